	.target	sm_90a

	.elftype	@"ET_EXEC"


//--------------------- .note.nv.tkinfo           --------------------------
	.section	.note.nv.tkinfo,"",@"SHT_NOTE"
	.sectionflags	@"SHF_NOTE_NV_TKINFO"
	.tkinfo
        /*0018*/ 	.word	0x00000002
        /*0030*/ 	.string	""
        /*0030*/ 	.string	"ptxas"
        /*0030*/ 	.string	"Cuda compilation tools, release 13.0, V13.0.88"
        /*0030*/ 	.string	"Build cuda_13.0.r13.0/compiler.36424714_0"
        /*0030*/ 	.string	"-arch sm_90a -m 64 "



//--------------------- .note.nv.cuinfo           --------------------------
	.section	.note.nv.cuinfo,"",@"SHT_NOTE"
	.sectionflags	@"SHF_NOTE_NV_CUINFO"
        /*0018*/ 	.short	0x0002
        /*001a*/ 	.short	0x005a
        /*001c*/ 	.short	0x0082
	.zero		2


//--------------------- .nv.info                  --------------------------
	.section	.nv.info,"",@"SHT_CUDA_INFO"
	.align	4


	//----- nvinfo : EIATTR_REGCOUNT
	.align		4
        /*0000*/ 	.byte	0x04, 0x2f
        /*0002*/ 	.short	(.L_23 - .L_22)
	.align		4
.L_22:
        /*0004*/ 	.word	index@(_ZN7cutlass13device_kernelIN5flash11enable_sm90INS1_16FlashAttnFwdSm90INS1_25CollectiveMainloopFwdSm90ILi2EN4cute5tupleIJNS5_1CILi1EEES8_S8_EEENS6_IJNS7_ILi128EEENS7_ILi80EEENS7_ILi256EEEEEELi256ENS_6half_tEfNS_4arch4Sm90ELb1ELb0ELb1ELb1ELb0ELb1ELb0ELb1ELb1ELb0ELb0ELb0EEENS1_21CollectiveEpilogueFwdINS6_IJSA_SC_SB_EEES9_SE_SG_Li256ELb1ELb0ELb0ELb0EEENS1_36VarlenDynamicPersistentTileSchedulerILi128ELi80ELi256ELi32ELb0ELb0ELb1ELb1ELb1ELb1EEEEEEEEEvNT_6ParamsE)
        /*0008*/ 	.word	0x000000a8


	//----- nvinfo : EIATTR_FRAME_SIZE
	.align		4
.L_23:
        /*000c*/ 	.byte	0x04, 0x11
        /*000e*/ 	.short	(.L_25 - .L_24)
	.align		4
.L_24:
        /*0010*/ 	.word	index@(_ZN7cutlass13device_kernelIN5flash11enable_sm90INS1_16FlashAttnFwdSm90INS1_25CollectiveMainloopFwdSm90ILi2EN4cute5tupleIJNS5_1CILi1EEES8_S8_EEENS6_IJNS7_ILi128EEENS7_ILi80EEENS7_ILi256EEEEEELi256ENS_6half_tEfNS_4arch4Sm90ELb1ELb0ELb1ELb1ELb0ELb1ELb0ELb1ELb1ELb0ELb0ELb0EEENS1_21CollectiveEpilogueFwdINS6_IJSA_SC_SB_EEES9_SE_SG_Li256ELb1ELb0ELb0ELb0EEENS1_36VarlenDynamicPersistentTileSchedulerILi128ELi80ELi256ELi32ELb0ELb0ELb1ELb1ELb1ELb1EEEEEEEEEvNT_6ParamsE)
        /*0014*/ 	.word	0x00000098


	//----- nvinfo : EIATTR_REGCOUNT
	.align		4
.L_25:
        /*0018*/ 	.byte	0x04, 0x2f
        /*001a*/ 	.short	(.L_27 - .L_26)
	.align		4
.L_26:
        /*001c*/ 	.word	index@(_ZN7cutlass13device_kernelIN5flash11enable_sm90INS1_16FlashAttnFwdSm90INS1_25CollectiveMainloopFwdSm90ILi2EN4cute5tupleIJNS5_1CILi1EEES8_S8_EEENS6_IJNS7_ILi128EEENS7_ILi80EEENS7_ILi256EEEEEELi256ENS_6half_tEfNS_4arch4Sm90ELb1ELb0ELb1ELb1ELb0ELb0ELb0ELb1ELb1ELb0ELb0ELb0EEENS1_21CollectiveEpilogueFwdINS6_IJSA_SC_SB_EEES9_SE_SG_Li256ELb1ELb0ELb0ELb0EEENS1_36VarlenDynamicPersistentTileSchedulerILi128ELi80ELi256ELi32ELb0ELb0ELb1ELb1ELb1ELb1EEEEEEEEEvNT_6ParamsE)
        /*0020*/ 	.word	0x000000a8


	//----- nvinfo : EIATTR_FRAME_SIZE
	.align		4
.L_27:
        /*0024*/ 	.byte	0x04, 0x11
        /*0026*/ 	.short	(.L_29 - .L_28)
	.align		4
.L_28:
        /*0028*/ 	.word	index@(_ZN7cutlass13device_kernelIN5flash11enable_sm90INS1_16FlashAttnFwdSm90INS1_25CollectiveMainloopFwdSm90ILi2EN4cute5tupleIJNS5_1CILi1EEES8_S8_EEENS6_IJNS7_ILi128EEENS7_ILi80EEENS7_ILi256EEEEEELi256ENS_6half_tEfNS_4arch4Sm90ELb1ELb0ELb1ELb1ELb0ELb0ELb0ELb1ELb1ELb0ELb0ELb0EEENS1_21CollectiveEpilogueFwdINS6_IJSA_SC_SB_EEES9_SE_SG_Li256ELb1ELb0ELb0ELb0EEENS1_36VarlenDynamicPersistentTileSchedulerILi128ELi80ELi256ELi32ELb0ELb0ELb1ELb1ELb1ELb1EEEEEEEEEvNT_6ParamsE)
        /*002c*/ 	.word	0x00000030


	//----- nvinfo : EIATTR_REGCOUNT
	.align		4
.L_29:
        /*0030*/ 	.byte	0x04, 0x2f
        /*0032*/ 	.short	(.L_31 - .L_30)
	.align		4
.L_30:
        /*0034*/ 	.word	index@(_ZN7cutlass13device_kernelIN5flash11enable_sm90INS1_16FlashAttnFwdSm90INS1_25CollectiveMainloopFwdSm90ILi2EN4cute5tupleIJNS5_1CILi1EEES8_S8_EEENS6_IJNS7_ILi128EEENS7_ILi80EEENS7_ILi256EEEEEELi256ENS_6half_tEfNS_4arch4Sm90ELb1ELb0ELb1ELb0ELb0ELb0ELb0ELb1ELb1ELb0ELb0ELb0EEENS1_21CollectiveEpilogueFwdINS6_IJSA_SC_SB_EEES9_SE_SG_Li256ELb0ELb0ELb0ELb0EEENS1_30DynamicPersistentTileSchedulerILi256ELi32ELb0ELb0ELb1EEEEEEEEEvNT_6ParamsE)
        /*0038*/ 	.word	0x000000a8


	//----- nvinfo : EIATTR_FRAME_SIZE
	.align		4
.L_31:
        /*003c*/ 	.byte	0x04, 0x11
        /*003e*/ 	.short	(.L_33 - .L_32)
	.align		4
.L_32:
        /*0040*/ 	.word	index@(_ZN7cutlass13device_kernelIN5flash11enable_sm90INS1_16FlashAttnFwdSm90INS1_25CollectiveMainloopFwdSm90ILi2EN4cute5tupleIJNS5_1CILi1EEES8_S8_EEENS6_IJNS7_ILi128EEENS7_ILi80EEENS7_ILi256EEEEEELi256ENS_6half_tEfNS_4arch4Sm90ELb1ELb0ELb1ELb0ELb0ELb0ELb0ELb1ELb1ELb0ELb0ELb0EEENS1_21CollectiveEpilogueFwdINS6_IJSA_SC_SB_EEES9_SE_SG_Li256ELb0ELb0ELb0ELb0EEENS1_30DynamicPersistentTileSchedulerILi256ELi32ELb0ELb0ELb1EEEEEEEEEvNT_6ParamsE)
        /*0044*/ 	.word	0x00000008


	//----- nvinfo : EIATTR_REGCOUNT
	.align		4
.L_33:
        /*0048*/ 	.byte	0x04, 0x2f
        /*004a*/ 	.short	(.L_35 - .L_34)
	.align		4
.L_34:
        /*004c*/ 	.word	index@(_ZN7cutlass13device_kernelIN5flash11enable_sm90INS1_16FlashAttnFwdSm90INS1_25CollectiveMainloopFwdSm90ILi2EN4cute5tupleIJNS5_1CILi1EEES8_S8_EEENS6_IJNS7_ILi128EEENS7_ILi64EEENS7_ILi256EEEEEELi256ENS_6half_tEfNS_4arch4Sm90ELb0ELb1ELb1ELb1ELb0ELb1ELb0ELb1ELb1ELb0ELb0ELb0EEENS1_21CollectiveEpilogueFwdINS6_IJSA_SC_SB_EEES9_SE_SG_Li256ELb1ELb0ELb0ELb0EEENS1_36VarlenDynamicPersistentTileSchedulerILi128ELi64ELi256ELi32ELb0ELb0ELb1ELb1ELb0ELb1EEEEEEEEEvNT_6ParamsE)
        /*0050*/ 	.word	0x000000a8


	//----- nvinfo : EIATTR_FRAME_SIZE
	.align		4
.L_35:
        /*0054*/ 	.byte	0x04, 0x11
        /*0056*/ 	.short	(.L_37 - .L_36)
	.align		4
.L_36:
        /*0058*/ 	.word	index@(_ZN7cutlass13device_kernelIN5flash11enable_sm90INS1_16FlashAttnFwdSm90INS1_25CollectiveMainloopFwdSm90ILi2EN4cute5tupleIJNS5_1CILi1EEES8_S8_EEENS6_IJNS7_ILi128EEENS7_ILi64EEENS7_ILi256EEEEEELi256ENS_6half_tEfNS_4arch4Sm90ELb0ELb1ELb1ELb1ELb0ELb1ELb0ELb1ELb1ELb0ELb0ELb0EEENS1_21CollectiveEpilogueFwdINS6_IJSA_SC_SB_EEES9_SE_SG_Li256ELb1ELb0ELb0ELb0EEENS1_36VarlenDynamicPersistentTileSchedulerILi128ELi64ELi256ELi32ELb0ELb0ELb1ELb1ELb0ELb1EEEEEEEEEvNT_6ParamsE)
        /*005c*/ 	.word	0x00000098


	//----- nvinfo : EIATTR_REGCOUNT
	.align		4
.L_37:
        /*0060*/ 	.byte	0x04, 0x2f
        /*0062*/ 	.short	(.L_39 - .L_38)
	.align		4
.L_38:
        /*0064*/ 	.word	index@(_ZN7cutlass13device_kernelIN5flash11enable_sm90INS1_16FlashAttnFwdSm90INS1_25CollectiveMainloopFwdSm90ILi2EN4cute5tupleIJNS5_1CILi1EEES8_S8_EEENS6_IJNS7_ILi128EEENS7_ILi64EEENS7_ILi256EEEEEELi256ENS_6half_tEfNS_4arch4Sm90ELb0ELb1ELb1ELb1ELb0ELb0ELb0ELb1ELb1ELb0ELb0ELb0EEENS1_21CollectiveEpilogueFwdINS6_IJSA_SC_SB_EEES9_SE_SG_Li256ELb1ELb0ELb0ELb0EEENS1_36VarlenDynamicPersistentTileSchedulerILi128ELi64ELi256ELi32ELb0ELb0ELb1ELb1ELb0ELb1EEEEEEEEEvNT_6ParamsE)
        /*0068*/ 	.word	0x000000a8


	//----- nvinfo : EIATTR_FRAME_SIZE
	.align		4
.L_39:
        /*006c*/ 	.byte	0x04, 0x11
        /*006e*/ 	.short	(.L_41 - .L_40)
	.align		4
.L_40:
        /*0070*/ 	.word	index@(_ZN7cutlass13device_kernelIN5flash11enable_sm90INS1_16FlashAttnFwdSm90INS1_25CollectiveMainloopFwdSm90ILi2EN4cute5tupleIJNS5_1CILi1EEES8_S8_EEENS6_IJNS7_ILi128EEENS7_ILi64EEENS7_ILi256EEEEEELi256ENS_6half_tEfNS_4arch4Sm90ELb0ELb1ELb1ELb1ELb0ELb0ELb0ELb1ELb1ELb0ELb0ELb0EEENS1_21CollectiveEpilogueFwdINS6_IJSA_SC_SB_EEES9_SE_SG_Li256ELb1ELb0ELb0ELb0EEENS1_36VarlenDynamicPersistentTileSchedulerILi128ELi64ELi256ELi32ELb0ELb0ELb1ELb1ELb0ELb1EEEEEEEEEvNT_6ParamsE)
        /*0074*/ 	.word	0x00000028


	//----- nvinfo : EIATTR_REGCOUNT
	.align		4
.L_41:
        /*0078*/ 	.byte	0x04, 0x2f
        /*007a*/ 	.short	(.L_43 - .L_42)
	.align		4
.L_42:
        /*007c*/ 	.word	index@(_ZN7cutlass13device_kernelIN5flash11enable_sm90INS1_16FlashAttnFwdSm90INS1_25CollectiveMainloopFwdSm90ILi2EN4cute5tupleIJNS5_1CILi1EEES8_S8_EEENS6_IJNS7_ILi128EEENS7_ILi64EEENS7_ILi256EEEEEELi256ENS_6half_tEfNS_4arch4Sm90ELb0ELb1ELb1ELb0ELb0ELb0ELb0ELb1ELb1ELb0ELb0ELb0EEENS1_21CollectiveEpilogueFwdINS6_IJSA_SC_SB_EEES9_SE_SG_Li256ELb0ELb0ELb0ELb0EEENS1_30DynamicPersistentTileSchedulerILi256ELi32ELb0ELb0ELb1EEEEEEEEEvNT_6ParamsE)
        /*0080*/ 	.word	0x000000a8


	//----- nvinfo : EIATTR_FRAME_SIZE
	.align		4
.L_43:
        /*0084*/ 	.byte	0x04, 0x11
        /*0086*/ 	.short	(.L_45 - .L_44)
	.align		4
.L_44:
        /*0088*/ 	.word	index@(_ZN7cutlass13device_kernelIN5flash11enable_sm90INS1_16FlashAttnFwdSm90INS1_25CollectiveMainloopFwdSm90ILi2EN4cute5tupleIJNS5_1CILi1EEES8_S8_EEENS6_IJNS7_ILi128EEENS7_ILi64EEENS7_ILi256EEEEEELi256ENS_6half_tEfNS_4arch4Sm90ELb0ELb1ELb1ELb0ELb0ELb0ELb0ELb1ELb1ELb0ELb0ELb0EEENS1_21CollectiveEpilogueFwdINS6_IJSA_SC_SB_EEES9_SE_SG_Li256ELb0ELb0ELb0ELb0EEENS1_30DynamicPersistentTileSchedulerILi256ELi32ELb0ELb0ELb1EEEEEEEEEvNT_6ParamsE)
        /*008c*/ 	.word	0x00000008


	//----- nvinfo : EIATTR_REGCOUNT
	.align		4
.L_45:
        /*0090*/ 	.byte	0x04, 0x2f
        /*0092*/ 	.short	(.L_47 - .L_46)
	.align		4
.L_46:
        /*0094*/ 	.word	index@(_ZN7cutlass13device_kernelIN5flash11enable_sm90INS1_16FlashAttnFwdSm90INS1_25CollectiveMainloopFwdSm90ILi2EN4cute5tupleIJNS5_1CILi1EEES8_S8_EEENS6_IJNS7_ILi128EEENS7_ILi80EEENS7_ILi256EEEEEELi256ENS_6half_tEfNS_4arch4Sm90ELb0ELb0ELb1ELb1ELb0ELb1ELb0ELb1ELb1ELb0ELb0ELb0EEENS1_21CollectiveEpilogueFwdINS6_IJSA_SC_SB_EEES9_SE_SG_Li256ELb1ELb0ELb0ELb0EEENS1_36VarlenDynamicPersistentTileSchedulerILi128ELi80ELi256ELi32ELb0ELb0ELb1ELb0ELb1ELb1EEEEEEEEEvNT_6ParamsE)
        /*0098*/ 	.word	0x000000a8


	//----- nvinfo : EIATTR_FRAME_SIZE
	.align		4
.L_47:
        /*009c*/ 	.byte	0x04, 0x11
        /*009e*/ 	.short	(.L_49 - .L_48)
	.align		4
.L_48:
        /*00a0*/ 	.word	index@(_ZN7cutlass13device_kernelIN5flash11enable_sm90INS1_16FlashAttnFwdSm90INS1_25CollectiveMainloopFwdSm90ILi2EN4cute5tupleIJNS5_1CILi1EEES8_S8_EEENS6_IJNS7_ILi128EEENS7_ILi80EEENS7_ILi256EEEEEELi256ENS_6half_tEfNS_4arch4Sm90ELb0ELb0ELb1ELb1ELb0ELb1ELb0ELb1ELb1ELb0ELb0ELb0EEENS1_21CollectiveEpilogueFwdINS6_IJSA_SC_SB_EEES9_SE_SG_Li256ELb1ELb0ELb0ELb0EEENS1_36VarlenDynamicPersistentTileSchedulerILi128ELi80ELi256ELi32ELb0ELb0ELb1ELb0ELb1ELb1EEEEEEEEEvNT_6ParamsE)
        /*00a4*/ 	.word	0x00000098


	//----- nvinfo : EIATTR_REGCOUNT
	.align		4
.L_49:
        /*00a8*/ 	.byte	0x04, 0x2f
        /*00aa*/ 	.short	(.L_51 - .L_50)
	.align		4
.L_50:
        /*00ac*/ 	.word	index@(_ZN7cutlass13device_kernelIN5flash11enable_sm90INS1_16FlashAttnFwdSm90INS1_25CollectiveMainloopFwdSm90ILi2EN4cute5tupleIJNS5_1CILi1EEES8_S8_EEENS6_IJNS7_ILi128EEENS7_ILi80EEENS7_ILi256EEEEEELi256ENS_6half_tEfNS_4arch4Sm90ELb0ELb0ELb1ELb1ELb0ELb0ELb0ELb1ELb1ELb0ELb0ELb0EEENS1_21CollectiveEpilogueFwdINS6_IJSA_SC_SB_EEES9_SE_SG_Li256ELb1ELb0ELb0ELb0EEENS1_36VarlenDynamicPersistentTileSchedulerILi128ELi80ELi256ELi32ELb0ELb0ELb1ELb0ELb1ELb1EEEEEEEEEvNT_6ParamsE)
        /*00b0*/ 	.word	0x000000a8


	//----- nvinfo : EIATTR_FRAME_SIZE
	.align		4
.L_51:
        /*00b4*/ 	.byte	0x04, 0x11
        /*00b6*/ 	.short	(.L_53 - .L_52)
	.align		4
.L_52:
        /*00b8*/ 	.word	index@(_ZN7cutlass13device_kernelIN5flash11enable_sm90INS1_16FlashAttnFwdSm90INS1_25CollectiveMainloopFwdSm90ILi2EN4cute5tupleIJNS5_1CILi1EEES8_S8_EEENS6_IJNS7_ILi128EEENS7_ILi80EEENS7_ILi256EEEEEELi256ENS_6half_tEfNS_4arch4Sm90ELb0ELb0ELb1ELb1ELb0ELb0ELb0ELb1ELb1ELb0ELb0ELb0EEENS1_21CollectiveEpilogueFwdINS6_IJSA_SC_SB_EEES9_SE_SG_Li256ELb1ELb0ELb0ELb0EEENS1_36VarlenDynamicPersistentTileSchedulerILi128ELi80ELi256ELi32ELb0ELb0ELb1ELb0ELb1ELb1EEEEEEEEEvNT_6ParamsE)
        /*00bc*/ 	.word	0x00000038


	//----- nvinfo : EIATTR_REGCOUNT
	.align		4
.L_53:
        /*00c0*/ 	.byte	0x04, 0x2f
        /*00c2*/ 	.short	(.L_55 - .L_54)
	.align		4
.L_54:
        /*00c4*/ 	.word	index@(_ZN7cutlass13device_kernelIN5flash11enable_sm90INS1_16FlashAttnFwdSm90INS1_25CollectiveMainloopFwdSm90ILi2EN4cute5tupleIJNS5_1CILi2EEENS7_ILi1EEES9_EEENS6_IJNS7_ILi128EEENS7_ILi80EEENS7_ILi256EEEEEELi256ENS_6half_tEfNS_4arch4Sm90ELb0ELb0ELb1ELb0ELb0ELb0ELb0ELb1ELb1ELb0ELb0ELb0EEENS1_21CollectiveEpilogueFwdINS6_IJSB_SD_SC_EEESA_SF_SH_Li256ELb0ELb0ELb0ELb0EEENS1_29StaticPersistentTileSchedulerILb0EEEEEEEEEvNT_6ParamsE)
        /*00c8*/ 	.word	0x000000a8


	//----- nvinfo : EIATTR_FRAME_SIZE
	.align		4
.L_55:
        /*00cc*/ 	.byte	0x04, 0x11
        /*00ce*/ 	.short	(.L_57 - .L_56)
	.align		4
.L_56:
        /*00d0*/ 	.word	index@(_ZN7cutlass13device_kernelIN5flash11enable_sm90INS1_16FlashAttnFwdSm90INS1_25CollectiveMainloopFwdSm90ILi2EN4cute5tupleIJNS5_1CILi2EEENS7_ILi1EEES9_EEENS6_IJNS7_ILi128EEENS7_ILi80EEENS7_ILi256EEEEEELi256ENS_6half_tEfNS_4arch4Sm90ELb0ELb0ELb1ELb0ELb0ELb0ELb0ELb1ELb1ELb0ELb0ELb0EEENS1_21CollectiveEpilogueFwdINS6_IJSB_SD_SC_EEESA_SF_SH_Li256ELb0ELb0ELb0ELb0EEENS1_29StaticPersistentTileSchedulerILb0EEEEEEEEEvNT_6ParamsE)
        /*00d4*/ 	.word	0x00000028


	//----- nvinfo : EIATTR_REGCOUNT
	.align		4
.L_57:
        /*00d8*/ 	.byte	0x04, 0x2f
        /*00da*/ 	.short	(.L_59 - .L_58)
	.align		4
.L_58:
        /*00dc*/ 	.word	index@(_ZN7cutlass13device_kernelIN5flash11enable_sm90INS1_16FlashAttnFwdSm90INS1_25CollectiveMainloopFwdSm90ILi2EN4cute5tupleIJNS5_1CILi1EEES8_S8_EEENS6_IJNS7_ILi128EEENS7_ILi80EEENS7_ILi256EEEEEELi256ENS_6half_tEfNS_4arch4Sm90ELb0ELb0ELb1ELb0ELb0ELb0ELb0ELb1ELb1ELb0ELb0ELb0EEENS1_21CollectiveEpilogueFwdINS6_IJSA_SC_SB_EEES9_SE_SG_Li256ELb0ELb0ELb0ELb0EEENS1_29StaticPersistentTileSchedulerILb0EEEEEEEEEvNT_6ParamsE)
        /*00e0*/ 	.word	0x000000a8


	//----- nvinfo : EIATTR_FRAME_SIZE
	.align		4
.L_59:
        /*00e4*/ 	.byte	0x04, 0x11
        /*00e6*/ 	.short	(.L_61 - .L_60)
	.align		4
.L_60:
        /*00e8*/ 	.word	index@(_ZN7cutlass13device_kernelIN5flash11enable_sm90INS1_16FlashAttnFwdSm90INS1_25CollectiveMainloopFwdSm90ILi2EN4cute5tupleIJNS5_1CILi1EEES8_S8_EEENS6_IJNS7_ILi128EEENS7_ILi80EEENS7_ILi256EEEEEELi256ENS_6half_tEfNS_4arch4Sm90ELb0ELb0ELb1ELb0ELb0ELb0ELb0ELb1ELb1ELb0ELb0ELb0EEENS1_21CollectiveEpilogueFwdINS6_IJSA_SC_SB_EEES9_SE_SG_Li256ELb0ELb0ELb0ELb0EEENS1_29StaticPersistentTileSchedulerILb0EEEEEEEEEvNT_6ParamsE)
        /*00ec*/ 	.word	0x00000020


	//----- nvinfo : EIATTR_MIN_STACK_SIZE
	.align		4
.L_61:
        /*00f0*/ 	.byte	0x04, 0x12
        /*00f2*/ 	.short	(.L_63 - .L_62)
	.align		4
.L_62:
        /*00f4*/ 	.word	index@(_ZN7cutlass13device_kernelIN5flash11enable_sm90INS1_16FlashAttnFwdSm90INS1_25CollectiveMainloopFwdSm90ILi2EN4cute5tupleIJNS5_1CILi1EEES8_S8_EEENS6_IJNS7_ILi128EEENS7_ILi80EEENS7_ILi256EEEEEELi256ENS_6half_tEfNS_4arch4Sm90ELb0ELb0ELb1ELb0ELb0ELb0ELb0ELb1ELb1ELb0ELb0ELb0EEENS1_21CollectiveEpilogueFwdINS6_IJSA_SC_SB_EEES9_SE_SG_Li256ELb0ELb0ELb0ELb0EEENS1_29StaticPersistentTileSchedulerILb0EEEEEEEEEvNT_6ParamsE)
        /*00f8*/ 	.word	0x00000020


	//----- nvinfo : EIATTR_MIN_STACK_SIZE
	.align		4
.L_63:
        /*00fc*/ 	.byte	0x04, 0x12
        /*00fe*/ 	.short	(.L_65 - .L_64)
	.align		4
.L_64:
        /*0100*/ 	.word	index@(_ZN7cutlass13device_kernelIN5flash11enable_sm90INS1_16FlashAttnFwdSm90INS1_25CollectiveMainloopFwdSm90ILi2EN4cute5tupleIJNS5_1CILi2EEENS7_ILi1EEES9_EEENS6_IJNS7_ILi128EEENS7_ILi80EEENS7_ILi256EEEEEELi256ENS_6half_tEfNS_4arch4Sm90ELb0ELb0ELb1ELb0ELb0ELb0ELb0ELb1ELb1ELb0ELb0ELb0EEENS1_21CollectiveEpilogueFwdINS6_IJSB_SD_SC_EEESA_SF_SH_Li256ELb0ELb0ELb0ELb0EEENS1_29StaticPersistentTileSchedulerILb0EEEEEEEEEvNT_6ParamsE)
        /*0104*/ 	.word	0x00000028


	//----- nvinfo : EIATTR_MIN_STACK_SIZE
	.align		4
.L_65:
        /*0108*/ 	.byte	0x04, 0x12
        /*010a*/ 	.short	(.L_67 - .L_66)
	.align		4
.L_66:
        /*010c*/ 	.word	index@(_ZN7cutlass13device_kernelIN5flash11enable_sm90INS1_16FlashAttnFwdSm90INS1_25CollectiveMainloopFwdSm90ILi2EN4cute5tupleIJNS5_1CILi1EEES8_S8_EEENS6_IJNS7_ILi128EEENS7_ILi80EEENS7_ILi256EEEEEELi256ENS_6half_tEfNS_4arch4Sm90ELb0ELb0ELb1ELb1ELb0ELb0ELb0ELb1ELb1ELb0ELb0ELb0EEENS1_21CollectiveEpilogueFwdINS6_IJSA_SC_SB_EEES9_SE_SG_Li256ELb1ELb0ELb0ELb0EEENS1_36VarlenDynamicPersistentTileSchedulerILi128ELi80ELi256ELi32ELb0ELb0ELb1ELb0ELb1ELb1EEEEEEEEEvNT_6ParamsE)
        /*0110*/ 	.word	0x00000038


	//----- nvinfo : EIATTR_MIN_STACK_SIZE
	.align		4
.L_67:
        /*0114*/ 	.byte	0x04, 0x12
        /*0116*/ 	.short	(.L_69 - .L_68)
	.align		4
.L_68:
        /*0118*/ 	.word	index@(_ZN7cutlass13device_kernelIN5flash11enable_sm90INS1_16FlashAttnFwdSm90INS1_25CollectiveMainloopFwdSm90ILi2EN4cute5tupleIJNS5_1CILi1EEES8_S8_EEENS6_IJNS7_ILi128EEENS7_ILi80EEENS7_ILi256EEEEEELi256ENS_6half_tEfNS_4arch4Sm90ELb0ELb0ELb1ELb1ELb0ELb1ELb0ELb1ELb1ELb0ELb0ELb0EEENS1_21CollectiveEpilogueFwdINS6_IJSA_SC_SB_EEES9_SE_SG_Li256ELb1ELb0ELb0ELb0EEENS1_36VarlenDynamicPersistentTileSchedulerILi128ELi80ELi256ELi32ELb0ELb0ELb1ELb0ELb1ELb1EEEEEEEEEvNT_6ParamsE)
        /*011c*/ 	.word	0x00000098


	//----- nvinfo : EIATTR_MIN_STACK_SIZE
	.align		4
.L_69:
        /*0120*/ 	.byte	0x04, 0x12
        /*0122*/ 	.short	(.L_71 - .L_70)
	.align		4
.L_70:
        /*0124*/ 	.word	index@(_ZN7cutlass13device_kernelIN5flash11enable_sm90INS1_16FlashAttnFwdSm90INS1_25CollectiveMainloopFwdSm90ILi2EN4cute5tupleIJNS5_1CILi1EEES8_S8_EEENS6_IJNS7_ILi128EEENS7_ILi64EEENS7_ILi256EEEEEELi256ENS_6half_tEfNS_4arch4Sm90ELb0ELb1ELb1ELb0ELb0ELb0ELb0ELb1ELb1ELb0ELb0ELb0EEENS1_21CollectiveEpilogueFwdINS6_IJSA_SC_SB_EEES9_SE_SG_Li256ELb0ELb0ELb0ELb0EEENS1_30DynamicPersistentTileSchedulerILi256ELi32ELb0ELb0ELb1EEEEEEEEEvNT_6ParamsE)
        /*0128*/ 	.word	0x00000008


	//----- nvinfo : EIATTR_MIN_STACK_SIZE
	.align		4
.L_71:
        /*012c*/ 	.byte	0x04, 0x12
        /*012e*/ 	.short	(.L_73 - .L_72)
	.align		4
.L_72:
        /*0130*/ 	.word	index@(_ZN7cutlass13device_kernelIN5flash11enable_sm90INS1_16FlashAttnFwdSm90INS1_25CollectiveMainloopFwdSm90ILi2EN4cute5tupleIJNS5_1CILi1EEES8_S8_EEENS6_IJNS7_ILi128EEENS7_ILi64EEENS7_ILi256EEEEEELi256ENS_6half_tEfNS_4arch4Sm90ELb0ELb1ELb1ELb1ELb0ELb0ELb0ELb1ELb1ELb0ELb0ELb0EEENS1_21CollectiveEpilogueFwdINS6_IJSA_SC_SB_EEES9_SE_SG_Li256ELb1ELb0ELb0ELb0EEENS1_36VarlenDynamicPersistentTileSchedulerILi128ELi64ELi256ELi32ELb0ELb0ELb1ELb1ELb0ELb1EEEEEEEEEvNT_6ParamsE)
        /*0134*/ 	.word	0x00000028


	//----- nvinfo : EIATTR_MIN_STACK_SIZE
	.align		4
.L_73:
        /*0138*/ 	.byte	0x04, 0x12
        /*013a*/ 	.short	(.L_75 - .L_74)
	.align		4
.L_74:
        /*013c*/ 	.word	index@(_ZN7cutlass13device_kernelIN5flash11enable_sm90INS1_16FlashAttnFwdSm90INS1_25CollectiveMainloopFwdSm90ILi2EN4cute5tupleIJNS5_1CILi1EEES8_S8_EEENS6_IJNS7_ILi128EEENS7_ILi64EEENS7_ILi256EEEEEELi256ENS_6half_tEfNS_4arch4Sm90ELb0ELb1ELb1ELb1ELb0ELb1ELb0ELb1ELb1ELb0ELb0ELb0EEENS1_21CollectiveEpilogueFwdINS6_IJSA_SC_SB_EEES9_SE_SG_Li256ELb1ELb0ELb0ELb0EEENS1_36VarlenDynamicPersistentTileSchedulerILi128ELi64ELi256ELi32ELb0ELb0ELb1ELb1ELb0ELb1EEEEEEEEEvNT_6ParamsE)
        /*0140*/ 	.word	0x00000098


	//----- nvinfo : EIATTR_MIN_STACK_SIZE
	.align		4
.L_75:
        /*0144*/ 	.byte	0x04, 0x12
        /*0146*/ 	.short	(.L_77 - .L_76)
	.align		4
.L_76:
        /*0148*/ 	.word	index@(_ZN7cutlass13device_kernelIN5flash11enable_sm90INS1_16FlashAttnFwdSm90INS1_25CollectiveMainloopFwdSm90ILi2EN4cute5tupleIJNS5_1CILi1EEES8_S8_EEENS6_IJNS7_ILi128EEENS7_ILi80EEENS7_ILi256EEEEEELi256ENS_6half_tEfNS_4arch4Sm90ELb1ELb0ELb1ELb0ELb0ELb0ELb0ELb1ELb1ELb0ELb0ELb0EEENS1_21CollectiveEpilogueFwdINS6_IJSA_SC_SB_EEES9_SE_SG_Li256ELb0ELb0ELb0ELb0EEENS1_30DynamicPersistentTileSchedulerILi256ELi32ELb0ELb0ELb1EEEEEEEEEvNT_6ParamsE)
        /*014c*/ 	.word	0x00000008


	//----- nvinfo : EIATTR_MIN_STACK_SIZE
	.align		4
.L_77:
        /*0150*/ 	.byte	0x04, 0x12
        /*0152*/ 	.short	(.L_79 - .L_78)
	.align		4
.L_78:
        /*0154*/ 	.word	index@(_ZN7cutlass13device_kernelIN5flash11enable_sm90INS1_16FlashAttnFwdSm90INS1_25CollectiveMainloopFwdSm90ILi2EN4cute5tupleIJNS5_1CILi1EEES8_S8_EEENS6_IJNS7_ILi128EEENS7_ILi80EEENS7_ILi256EEEEEELi256ENS_6half_tEfNS_4arch4Sm90ELb1ELb0ELb1ELb1ELb0ELb0ELb0ELb1ELb1ELb0ELb0ELb0EEENS1_21CollectiveEpilogueFwdINS6_IJSA_SC_SB_EEES9_SE_SG_Li256ELb1ELb0ELb0ELb0EEENS1_36VarlenDynamicPersistentTileSchedulerILi128ELi80ELi256ELi32ELb0ELb0ELb1ELb1ELb1ELb1EEEEEEEEEvNT_6ParamsE)
        /*0158*/ 	.word	0x00000030


	//----- nvinfo : EIATTR_MIN_STACK_SIZE
	.align		4
.L_79:
        /*015c*/ 	.byte	0x04, 0x12
        /*015e*/ 	.short	(.L_81 - .L_80)
	.align		4
.L_80:
        /*0160*/ 	.word	index@(_ZN7cutlass13device_kernelIN5flash11enable_sm90INS1_16FlashAttnFwdSm90INS1_25CollectiveMainloopFwdSm90ILi2EN4cute5tupleIJNS5_1CILi1EEES8_S8_EEENS6_IJNS7_ILi128EEENS7_ILi80EEENS7_ILi256EEEEEELi256ENS_6half_tEfNS_4arch4Sm90ELb1ELb0ELb1ELb1ELb0ELb1ELb0ELb1ELb1ELb0ELb0ELb0EEENS1_21CollectiveEpilogueFwdINS6_IJSA_SC_SB_EEES9_SE_SG_Li256ELb1ELb0ELb0ELb0EEENS1_36VarlenDynamicPersistentTileSchedulerILi128ELi80ELi256ELi32ELb0ELb0ELb1ELb1ELb1ELb1EEEEEEEEEvNT_6ParamsE)
        /*0164*/ 	.word	0x00000098
.L_81:


//--------------------- .nv.compat                --------------------------
	.section	.nv.compat,"",@"SHT_CUDA_COMPAT_INFO"
	.align	4
        /*0000*/ 	.byte	0x02, 0x09, 0x01, 0x00, 0x02, 0x02, 0x04, 0x00, 0x02, 0x05, 0x05, 0x00, 0x03, 0x07, 0x01, 0x01
        /*0010*/ 	.byte	0x02, 0x03, 0x01, 0x00, 0x02, 0x06, 0x01, 0x00, 0x04, 0x0b, 0x08, 0x00, 0x00, 0x00, 0x00, 0x00
        /*0020*/ 	.byte	0x00, 0x00, 0x00, 0x00


//--------------------- .nv.info._ZN7cutlass13device_kernelIN5flash11enable_sm90INS1_16FlashAttnFwdSm90INS1_25CollectiveMainloopFwdSm90ILi2EN4cute5tupleIJNS5_1CILi1EEES8_S8_EEENS6_IJNS7_ILi128EEENS7_ILi80EEENS7_ILi256EEEEEELi256ENS_6half_tEfNS_4arch4Sm90ELb0ELb0ELb1ELb0ELb0ELb0ELb0ELb1ELb1ELb0ELb0ELb0EEENS1_21CollectiveEpilogueFwdINS6_IJSA_SC_SB_EEES9_SE_SG_Li256ELb0ELb0ELb0ELb0EEENS1_29StaticPersistentTileSchedulerILb0EEEEEEEEEvNT_6ParamsE --------------------------
	.section	.nv.info._ZN7cutlass13device_kernelIN5flash11enable_sm90INS1_16FlashAttnFwdSm90INS1_25CollectiveMainloopFwdSm90ILi2EN4cute5tupleIJNS5_1CILi1EEES8_S8_EEENS6_IJNS7_ILi128EEENS7_ILi80EEENS7_ILi256EEEEEELi256ENS_6half_tEfNS_4arch4Sm90ELb0ELb0ELb1ELb0ELb0ELb0ELb0ELb1ELb1ELb0ELb0ELb0EEENS1_21CollectiveEpilogueFwdINS6_IJSA_SC_SB_EEES9_SE_SG_Li256ELb0ELb0ELb0ELb0EEENS1_29StaticPersistentTileSchedulerILb0EEEEEEEEEvNT_6ParamsE,"",@"SHT_CUDA_INFO"
	.sectionflags	@""
	.align	4


	//----- nvinfo : EIATTR_CUDA_API_VERSION
	.align		4
        /*0000*/ 	.byte	0x04, 0x37
        /*0002*/ 	.short	(.L_83 - .L_82)
.L_82:
        /*0004*/ 	.word	0x00000082


	//----- nvinfo : EIATTR_KPARAM_INFO
	.align		4
.L_83:
        /*0008*/ 	.byte	0x04, 0x17
        /*000a*/ 	.short	(.L_85 - .L_84)
.L_84:
        /*000c*/ 	.word	0x00000000
        /*0010*/ 	.short	0x0000
        /*0012*/ 	.short	0x0070
        /*0014*/ 	.byte	0x00, 0xf0, 0x01, 0x2e


	//----- nvinfo : EIATTR_SPARSE_MMA_MASK
	.align		4
.L_85:
        /*0018*/ 	.byte	0x03, 0x50
        /*001a*/ 	.short	0x0000


	//----- nvinfo : EIATTR_MAXREG_COUNT
	.align		4
        /*001c*/ 	.byte	0x03, 0x1b
        /*001e*/ 	.short	0x00a8


	//----- nvinfo : EIATTR_NUM_BARRIERS
	.align		4
        /*0020*/ 	.byte	0x02, 0x4c
        /*0022*/ 	.byte	0x09
	.zero		1


	//----- nvinfo : EIATTR_EXTERNS
	.align		4
        /*0024*/ 	.byte	0x04, 0x0f
        /*0026*/ 	.short	(.L_87 - .L_86)


	//   ....[0]....
	.align		4
.L_86:
        /*0028*/ 	.word	index@(__assertfail)


	//----- nvinfo : EIATTR_ANNOTATIONS
	.align		4
.L_87:
        /*002c*/ 	.byte	0x04, 0x55
        /*002e*/ 	.short	(.L_89 - .L_88)


	//   ....[0]....
.L_88:
        /*0030*/ 	.word	0x00000001
        /*0034*/ 	.byte	0x40, 0x09, 0x00, 0x00, 0x01, 0x00, 0x00, 0x00, 0x00, 0x0a, 0x00, 0x00, 0x01, 0x00, 0x00, 0x00
        /* <DEDUP_REMOVED lines=14> */
        /*0124*/ 	.byte	0x50, 0xf0, 0x00, 0x00, 0x01, 0x00, 0x00, 0x00, 0xf0, 0xf1, 0x00, 0x00


	//----- nvinfo : EIATTR_MERCURY_ISA_VERSION
	.align		4
.L_89:
        /*0130*/ 	.byte	0x03, 0x5f
        /*0132*/ 	.short	0x0101


	//----- nvinfo : EIATTR_INT_WARP_WIDE_INSTR_OFFSETS
	.align		4
        /*0134*/ 	.byte	0x04, 0x31
        /*0136*/ 	.short	(.L_91 - .L_90)


	//   ....[0]....
.L_90:
        /*0138*/ 	.word	0x00000180


	//   ....[1]....
        /*013c*/ 	.word	0x000001b0


	//   ....[2]....
        /*0140*/ 	.word	0x00000240


	//   ....[3]....
        /*0144*/ 	.word	0x0000c5c0


	//   ....[4]....
        /*0148*/ 	.word	0x0000c5f0


	//   ....[5]....
        /*014c*/ 	.word	0x0000c6e0


	//   ....[6]....
        /*0150*/ 	.word	0x0000c7a0


	//   ....[7]....
        /*0154*/ 	.word	0x0000c860


	//----- nvinfo : EIATTR_COOP_GROUP_MASK_REGIDS
	.align		4
.L_91:
        /*0158*/ 	.byte	0x04, 0x29
        /*015a*/ 	.short	(.L_93 - .L_92)


	//   ....[0]....
.L_92:
        /*015c*/ 	.word	0xffffffff


	//   ....[1]....
        /*0160*/ 	.word	0xffffffff


	//   ....[2]....
        /*0164*/ 	.word	0xffffffff


	//   ....[3]....
        /*0168*/ 	.word	0xffffffff


	//   ....[4]....
        /*016c*/ 	.word	0xffffffff


	//   ....[5]....
        /*0170*/ 	.word	0xffffffff


	//   ....[6]....
        /*0174*/ 	.word	0xffffffff


	//   ....[7]....
        /*0178*/ 	.word	0xffffffff


	//   ....[8]....
        /*017c*/ 	.word	0xffffffff


	//   ....[9]....
        /*0180*/ 	.word	0xffffffff


	//   ....[10]....
        /*0184*/ 	.word	0xffffffff


	//   ....[11]....
        /*0188*/ 	.word	0xffffffff


	//   ....[12]....
        /*018c*/ 	.word	0xffffffff


	//   ....[13]....
        /*0190*/ 	.word	0xffffffff


	//   ....[14]....
        /*0194*/ 	.word	0xffffffff


	//   ....[15]....
        /*0198*/ 	.word	0xffffffff


	//   ....[16]....
        /*019c*/ 	.word	0xffffffff


	//   ....[17]....
        /*01a0*/ 	.word	0xffffffff


	//   ....[18]....
        /*01a4*/ 	.word	0xffffffff


	//   ....[19]....
        /*01a8*/ 	.word	0xffffffff


	//   ....[20]....
        /*01ac*/ 	.word	0xffffffff


	//   ....[21]....
        /*01b0*/ 	.word	0xffffffff


	//   ....[22]....
        /*01b4*/ 	.word	0xffffffff


	//   ....[23]....
        /*01b8*/ 	.word	0x0500000f


	//   ....[24]....
        /*01bc*/ 	.word	0x0500000f


	//----- nvinfo : EIATTR_COOP_GROUP_INSTR_OFFSETS
	.align		4
.L_93:
        /*01c0*/ 	.byte	0x04, 0x28
        /*01c2*/ 	.short	(.L_95 - .L_94)


	//   ....[0]....
.L_94:
        /*01c4*/ 	.word	0x00000060


	//   ....[1]....
        /*01c8*/ 	.word	0x00000190


	//   ....[2]....
        /*01cc*/ 	.word	0x00000250


	//   ....[3]....
        /*01d0*/ 	.word	0x000003c0


	//   ....[4]....
        /*01d4*/ 	.word	0x00000520


	//   ....[5]....
        /*01d8*/ 	.word	0x00000640


	//   ....[6]....
        /*01dc*/ 	.word	0x000007a0


	//   ....[7]....
        /*01e0*/ 	.word	0x00000d50


	//   ....[8]....
        /*01e4*/ 	.word	0x00004540


	//   ....[9]....
        /*01e8*/ 	.word	0x000045c0


	//   ....[10]....
        /*01ec*/ 	.word	0x00004980


	//   ....[11]....
        /*01f0*/ 	.word	0x00004a10


	//   ....[12]....
        /*01f4*/ 	.word	0x00008b80


	//   ....[13]....
        /*01f8*/ 	.word	0x00008bb0


	//   ....[14]....
        /*01fc*/ 	.word	0x00008f50


	//   ....[15]....
        /*0200*/ 	.word	0x00008fa0


	//   ....[16]....
        /*0204*/ 	.word	0x0000a070


	//   ....[17]....
        /*0208*/ 	.word	0x0000a0b0


	//   ....[18]....
        /*020c*/ 	.word	0x0000a200


	//   ....[19]....
        /*0210*/ 	.word	0x0000a250


	//   ....[20]....
        /*0214*/ 	.word	0x0000ba20


	//   ....[21]....
        /*0218*/ 	.word	0x0000bdb0


	//   ....[22]....
        /*021c*/ 	.word	0x0000f170


	//   ....[23]....
        /*0220*/ 	.word	0x0000f660


	//   ....[24]....
        /*0224*/ 	.word	0x0000fb00


	//----- nvinfo : EIATTR_REG_RECONFIG
	.align		4
.L_95:
        /*0228*/ 	.byte	0x01, 0x54
	.zero		2


	//----- nvinfo : EIATTR_SYSCALL_OFFSETS
	.align		4
        /*022c*/ 	.byte	0x04, 0x46
        /*022e*/ 	.short	(.L_97 - .L_96)


	//   ....[0]....
.L_96:
        /*0230*/ 	.word	0x000010d0


	//   ....[1]....
        /*0234*/ 	.word	0x0000c210


	//   ....[2]....
        /*0238*/ 	.word	0x0000c350


	//   ....[3]....
        /*023c*/ 	.word	0x0000c450


	//----- nvinfo : EIATTR_MBARRIER_INSTR_OFFSETS
	.align		4
.L_97:
        /*0240*/ 	.byte	0x04, 0x39
        /*0242*/ 	.short	(.L_99 - .L_98)


	//   ....[0]....
.L_98:
        /*0244*/ 	.word	0x00000270
        /*0248*/ 	.word	0x000000ff
        /*024c*/ 	.word	0x00038800
        /*0250*/ 	.short	0x0100
        /*0252*/ 	.byte	0x06
	.zero		1


	//   ....[1]....
        /*0254*/ 	.word	0x00000280
        /*0258*/ 	.word	0x000000ff
        /*025c*/ 	.word	0x00038820
        /*0260*/ 	.short	0x0100
        /*0262*/ 	.byte	0x06
	.zero		1


	//   ....[2]....
        /*0264*/ 	.word	0x00000370
        /*0268*/ 	.word	0x000000ff
        /*026c*/ 	.word	0x00038830
        /*0270*/ 	.short	0x0100
        /*0272*/ 	.byte	0x08
	.zero		1


	//   ....[3]....
        /*0274*/ 	.word	0x00000380
        /*0278*/ 	.word	0x000000ff
        /*027c*/ 	.word	0x00038840
        /*0280*/ 	.short	0x0100
        /*0282*/ 	.byte	0x08
	.zero		1


	//   ....[4]....
        /*0284*/ 	.word	0x00000390
        /*0288*/ 	.word	0x000000ff
        /*028c*/ 	.word	0x00038838
        /*0290*/ 	.short	0x0100
        /*0292*/ 	.byte	0x08
	.zero		1


	//   ....[5]....
        /*0294*/ 	.word	0x000003a0
        /*0298*/ 	.word	0x000000ff
        /*029c*/ 	.word	0x00038848
        /*02a0*/ 	.short	0x0100
        /*02a2*/ 	.byte	0x08
	.zero		1


	//   ....[6]....
        /*02a4*/ 	.word	0x000004d0
        /*02a8*/ 	.word	0x000000ff
        /*02ac*/ 	.word	0x00038850
        /*02b0*/ 	.short	0x0100
        /*02b2*/ 	.byte	0x08
	.zero		1


	//   ....[7]....
        /*02b4*/ 	.word	0x000004e0
        /*02b8*/ 	.word	0x000000ff
        /*02bc*/ 	.word	0x00038860
        /*02c0*/ 	.short	0x0100
        /*02c2*/ 	.byte	0x08
	.zero		1


	//   ....[8]....
        /*02c4*/ 	.word	0x000004f0
        /*02c8*/ 	.word	0x000000ff
        /*02cc*/ 	.word	0x00038858
        /*02d0*/ 	.short	0x0100
        /*02d2*/ 	.byte	0x08
	.zero		1


	//   ....[9]....
        /*02d4*/ 	.word	0x00000500
        /*02d8*/ 	.word	0x000000ff
        /*02dc*/ 	.word	0x00038868
        /*02e0*/ 	.short	0x0100
        /*02e2*/ 	.byte	0x08
	.zero		1


	//   ....[10]....
        /*02e4*/ 	.word	0x000005f0
        /*02e8*/ 	.word	0x000000ff
        /*02ec*/ 	.word	0x00038870
        /*02f0*/ 	.short	0x0100
        /*02f2*/ 	.byte	0x06
	.zero		1


	//   ....[11]....
        /*02f4*/ 	.word	0x00000600
        /*02f8*/ 	.word	0x000000ff
        /*02fc*/ 	.word	0x00038880
        /*0300*/ 	.short	0x0100
        /*0302*/ 	.byte	0x06
	.zero		1


	//   ....[12]....
        /*0304*/ 	.word	0x00000610
        /*0308*/ 	.word	0x000000ff
        /*030c*/ 	.word	0x00038878
        /*0310*/ 	.short	0x0100
        /*0312*/ 	.byte	0x06
	.zero		1


	//   ....[13]....
        /*0314*/ 	.word	0x00000620
        /*0318*/ 	.word	0x000000ff
        /*031c*/ 	.word	0x00038888
        /*0320*/ 	.short	0x0100
        /*0322*/ 	.byte	0x06
	.zero		1


	//   ....[14]....
        /*0324*/ 	.word	0x00000750
        /*0328*/ 	.word	0x000000ff
        /*032c*/ 	.word	0x00038890
        /*0330*/ 	.short	0x0100
        /*0332*/ 	.byte	0x08
	.zero		1


	//   ....[15]....
        /*0334*/ 	.word	0x00000760
        /*0338*/ 	.word	0x000000ff
        /*033c*/ 	.word	0x000388a0
        /*0340*/ 	.short	0x0100
        /*0342*/ 	.byte	0x08
	.zero		1


	//   ....[16]....
        /*0344*/ 	.word	0x00000770
        /*0348*/ 	.word	0x000000ff
        /*034c*/ 	.word	0x00038898
        /*0350*/ 	.short	0x0100
        /*0352*/ 	.byte	0x08
	.zero		1


	//   ....[17]....
        /*0354*/ 	.word	0x00000780
        /*0358*/ 	.word	0x000000ff
        /*035c*/ 	.word	0x000388a8
        /*0360*/ 	.short	0x0100
        /*0362*/ 	.byte	0x08
	.zero		1


	//   ....[18]....
        /*0364*/ 	.word	0x000008b0
        /*0368*/ 	.word	0x000000ff
        /*036c*/ 	.word	0x000388b0
        /*0370*/ 	.short	0x0100
        /*0372*/ 	.byte	0x08
	.zero		1


	//   ....[19]....
        /*0374*/ 	.word	0x000008c0
        /*0378*/ 	.word	0x000000ff
        /*037c*/ 	.word	0x000388c0
        /*0380*/ 	.short	0x0100
        /*0382*/ 	.byte	0x08
	.zero		1


	//   ....[20]....
        /*0384*/ 	.word	0x000008d0
        /*0388*/ 	.word	0x000000ff
        /*038c*/ 	.word	0x000388b8
        /*0390*/ 	.short	0x0100
        /*0392*/ 	.byte	0x08
	.zero		1


	//   ....[21]....
        /*0394*/ 	.word	0x000008e0
        /*0398*/ 	.word	0x000000ff
        /*039c*/ 	.word	0x000388c8
        /*03a0*/ 	.short	0x0100
        /*03a2*/ 	.byte	0x08
	.zero		1


	//   ....[22]....
        /*03a4*/ 	.word	0x00001120
        /*03a8*/ 	.word	0x000000ff
        /*03ac*/ 	.word	0x00038800
        /*03b0*/ 	.short	0x010a
        /*03b2*/ 	.byte	0x04
	.zero		1


	//   ....[23]....
        /*03b4*/ 	.word	0x000011c0
        /*03b8*/ 	.word	0x00000000
        /*03bc*/ 	.word	0x00038830
        /*03c0*/ 	.short	0x010a
        /*03c2*/ 	.byte	0x3f
	.zero		1


	//   ....[24]....
        /*03c4*/ 	.word	0x00001240
        /*03c8*/ 	.word	0x00000000
        /*03cc*/ 	.word	0x00038830
        /*03d0*/ 	.short	0x010a
        /*03d2*/ 	.byte	0x3f
	.zero		1


	//   ....[25]....
        /*03d4*/ 	.word	0x000043c0
        /*03d8*/ 	.word	0x00000000
        /*03dc*/ 	.word	0x00000000
        /*03e0*/ 	.short	0x0101
        /*03e2*/ 	.byte	0x3f
	.zero		1


	//   ....[26]....
        /*03e4*/ 	.word	0x00005920
        /*03e8*/ 	.word	0x000000ff
        /*03ec*/ 	.word	0x00038830
        /*03f0*/ 	.short	0x010a
        /*03f2*/ 	.byte	0x3c
	.zero		1


	//   ....[27]....
        /*03f4*/ 	.word	0x00005960
        /*03f8*/ 	.word	0x000000ff
        /*03fc*/ 	.word	0x00038830
        /*0400*/ 	.short	0x010a
        /*0402*/ 	.byte	0x3c
	.zero		1


	//   ....[28]....
        /*0404*/ 	.word	0x000082c0
        /*0408*/ 	.word	0x000000ff
        /*040c*/ 	.word	0x00038850
        /*0410*/ 	.short	0x010a
        /*0412*/ 	.byte	0x05
	.zero		1


	//   ....[29]....
        /*0414*/ 	.word	0x00008300
        /*0418*/ 	.word	0x000000ff
        /*041c*/ 	.word	0x00038850
        /*0420*/ 	.short	0x010a
        /*0422*/ 	.byte	0x05
	.zero		1


	//   ....[30]....
        /*0424*/ 	.word	0x000092b0
        /*0428*/ 	.word	0x000000ae
        /*042c*/ 	.word	0x00000000
        /*0430*/ 	.short	0x0101
        /*0432*/ 	.byte	0x3f
	.zero		1


	//   ....[31]....
        /*0434*/ 	.word	0x000092f0
        /*0438*/ 	.word	0x000000b0
        /*043c*/ 	.word	0x00000000
        /*0440*/ 	.short	0x0101
        /*0442*/ 	.byte	0x3f
	.zero		1


	//   ....[32]....
        /*0444*/ 	.word	0x00009fe0
        /*0448*/ 	.word	0x000000ff
        /*044c*/ 	.word	0x00038850
        /*0450*/ 	.short	0x010a
        /*0452*/ 	.byte	0x07
	.zero		1


	//   ....[33]....
        /*0454*/ 	.word	0x0000a020
        /*0458*/ 	.word	0x000000ff
        /*045c*/ 	.word	0x00038850
        /*0460*/ 	.short	0x010a
        /*0462*/ 	.byte	0x07
	.zero		1


	//   ....[34]....
        /*0464*/ 	.word	0x0000abf0
        /*0468*/ 	.word	0x0000000d
        /*046c*/ 	.word	0x00000000
        /*0470*/ 	.short	0x0101
        /*0472*/ 	.byte	0x3f
	.zero		1


	//   ....[35]....
        /*0474*/ 	.word	0x0000bc90
        /*0478*/ 	.word	0x000000ff
        /*047c*/ 	.word	0x00000000
        /*0480*/ 	.short	0x0101
        /*0482*/ 	.byte	0x06
	.zero		1


	//   ....[36]....
        /*0484*/ 	.word	0x0000cba0
        /*0488*/ 	.word	0x00000006
        /*048c*/ 	.word	0x00038840
        /*0490*/ 	.short	0x010a
        /*0492*/ 	.byte	0x3f
	.zero		1


	//   ....[37]....
        /*0494*/ 	.word	0x0000d1d0
        /*0498*/ 	.word	0x00000009
        /*049c*/ 	.word	0x00038820
        /*04a0*/ 	.short	0x010a
        /*04a2*/ 	.byte	0x3f
	.zero		1


	//   ....[38]....
        /*04a4*/ 	.word	0x0000d4b0
        /*04a8*/ 	.word	0x00000002
        /*04ac*/ 	.word	0x00038840
        /*04b0*/ 	.short	0x010a
        /*04b2*/ 	.byte	0x3f
	.zero		1


	//   ....[39]....
        /*04b4*/ 	.word	0x0000d7c0
        /*04b8*/ 	.word	0x00000002
        /*04bc*/ 	.word	0x00000060
        /*04c0*/ 	.short	0x010a
        /*04c2*/ 	.byte	0x3f
	.zero		1


	//   ....[40]....
        /*04c4*/ 	.word	0x0000ddb0
        /*04c8*/ 	.word	0x00000002
        /*04cc*/ 	.word	0x00038840
        /*04d0*/ 	.short	0x010a
        /*04d2*/ 	.byte	0x3f
	.zero		1


	//   ....[41]....
        /*04d4*/ 	.word	0x0000e0c0
        /*04d8*/ 	.word	0x00000002
        /*04dc*/ 	.word	0x00000060
        /*04e0*/ 	.short	0x010a
        /*04e2*/ 	.byte	0x3f
	.zero		1


	//   ....[42]....
        /*04e4*/ 	.word	0x0000e5d0
        /*04e8*/ 	.word	0x00000002
        /*04ec*/ 	.word	0x00038840
        /*04f0*/ 	.short	0x010a
        /*04f2*/ 	.byte	0x3f
	.zero		1


	//   ....[43]....
        /*04f4*/ 	.word	0x0000e8f0
        /*04f8*/ 	.word	0x00000002
        /*04fc*/ 	.word	0x00000060
        /*0500*/ 	.short	0x010a
        /*0502*/ 	.byte	0x3f
	.zero		1


	//   ....[44]....
        /*0504*/ 	.word	0x0000ecd0
        /*0508*/ 	.word	0x00000003
        /*050c*/ 	.word	0x00038860
        /*0510*/ 	.short	0x010a
        /*0512*/ 	.byte	0x3f
	.zero		1


	//   ....[45]....
        /*0514*/ 	.word	0x0000f0f0
        /*0518*/ 	.word	0x00000000
        /*051c*/ 	.word	0x00038820
        /*0520*/ 	.short	0x010a
        /*0522*/ 	.byte	0x3f
	.zero		1


	//   ....[46]....
        /*0524*/ 	.word	0x0000f290
        /*0528*/ 	.word	0x00000006
        /*052c*/ 	.word	0x00000000
        /*0530*/ 	.short	0x010a
        /*0532*/ 	.byte	0x3f
	.zero		1


	//   ....[47]....
        /*0534*/ 	.word	0x0000f300
        /*0538*/ 	.word	0x00000003
        /*053c*/ 	.word	0x00000000
        /*0540*/ 	.short	0x010a
        /*0542*/ 	.byte	0x3f
	.zero		1


	//   ....[48]....
        /*0544*/ 	.word	0x0000f360
        /*0548*/ 	.word	0x00000010
        /*054c*/ 	.word	0x00000000
        /*0550*/ 	.short	0x010a
        /*0552*/ 	.byte	0x3f
	.zero		1


	//   ....[49]....
        /*0554*/ 	.word	0x0000f390
        /*0558*/ 	.word	0x00000003
        /*055c*/ 	.word	0x00000000
        /*0560*/ 	.short	0x010a
        /*0562*/ 	.byte	0x3f
	.zero		1


	//   ....[50]....
        /*0564*/ 	.word	0x0000f410
        /*0568*/ 	.word	0x00000003
        /*056c*/ 	.word	0x00038800
        /*0570*/ 	.short	0x010a
        /*0572*/ 	.byte	0x3f
	.zero		1


	//   ....[51]....
        /*0574*/ 	.word	0x0000f460
        /*0578*/ 	.word	0x00000000
        /*057c*/ 	.word	0x00038830
        /*0580*/ 	.short	0x010a
        /*0582*/ 	.byte	0x3f
	.zero		1


	//   ....[52]....
        /*0584*/ 	.word	0x0000f4c0
        /*0588*/ 	.word	0x00000005
        /*058c*/ 	.word	0x00038830
        /*0590*/ 	.short	0x010a
        /*0592*/ 	.byte	0x3f
	.zero		1


	//   ....[53]....
        /*0594*/ 	.word	0x0000f520
        /*0598*/ 	.word	0x00000003
        /*059c*/ 	.word	0x00038850
        /*05a0*/ 	.short	0x010a
        /*05a2*/ 	.byte	0x3f
	.zero		1


	//   ....[54]....
        /*05a4*/ 	.word	0x0000f580
        /*05a8*/ 	.word	0x00000003
        /*05ac*/ 	.word	0x00038850
        /*05b0*/ 	.short	0x010a
        /*05b2*/ 	.byte	0x3f
	.zero		1


	//   ....[55]....
        /*05b4*/ 	.word	0x0000f720
        /*05b8*/ 	.word	0x00000006
        /*05bc*/ 	.word	0x00038840
        /*05c0*/ 	.short	0x010a
        /*05c2*/ 	.byte	0x3f
	.zero		1


	//   ....[56]....
        /*05c4*/ 	.word	0x0000f7a0
        /*05c8*/ 	.word	0x00000007
        /*05cc*/ 	.word	0x00038820
        /*05d0*/ 	.short	0x010a
        /*05d2*/ 	.byte	0x3f
	.zero		1


	//   ....[57]....
        /*05d4*/ 	.word	0x0000f7f0
        /*05d8*/ 	.word	0x00000002
        /*05dc*/ 	.word	0x00038840
        /*05e0*/ 	.short	0x010a
        /*05e2*/ 	.byte	0x3f
	.zero		1


	//   ....[58]....
        /*05e4*/ 	.word	0x0000f840
        /*05e8*/ 	.word	0x00000002
        /*05ec*/ 	.word	0x00000060
        /*05f0*/ 	.short	0x010a
        /*05f2*/ 	.byte	0x3f
	.zero		1


	//   ....[59]....
        /*05f4*/ 	.word	0x0000f890
        /*05f8*/ 	.word	0x00000002
        /*05fc*/ 	.word	0x00038840
        /*0600*/ 	.short	0x010a
        /*0602*/ 	.byte	0x3f
	.zero		1


	//   ....[60]....
        /*0604*/ 	.word	0x0000f8e0
        /*0608*/ 	.word	0x00000002
        /*060c*/ 	.word	0x00000060
        /*0610*/ 	.short	0x010a
        /*0612*/ 	.byte	0x3f
	.zero		1


	//   ....[61]....
        /*0614*/ 	.word	0x0000f930
        /*0618*/ 	.word	0x00000002
        /*061c*/ 	.word	0x00038840
        /*0620*/ 	.short	0x010a
        /*0622*/ 	.byte	0x3f
	.zero		1


	//   ....[62]....
        /*0624*/ 	.word	0x0000f980
        /*0628*/ 	.word	0x00000002
        /*062c*/ 	.word	0x00000060
        /*0630*/ 	.short	0x010a
        /*0632*/ 	.byte	0x3f
	.zero		1


	//   ....[63]....
        /*0634*/ 	.word	0x0000f9d0
        /*0638*/ 	.word	0x00000003
        /*063c*/ 	.word	0x00038860
        /*0640*/ 	.short	0x010a
        /*0642*/ 	.byte	0x3f
	.zero		1


	//   ....[64]....
        /*0644*/ 	.word	0x0000fa20
        /*0648*/ 	.word	0x00000000
        /*064c*/ 	.word	0x00038820
        /*0650*/ 	.short	0x010a
        /*0652*/ 	.byte	0x3f
	.zero		1


	//   ....[65]....
        /*0654*/ 	.word	0x0000fbc0
        /*0658*/ 	.word	0x00000006
        /*065c*/ 	.word	0x00000000
        /*0660*/ 	.short	0x010a
        /*0662*/ 	.byte	0x3f
	.zero		1


	//   ....[66]....
        /*0664*/ 	.word	0x0000fc10
        /*0668*/ 	.word	0x00000003
        /*066c*/ 	.word	0x00000000
        /*0670*/ 	.short	0x010a
        /*0672*/ 	.byte	0x3f
	.zero		1


	//   ....[67]....
        /*0674*/ 	.word	0x0000fc60
        /*0678*/ 	.word	0x00000010
        /*067c*/ 	.word	0x00000000
        /*0680*/ 	.short	0x010a
        /*0682*/ 	.byte	0x3f
	.zero		1


	//----- nvinfo : EIATTR_NUM_MBARRIERS
	.align		4
.L_99:
        /*0684*/ 	.byte	0x03, 0x38
        /*0686*/ 	.short	0x0016


	//----- nvinfo : EIATTR_EXIT_INSTR_OFFSETS
	.align		4
        /*0688*/ 	.byte	0x04, 0x1c
        /*068a*/ 	.short	(.L_101 - .L_100)


	//   ....[0]....
.L_100:
        /*068c*/ 	.word	0x000009f0


	//   ....[1]....
        /*0690*/ 	.word	0x0000bd70


	//   ....[2]....
        /*0694*/ 	.word	0x0000bdd0


	//   ....[3]....
        /*0698*/ 	.word	0x0000f3e0


	//----- nvinfo : EIATTR_MAX_THREADS
	.align		4
.L_101:
        /*069c*/ 	.byte	0x04, 0x05
        /*069e*/ 	.short	(.L_103 - .L_102)
.L_102:
        /*06a0*/ 	.word	0x00000180
        /*06a4*/ 	.word	0x00000001
        /*06a8*/ 	.word	0x00000001


	//----- nvinfo : EIATTR_CRS_STACK_SIZE
	.align		4
.L_103:
        /*06ac*/ 	.byte	0x04, 0x1e
        /*06ae*/ 	.short	(.L_105 - .L_104)
.L_104:
        /*06b0*/ 	.word	0x00000000


	//----- nvinfo : EIATTR_CBANK_PARAM_SIZE
	.align		4
.L_105:
        /*06b4*/ 	.byte	0x03, 0x19
        /*06b6*/ 	.short	0x0bf0


	//----- nvinfo : EIATTR_PARAM_CBANK
	.align		4
        /*06b8*/ 	.byte	0x04, 0x0a
        /*06ba*/ 	.short	(.L_107 - .L_106)
	.align		4
.L_106:
        /*06bc*/ 	.word	index@(.nv.constant0._ZN7cutlass13device_kernelIN5flash11enable_sm90INS1_16FlashAttnFwdSm90INS1_25CollectiveMainloopFwdSm90ILi2EN4cute5tupleIJNS5_1CILi1EEES8_S8_EEENS6_IJNS7_ILi128EEENS7_ILi80EEENS7_ILi256EEEEEELi256ENS_6half_tEfNS_4arch4Sm90ELb0ELb0ELb1ELb0ELb0ELb0ELb0ELb1ELb1ELb0ELb0ELb0EEENS1_21CollectiveEpilogueFwdINS6_IJSA_SC_SB_EEES9_SE_SG_Li256ELb0ELb0ELb0ELb0EEENS1_29StaticPersistentTileSchedulerILb0EEEEEEEEEvNT_6ParamsE)
        /*06c0*/ 	.short	0x0210
        /*06c2*/ 	.short	0x0bf0


	//----- nvinfo : EIATTR_SW_WAR
	.align		4
.L_107:
        /*06c4*/ 	.byte	0x04, 0x36
        /*06c6*/ 	.short	(.L_109 - .L_108)
.L_108:
        /*06c8*/ 	.word	0x00000008
.L_109:


//--------------------- .nv.info._ZN7cutlass13device_kernelIN5flash11enable_sm90INS1_16FlashAttnFwdSm90INS1_25CollectiveMainloopFwdSm90ILi2EN4cute5tupleIJNS5_1CILi2EEENS7_ILi1EEES9_EEENS6_IJNS7_ILi128EEENS7_ILi80EEENS7_ILi256EEEEEELi256ENS_6half_tEfNS_4arch4Sm90ELb0ELb0ELb1ELb0ELb0ELb0ELb0ELb1ELb1ELb0ELb0ELb0EEENS1_21CollectiveEpilogueFwdINS6_IJSB_SD_SC_EEESA_SF_SH_Li256ELb0ELb0ELb0ELb0EEENS1_29StaticPersistentTileSchedulerILb0EEEEEEEEEvNT_6ParamsE --------------------------
	.section	.nv.info._ZN7cutlass13device_kernelIN5flash11enable_sm90INS1_16FlashAttnFwdSm90INS1_25CollectiveMainloopFwdSm90ILi2EN4cute5tupleIJNS5_1CILi2EEENS7_ILi1EEES9_EEENS6_IJNS7_ILi128EEENS7_ILi80EEENS7_ILi256EEEEEELi256ENS_6half_tEfNS_4arch4Sm90ELb0ELb0ELb1ELb0ELb0ELb0ELb0ELb1ELb1ELb0ELb0ELb0EEENS1_21CollectiveEpilogueFwdINS6_IJSB_SD_SC_EEESA_SF_SH_Li256ELb0ELb0ELb0ELb0EEENS1_29StaticPersistentTileSchedulerILb0EEEEEEEEEvNT_6ParamsE,"",@"SHT_CUDA_INFO"
	.sectionflags	@""
	.align	4


	//----- nvinfo : EIATTR_CUDA_API_VERSION
	.align		4
        /*0000*/ 	.byte	0x04, 0x37
        /*0002*/ 	.short	(.L_111 - .L_110)
.L_110:
        /*0004*/ 	.word	0x00000082


	//----- nvinfo : EIATTR_KPARAM_INFO
	.align		4
.L_111:
        /*0008*/ 	.byte	0x04, 0x17
        /*000a*/ 	.short	(.L_113 - .L_112)
.L_112:
        /*000c*/ 	.word	0x00000000
        /*0010*/ 	.short	0x0000
        /*0012*/ 	.short	0x0070
        /*0014*/ 	.byte	0x00, 0xf0, 0x01, 0x2e


	//----- nvinfo : EIATTR_SPARSE_MMA_MASK
	.align		4
.L_113:
        /*0018*/ 	.byte	0x03, 0x50
        /*001a*/ 	.short	0x0000


	//----- nvinfo : EIATTR_MAXREG_COUNT
	.align		4
        /*001c*/ 	.byte	0x03, 0x1b
        /*001e*/ 	.short	0x00a8


	//----- nvinfo : EIATTR_NUM_BARRIERS
	.align		4
        /*0020*/ 	.byte	0x02, 0x4c
        /*0022*/ 	.byte	0x09
	.zero		1


	//----- nvinfo : EIATTR_EXTERNS
	.align		4
        /*0024*/ 	.byte	0x04, 0x0f
        /*0026*/ 	.short	(.L_115 - .L_114)


	//   ....[0]....
	.align		4
.L_114:
        /*0028*/ 	.word	index@(__assertfail)


	//----- nvinfo : EIATTR_ANNOTATIONS
	.align		4
.L_115:
        /*002c*/ 	.byte	0x04, 0x55
        /*002e*/ 	.short	(.L_117 - .L_116)


	//   ....[0]....
.L_116:
        /* <DEDUP_REMOVED lines=26> */


	//----- nvinfo : EIATTR_MERCURY_ISA_VERSION
	.align		4
.L_117:
        /*01c0*/ 	.byte	0x03, 0x5f
        /*01c2*/ 	.short	0x0101


	//----- nvinfo : EIATTR_INT_WARP_WIDE_INSTR_OFFSETS
	.align		4
        /*01c4*/ 	.byte	0x04, 0x31
        /*01c6*/ 	.short	(.L_119 - .L_118)


	//   ....[0]....
.L_118:
        /*01c8*/ 	.word	0x00000190


	//   ....[1]....
        /*01cc*/ 	.word	0x000001d0


	//   ....[2]....
        /*01d0*/ 	.word	0x00000240


	//   ....[3]....
        /*01d4*/ 	.word	0x0000c150


	//   ....[4]....
        /*01d8*/ 	.word	0x0000c1a0


	//   ....[5]....
        /*01dc*/ 	.word	0x0000c260


	//   ....[6]....
        /*01e0*/ 	.word	0x0000c320


	//   ....[7]....
        /*01e4*/ 	.word	0x0000c3e0


	//----- nvinfo : EIATTR_COOP_GROUP_MASK_REGIDS
	.align		4
.L_119:
        /*01e8*/ 	.byte	0x04, 0x29
        /*01ea*/ 	.short	(.L_121 - .L_120)


	//   ....[0]....
.L_120:
        /*01ec*/ 	.word	0xffffffff


	//   ....[1]....
        /*01f0*/ 	.word	0xffffffff


	//   ....[2]....
        /*01f4*/ 	.word	0xffffffff


	//   ....[3]....
        /*01f8*/ 	.word	0xffffffff


	//   ....[4]....
        /*01fc*/ 	.word	0xffffffff


	//   ....[5]....
        /*0200*/ 	.word	0xffffffff


	//   ....[6]....
        /*0204*/ 	.word	0xffffffff


	//   ....[7]....
        /*0208*/ 	.word	0xffffffff


	//   ....[8]....
        /*020c*/ 	.word	0xffffffff


	//   ....[9]....
        /*0210*/ 	.word	0xffffffff


	//   ....[10]....
        /*0214*/ 	.word	0xffffffff


	//   ....[11]....
        /*0218*/ 	.word	0xffffffff


	//   ....[12]....
        /*021c*/ 	.word	0xffffffff


	//   ....[13]....
        /*0220*/ 	.word	0xffffffff


	//   ....[14]....
        /*0224*/ 	.word	0xffffffff


	//   ....[15]....
        /*0228*/ 	.word	0xffffffff


	//   ....[16]....
        /*022c*/ 	.word	0xffffffff


	//   ....[17]....
        /*0230*/ 	.word	0xffffffff


	//   ....[18]....
        /*0234*/ 	.word	0xffffffff


	//   ....[19]....
        /*0238*/ 	.word	0xffffffff


	//   ....[20]....
        /*023c*/ 	.word	0xffffffff


	//   ....[21]....
        /*0240*/ 	.word	0xffffffff


	//   ....[22]....
        /*0244*/ 	.word	0xffffffff


	//   ....[23]....
        /*0248*/ 	.word	0xffffffff


	//   ....[24]....
        /*024c*/ 	.word	0x0500000f


	//   ....[25]....
        /*0250*/ 	.word	0x0500000f


	//----- nvinfo : EIATTR_COOP_GROUP_INSTR_OFFSETS
	.align		4
.L_121:
        /*0254*/ 	.byte	0x04, 0x28
        /*0256*/ 	.short	(.L_123 - .L_122)


	//   ....[0]....
.L_122:
        /*0258*/ 	.word	0x00000060


	//   ....[1]....
        /*025c*/ 	.word	0x000001a0


	//   ....[2]....
        /*0260*/ 	.word	0x000001f0


	//   ....[3]....
        /*0264*/ 	.word	0x00000430


	//   ....[4]....
        /*0268*/ 	.word	0x00000660


	//   ....[5]....
        /*026c*/ 	.word	0x00000890


	//   ....[6]....
        /*0270*/ 	.word	0x00000b20


	//   ....[7]....
        /*0274*/ 	.word	0x00000e50


	//   ....[8]....
        /*0278*/ 	.word	0x00001330


	//   ....[9]....
        /*027c*/ 	.word	0x00004820


	//   ....[10]....
        /*0280*/ 	.word	0x000048a0


	//   ....[11]....
        /*0284*/ 	.word	0x00004c40


	//   ....[12]....
        /*0288*/ 	.word	0x00004cc0


	//   ....[13]....
        /*028c*/ 	.word	0x00008680


	//   ....[14]....
        /*0290*/ 	.word	0x000086b0


	//   ....[15]....
        /*0294*/ 	.word	0x000086d0


	//   ....[16]....
        /*0298*/ 	.word	0x000086f0


	//   ....[17]....
        /*029c*/ 	.word	0x00009ac0


	//   ....[18]....
        /*02a0*/ 	.word	0x00009ad0


	//   ....[19]....
        /*02a4*/ 	.word	0x00009b70


	//   ....[20]....
        /*02a8*/ 	.word	0x00009b90


	//   ....[21]....
        /*02ac*/ 	.word	0x0000b490


	//   ....[22]....
        /*02b0*/ 	.word	0x0000b880


	//   ....[23]....
        /*02b4*/ 	.word	0x0000ef30


	//   ....[24]....
        /*02b8*/ 	.word	0x0000f440


	//   ....[25]....
        /*02bc*/ 	.word	0x0000f8e0


	//----- nvinfo : EIATTR_REG_RECONFIG
	.align		4
.L_123:
        /*02c0*/ 	.byte	0x01, 0x54
	.zero		2


	//----- nvinfo : EIATTR_SYSCALL_OFFSETS
	.align		4
        /*02c4*/ 	.byte	0x04, 0x46
        /*02c6*/ 	.short	(.L_125 - .L_124)


	//   ....[0]....
.L_124:
        /*02c8*/ 	.word	0x000016b0


	//   ....[1]....
        /*02cc*/ 	.word	0x0000bd90


	//   ....[2]....
        /*02d0*/ 	.word	0x0000bed0


	//   ....[3]....
        /*02d4*/ 	.word	0x0000bfd0


	//----- nvinfo : EIATTR_MBARRIER_INSTR_OFFSETS
	.align		4
.L_125:
        /*02d8*/ 	.byte	0x04, 0x39
        /*02da*/ 	.short	(.L_127 - .L_126)


	//   ....[0]....
.L_126:
        /*02dc*/ 	.word	0x000002d0
        /*02e0*/ 	.word	0x000000ff
        /*02e4*/ 	.word	0x00038800
        /*02e8*/ 	.short	0x0100
        /*02ea*/ 	.byte	0x08
	.zero		1


	//   ....[1]....
        /*02ec*/ 	.word	0x000002e0
        /*02f0*/ 	.word	0x000000ff
        /*02f4*/ 	.word	0x00038820
        /*02f8*/ 	.short	0x0100
        /*02fa*/ 	.byte	0x08
	.zero		1


	//   ....[2]....
        /*02fc*/ 	.word	0x000003d0
        /*0300*/ 	.word	0x000000ff
        /*0304*/ 	.word	0x00038830
        /*0308*/ 	.short	0x0100
        /*030a*/ 	.byte	0x08
	.zero		1


	//   ....[3]....
        /*030c*/ 	.word	0x000003e0
        /*0310*/ 	.word	0x000000ff
        /*0314*/ 	.word	0x00038840
        /*0318*/ 	.short	0x0100
        /*031a*/ 	.byte	0x08
	.zero		1


	//   ....[4]....
        /*031c*/ 	.word	0x000003f0
        /*0320*/ 	.word	0x000000ff
        /*0324*/ 	.word	0x00038838
        /*0328*/ 	.short	0x0100
        /*032a*/ 	.byte	0x08
	.zero		1


	//   ....[5]....
        /*032c*/ 	.word	0x00000400
        /*0330*/ 	.word	0x000000ff
        /*0334*/ 	.word	0x00038848
        /*0338*/ 	.short	0x0100
        /*033a*/ 	.byte	0x08
	.zero		1


	//   ....[6]....
        /*033c*/ 	.word	0x00000610
        /*0340*/ 	.word	0x000000ff
        /*0344*/ 	.word	0x00038850
        /*0348*/ 	.short	0x0100
        /*034a*/ 	.byte	0x08
	.zero		1


	//   ....[7]....
        /*034c*/ 	.word	0x00000620
        /*0350*/ 	.word	0x000000ff
        /*0354*/ 	.word	0x00038860
        /*0358*/ 	.short	0x0100
        /*035a*/ 	.byte	0x08
	.zero		1


	//   ....[8]....
        /*035c*/ 	.word	0x00000630
        /*0360*/ 	.word	0x000000ff
        /*0364*/ 	.word	0x00038858
        /*0368*/ 	.short	0x0100
        /*036a*/ 	.byte	0x08
	.zero		1


	//   ....[9]....
        /*036c*/ 	.word	0x00000640
        /*0370*/ 	.word	0x000000ff
        /*0374*/ 	.word	0x00038868
        /*0378*/ 	.short	0x0100
        /*037a*/ 	.byte	0x08
	.zero		1


	//   ....[10]....
        /*037c*/ 	.word	0x00000840
        /*0380*/ 	.word	0x000000ff
        /*0384*/ 	.word	0x00038870
        /*0388*/ 	.short	0x0100
        /*038a*/ 	.byte	0x08
	.zero		1


	//   ....[11]....
        /*038c*/ 	.word	0x00000850
        /*0390*/ 	.word	0x000000ff
        /*0394*/ 	.word	0x00038880
        /*0398*/ 	.short	0x0100
        /*039a*/ 	.byte	0x08
	.zero		1


	//   ....[12]....
        /*039c*/ 	.word	0x00000860
        /*03a0*/ 	.word	0x000000ff
        /*03a4*/ 	.word	0x00038878
        /*03a8*/ 	.short	0x0100
        /*03aa*/ 	.byte	0x08
	.zero		1


	//   ....[13]....
        /*03ac*/ 	.word	0x00000870
        /*03b0*/ 	.word	0x000000ff
        /*03b4*/ 	.word	0x00038888
        /*03b8*/ 	.short	0x0100
        /*03ba*/ 	.byte	0x08
	.zero		1


	//   ....[14]....
        /*03bc*/ 	.word	0x00000ad0
        /*03c0*/ 	.word	0x000000ff
        /*03c4*/ 	.word	0x00038890
        /*03c8*/ 	.short	0x0100
        /*03ca*/ 	.byte	0x08
	.zero		1


	//   ....[15]....
        /*03cc*/ 	.word	0x00000ae0
        /*03d0*/ 	.word	0x000000ff
        /*03d4*/ 	.word	0x000388a0
        /*03d8*/ 	.short	0x0100
        /*03da*/ 	.byte	0x08
	.zero		1


	//   ....[16]....
        /*03dc*/ 	.word	0x00000af0
        /*03e0*/ 	.word	0x000000ff
        /*03e4*/ 	.word	0x00038898
        /*03e8*/ 	.short	0x0100
        /*03ea*/ 	.byte	0x08
	.zero		1


	//   ....[17]....
        /*03ec*/ 	.word	0x00000b00
        /*03f0*/ 	.word	0x000000ff
        /*03f4*/ 	.word	0x000388a8
        /*03f8*/ 	.short	0x0100
        /*03fa*/ 	.byte	0x08
	.zero		1


	//   ....[18]....
        /*03fc*/ 	.word	0x00000da0
        /*0400*/ 	.word	0x000000ff
        /*0404*/ 	.word	0x000388b0
        /*0408*/ 	.short	0x0100
        /*040a*/ 	.byte	0x08
	.zero		1


	//   ....[19]....
        /*040c*/ 	.word	0x00000db0
        /*0410*/ 	.word	0x000000ff
        /*0414*/ 	.word	0x000388c0
        /*0418*/ 	.short	0x0100
        /*041a*/ 	.byte	0x08
	.zero		1


	//   ....[20]....
        /*041c*/ 	.word	0x00000dc0
        /*0420*/ 	.word	0x000000ff
        /*0424*/ 	.word	0x000388b8
        /*0428*/ 	.short	0x0100
        /*042a*/ 	.byte	0x08
	.zero		1


	//   ....[21]....
        /*042c*/ 	.word	0x00000dd0
        /*0430*/ 	.word	0x000000ff
        /*0434*/ 	.word	0x000388c8
        /*0438*/ 	.short	0x0100
        /*043a*/ 	.byte	0x08
	.zero		1


	//   ....[22]....
        /*043c*/ 	.word	0x00001740
        /*0440*/ 	.word	0x000000ff
        /*0444*/ 	.word	0x00038800
        /*0448*/ 	.short	0x010a
        /*044a*/ 	.byte	0x06
	.zero		1


	//   ....[23]....
        /*044c*/ 	.word	0x000017e0
        /*0450*/ 	.word	0x00000000
        /*0454*/ 	.word	0x00038830
        /*0458*/ 	.short	0x010a
        /*045a*/ 	.byte	0x3f
	.zero		1


	//   ....[24]....
        /*045c*/ 	.word	0x00001820
        /*0460*/ 	.word	0x00000000
        /*0464*/ 	.word	0x00038830
        /*0468*/ 	.short	0x010a
        /*046a*/ 	.byte	0x3f
	.zero		1


	//   ....[25]....
        /*046c*/ 	.word	0x00004f30
        /*0470*/ 	.word	0x00000000
        /*0474*/ 	.word	0x00000000
        /*0478*/ 	.short	0x0101
        /*047a*/ 	.byte	0x3f
	.zero		1


	//   ....[26]....
        /*047c*/ 	.word	0x000056a0
        /*0480*/ 	.word	0x000000ff
        /*0484*/ 	.word	0x00038830
        /*0488*/ 	.short	0x010a
        /*048a*/ 	.byte	0x3c
	.zero		1


	//   ....[27]....
        /*048c*/ 	.word	0x000056e0
        /*0490*/ 	.word	0x000000ff
        /*0494*/ 	.word	0x00038830
        /*0498*/ 	.short	0x010a
        /*049a*/ 	.byte	0x3c
	.zero		1


	//   ....[28]....
        /*049c*/ 	.word	0x00007c40
        /*04a0*/ 	.word	0x000000ff
        /*04a4*/ 	.word	0x00038850
        /*04a8*/ 	.short	0x010a
        /*04aa*/ 	.byte	0x04
	.zero		1


	//   ....[29]....
        /*04ac*/ 	.word	0x00007c80
        /*04b0*/ 	.word	0x000000ff
        /*04b4*/ 	.word	0x00038850
        /*04b8*/ 	.short	0x010a
        /*04ba*/ 	.byte	0x04
	.zero		1


	//   ....[30]....
        /*04bc*/ 	.word	0x00008db0
        /*04c0*/ 	.word	0x00000005
        /*04c4*/ 	.word	0x00000000
        /*04c8*/ 	.short	0x0101
        /*04ca*/ 	.byte	0x3f
	.zero		1


	//   ....[31]....
        /*04cc*/ 	.word	0x00009180
        /*04d0*/ 	.word	0x0000009a
        /*04d4*/ 	.word	0x00000000
        /*04d8*/ 	.short	0x0101
        /*04da*/ 	.byte	0x3f
	.zero		1


	//   ....[32]....
        /*04dc*/ 	.word	0x00009a30
        /*04e0*/ 	.word	0x000000ff
        /*04e4*/ 	.word	0x00038850
        /*04e8*/ 	.short	0x010a
        /*04ea*/ 	.byte	0x08
	.zero		1


	//   ....[33]....
        /*04ec*/ 	.word	0x00009a70
        /*04f0*/ 	.word	0x000000ff
        /*04f4*/ 	.word	0x00038850
        /*04f8*/ 	.short	0x010a
        /*04fa*/ 	.byte	0x08
	.zero		1


	//   ....[34]....
        /*04fc*/ 	.word	0x0000adf0
        /*0500*/ 	.word	0x00000014
        /*0504*/ 	.word	0x00000000
        /*0508*/ 	.short	0x0101
        /*050a*/ 	.byte	0x3f
	.zero		1


	//   ....[35]....
        /*050c*/ 	.word	0x0000b730
        /*0510*/ 	.word	0x000000ff
        /*0514*/ 	.word	0x00000000
        /*0518*/ 	.short	0x0101
        /*051a*/ 	.byte	0x07
	.zero		1


	//   ....[36]....
        /*051c*/ 	.word	0x0000b740
        /*0520*/ 	.word	0x000000ff
        /*0524*/ 	.word	0x00000000
        /*0528*/ 	.short	0x0101
        /*052a*/ 	.byte	0x06
	.zero		1


	//   ....[37]....
        /*052c*/ 	.word	0x0000c750
        /*0530*/ 	.word	0x00000004
        /*0534*/ 	.word	0x00038840
        /*0538*/ 	.short	0x010a
        /*053a*/ 	.byte	0x3f
	.zero		1


	//   ....[38]....
        /*053c*/ 	.word	0x0000cde0
        /*0540*/ 	.word	0x0000000a
        /*0544*/ 	.word	0x00038820
        /*0548*/ 	.short	0x010a
        /*054a*/ 	.byte	0x3f
	.zero		1


	//   ....[39]....
        /*054c*/ 	.word	0x0000d0d0
        /*0550*/ 	.word	0x00000002
        /*0554*/ 	.word	0x00038840
        /*0558*/ 	.short	0x010a
        /*055a*/ 	.byte	0x3f
	.zero		1


	//   ....[40]....
        /*055c*/ 	.word	0x0000d420
        /*0560*/ 	.word	0x00000002
        /*0564*/ 	.word	0x00038860
        /*0568*/ 	.short	0x010a
        /*056a*/ 	.byte	0x3f
	.zero		1


	//   ....[41]....
        /*056c*/ 	.word	0x0000da10
        /*0570*/ 	.word	0x00000002
        /*0574*/ 	.word	0x00038840
        /*0578*/ 	.short	0x010a
        /*057a*/ 	.byte	0x3f
	.zero		1


	//   ....[42]....
        /*057c*/ 	.word	0x0000dd60
        /*0580*/ 	.word	0x00000002
        /*0584*/ 	.word	0x00038860
        /*0588*/ 	.short	0x010a
        /*058a*/ 	.byte	0x3f
	.zero		1


	//   ....[43]....
        /*058c*/ 	.word	0x0000e2c0
        /*0590*/ 	.word	0x00000002
        /*0594*/ 	.word	0x00038840
        /*0598*/ 	.short	0x010a
        /*059a*/ 	.byte	0x3f
	.zero		1


	//   ....[44]....
        /*059c*/ 	.word	0x0000e610
        /*05a0*/ 	.word	0x00000002
        /*05a4*/ 	.word	0x00038860
        /*05a8*/ 	.short	0x010a
        /*05aa*/ 	.byte	0x3f
	.zero		1


	//   ....[45]....
        /*05ac*/ 	.word	0x0000ea10
        /*05b0*/ 	.word	0x00000003
        /*05b4*/ 	.word	0x00038860
        /*05b8*/ 	.short	0x010a
        /*05ba*/ 	.byte	0x3f
	.zero		1


	//   ....[46]....
        /*05bc*/ 	.word	0x0000eeb0
        /*05c0*/ 	.word	0x00000000
        /*05c4*/ 	.word	0x00038820
        /*05c8*/ 	.short	0x010a
        /*05ca*/ 	.byte	0x3f
	.zero		1


	//   ....[47]....
        /*05cc*/ 	.word	0x0000f070
        /*05d0*/ 	.word	0x00000006
        /*05d4*/ 	.word	0x00000000
        /*05d8*/ 	.short	0x010a
        /*05da*/ 	.byte	0x3f
	.zero		1


	//   ....[48]....
        /*05dc*/ 	.word	0x0000f0e0
        /*05e0*/ 	.word	0x00000003
        /*05e4*/ 	.word	0x00000000
        /*05e8*/ 	.short	0x010a
        /*05ea*/ 	.byte	0x3f
	.zero		1


	//   ....[49]....
        /*05ec*/ 	.word	0x0000f140
        /*05f0*/ 	.word	0x00000010
        /*05f4*/ 	.word	0x00000000
        /*05f8*/ 	.short	0x010a
        /*05fa*/ 	.byte	0x3f
	.zero		1


	//   ....[50]....
        /*05fc*/ 	.word	0x0000f170
        /*0600*/ 	.word	0x00000003
        /*0604*/ 	.word	0x00000000
        /*0608*/ 	.short	0x010a
        /*060a*/ 	.byte	0x3f
	.zero		1


	//   ....[51]....
        /*060c*/ 	.word	0x0000f1f0
        /*0610*/ 	.word	0x00000003
        /*0614*/ 	.word	0x00038800
        /*0618*/ 	.short	0x010a
        /*061a*/ 	.byte	0x3f
	.zero		1


	//   ....[52]....
        /*061c*/ 	.word	0x0000f240
        /*0620*/ 	.word	0x00000000
        /*0624*/ 	.word	0x00038830
        /*0628*/ 	.short	0x010a
        /*062a*/ 	.byte	0x3f
	.zero		1


	//   ....[53]....
        /*062c*/ 	.word	0x0000f2a0
        /*0630*/ 	.word	0x00000004
        /*0634*/ 	.word	0x00038830
        /*0638*/ 	.short	0x010a
        /*063a*/ 	.byte	0x3f
	.zero		1


	//   ....[54]....
        /*063c*/ 	.word	0x0000f300
        /*0640*/ 	.word	0x00000003
        /*0644*/ 	.word	0x00038850
        /*0648*/ 	.short	0x010a
        /*064a*/ 	.byte	0x3f
	.zero		1


	//   ....[55]....
        /*064c*/ 	.word	0x0000f360
        /*0650*/ 	.word	0x00000007
        /*0654*/ 	.word	0x00038850
        /*0658*/ 	.short	0x010a
        /*065a*/ 	.byte	0x3f
	.zero		1


	//   ....[56]....
        /*065c*/ 	.word	0x0000f500
        /*0660*/ 	.word	0x00000004
        /*0664*/ 	.word	0x00038840
        /*0668*/ 	.short	0x010a
        /*066a*/ 	.byte	0x3f
	.zero		1


	//   ....[57]....
        /*066c*/ 	.word	0x0000f580
        /*0670*/ 	.word	0x00000007
        /*0674*/ 	.word	0x00038820
        /*0678*/ 	.short	0x010a
        /*067a*/ 	.byte	0x3f
	.zero		1


	//   ....[58]....
        /*067c*/ 	.word	0x0000f5d0
        /*0680*/ 	.word	0x00000002
        /*0684*/ 	.word	0x00038840
        /*0688*/ 	.short	0x010a
        /*068a*/ 	.byte	0x3f
	.zero		1


	//   ....[59]....
        /*068c*/ 	.word	0x0000f620
        /*0690*/ 	.word	0x00000002
        /*0694*/ 	.word	0x00038860
        /*0698*/ 	.short	0x010a
        /*069a*/ 	.byte	0x3f
	.zero		1


	//   ....[60]....
        /*069c*/ 	.word	0x0000f670
        /*06a0*/ 	.word	0x00000002
        /*06a4*/ 	.word	0x00038840
        /*06a8*/ 	.short	0x010a
        /*06aa*/ 	.byte	0x3f
	.zero		1


	//   ....[61]....
        /*06ac*/ 	.word	0x0000f6c0
        /*06b0*/ 	.word	0x00000002
        /*06b4*/ 	.word	0x00038860
        /*06b8*/ 	.short	0x010a
        /*06ba*/ 	.byte	0x3f
	.zero		1


	//   ....[62]....
        /*06bc*/ 	.word	0x0000f710
        /*06c0*/ 	.word	0x00000002
        /*06c4*/ 	.word	0x00038840
        /*06c8*/ 	.short	0x010a
        /*06ca*/ 	.byte	0x3f
	.zero		1


	//   ....[63]....
        /*06cc*/ 	.word	0x0000f760
        /*06d0*/ 	.word	0x00000002
        /*06d4*/ 	.word	0x00038860
        /*06d8*/ 	.short	0x010a
        /*06da*/ 	.byte	0x3f
	.zero		1


	//   ....[64]....
        /*06dc*/ 	.word	0x0000f7b0
        /*06e0*/ 	.word	0x00000003
        /*06e4*/ 	.word	0x00038860
        /*06e8*/ 	.short	0x010a
        /*06ea*/ 	.byte	0x3f
	.zero		1


	//   ....[65]....
        /*06ec*/ 	.word	0x0000f800
        /*06f0*/ 	.word	0x00000000
        /*06f4*/ 	.word	0x00038820
        /*06f8*/ 	.short	0x010a
        /*06fa*/ 	.byte	0x3f
	.zero		1


	//   ....[66]....
        /*06fc*/ 	.word	0x0000f9a0
        /*0700*/ 	.word	0x00000006
        /*0704*/ 	.word	0x00000000
        /*0708*/ 	.short	0x010a
        /*070a*/ 	.byte	0x3f
	.zero		1


	//   ....[67]....
        /*070c*/ 	.word	0x0000f9f0
        /*0710*/ 	.word	0x00000003
        /*0714*/ 	.word	0x00000000
        /*0718*/ 	.short	0x010a
        /*071a*/ 	.byte	0x3f
	.zero		1


	//   ....[68]....
        /*071c*/ 	.word	0x0000fa40
        /*0720*/ 	.word	0x00000010
        /*0724*/ 	.word	0x00000000
        /*0728*/ 	.short	0x010a
        /*072a*/ 	.byte	0x3f
	.zero		1


	//----- nvinfo : EIATTR_NUM_MBARRIERS
	.align		4
.L_127:
        /*072c*/ 	.byte	0x03, 0x38
        /*072e*/ 	.short	0x0016


	//----- nvinfo : EIATTR_EXIT_INSTR_OFFSETS
	.align		4
        /*0730*/ 	.byte	0x04, 0x1c
        /*0732*/ 	.short	(.L_129 - .L_128)


	//   ....[0]....
.L_128:
        /*0734*/ 	.word	0x00000f90


	//   ....[1]....
        /*0738*/ 	.word	0x0000b840


	//   ....[2]....
        /*073c*/ 	.word	0x0000b8a0


	//   ....[3]....
        /*0740*/ 	.word	0x0000f1c0


	//----- nvinfo : EIATTR_MAX_THREADS
	.align		4
.L_129:
        /*0744*/ 	.byte	0x04, 0x05
        /*0746*/ 	.short	(.L_131 - .L_130)
.L_130:
        /*0748*/ 	.word	0x00000180
        /*074c*/ 	.word	0x00000001
        /*0750*/ 	.word	0x00000001


	//----- nvinfo : EIATTR_CRS_STACK_SIZE
	.align		4
.L_131:
        /*0754*/ 	.byte	0x04, 0x1e
        /*0756*/ 	.short	(.L_133 - .L_132)
.L_132:
        /*0758*/ 	.word	0x00000000


	//----- nvinfo : EIATTR_CBANK_PARAM_SIZE
	.align		4
.L_133:
        /*075c*/ 	.byte	0x03, 0x19
        /*075e*/ 	.short	0x0bf0


	//----- nvinfo : EIATTR_PARAM_CBANK
	.align		4
        /*0760*/ 	.byte	0x04, 0x0a
        /*0762*/ 	.short	(.L_135 - .L_134)
	.align		4
.L_134:
        /*0764*/ 	.word	index@(.nv.constant0._ZN7cutlass13device_kernelIN5flash11enable_sm90INS1_16FlashAttnFwdSm90INS1_25CollectiveMainloopFwdSm90ILi2EN4cute5tupleIJNS5_1CILi2EEENS7_ILi1EEES9_EEENS6_IJNS7_ILi128EEENS7_ILi80EEENS7_ILi256EEEEEELi256ENS_6half_tEfNS_4arch4Sm90ELb0ELb0ELb1ELb0ELb0ELb0ELb0ELb1ELb1ELb0ELb0ELb0EEENS1_21CollectiveEpilogueFwdINS6_IJSB_SD_SC_EEESA_SF_SH_Li256ELb0ELb0ELb0ELb0EEENS1_29StaticPersistentTileSchedulerILb0EEEEEEEEEvNT_6ParamsE)
        /*0768*/ 	.short	0x0210
        /*076a*/ 	.short	0x0bf0


	//----- nvinfo : EIATTR_SW_WAR
	.align		4
.L_135:
        /*076c*/ 	.byte	0x04, 0x36
        /*076e*/ 	.short	(.L_137 - .L_136)
.L_136:
        /*0770*/ 	.word	0x00000008
.L_137:


//--------------------- .nv.info._ZN7cutlass13device_kernelIN5flash11enable_sm90INS1_16FlashAttnFwdSm90INS1_25CollectiveMainloopFwdSm90ILi2EN4cute5tupleIJNS5_1CILi1EEES8_S8_EEENS6_IJNS7_ILi128EEENS7_ILi80EEENS7_ILi256EEEEEELi256ENS_6half_tEfNS_4arch4Sm90ELb0ELb0ELb1ELb1ELb0ELb0ELb0ELb1ELb1ELb0ELb0ELb0EEENS1_21CollectiveEpilogueFwdINS6_IJSA_SC_SB_EEES9_SE_SG_Li256ELb1ELb0ELb0ELb0EEENS1_36VarlenDynamicPersistentTileSchedulerILi128ELi80ELi256ELi32ELb0ELb0ELb1ELb0ELb1ELb1EEEEEEEEEvNT_6ParamsE --------------------------
	.section	.nv.info._ZN7cutlass13device_kernelIN5flash11enable_sm90INS1_16FlashAttnFwdSm90INS1_25CollectiveMainloopFwdSm90ILi2EN4cute5tupleIJNS5_1CILi1EEES8_S8_EEENS6_IJNS7_ILi128EEENS7_ILi80EEENS7_ILi256EEEEEELi256ENS_6half_tEfNS_4arch4Sm90ELb0ELb0ELb1ELb1ELb0ELb0ELb0ELb1ELb1ELb0ELb0ELb0EEENS1_21CollectiveEpilogueFwdINS6_IJSA_SC_SB_EEES9_SE_SG_Li256ELb1ELb0ELb0ELb0EEENS1_36VarlenDynamicPersistentTileSchedulerILi128ELi80ELi256ELi32ELb0ELb0ELb1ELb0ELb1ELb1EEEEEEEEEvNT_6ParamsE,"",@"SHT_CUDA_INFO"
	.sectionflags	@""
	.align	4


	//----- nvinfo : EIATTR_CUDA_API_VERSION
	.align		4
        /*0000*/ 	.byte	0x04, 0x37
        /*0002*/ 	.short	(.L_139 - .L_138)
.L_138:
        /*0004*/ 	.word	0x00000082


	//----- nvinfo : EIATTR_KPARAM_INFO
	.align		4
.L_139:
        /*0008*/ 	.byte	0x04, 0x17
        /*000a*/ 	.short	(.L_141 - .L_140)
.L_140:
        /*000c*/ 	.word	0x00000000
        /*0010*/ 	.short	0x0000
        /*0012*/ 	.short	0x0070
        /*0014*/ 	.byte	0x00, 0xf0, 0x01, 0x28


	//----- nvinfo : EIATTR_SPARSE_MMA_MASK
	.align		4
.L_141:
        /*0018*/ 	.byte	0x03, 0x50
        /*001a*/ 	.short	0x0000


	//----- nvinfo : EIATTR_MAXREG_COUNT
	.align		4
        /*001c*/ 	.byte	0x03, 0x1b
        /*001e*/ 	.short	0x00a8


	//----- nvinfo : EIATTR_NUM_BARRIERS
	.align		4
        /*0020*/ 	.byte	0x02, 0x4c
        /*0022*/ 	.byte	0x09
	.zero		1


	//----- nvinfo : EIATTR_EXTERNS
	.align		4
        /*0024*/ 	.byte	0x04, 0x0f
        /*0026*/ 	.short	(.L_143 - .L_142)


	//   ....[0]....
	.align		4
.L_142:
        /*0028*/ 	.word	index@(__assertfail)


	//----- nvinfo : EIATTR_ANNOTATIONS
	.align		4
.L_143:
        /*002c*/ 	.byte	0x04, 0x55
        /*002e*/ 	.short	(.L_145 - .L_144)


	//   ....[0]....
.L_144:
        /* <DEDUP_REMOVED lines=39> */


	//----- nvinfo : EIATTR_MERCURY_ISA_VERSION
	.align		4
.L_145:
        /*0290*/ 	.byte	0x03, 0x5f
        /*0292*/ 	.short	0x0101


	//----- nvinfo : EIATTR_UNUSED_LOAD_BYTE_OFFSET
	.align		4
        /*0294*/ 	.byte	0x04, 0x44
        /*0296*/ 	.short	(.L_147 - .L_146)


	//   ....[0]....
.L_146:
        /*0298*/ 	.word	0x00000a40
        /*029c*/ 	.word	0x0000fff0


	//   ....[1]....
        /*02a0*/ 	.word	0x0000b3e0
        /*02a4*/ 	.word	0x0000fff0


	//----- nvinfo : EIATTR_INT_WARP_WIDE_INSTR_OFFSETS
	.align		4
.L_147:
        /*02a8*/ 	.byte	0x04, 0x31
        /*02aa*/ 	.short	(.L_149 - .L_148)


	//   ....[0]....
.L_148:
        /*02ac*/ 	.word	0x00000160


	//   ....[1]....
        /*02b0*/ 	.word	0x000001a0


	//   ....[2]....
        /*02b4*/ 	.word	0x00000210


	//   ....[3]....
        /*02b8*/ 	.word	0x00008da0


	//   ....[4]....
        /*02bc*/ 	.word	0x0000ef00


	//   ....[5]....
        /*02c0*/ 	.word	0x0000efa0


	//   ....[6]....
        /*02c4*/ 	.word	0x0000f430


	//   ....[7]....
        /*02c8*/ 	.word	0x0000f460


	//   ....[8]....
        /*02cc*/ 	.word	0x0000f670


	//   ....[9]....
        /*02d0*/ 	.word	0x0000f760


	//   ....[10]....
        /*02d4*/ 	.word	0x0000f850


	//   ....[11]....
        /*02d8*/ 	.word	0x00011f50


	//   ....[12]....
        /*02dc*/ 	.word	0x00011ff0


	//----- nvinfo : EIATTR_COOP_GROUP_MASK_REGIDS
	.align		4
.L_149:
        /*02e0*/ 	.byte	0x04, 0x29
        /*02e2*/ 	.short	(.L_151 - .L_150)


	//   ....[0]....
.L_150:
        /*02e4*/ 	.word	0xffffffff


	//   ....[1]....
        /*02e8*/ 	.word	0xffffffff


	//   ....[2]....
        /*02ec*/ 	.word	0xffffffff


	//   ....[3]....
        /*02f0*/ 	.word	0xffffffff


	//   ....[4]....
        /*02f4*/ 	.word	0xffffffff


	//   ....[5]....
        /*02f8*/ 	.word	0xffffffff


	//   ....[6]....
        /*02fc*/ 	.word	0xffffffff


	//   ....[7]....
        /*0300*/ 	.word	0xffffffff


	//   ....[8]....
        /*0304*/ 	.word	0xffffffff


	//   ....[9]....
        /*0308*/ 	.word	0xffffffff


	//   ....[10]....
        /*030c*/ 	.word	0xffffffff


	//   ....[11]....
        /*0310*/ 	.word	0xffffffff


	//   ....[12]....
        /*0314*/ 	.word	0xffffffff


	//   ....[13]....
        /*0318*/ 	.word	0xffffffff


	//   ....[14]....
        /*031c*/ 	.word	0xffffffff


	//   ....[15]....
        /*0320*/ 	.word	0xffffffff


	//   ....[16]....
        /*0324*/ 	.word	0xffffffff


	//   ....[17]....
        /*0328*/ 	.word	0xffffffff


	//   ....[18]....
        /*032c*/ 	.word	0xffffffff


	//   ....[19]....
        /*0330*/ 	.word	0xffffffff


	//   ....[20]....
        /*0334*/ 	.word	0xffffffff


	//   ....[21]....
        /*0338*/ 	.word	0xffffffff


	//   ....[22]....
        /*033c*/ 	.word	0xffffffff


	//   ....[23]....
        /*0340*/ 	.word	0xffffffff


	//   ....[24]....
        /*0344*/ 	.word	0xffffffff


	//   ....[25]....
        /*0348*/ 	.word	0xffffffff


	//   ....[26]....
        /*034c*/ 	.word	0xffffffff


	//   ....[27]....
        /*0350*/ 	.word	0xffffffff


	//   ....[28]....
        /*0354*/ 	.word	0xffffffff


	//   ....[29]....
        /*0358*/ 	.word	0xffffffff


	//   ....[30]....
        /*035c*/ 	.word	0xffffffff


	//   ....[31]....
        /*0360*/ 	.word	0xffffffff


	//   ....[32]....
        /*0364*/ 	.word	0xffffffff


	//   ....[33]....
        /*0368*/ 	.word	0xffffffff


	//   ....[34]....
        /*036c*/ 	.word	0xffffffff


	//   ....[35]....
        /*0370*/ 	.word	0xffffffff


	//   ....[36]....
        /*0374*/ 	.word	0xffffffff


	//   ....[37]....
        /*0378*/ 	.word	0xffffffff


	//   ....[38]....
        /*037c*/ 	.word	0xffffffff


	//   ....[39]....
        /*0380*/ 	.word	0xffffffff


	//   ....[40]....
        /*0384*/ 	.word	0xffffffff


	//   ....[41]....
        /*0388*/ 	.word	0xffffffff


	//   ....[42]....
        /*038c*/ 	.word	0xffffffff


	//   ....[43]....
        /*0390*/ 	.word	0xffffffff


	//   ....[44]....
        /*0394*/ 	.word	0xffffffff


	//   ....[45]....
        /*0398*/ 	.word	0xffffffff


	//   ....[46]....
        /*039c*/ 	.word	0xffffffff


	//   ....[47]....
        /*03a0*/ 	.word	0xffffffff


	//   ....[48]....
        /*03a4*/ 	.word	0xffffffff


	//   ....[49]....
        /*03a8*/ 	.word	0xffffffff


	//   ....[50]....
        /*03ac*/ 	.word	0xffffffff


	//   ....[51]....
        /*03b0*/ 	.word	0xffffffff


	//   ....[52]....
        /*03b4*/ 	.word	0xffffffff


	//   ....[53]....
        /*03b8*/ 	.word	0xffffffff


	//   ....[54]....
        /*03bc*/ 	.word	0x0500000f


	//   ....[55]....
        /*03c0*/ 	.word	0x0500000f


	//   ....[56]....
        /*03c4*/ 	.word	0x0500000f


	//   ....[57]....
        /*03c8*/ 	.word	0x0500000f


	//   ....[58]....
        /*03cc*/ 	.word	0x0500000f


	//   ....[59]....
        /*03d0*/ 	.word	0x0500000f


	//   ....[60]....
        /*03d4*/ 	.word	0x0500000f


	//   ....[61]....
        /*03d8*/ 	.word	0x0500000f


	//   ....[62]....
        /*03dc*/ 	.word	0x0500000f


	//   ....[63]....
        /*03e0*/ 	.word	0x0500000f


	//   ....[64]....
        /*03e4*/ 	.word	0x0500000f


	//   ....[65]....
        /*03e8*/ 	.word	0x0500000f


	//   ....[66]....
        /*03ec*/ 	.word	0x0500000f


	//   ....[67]....
        /*03f0*/ 	.word	0x0500000f


	//   ....[68]....
        /*03f4*/ 	.word	0x0500000f


	//   ....[69]....
        /*03f8*/ 	.word	0x0500000f


	//   ....[70]....
        /*03fc*/ 	.word	0x0500000f


	//   ....[71]....
        /*0400*/ 	.word	0x0500000f


	//   ....[72]....
        /*0404*/ 	.word	0x0500000f


	//----- nvinfo : EIATTR_COOP_GROUP_INSTR_OFFSETS
	.align		4
.L_151:
        /*0408*/ 	.byte	0x04, 0x28
        /*040a*/ 	.short	(.L_153 - .L_152)


	//   ....[0]....
.L_152:
        /*040c*/ 	.word	0x00000060


	//   ....[1]....
        /*0410*/ 	.word	0x00000170


	//   ....[2]....
        /*0414*/ 	.word	0x000001c0


	//   ....[3]....
        /*0418*/ 	.word	0x000003f0


	//   ....[4]....
        /*041c*/ 	.word	0x00000550


	//   ....[5]....
        /*0420*/ 	.word	0x00000670


	//   ....[6]....
        /*0424*/ 	.word	0x000007d0


	//   ....[7]....
        /*0428*/ 	.word	0x00001610


	//   ....[8]....
        /*042c*/ 	.word	0x00004ce0


	//   ....[9]....
        /*0430*/ 	.word	0x00004d50


	//   ....[10]....
        /*0434*/ 	.word	0x000050c0


	//   ....[11]....
        /*0438*/ 	.word	0x00005170


	//   ....[12]....
        /*043c*/ 	.word	0x00008ff0


	//   ....[13]....
        /*0440*/ 	.word	0x00009050


	//   ....[14]....
        /*0444*/ 	.word	0x00009630


	//   ....[15]....
        /*0448*/ 	.word	0x00009690


	//   ....[16]....
        /*044c*/ 	.word	0x0000a700


	//   ....[17]....
        /*0450*/ 	.word	0x0000a7b0


	//   ....[18]....
        /*0454*/ 	.word	0x0000a880


	//   ....[19]....
        /*0458*/ 	.word	0x0000aa60


	//   ....[20]....
        /*045c*/ 	.word	0x0000e020


	//   ....[21]....
        /*0460*/ 	.word	0x0000e1c0


	//   ....[22]....
        /*0464*/ 	.word	0x0000e1f0


	//   ....[23]....
        /*0468*/ 	.word	0x0000e230


	//   ....[24]....
        /*046c*/ 	.word	0x0000e290


	//   ....[25]....
        /*0470*/ 	.word	0x0000e2f0


	//   ....[26]....
        /*0474*/ 	.word	0x0000e330


	//   ....[27]....
        /*0478*/ 	.word	0x0000e4f0


	//   ....[28]....
        /*047c*/ 	.word	0x0000e550


	//   ....[29]....
        /*0480*/ 	.word	0x0000e590


	//   ....[30]....
        /*0484*/ 	.word	0x0000e5d0


	//   ....[31]....
        /*0488*/ 	.word	0x0000e600


	//   ....[32]....
        /*048c*/ 	.word	0x0000e630


	//   ....[33]....
        /*0490*/ 	.word	0x0000e6c0


	//   ....[34]....
        /*0494*/ 	.word	0x0000e6f0


	//   ....[35]....
        /*0498*/ 	.word	0x0000e780


	//   ....[36]....
        /*049c*/ 	.word	0x000124b0


	//   ....[37]....
        /*04a0*/ 	.word	0x000124c0


	//   ....[38]....
        /*04a4*/ 	.word	0x000125e0


	//   ....[39]....
        /*04a8*/ 	.word	0x00012640


	//   ....[40]....
        /*04ac*/ 	.word	0x00012680


	//   ....[41]....
        /*04b0*/ 	.word	0x000126c0


	//   ....[42]....
        /*04b4*/ 	.word	0x000126f0


	//   ....[43]....
        /*04b8*/ 	.word	0x00012720


	//   ....[44]....
        /*04bc*/ 	.word	0x000128c0


	//   ....[45]....
        /*04c0*/ 	.word	0x00012920


	//   ....[46]....
        /*04c4*/ 	.word	0x00012960


	//   ....[47]....
        /*04c8*/ 	.word	0x000129a0


	//   ....[48]....
        /*04cc*/ 	.word	0x000129d0


	//   ....[49]....
        /*04d0*/ 	.word	0x00012a00


	//   ....[50]....
        /*04d4*/ 	.word	0x00012ac0


	//   ....[51]....
        /*04d8*/ 	.word	0x00012ae0


	//   ....[52]....
        /*04dc*/ 	.word	0x00012b50


	//   ....[53]....
        /*04e0*/ 	.word	0x00012fa0


	//   ....[54]....
        /*04e4*/ 	.word	0x000134c0


	//   ....[55]....
        /*04e8*/ 	.word	0x000138e0


	//   ....[56]....
        /*04ec*/ 	.word	0x00013970


	//   ....[57]....
        /*04f0*/ 	.word	0x00013a10


	//   ....[58]....
        /*04f4*/ 	.word	0x00013ac0


	//   ....[59]....
        /*04f8*/ 	.word	0x00013b40


	//   ....[60]....
        /*04fc*/ 	.word	0x00013bc0


	//   ....[61]....
        /*0500*/ 	.word	0x00013c40


	//   ....[62]....
        /*0504*/ 	.word	0x00013cc0


	//   ....[63]....
        /*0508*/ 	.word	0x00013d50


	//   ....[64]....
        /*050c*/ 	.word	0x00013e00


	//   ....[65]....
        /*0510*/ 	.word	0x00013e80


	//   ....[66]....
        /*0514*/ 	.word	0x00013f00


	//   ....[67]....
        /*0518*/ 	.word	0x00013f80


	//   ....[68]....
        /*051c*/ 	.word	0x00014000


	//   ....[69]....
        /*0520*/ 	.word	0x00014070


	//   ....[70]....
        /*0524*/ 	.word	0x00014110


	//   ....[71]....
        /*0528*/ 	.word	0x000141a0


	//   ....[72]....
        /*052c*/ 	.word	0x000142c0


	//----- nvinfo : EIATTR_REG_RECONFIG
	.align		4
.L_153:
        /*0530*/ 	.byte	0x01, 0x54
	.zero		2


	//----- nvinfo : EIATTR_SYSCALL_OFFSETS
	.align		4
        /*0534*/ 	.byte	0x04, 0x46
        /*0536*/ 	.short	(.L_155 - .L_154)


	//   ....[0]....
.L_154:
        /*0538*/ 	.word	0x000017f0


	//   ....[1]....
        /*053c*/ 	.word	0x0000f130


	//   ....[2]....
        /*0540*/ 	.word	0x0000f270


	//   ....[3]....
        /*0544*/ 	.word	0x0000f370


	//----- nvinfo : EIATTR_MBARRIER_INSTR_OFFSETS
	.align		4
.L_155:
        /*0548*/ 	.byte	0x04, 0x39
        /*054a*/ 	.short	(.L_157 - .L_156)


	//   ....[0]....
.L_156:
        /*054c*/ 	.word	0x000002a0
        /*0550*/ 	.word	0x000000ff
        /*0554*/ 	.word	0x00038800
        /*0558*/ 	.short	0x0100
        /*055a*/ 	.byte	0x08
	.zero		1


	//   ....[1]....
        /*055c*/ 	.word	0x000002b0
        /*0560*/ 	.word	0x000000ff
        /*0564*/ 	.word	0x00038820
        /*0568*/ 	.short	0x0100
        /*056a*/ 	.byte	0x08
	.zero		1


	//   ....[2]....
        /*056c*/ 	.word	0x000003a0
        /*0570*/ 	.word	0x000000ff
        /*0574*/ 	.word	0x00038830
        /*0578*/ 	.short	0x0100
        /*057a*/ 	.byte	0x08
	.zero		1


	//   ....[3]....
        /*057c*/ 	.word	0x000003b0
        /*0580*/ 	.word	0x000000ff
        /*0584*/ 	.word	0x00038840
        /*0588*/ 	.short	0x0100
        /*058a*/ 	.byte	0x08
	.zero		1


	//   ....[4]....
        /*058c*/ 	.word	0x000003c0
        /*0590*/ 	.word	0x000000ff
        /*0594*/ 	.word	0x00038838
        /*0598*/ 	.short	0x0100
        /*059a*/ 	.byte	0x08
	.zero		1


	//   ....[5]....
        /*059c*/ 	.word	0x000003d0
        /*05a0*/ 	.word	0x000000ff
        /*05a4*/ 	.word	0x00038848
        /*05a8*/ 	.short	0x0100
        /*05aa*/ 	.byte	0x08
	.zero		1


	//   ....[6]....
        /*05ac*/ 	.word	0x00000500
        /*05b0*/ 	.word	0x000000ff
        /*05b4*/ 	.word	0x00038850
        /*05b8*/ 	.short	0x0100
        /*05ba*/ 	.byte	0x08
	.zero		1


	//   ....[7]....
        /*05bc*/ 	.word	0x00000510
        /*05c0*/ 	.word	0x000000ff
        /*05c4*/ 	.word	0x00038860
        /*05c8*/ 	.short	0x0100
        /*05ca*/ 	.byte	0x08
	.zero		1


	//   ....[8]....
        /*05cc*/ 	.word	0x00000520
        /*05d0*/ 	.word	0x000000ff
        /*05d4*/ 	.word	0x00038858
        /*05d8*/ 	.short	0x0100
        /*05da*/ 	.byte	0x08
	.zero		1


	//   ....[9]....
        /*05dc*/ 	.word	0x00000530
        /*05e0*/ 	.word	0x000000ff
        /*05e4*/ 	.word	0x00038868
        /*05e8*/ 	.short	0x0100
        /*05ea*/ 	.byte	0x08
	.zero		1


	//   ....[10]....
        /*05ec*/ 	.word	0x00000620
        /*05f0*/ 	.word	0x000000ff
        /*05f4*/ 	.word	0x00038870
        /*05f8*/ 	.short	0x0100
        /*05fa*/ 	.byte	0x06
	.zero		1


	//   ....[11]....
        /*05fc*/ 	.word	0x00000630
        /*0600*/ 	.word	0x000000ff
        /*0604*/ 	.word	0x00038880
        /*0608*/ 	.short	0x0100
        /*060a*/ 	.byte	0x06
	.zero		1


	//   ....[12]....
        /*060c*/ 	.word	0x00000640
        /*0610*/ 	.word	0x000000ff
        /*0614*/ 	.word	0x00038878
        /*0618*/ 	.short	0x0100
        /*061a*/ 	.byte	0x06
	.zero		1


	//   ....[13]....
        /*061c*/ 	.word	0x00000650
        /*0620*/ 	.word	0x000000ff
        /*0624*/ 	.word	0x00038888
        /*0628*/ 	.short	0x0100
        /*062a*/ 	.byte	0x06
	.zero		1


	//   ....[14]....
        /*062c*/ 	.word	0x00000780
        /*0630*/ 	.word	0x000000ff
        /*0634*/ 	.word	0x00038890
        /*0638*/ 	.short	0x0100
        /*063a*/ 	.byte	0x08
	.zero		1


	//   ....[15]....
        /*063c*/ 	.word	0x00000790
        /*0640*/ 	.word	0x000000ff
        /*0644*/ 	.word	0x000388a0
        /*0648*/ 	.short	0x0100
        /*064a*/ 	.byte	0x08
	.zero		1


	//   ....[16]....
        /*064c*/ 	.word	0x000007a0
        /*0650*/ 	.word	0x000000ff
        /*0654*/ 	.word	0x00038898
        /*0658*/ 	.short	0x0100
        /*065a*/ 	.byte	0x08
	.zero		1


	//   ....[17]....
        /*065c*/ 	.word	0x000007b0
        /*0660*/ 	.word	0x000000ff
        /*0664*/ 	.word	0x000388a8
        /*0668*/ 	.short	0x0100
        /*066a*/ 	.byte	0x08
	.zero		1


	//   ....[18]....
        /*066c*/ 	.word	0x000008e0
        /*0670*/ 	.word	0x000000ff
        /*0674*/ 	.word	0x000388b0
        /*0678*/ 	.short	0x0100
        /*067a*/ 	.byte	0x08
	.zero		1


	//   ....[19]....
        /*067c*/ 	.word	0x000008f0
        /*0680*/ 	.word	0x000000ff
        /*0684*/ 	.word	0x000388c0
        /*0688*/ 	.short	0x0100
        /*068a*/ 	.byte	0x08
	.zero		1


	//   ....[20]....
        /*068c*/ 	.word	0x00000900
        /*0690*/ 	.word	0x000000ff
        /*0694*/ 	.word	0x000388b8
        /*0698*/ 	.short	0x0100
        /*069a*/ 	.byte	0x08
	.zero		1


	//   ....[21]....
        /*069c*/ 	.word	0x00000910
        /*06a0*/ 	.word	0x000000ff
        /*06a4*/ 	.word	0x000388c8
        /*06a8*/ 	.short	0x0100
        /*06aa*/ 	.byte	0x08
	.zero		1


	//   ....[22]....
        /*06ac*/ 	.word	0x000018c0
        /*06b0*/ 	.word	0x00000005
        /*06b4*/ 	.word	0x00038800
        /*06b8*/ 	.short	0x010a
        /*06ba*/ 	.byte	0x3f
	.zero		1


	//   ....[23]....
        /*06bc*/ 	.word	0x00001930
        /*06c0*/ 	.word	0x00000000
        /*06c4*/ 	.word	0x00038830
        /*06c8*/ 	.short	0x010a
        /*06ca*/ 	.byte	0x3f
	.zero		1


	//   ....[24]....
        /*06cc*/ 	.word	0x000019a0
        /*06d0*/ 	.word	0x00000000
        /*06d4*/ 	.word	0x00038830
        /*06d8*/ 	.short	0x010a
        /*06da*/ 	.byte	0x3f
	.zero		1


	//   ....[25]....
        /*06dc*/ 	.word	0x00004b60
        /*06e0*/ 	.word	0x00000000
        /*06e4*/ 	.word	0x00000000
        /*06e8*/ 	.short	0x0101
        /*06ea*/ 	.byte	0x3f
	.zero		1


	//   ....[26]....
        /*06ec*/ 	.word	0x00006050
        /*06f0*/ 	.word	0x000000ff
        /*06f4*/ 	.word	0x00038830
        /*06f8*/ 	.short	0x010a
        /*06fa*/ 	.byte	0x04
	.zero		1


	//   ....[27]....
        /*06fc*/ 	.word	0x000060a0
        /*0700*/ 	.word	0x000000ff
        /*0704*/ 	.word	0x00038830
        /*0708*/ 	.short	0x010a
        /*070a*/ 	.byte	0x04
	.zero		1


	//   ....[28]....
        /*070c*/ 	.word	0x00008940
        /*0710*/ 	.word	0x000000ff
        /*0714*/ 	.word	0x00038850
        /*0718*/ 	.short	0x010a
        /*071a*/ 	.byte	0x04
	.zero		1


	//   ....[29]....
        /*071c*/ 	.word	0x00008980
        /*0720*/ 	.word	0x000000ff
        /*0724*/ 	.word	0x00038850
        /*0728*/ 	.short	0x010a
        /*072a*/ 	.byte	0x04
	.zero		1


	//   ....[30]....
        /*072c*/ 	.word	0x00009be0
        /*0730*/ 	.word	0x000000ff
        /*0734*/ 	.word	0x00000000
        /*0738*/ 	.short	0x0101
        /*073a*/ 	.byte	0x06
	.zero		1


	//   ....[31]....
        /*073c*/ 	.word	0x00009c20
        /*0740*/ 	.word	0x000000ff
        /*0744*/ 	.word	0x00000000
        /*0748*/ 	.short	0x0101
        /*074a*/ 	.byte	0x04
	.zero		1


	//   ....[32]....
        /*074c*/ 	.word	0x0000a650
        /*0750*/ 	.word	0x0000000b
        /*0754*/ 	.word	0x00038850
        /*0758*/ 	.short	0x010a
        /*075a*/ 	.byte	0x3f
	.zero		1


	//   ....[33]....
        /*075c*/ 	.word	0x0000a690
        /*0760*/ 	.word	0x0000000b
        /*0764*/ 	.word	0x00038850
        /*0768*/ 	.short	0x010a
        /*076a*/ 	.byte	0x3f
	.zero		1


	//   ....[34]....
        /*076c*/ 	.word	0x0000ab80
        /*0770*/ 	.word	0x0000000b
        /*0774*/ 	.word	0x00000000
        /*0778*/ 	.short	0x0101
        /*077a*/ 	.byte	0x3f
	.zero		1


	//   ....[35]....
        /*077c*/ 	.word	0x0000cbc0
        /*0780*/ 	.word	0x00000098
        /*0784*/ 	.word	0x00000000
        /*0788*/ 	.short	0x0101
        /*078a*/ 	.byte	0x3f
	.zero		1


	//   ....[36]....
        /*078c*/ 	.word	0x0000fbc0
        /*0790*/ 	.word	0x00000008
        /*0794*/ 	.word	0x00038840
        /*0798*/ 	.short	0x010a
        /*079a*/ 	.byte	0x3f
	.zero		1


	//   ....[37]....
        /*079c*/ 	.word	0x00010240
        /*07a0*/ 	.word	0x00000009
        /*07a4*/ 	.word	0x00038820
        /*07a8*/ 	.short	0x010a
        /*07aa*/ 	.byte	0x3f
	.zero		1


	//   ....[38]....
        /*07ac*/ 	.word	0x00010590
        /*07b0*/ 	.word	0x00000002
        /*07b4*/ 	.word	0x00038840
        /*07b8*/ 	.short	0x010a
        /*07ba*/ 	.byte	0x3f
	.zero		1


	//   ....[39]....
        /*07bc*/ 	.word	0x000108e0
        /*07c0*/ 	.word	0x00000003
        /*07c4*/ 	.word	0x00000060
        /*07c8*/ 	.short	0x010a
        /*07ca*/ 	.byte	0x3f
	.zero		1


	//   ....[40]....
        /*07cc*/ 	.word	0x00010f60
        /*07d0*/ 	.word	0x00000002
        /*07d4*/ 	.word	0x00038840
        /*07d8*/ 	.short	0x010a
        /*07da*/ 	.byte	0x3f
	.zero		1


	//   ....[41]....
        /*07dc*/ 	.word	0x000112b0
        /*07e0*/ 	.word	0x00000002
        /*07e4*/ 	.word	0x00000060
        /*07e8*/ 	.short	0x010a
        /*07ea*/ 	.byte	0x3f
	.zero		1


	//   ....[42]....
        /*07ec*/ 	.word	0x00011830
        /*07f0*/ 	.word	0x00000002
        /*07f4*/ 	.word	0x00038840
        /*07f8*/ 	.short	0x010a
        /*07fa*/ 	.byte	0x3f
	.zero		1


	//   ....[43]....
        /*07fc*/ 	.word	0x00011b80
        /*0800*/ 	.word	0x00000002
        /*0804*/ 	.word	0x00000060
        /*0808*/ 	.short	0x010a
        /*080a*/ 	.byte	0x3f
	.zero		1


	//   ....[44]....
        /*080c*/ 	.word	0x000120b0
        /*0810*/ 	.word	0x00000003
        /*0814*/ 	.word	0x00038860
        /*0818*/ 	.short	0x010a
        /*081a*/ 	.byte	0x3f
	.zero		1


	//   ....[45]....
        /*081c*/ 	.word	0x00012f20
        /*0820*/ 	.word	0x00000000
        /*0824*/ 	.word	0x00038820
        /*0828*/ 	.short	0x010a
        /*082a*/ 	.byte	0x3f
	.zero		1


	//   ....[46]....
        /*082c*/ 	.word	0x00013100
        /*0830*/ 	.word	0x00000006
        /*0834*/ 	.word	0x00000000
        /*0838*/ 	.short	0x010a
        /*083a*/ 	.byte	0x3f
	.zero		1


	//   ....[47]....
        /*083c*/ 	.word	0x00013170
        /*0840*/ 	.word	0x00000007
        /*0844*/ 	.word	0x00000000
        /*0848*/ 	.short	0x010a
        /*084a*/ 	.byte	0x3f
	.zero		1


	//   ....[48]....
        /*084c*/ 	.word	0x000131e0
        /*0850*/ 	.word	0x00000004
        /*0854*/ 	.word	0x00000000
        /*0858*/ 	.short	0x010a
        /*085a*/ 	.byte	0x3f
	.zero		1


	//   ....[49]....
        /*085c*/ 	.word	0x00013210
        /*0860*/ 	.word	0x00000003
        /*0864*/ 	.word	0x00000000
        /*0868*/ 	.short	0x010a
        /*086a*/ 	.byte	0x3f
	.zero		1


	//   ....[50]....
        /*086c*/ 	.word	0x00013270
        /*0870*/ 	.word	0x00000005
        /*0874*/ 	.word	0x00038800
        /*0878*/ 	.short	0x010a
        /*087a*/ 	.byte	0x3f
	.zero		1


	//   ....[51]....
        /*087c*/ 	.word	0x000132c0
        /*0880*/ 	.word	0x00000000
        /*0884*/ 	.word	0x00038830
        /*0888*/ 	.short	0x010a
        /*088a*/ 	.byte	0x3f
	.zero		1


	//   ....[52]....
        /*088c*/ 	.word	0x00013330
        /*0890*/ 	.word	0x00000004
        /*0894*/ 	.word	0x00038830
        /*0898*/ 	.short	0x010a
        /*089a*/ 	.byte	0x3f
	.zero		1


	//   ....[53]....
        /*089c*/ 	.word	0x00013390
        /*08a0*/ 	.word	0x00000003
        /*08a4*/ 	.word	0x00038850
        /*08a8*/ 	.short	0x010a
        /*08aa*/ 	.byte	0x3f
	.zero		1


	//   ....[54]....
        /*08ac*/ 	.word	0x000133e0
        /*08b0*/ 	.word	0x0000000b
        /*08b4*/ 	.word	0x00038850
        /*08b8*/ 	.short	0x010a
        /*08ba*/ 	.byte	0x3f
	.zero		1


	//   ....[55]....
        /*08bc*/ 	.word	0x00013580
        /*08c0*/ 	.word	0x00000008
        /*08c4*/ 	.word	0x00038840
        /*08c8*/ 	.short	0x010a
        /*08ca*/ 	.byte	0x3f
	.zero		1


	//   ....[56]....
        /*08cc*/ 	.word	0x00013600
        /*08d0*/ 	.word	0x00000008
        /*08d4*/ 	.word	0x00038820
        /*08d8*/ 	.short	0x010a
        /*08da*/ 	.byte	0x3f
	.zero		1


	//   ....[57]....
        /*08dc*/ 	.word	0x00013650
        /*08e0*/ 	.word	0x00000002
        /*08e4*/ 	.word	0x00038840
        /*08e8*/ 	.short	0x010a
        /*08ea*/ 	.byte	0x3f
	.zero		1


	//   ....[58]....
        /*08ec*/ 	.word	0x000136a0
        /*08f0*/ 	.word	0x00000003
        /*08f4*/ 	.word	0x00000060
        /*08f8*/ 	.short	0x010a
        /*08fa*/ 	.byte	0x3f
	.zero		1


	//   ....[59]....
        /*08fc*/ 	.word	0x000136f0
        /*0900*/ 	.word	0x00000002
        /*0904*/ 	.word	0x00038840
        /*0908*/ 	.short	0x010a
        /*090a*/ 	.byte	0x3f
	.zero		1


	//   ....[60]....
        /*090c*/ 	.word	0x00013740
        /*0910*/ 	.word	0x00000002
        /*0914*/ 	.word	0x00000060
        /*0918*/ 	.short	0x010a
        /*091a*/ 	.byte	0x3f
	.zero		1


	//   ....[61]....
        /*091c*/ 	.word	0x00013790
        /*0920*/ 	.word	0x00000002
        /*0924*/ 	.word	0x00038840
        /*0928*/ 	.short	0x010a
        /*092a*/ 	.byte	0x3f
	.zero		1


	//   ....[62]....
        /*092c*/ 	.word	0x000137e0
        /*0930*/ 	.word	0x00000002
        /*0934*/ 	.word	0x00000060
        /*0938*/ 	.short	0x010a
        /*093a*/ 	.byte	0x3f
	.zero		1


	//   ....[63]....
        /*093c*/ 	.word	0x00013830
        /*0940*/ 	.word	0x00000003
        /*0944*/ 	.word	0x00038860
        /*0948*/ 	.short	0x010a
        /*094a*/ 	.byte	0x3f
	.zero		1


	//   ....[64]....
        /*094c*/ 	.word	0x000141e0
        /*0950*/ 	.word	0x00000000
        /*0954*/ 	.word	0x00038820
        /*0958*/ 	.short	0x010a
        /*095a*/ 	.byte	0x3f
	.zero		1


	//   ....[65]....
        /*095c*/ 	.word	0x00014380
        /*0960*/ 	.word	0x00000006
        /*0964*/ 	.word	0x00000000
        /*0968*/ 	.short	0x010a
        /*096a*/ 	.byte	0x3f
	.zero		1


	//   ....[66]....
        /*096c*/ 	.word	0x000143d0
        /*0970*/ 	.word	0x00000007
        /*0974*/ 	.word	0x00000000
        /*0978*/ 	.short	0x010a
        /*097a*/ 	.byte	0x3f
	.zero		1


	//   ....[67]....
        /*097c*/ 	.word	0x00014420
        /*0980*/ 	.word	0x00000004
        /*0984*/ 	.word	0x00000000
        /*0988*/ 	.short	0x010a
        /*098a*/ 	.byte	0x3f
	.zero		1


	//----- nvinfo : EIATTR_NUM_MBARRIERS
	.align		4
.L_157:
        /*098c*/ 	.byte	0x03, 0x38
        /*098e*/ 	.short	0x0016


	//----- nvinfo : EIATTR_EXIT_INSTR_OFFSETS
	.align		4
        /*0990*/ 	.byte	0x04, 0x1c
        /*0992*/ 	.short	(.L_159 - .L_158)


	//   ....[0]....
.L_158:
        /*0994*/ 	.word	0x00000a80


	//   ....[1]....
        /*0998*/ 	.word	0x0000dfe0


	//   ....[2]....
        /*099c*/ 	.word	0x0000e040


	//   ....[3]....
        /*09a0*/ 	.word	0x00013260


	//----- nvinfo : EIATTR_MAX_THREADS
	.align		4
.L_159:
        /*09a4*/ 	.byte	0x04, 0x05
        /*09a6*/ 	.short	(.L_161 - .L_160)
.L_160:
        /*09a8*/ 	.word	0x00000180
        /*09ac*/ 	.word	0x00000001
        /*09b0*/ 	.word	0x00000001


	//----- nvinfo : EIATTR_CRS_STACK_SIZE
	.align		4
.L_161:
        /*09b4*/ 	.byte	0x04, 0x1e
        /*09b6*/ 	.short	(.L_163 - .L_162)
.L_162:
        /*09b8*/ 	.word	0x00000000


	//----- nvinfo : EIATTR_CBANK_PARAM_SIZE
	.align		4
.L_163:
        /*09bc*/ 	.byte	0x03, 0x19
        /*09be*/ 	.short	0x0a70


	//----- nvinfo : EIATTR_PARAM_CBANK
	.align		4
        /*09c0*/ 	.byte	0x04, 0x0a
        /*09c2*/ 	.short	(.L_165 - .L_164)
	.align		4
.L_164:
        /*09c4*/ 	.word	index@(.nv.constant0._ZN7cutlass13device_kernelIN5flash11enable_sm90INS1_16FlashAttnFwdSm90INS1_25CollectiveMainloopFwdSm90ILi2EN4cute5tupleIJNS5_1CILi1EEES8_S8_EEENS6_IJNS7_ILi128EEENS7_ILi80EEENS7_ILi256EEEEEELi256ENS_6half_tEfNS_4arch4Sm90ELb0ELb0ELb1ELb1ELb0ELb0ELb0ELb1ELb1ELb0ELb0ELb0EEENS1_21CollectiveEpilogueFwdINS6_IJSA_SC_SB_EEES9_SE_SG_Li256ELb1ELb0ELb0ELb0EEENS1_36VarlenDynamicPersistentTileSchedulerILi128ELi80ELi256ELi32ELb0ELb0ELb1ELb0ELb1ELb1EEEEEEEEEvNT_6ParamsE)
        /*09c8*/ 	.short	0x0210
        /*09ca*/ 	.short	0x0a70


	//----- nvinfo : EIATTR_SW_WAR
	.align		4
.L_165:
        /*09cc*/ 	.byte	0x04, 0x36
        /*09ce*/ 	.short	(.L_167 - .L_166)
.L_166:
        /*09d0*/ 	.word	0x00000008
.L_167:


//--------------------- .nv.info._ZN7cutlass13device_kernelIN5flash11enable_sm90INS1_16FlashAttnFwdSm90INS1_25CollectiveMainloopFwdSm90ILi2EN4cute5tupleIJNS5_1CILi1EEES8_S8_EEENS6_IJNS7_ILi128EEENS7_ILi80EEENS7_ILi256EEEEEELi256ENS_6half_tEfNS_4arch4Sm90ELb0ELb0ELb1ELb1ELb0ELb1ELb0ELb1ELb1ELb0ELb0ELb0EEENS1_21CollectiveEpilogueFwdINS6_IJSA_SC_SB_EEES9_SE_SG_Li256ELb1ELb0ELb0ELb0EEENS1_36VarlenDynamicPersistentTileSchedulerILi128ELi80ELi256ELi32ELb0ELb0ELb1ELb0ELb1ELb1EEEEEEEEEvNT_6ParamsE --------------------------
	.section	.nv.info._ZN7cutlass13device_kernelIN5flash11enable_sm90INS1_16FlashAttnFwdSm90INS1_25CollectiveMainloopFwdSm90ILi2EN4cute5tupleIJNS5_1CILi1EEES8_S8_EEENS6_IJNS7_ILi128EEENS7_ILi80EEENS7_ILi256EEEEEELi256ENS_6half_tEfNS_4arch4Sm90ELb0ELb0ELb1ELb1ELb0ELb1ELb0ELb1ELb1ELb0ELb0ELb0EEENS1_21CollectiveEpilogueFwdINS6_IJSA_SC_SB_EEES9_SE_SG_Li256ELb1ELb0ELb0ELb0EEENS1_36VarlenDynamicPersistentTileSchedulerILi128ELi80ELi256ELi32ELb0ELb0ELb1ELb0ELb1ELb1EEEEEEEEEvNT_6ParamsE,"",@"SHT_CUDA_INFO"
	.sectionflags	@""
	.align	4


	//----- nvinfo : EIATTR_CUDA_API_VERSION
	.align		4
        /*0000*/ 	.byte	0x04, 0x37
        /*0002*/ 	.short	(.L_169 - .L_168)
.L_168:
        /*0004*/ 	.word	0x00000082


	//----- nvinfo : EIATTR_KPARAM_INFO
	.align		4
.L_169:
        /*0008*/ 	.byte	0x04, 0x17
        /*000a*/ 	.short	(.L_171 - .L_170)
.L_170:
        /*000c*/ 	.word	0x00000000
        /*0010*/ 	.short	0x0000
        /*0012*/ 	.short	0x0070
        /*0014*/ 	.byte	0x00, 0xf0, 0x01, 0x28


	//----- nvinfo : EIATTR_SPARSE_MMA_MASK
	.align		4
.L_171:
        /*0018*/ 	.byte	0x03, 0x50
        /*001a*/ 	.short	0x0000


	//----- nvinfo : EIATTR_MAXREG_COUNT
	.align		4
        /*001c*/ 	.byte	0x03, 0x1b
        /*001e*/ 	.short	0x00a8


	//----- nvinfo : EIATTR_NUM_BARRIERS
	.align		4
        /*0020*/ 	.byte	0x02, 0x4c
        /*0022*/ 	.byte	0x10
	.zero		1


	//----- nvinfo : EIATTR_EXTERNS
	.align		4
        /*0024*/ 	.byte	0x04, 0x0f
        /*0026*/ 	.short	(.L_173 - .L_172)


	//   ....[0]....
	.align		4
.L_172:
        /*0028*/ 	.word	index@(__assertfail)


	//----- nvinfo : EIATTR_ANNOTATIONS
	.align		4
.L_173:
        /*002c*/ 	.byte	0x04, 0x55
        /*002e*/ 	.short	(.L_175 - .L_174)


	//   ....[0]....
.L_174:
        /* <DEDUP_REMOVED lines=82> */


	//----- nvinfo : EIATTR_MERCURY_ISA_VERSION
	.align		4
.L_175:
        /*0540*/ 	.byte	0x03, 0x5f
        /*0542*/ 	.short	0x0101


	//----- nvinfo : EIATTR_UNUSED_LOAD_BYTE_OFFSET
	.align		4
        /*0544*/ 	.byte	0x04, 0x44
        /*0546*/ 	.short	(.L_177 - .L_176)


	//   ....[0]....
.L_176:
        /*0548*/ 	.word	0x00000aa0
        /*054c*/ 	.word	0x0000fff0


	//   ....[1]....
        /*0550*/ 	.word	0x0001cde0
        /*0554*/ 	.word	0x0000fff0


	//----- nvinfo : EIATTR_INT_WARP_WIDE_INSTR_OFFSETS
	.align		4
.L_177:
        /*0558*/ 	.byte	0x04, 0x31
        /*055a*/ 	.short	(.L_179 - .L_178)


	//   ....[0]....
.L_178:
        /*055c*/ 	.word	0x000001b0


	//   ....[1]....
        /*0560*/ 	.word	0x000001f0


	//   ....[2]....
        /*0564*/ 	.word	0x000002b0


	//   ....[3]....
        /*0568*/ 	.word	0x00021730


	//   ....[4]....
        /*056c*/ 	.word	0x000217d0


	//   ....[5]....
        /*0570*/ 	.word	0x00021c60


	//   ....[6]....
        /*0574*/ 	.word	0x00021c90


	//   ....[7]....
        /*0578*/ 	.word	0x00021ea0


	//   ....[8]....
        /*057c*/ 	.word	0x00021f90


	//   ....[9]....
        /*0580*/ 	.word	0x00022080


	//   ....[10]....
        /*0584*/ 	.word	0x00024780


	//   ....[11]....
        /*0588*/ 	.word	0x00024820


	//----- nvinfo : EIATTR_COOP_GROUP_MASK_REGIDS
	.align		4
.L_179:
        /*058c*/ 	.byte	0x04, 0x29
        /*058e*/ 	.short	(.L_181 - .L_180)


	//   ....[0]....
.L_180:
        /*0590*/ 	.word	0xffffffff


	//   ....[1]....
        /*0594*/ 	.word	0xffffffff


	//   ....[2]....
        /*0598*/ 	.word	0xffffffff


	//   ....[3]....
        /*059c*/ 	.word	0xffffffff


	//   ....[4]....
        /*05a0*/ 	.word	0xffffffff


	//   ....[5]....
        /*05a4*/ 	.word	0xffffffff


	//   ....[6]....
        /*05a8*/ 	.word	0xffffffff


	//   ....[7]....
        /*05ac*/ 	.word	0xffffffff


	//   ....[8]....
        /*05b0*/ 	.word	0xffffffff


	//   ....[9]....
        /*05b4*/ 	.word	0xffffffff


	//   ....[10]....
        /*05b8*/ 	.word	0xffffffff


	//   ....[11]....
        /*05bc*/ 	.word	0xffffffff


	//   ....[12]....
        /*05c0*/ 	.word	0xffffffff


	//   ....[13]....
        /*05c4*/ 	.word	0xffffffff


	//   ....[14]....
        /*05c8*/ 	.word	0xffffffff


	//   ....[15]....
        /*05cc*/ 	.word	0xffffffff


	//   ....[16]....
        /*05d0*/ 	.word	0xffffffff


	//   ....[17]....
        /*05d4*/ 	.word	0xffffffff


	//   ....[18]....
        /*05d8*/ 	.word	0xffffffff


	//   ....[19]....
        /*05dc*/ 	.word	0xffffffff


	//   ....[20]....
        /*05e0*/ 	.word	0xffffffff


	//   ....[21]....
        /*05e4*/ 	.word	0xffffffff


	//   ....[22]....
        /*05e8*/ 	.word	0xffffffff


	//   ....[23]....
        /*05ec*/ 	.word	0xffffffff


	//   ....[24]....
        /*05f0*/ 	.word	0xffffffff


	//   ....[25]....
        /*05f4*/ 	.word	0xffffffff


	//   ....[26]....
        /*05f8*/ 	.word	0xffffffff


	//   ....[27]....
        /*05fc*/ 	.word	0xffffffff


	//   ....[28]....
        /*0600*/ 	.word	0xffffffff


	//   ....[29]....
        /*0604*/ 	.word	0xffffffff


	//   ....[30]....
        /*0608*/ 	.word	0xffffffff


	//   ....[31]....
        /*060c*/ 	.word	0xffffffff


	//   ....[32]....
        /*0610*/ 	.word	0xffffffff


	//   ....[33]....
        /*0614*/ 	.word	0xffffffff


	//   ....[34]....
        /*0618*/ 	.word	0xffffffff


	//   ....[35]....
        /*061c*/ 	.word	0xffffffff


	//   ....[36]....
        /*0620*/ 	.word	0xffffffff


	//   ....[37]....
        /*0624*/ 	.word	0xffffffff


	//   ....[38]....
        /*0628*/ 	.word	0xffffffff


	//   ....[39]....
        /*062c*/ 	.word	0xffffffff


	//   ....[40]....
        /*0630*/ 	.word	0xffffffff


	//   ....[41]....
        /*0634*/ 	.word	0xffffffff


	//   ....[42]....
        /*0638*/ 	.word	0xffffffff


	//   ....[43]....
        /*063c*/ 	.word	0xffffffff


	//   ....[44]....
        /*0640*/ 	.word	0xffffffff


	//   ....[45]....
        /*0644*/ 	.word	0xffffffff


	//   ....[46]....
        /*0648*/ 	.word	0xffffffff


	//   ....[47]....
        /*064c*/ 	.word	0xffffffff


	//   ....[48]....
        /*0650*/ 	.word	0xffffffff


	//   ....[49]....
        /*0654*/ 	.word	0xffffffff


	//   ....[50]....
        /*0658*/ 	.word	0xffffffff


	//   ....[51]....
        /*065c*/ 	.word	0xffffffff


	//   ....[52]....
        /*0660*/ 	.word	0xffffffff


	//   ....[53]....
        /*0664*/ 	.word	0xffffffff


	//   ....[54]....
        /*0668*/ 	.word	0x0500000f


	//   ....[55]....
        /*066c*/ 	.word	0x0500000f


	//   ....[56]....
        /*0670*/ 	.word	0x0500000f


	//   ....[57]....
        /*0674*/ 	.word	0x0500000f


	//   ....[58]....
        /*0678*/ 	.word	0x0500000f


	//   ....[59]....
        /*067c*/ 	.word	0x0500000f


	//   ....[60]....
        /*0680*/ 	.word	0x0500000f


	//   ....[61]....
        /*0684*/ 	.word	0x0500000f


	//   ....[62]....
        /*0688*/ 	.word	0x0500000f


	//   ....[63]....
        /*068c*/ 	.word	0x0500000f


	//   ....[64]....
        /*0690*/ 	.word	0x0500000f


	//   ....[65]....
        /*0694*/ 	.word	0x0500000f


	//   ....[66]....
        /*0698*/ 	.word	0x0500000f


	//   ....[67]....
        /*069c*/ 	.word	0x0500000f


	//   ....[68]....
        /*06a0*/ 	.word	0x0500000f


	//   ....[69]....
        /*06a4*/ 	.word	0x0500000f


	//   ....[70]....
        /*06a8*/ 	.word	0x0500000f


	//   ....[71]....
        /*06ac*/ 	.word	0x0500000f


	//   ....[72]....
        /*06b0*/ 	.word	0x0500000f


	//   ....[73]....
        /*06b4*/ 	.word	0x0500000f


	//   ....[74]....
        /*06b8*/ 	.word	0x0500000f


	//   ....[75]....
        /*06bc*/ 	.word	0x0500000f


	//   ....[76]....
        /*06c0*/ 	.word	0x0500000f


	//   ....[77]....
        /*06c4*/ 	.word	0x0500000f


	//   ....[78]....
        /*06c8*/ 	.word	0x0500000f


	//   ....[79]....
        /*06cc*/ 	.word	0x0500000f


	//   ....[80]....
        /*06d0*/ 	.word	0x0500000f


	//   ....[81]....
        /*06d4*/ 	.word	0x0500000f


	//----- nvinfo : EIATTR_COOP_GROUP_INSTR_OFFSETS
	.align		4
.L_181:
        /*06d8*/ 	.byte	0x04, 0x28
        /*06da*/ 	.short	(.L_183 - .L_182)


	//   ....[0]....
.L_182:
        /*06dc*/ 	.word	0x00000060


	//   ....[1]....
        /*06e0*/ 	.word	0x000001c0


	//   ....[2]....
        /*06e4*/ 	.word	0x000002c0


	//   ....[3]....
        /*06e8*/ 	.word	0x00000430


	//   ....[4]....
        /*06ec*/ 	.word	0x00000590


	//   ....[5]....
        /*06f0*/ 	.word	0x000006b0


	//   ....[6]....
        /*06f4*/ 	.word	0x00000810


	//   ....[7]....
        /*06f8*/ 	.word	0x0000a8d0


	//   ....[8]....
        /*06fc*/ 	.word	0x00015850


	//   ....[9]....
        /*0700*/ 	.word	0x000158a0


	//   ....[10]....
        /*0704*/ 	.word	0x00015c20


	//   ....[11]....
        /*0708*/ 	.word	0x00015cb0


	//   ....[12]....
        /*070c*/ 	.word	0x0001abf0


	//   ....[13]....
        /*0710*/ 	.word	0x0001ac20


	//   ....[14]....
        /*0714*/ 	.word	0x0001af90


	//   ....[15]....
        /*0718*/ 	.word	0x0001b030


	//   ....[16]....
        /*071c*/ 	.word	0x0001c340


	//   ....[17]....
        /*0720*/ 	.word	0x0001c3b0


	//   ....[18]....
        /*0724*/ 	.word	0x0001c3d0


	//   ....[19]....
        /*0728*/ 	.word	0x0001c3f0


	//   ....[20]....
        /*072c*/ 	.word	0x0001f760


	//   ....[21]....
        /*0730*/ 	.word	0x0001f8f0


	//   ....[22]....
        /*0734*/ 	.word	0x0001f920


	//   ....[23]....
        /*0738*/ 	.word	0x0001f960


	//   ....[24]....
        /*073c*/ 	.word	0x0001f9c0


	//   ....[25]....
        /*0740*/ 	.word	0x0001fa20


	//   ....[26]....
        /*0744*/ 	.word	0x0001fa60


	//   ....[27]....
        /*0748*/ 	.word	0x0001fc20


	//   ....[28]....
        /*074c*/ 	.word	0x0001fc80


	//   ....[29]....
        /*0750*/ 	.word	0x0001fcc0


	//   ....[30]....
        /*0754*/ 	.word	0x0001fd00


	//   ....[31]....
        /*0758*/ 	.word	0x0001fd30


	//   ....[32]....
        /*075c*/ 	.word	0x0001fd60


	//   ....[33]....
        /*0760*/ 	.word	0x0001fdf0


	//   ....[34]....
        /*0764*/ 	.word	0x0001fe20


	//   ....[35]....
        /*0768*/ 	.word	0x0001feb0


	//   ....[36]....
        /*076c*/ 	.word	0x00024ce0


	//   ....[37]....
        /*0770*/ 	.word	0x00024cf0


	//   ....[38]....
        /*0774*/ 	.word	0x00024e10


	//   ....[39]....
        /*0778*/ 	.word	0x00024e70


	//   ....[40]....
        /*077c*/ 	.word	0x00024eb0


	//   ....[41]....
        /*0780*/ 	.word	0x00024ef0


	//   ....[42]....
        /*0784*/ 	.word	0x00024f20


	//   ....[43]....
        /*0788*/ 	.word	0x00024f50


	//   ....[44]....
        /*078c*/ 	.word	0x000250f0


	//   ....[45]....
        /*0790*/ 	.word	0x00025150


	//   ....[46]....
        /*0794*/ 	.word	0x00025190


	//   ....[47]....
        /*0798*/ 	.word	0x000251d0


	//   ....[48]....
        /*079c*/ 	.word	0x00025200


	//   ....[49]....
        /*07a0*/ 	.word	0x00025230


	//   ....[50]....
        /*07a4*/ 	.word	0x000252f0


	//   ....[51]....
        /*07a8*/ 	.word	0x00025310


	//   ....[52]....
        /*07ac*/ 	.word	0x00025380


	//   ....[53]....
        /*07b0*/ 	.word	0x000257d0


	//   ....[54]....
        /*07b4*/ 	.word	0x00025c10


	//   ....[55]....
        /*07b8*/ 	.word	0x00025cb0


	//   ....[56]....
        /*07bc*/ 	.word	0x00025d50


	//   ....[57]....
        /*07c0*/ 	.word	0x00025df0


	//   ....[58]....
        /*07c4*/ 	.word	0x00025ee0


	//   ....[59]....
        /*07c8*/ 	.word	0x00025f80


	//   ....[60]....
        /*07cc*/ 	.word	0x00026020


	//   ....[61]....
        /*07d0*/ 	.word	0x000260c0


	//   ....[62]....
        /*07d4*/ 	.word	0x00026320


	//   ....[63]....
        /*07d8*/ 	.word	0x00026600


	//   ....[64]....
        /*07dc*/ 	.word	0x00026a20


	//   ....[65]....
        /*07e0*/ 	.word	0x00026ab0


	//   ....[66]....
        /*07e4*/ 	.word	0x00026b50


	//   ....[67]....
        /*07e8*/ 	.word	0x00026c00


	//   ....[68]....
        /*07ec*/ 	.word	0x00026c80


	//   ....[69]....
        /*07f0*/ 	.word	0x00026d00


	//   ....[70]....
        /*07f4*/ 	.word	0x00026d80


	//   ....[71]....
        /*07f8*/ 	.word	0x00026e00


	//   ....[72]....
        /*07fc*/ 	.word	0x00026e90


	//   ....[73]....
        /*0800*/ 	.word	0x00026f40


	//   ....[74]....
        /*0804*/ 	.word	0x00026fc0


	//   ....[75]....
        /*0808*/ 	.word	0x00027040


	//   ....[76]....
        /*080c*/ 	.word	0x000270c0


	//   ....[77]....
        /*0810*/ 	.word	0x00027140


	//   ....[78]....
        /*0814*/ 	.word	0x000271b0


	//   ....[79]....
        /*0818*/ 	.word	0x00027250


	//   ....[80]....
        /*081c*/ 	.word	0x000272e0


	//   ....[81]....
        /*0820*/ 	.word	0x00027400


	//----- nvinfo : EIATTR_REG_RECONFIG
	.align		4
.L_183:
        /*0824*/ 	.byte	0x01, 0x54
	.zero		2


	//----- nvinfo : EIATTR_SYSCALL_OFFSETS
	.align		4
        /*0828*/ 	.byte	0x04, 0x46
        /*082a*/ 	.short	(.L_185 - .L_184)


	//   ....[0]....
.L_184:
        /*082c*/ 	.word	0x00001930


	//   ....[1]....
        /*0830*/ 	.word	0x00001a80


	//   ....[2]....
        /*0834*/ 	.word	0x0000aa50


	//   ....[3]....
        /*0838*/ 	.word	0x0000aee0


	//   ....[4]....
        /*083c*/ 	.word	0x00021960


	//   ....[5]....
        /*0840*/ 	.word	0x00021aa0


	//   ....[6]....
        /*0844*/ 	.word	0x00021ba0


	//----- nvinfo : EIATTR_MBARRIER_INSTR_OFFSETS
	.align		4
.L_185:
        /*0848*/ 	.byte	0x04, 0x39
        /*084a*/ 	.short	(.L_187 - .L_186)


	//   ....[0]....
.L_186:
        /*084c*/ 	.word	0x000002e0
        /*0850*/ 	.word	0x000000ff
        /*0854*/ 	.word	0x00038800
        /*0858*/ 	.short	0x0100
        /*085a*/ 	.byte	0x08
	.zero		1


	//   ....[1]....
        /*085c*/ 	.word	0x000002f0
        /*0860*/ 	.word	0x000000ff
        /*0864*/ 	.word	0x00038820
        /*0868*/ 	.short	0x0100
        /*086a*/ 	.byte	0x08
	.zero		1


	//   ....[2]....
        /*086c*/ 	.word	0x000003e0
        /*0870*/ 	.word	0x000000ff
        /*0874*/ 	.word	0x00038830
        /*0878*/ 	.short	0x0100
        /*087a*/ 	.byte	0x08
	.zero		1


	//   ....[3]....
        /*087c*/ 	.word	0x000003f0
        /*0880*/ 	.word	0x000000ff
        /*0884*/ 	.word	0x00038840
        /*0888*/ 	.short	0x0100
        /*088a*/ 	.byte	0x08
	.zero		1


	//   ....[4]....
        /*088c*/ 	.word	0x00000400
        /*0890*/ 	.word	0x000000ff
        /*0894*/ 	.word	0x00038838
        /*0898*/ 	.short	0x0100
        /*089a*/ 	.byte	0x08
	.zero		1


	//   ....[5]....
        /*089c*/ 	.word	0x00000410
        /*08a0*/ 	.word	0x000000ff
        /*08a4*/ 	.word	0x00038848
        /*08a8*/ 	.short	0x0100
        /*08aa*/ 	.byte	0x08
	.zero		1


	//   ....[6]....
        /*08ac*/ 	.word	0x00000540
        /*08b0*/ 	.word	0x000000ff
        /*08b4*/ 	.word	0x00038850
        /*08b8*/ 	.short	0x0100
        /*08ba*/ 	.byte	0x08
	.zero		1


	//   ....[7]....
        /*08bc*/ 	.word	0x00000550
        /*08c0*/ 	.word	0x000000ff
        /*08c4*/ 	.word	0x00038860
        /*08c8*/ 	.short	0x0100
        /*08ca*/ 	.byte	0x08
	.zero		1


	//   ....[8]....
        /*08cc*/ 	.word	0x00000560
        /*08d0*/ 	.word	0x000000ff
        /*08d4*/ 	.word	0x00038858
        /*08d8*/ 	.short	0x0100
        /*08da*/ 	.byte	0x08
	.zero		1


	//   ....[9]....
        /*08dc*/ 	.word	0x00000570
        /*08e0*/ 	.word	0x000000ff
        /*08e4*/ 	.word	0x00038868
        /*08e8*/ 	.short	0x0100
        /*08ea*/ 	.byte	0x08
	.zero		1


	//   ....[10]....
        /*08ec*/ 	.word	0x00000660
        /*08f0*/ 	.word	0x000000ff
        /*08f4*/ 	.word	0x00038870
        /*08f8*/ 	.short	0x0100
        /*08fa*/ 	.byte	0x06
	.zero		1


	//   ....[11]....
        /*08fc*/ 	.word	0x00000670
        /*0900*/ 	.word	0x000000ff
        /*0904*/ 	.word	0x00038880
        /*0908*/ 	.short	0x0100
        /*090a*/ 	.byte	0x06
	.zero		1


	//   ....[12]....
        /*090c*/ 	.word	0x00000680
        /*0910*/ 	.word	0x000000ff
        /*0914*/ 	.word	0x00038878
        /*0918*/ 	.short	0x0100
        /*091a*/ 	.byte	0x06
	.zero		1


	//   ....[13]....
        /*091c*/ 	.word	0x00000690
        /*0920*/ 	.word	0x000000ff
        /*0924*/ 	.word	0x00038888
        /*0928*/ 	.short	0x0100
        /*092a*/ 	.byte	0x06
	.zero		1


	//   ....[14]....
        /*092c*/ 	.word	0x000007c0
        /*0930*/ 	.word	0x000000ff
        /*0934*/ 	.word	0x00038890
        /*0938*/ 	.short	0x0100
        /*093a*/ 	.byte	0x08
	.zero		1


	//   ....[15]....
        /*093c*/ 	.word	0x000007d0
        /*0940*/ 	.word	0x000000ff
        /*0944*/ 	.word	0x000388a0
        /*0948*/ 	.short	0x0100
        /*094a*/ 	.byte	0x08
	.zero		1


	//   ....[16]....
        /*094c*/ 	.word	0x000007e0
        /*0950*/ 	.word	0x000000ff
        /*0954*/ 	.word	0x00038898
        /*0958*/ 	.short	0x0100
        /*095a*/ 	.byte	0x08
	.zero		1


	//   ....[17]....
        /*095c*/ 	.word	0x000007f0
        /*0960*/ 	.word	0x000000ff
        /*0964*/ 	.word	0x000388a8
        /*0968*/ 	.short	0x0100
        /*096a*/ 	.byte	0x08
	.zero		1


	//   ....[18]....
        /*096c*/ 	.word	0x00000920
        /*0970*/ 	.word	0x000000ff
        /*0974*/ 	.word	0x000388b0
        /*0978*/ 	.short	0x0100
        /*097a*/ 	.byte	0x08
	.zero		1


	//   ....[19]....
        /*097c*/ 	.word	0x00000930
        /*0980*/ 	.word	0x000000ff
        /*0984*/ 	.word	0x000388c0
        /*0988*/ 	.short	0x0100
        /*098a*/ 	.byte	0x08
	.zero		1


	//   ....[20]....
        /*098c*/ 	.word	0x00000940
        /*0990*/ 	.word	0x000000ff
        /*0994*/ 	.word	0x000388b8
        /*0998*/ 	.short	0x0100
        /*099a*/ 	.byte	0x08
	.zero		1


	//   ....[21]....
        /*099c*/ 	.word	0x00000950
        /*09a0*/ 	.word	0x000000ff
        /*09a4*/ 	.word	0x000388c8
        /*09a8*/ 	.short	0x0100
        /*09aa*/ 	.byte	0x08
	.zero		1


	//   ....[22]....
        /*09ac*/ 	.word	0x00003530
        /*09b0*/ 	.word	0x00000000
        /*09b4*/ 	.word	0x00038890
        /*09b8*/ 	.short	0x010a
        /*09ba*/ 	.byte	0x3f
	.zero		1


	//   ....[23]....
        /*09bc*/ 	.word	0x00006890
        /*09c0*/ 	.word	0x00000000
        /*09c4*/ 	.word	0x00038890
        /*09c8*/ 	.short	0x010a
        /*09ca*/ 	.byte	0x3f
	.zero		1


	//   ....[24]....
        /*09cc*/ 	.word	0x000098c0
        /*09d0*/ 	.word	0x00000000
        /*09d4*/ 	.word	0x00038890
        /*09d8*/ 	.short	0x010a
        /*09da*/ 	.byte	0x3f
	.zero		1


	//   ....[25]....
        /*09dc*/ 	.word	0x00009d00
        /*09e0*/ 	.word	0x00000028
        /*09e4*/ 	.word	0x00000000
        /*09e8*/ 	.short	0x0101
        /*09ea*/ 	.byte	0x3f
	.zero		1


	//   ....[26]....
        /*09ec*/ 	.word	0x00009d40
        /*09f0*/ 	.word	0x00000000
        /*09f4*/ 	.word	0x000388b0
        /*09f8*/ 	.short	0x010a
        /*09fa*/ 	.byte	0x3f
	.zero		1


	//   ....[27]....
        /*09fc*/ 	.word	0x0000a370
        /*0a00*/ 	.word	0x00000000
        /*0a04*/ 	.word	0x00000000
        /*0a08*/ 	.short	0x0101
        /*0a0a*/ 	.byte	0x3f
	.zero		1


	//   ....[28]....
        /*0a0c*/ 	.word	0x0000aae0
        /*0a10*/ 	.word	0x00000010
        /*0a14*/ 	.word	0x00038800
        /*0a18*/ 	.short	0x010a
        /*0a1a*/ 	.byte	0x3f
	.zero		1


	//   ....[29]....
        /*0a1c*/ 	.word	0x0000ab30
        /*0a20*/ 	.word	0x00000010
        /*0a24*/ 	.word	0x00038800
        /*0a28*/ 	.short	0x010a
        /*0a2a*/ 	.byte	0x3f
	.zero		1


	//   ....[30]....
        /*0a2c*/ 	.word	0x0000b410
        /*0a30*/ 	.word	0x00000010
        /*0a34*/ 	.word	0x00038800
        /*0a38*/ 	.short	0x010a
        /*0a3a*/ 	.byte	0x3f
	.zero		1


	//   ....[31]....
        /*0a3c*/ 	.word	0x0000e4c0
        /*0a40*/ 	.word	0x00000010
        /*0a44*/ 	.word	0x00038800
        /*0a48*/ 	.short	0x010a
        /*0a4a*/ 	.byte	0x3f
	.zero		1


	//   ....[32]....
        /*0a4c*/ 	.word	0x00011730
        /*0a50*/ 	.word	0x00000000
        /*0a54*/ 	.word	0x00038830
        /*0a58*/ 	.short	0x010a
        /*0a5a*/ 	.byte	0x3f
	.zero		1


	//   ....[33]....
        /*0a5c*/ 	.word	0x000117d0
        /*0a60*/ 	.word	0x00000000
        /*0a64*/ 	.word	0x00038830
        /*0a68*/ 	.short	0x010a
        /*0a6a*/ 	.byte	0x3f
	.zero		1


	//   ....[34]....
        /*0a6c*/ 	.word	0x000155c0
        /*0a70*/ 	.word	0x00000000
        /*0a74*/ 	.word	0x00000000
        /*0a78*/ 	.short	0x0101
        /*0a7a*/ 	.byte	0x3f
	.zero		1


	//   ....[35]....
        /*0a7c*/ 	.word	0x00016af0
        /*0a80*/ 	.word	0x0000000b
        /*0a84*/ 	.word	0x00038830
        /*0a88*/ 	.short	0x010a
        /*0a8a*/ 	.byte	0x3f
	.zero		1


	//   ....[36]....
        /*0a8c*/ 	.word	0x00016b70
        /*0a90*/ 	.word	0x0000000b
        /*0a94*/ 	.word	0x00038830
        /*0a98*/ 	.short	0x010a
        /*0a9a*/ 	.byte	0x3f
	.zero		1


	//   ....[37]....
        /*0a9c*/ 	.word	0x0001a2a0
        /*0aa0*/ 	.word	0x00000009
        /*0aa4*/ 	.word	0x00038850
        /*0aa8*/ 	.short	0x010a
        /*0aaa*/ 	.byte	0x3f
	.zero		1


	//   ....[38]....
        /*0aac*/ 	.word	0x0001a2f0
        /*0ab0*/ 	.word	0x00000009
        /*0ab4*/ 	.word	0x00038850
        /*0ab8*/ 	.short	0x010a
        /*0aba*/ 	.byte	0x3f
	.zero		1


	//   ....[39]....
        /*0abc*/ 	.word	0x0001b260
        /*0ac0*/ 	.word	0x000000a4
        /*0ac4*/ 	.word	0x00000000
        /*0ac8*/ 	.short	0x0101
        /*0aca*/ 	.byte	0x3f
	.zero		1


	//   ....[40]....
        /*0acc*/ 	.word	0x0001b380
        /*0ad0*/ 	.word	0x00000009
        /*0ad4*/ 	.word	0x00000000
        /*0ad8*/ 	.short	0x0101
        /*0ada*/ 	.byte	0x3f
	.zero		1


	//   ....[41]....
        /*0adc*/ 	.word	0x0001c020
        /*0ae0*/ 	.word	0x00000000
        /*0ae4*/ 	.word	0x00038850
        /*0ae8*/ 	.short	0x010a
        /*0aea*/ 	.byte	0x3f
	.zero		1


	//   ....[42]....
        /*0aec*/ 	.word	0x0001c0c0
        /*0af0*/ 	.word	0x00000000
        /*0af4*/ 	.word	0x00038850
        /*0af8*/ 	.short	0x010a
        /*0afa*/ 	.byte	0x3f
	.zero		1


	//   ....[43]....
        /*0afc*/ 	.word	0x0001c5d0
        /*0b00*/ 	.word	0x0000000b
        /*0b04*/ 	.word	0x00000000
        /*0b08*/ 	.short	0x0101
        /*0b0a*/ 	.byte	0x3f
	.zero		1


	//   ....[44]....
        /*0b0c*/ 	.word	0x0001e4f0
        /*0b10*/ 	.word	0x00000000
        /*0b14*/ 	.word	0x00000000
        /*0b18*/ 	.short	0x0101
        /*0b1a*/ 	.byte	0x3f
	.zero		1


	//   ....[45]....
        /*0b1c*/ 	.word	0x00020920
        /*0b20*/ 	.word	0x00000009
        /*0b24*/ 	.word	0x00038820
        /*0b28*/ 	.short	0x010a
        /*0b2a*/ 	.byte	0x3f
	.zero		1


	//   ....[46]....
        /*0b2c*/ 	.word	0x000209b0
        /*0b30*/ 	.word	0x00000005
        /*0b34*/ 	.word	0x000388a0
        /*0b38*/ 	.short	0x010a
        /*0b3a*/ 	.byte	0x3f
	.zero		1


	//   ....[47]....
        /*0b3c*/ 	.word	0x00020c80
        /*0b40*/ 	.word	0x00000005
        /*0b44*/ 	.word	0x000388c0
        /*0b48*/ 	.short	0x010a
        /*0b4a*/ 	.byte	0x3f
	.zero		1


	//   ....[48]....
        /*0b4c*/ 	.word	0x00021070
        /*0b50*/ 	.word	0x00000006
        /*0b54*/ 	.word	0x000388a0
        /*0b58*/ 	.short	0x010a
        /*0b5a*/ 	.byte	0x3f
	.zero		1


	//   ....[49]....
        /*0b5c*/ 	.word	0x00021320
        /*0b60*/ 	.word	0x00000006
        /*0b64*/ 	.word	0x000388c0
        /*0b68*/ 	.short	0x010a
        /*0b6a*/ 	.byte	0x3f
	.zero		1


	//   ....[50]....
        /*0b6c*/ 	.word	0x000223f0
        /*0b70*/ 	.word	0x00000006
        /*0b74*/ 	.word	0x00038840
        /*0b78*/ 	.short	0x010a
        /*0b7a*/ 	.byte	0x3f
	.zero		1


	//   ....[51]....
        /*0b7c*/ 	.word	0x00022a70
        /*0b80*/ 	.word	0x00000007
        /*0b84*/ 	.word	0x00038820
        /*0b88*/ 	.short	0x010a
        /*0b8a*/ 	.byte	0x3f
	.zero		1


	//   ....[52]....
        /*0b8c*/ 	.word	0x00022dd0
        /*0b90*/ 	.word	0x00000008
        /*0b94*/ 	.word	0x00038840
        /*0b98*/ 	.short	0x010a
        /*0b9a*/ 	.byte	0x3f
	.zero		1


	//   ....[53]....
        /*0b9c*/ 	.word	0x00023120
        /*0ba0*/ 	.word	0x00000009
        /*0ba4*/ 	.word	0x00000060
        /*0ba8*/ 	.short	0x010a
        /*0baa*/ 	.byte	0x3f
	.zero		1


	//   ....[54]....
        /*0bac*/ 	.word	0x000237a0
        /*0bb0*/ 	.word	0x00000002
        /*0bb4*/ 	.word	0x00038840
        /*0bb8*/ 	.short	0x010a
        /*0bba*/ 	.byte	0x3f
	.zero		1


	//   ....[55]....
        /*0bbc*/ 	.word	0x00023af0
        /*0bc0*/ 	.word	0x00000003
        /*0bc4*/ 	.word	0x00000060
        /*0bc8*/ 	.short	0x010a
        /*0bca*/ 	.byte	0x3f
	.zero		1


	//   ....[56]....
        /*0bcc*/ 	.word	0x00024070
        /*0bd0*/ 	.word	0x00000002
        /*0bd4*/ 	.word	0x00038840
        /*0bd8*/ 	.short	0x010a
        /*0bda*/ 	.byte	0x3f
	.zero		1


	//   ....[57]....
        /*0bdc*/ 	.word	0x000243c0
        /*0be0*/ 	.word	0x00000002
        /*0be4*/ 	.word	0x00000060
        /*0be8*/ 	.short	0x010a
        /*0bea*/ 	.byte	0x3f
	.zero		1


	//   ....[58]....
        /*0bec*/ 	.word	0x000248e0
        /*0bf0*/ 	.word	0x00000003
        /*0bf4*/ 	.word	0x00038860
        /*0bf8*/ 	.short	0x010a
        /*0bfa*/ 	.byte	0x3f
	.zero		1


	//   ....[59]....
        /*0bfc*/ 	.word	0x00025750
        /*0c00*/ 	.word	0x00000000
        /*0c04*/ 	.word	0x00038820
        /*0c08*/ 	.short	0x010a
        /*0c0a*/ 	.byte	0x3f
	.zero		1


	//   ....[60]....
        /*0c0c*/ 	.word	0x00025900
        /*0c10*/ 	.word	0x00000006
        /*0c14*/ 	.word	0x00000000
        /*0c18*/ 	.short	0x010a
        /*0c1a*/ 	.byte	0x3f
	.zero		1


	//   ....[61]....
        /*0c1c*/ 	.word	0x00025970
        /*0c20*/ 	.word	0x00000007
        /*0c24*/ 	.word	0x00000000
        /*0c28*/ 	.short	0x010a
        /*0c2a*/ 	.byte	0x3f
	.zero		1


	//   ....[62]....
        /*0c2c*/ 	.word	0x000259e0
        /*0c30*/ 	.word	0x00000004
        /*0c34*/ 	.word	0x00000000
        /*0c38*/ 	.short	0x010a
        /*0c3a*/ 	.byte	0x3f
	.zero		1


	//   ....[63]....
        /*0c3c*/ 	.word	0x00025a10
        /*0c40*/ 	.word	0x00000003
        /*0c44*/ 	.word	0x00000000
        /*0c48*/ 	.short	0x010a
        /*0c4a*/ 	.byte	0x3f
	.zero		1


	//   ....[64]....
        /*0c4c*/ 	.word	0x00025a70
        /*0c50*/ 	.word	0x00000000
        /*0c54*/ 	.word	0x00038890
        /*0c58*/ 	.short	0x010a
        /*0c5a*/ 	.byte	0x3f
	.zero		1


	//   ....[65]....
        /*0c5c*/ 	.word	0x00025ac0
        /*0c60*/ 	.word	0x00000000
        /*0c64*/ 	.word	0x00038890
        /*0c68*/ 	.short	0x010a
        /*0c6a*/ 	.byte	0x3f
	.zero		1


	//   ....[66]....
        /*0c6c*/ 	.word	0x00025b10
        /*0c70*/ 	.word	0x00000000
        /*0c74*/ 	.word	0x00038890
        /*0c78*/ 	.short	0x010a
        /*0c7a*/ 	.byte	0x3f
	.zero		1


	//   ....[67]....
        /*0c7c*/ 	.word	0x00025b60
        /*0c80*/ 	.word	0x00000000
        /*0c84*/ 	.word	0x000388b0
        /*0c88*/ 	.short	0x010a
        /*0c8a*/ 	.byte	0x3f
	.zero		1


	//   ....[68]....
        /*0c8c*/ 	.word	0x00025e30
        /*0c90*/ 	.word	0x00000010
        /*0c94*/ 	.word	0x00038800
        /*0c98*/ 	.short	0x010a
        /*0c9a*/ 	.byte	0x3f
	.zero		1


	//   ....[69]....
        /*0c9c*/ 	.word	0x00026100
        /*0ca0*/ 	.word	0x00000010
        /*0ca4*/ 	.word	0x00038800
        /*0ca8*/ 	.short	0x010a
        /*0caa*/ 	.byte	0x3f
	.zero		1


	//   ....[70]....
        /*0cac*/ 	.word	0x00026150
        /*0cb0*/ 	.word	0x00000000
        /*0cb4*/ 	.word	0x00038830
        /*0cb8*/ 	.short	0x010a
        /*0cba*/ 	.byte	0x3f
	.zero		1


	//   ....[71]....
        /*0cbc*/ 	.word	0x000261a0
        /*0cc0*/ 	.word	0x0000000b
        /*0cc4*/ 	.word	0x00038830
        /*0cc8*/ 	.short	0x010a
        /*0cca*/ 	.byte	0x3f
	.zero		1


	//   ....[72]....
        /*0ccc*/ 	.word	0x000261f0
        /*0cd0*/ 	.word	0x00000009
        /*0cd4*/ 	.word	0x00038850
        /*0cd8*/ 	.short	0x010a
        /*0cda*/ 	.byte	0x3f
	.zero		1


	//   ....[73]....
        /*0cdc*/ 	.word	0x00026240
        /*0ce0*/ 	.word	0x00000000
        /*0ce4*/ 	.word	0x00038850
        /*0ce8*/ 	.short	0x010a
        /*0cea*/ 	.byte	0x3f
	.zero		1


	//   ....[74]....
        /*0cec*/ 	.word	0x000263e0
        /*0cf0*/ 	.word	0x00000009
        /*0cf4*/ 	.word	0x00038820
        /*0cf8*/ 	.short	0x010a
        /*0cfa*/ 	.byte	0x3f
	.zero		1


	//   ....[75]....
        /*0cfc*/ 	.word	0x00026430
        /*0d00*/ 	.word	0x00000005
        /*0d04*/ 	.word	0x000388a0
        /*0d08*/ 	.short	0x010a
        /*0d0a*/ 	.byte	0x3f
	.zero		1


	//   ....[76]....
        /*0d0c*/ 	.word	0x00026480
        /*0d10*/ 	.word	0x00000005
        /*0d14*/ 	.word	0x000388c0
        /*0d18*/ 	.short	0x010a
        /*0d1a*/ 	.byte	0x3f
	.zero		1


	//   ....[77]....
        /*0d1c*/ 	.word	0x000264d0
        /*0d20*/ 	.word	0x00000006
        /*0d24*/ 	.word	0x000388a0
        /*0d28*/ 	.short	0x010a
        /*0d2a*/ 	.byte	0x3f
	.zero		1


	//   ....[78]....
        /*0d2c*/ 	.word	0x00026520
        /*0d30*/ 	.word	0x00000006
        /*0d34*/ 	.word	0x000388c0
        /*0d38*/ 	.short	0x010a
        /*0d3a*/ 	.byte	0x3f
	.zero		1


	//   ....[79]....
        /*0d3c*/ 	.word	0x000266c0
        /*0d40*/ 	.word	0x00000006
        /*0d44*/ 	.word	0x00038840
        /*0d48*/ 	.short	0x010a
        /*0d4a*/ 	.byte	0x3f
	.zero		1


	//   ....[80]....
        /*0d4c*/ 	.word	0x00026740
        /*0d50*/ 	.word	0x00000006
        /*0d54*/ 	.word	0x00038820
        /*0d58*/ 	.short	0x010a
        /*0d5a*/ 	.byte	0x3f
	.zero		1


	//   ....[81]....
        /*0d5c*/ 	.word	0x00026790
        /*0d60*/ 	.word	0x00000008
        /*0d64*/ 	.word	0x00038840
        /*0d68*/ 	.short	0x010a
        /*0d6a*/ 	.byte	0x3f
	.zero		1


	//   ....[82]....
        /*0d6c*/ 	.word	0x000267e0
        /*0d70*/ 	.word	0x00000009
        /*0d74*/ 	.word	0x00000060
        /*0d78*/ 	.short	0x010a
        /*0d7a*/ 	.byte	0x3f
	.zero		1


	//   ....[83]....
        /*0d7c*/ 	.word	0x00026830
        /*0d80*/ 	.word	0x00000002
        /*0d84*/ 	.word	0x00038840
        /*0d88*/ 	.short	0x010a
        /*0d8a*/ 	.byte	0x3f
	.zero		1


	//   ....[84]....
        /*0d8c*/ 	.word	0x00026880
        /*0d90*/ 	.word	0x00000003
        /*0d94*/ 	.word	0x00000060
        /*0d98*/ 	.short	0x010a
        /*0d9a*/ 	.byte	0x3f
	.zero		1


	//   ....[85]....
        /*0d9c*/ 	.word	0x000268d0
        /*0da0*/ 	.word	0x00000002
        /*0da4*/ 	.word	0x00038840
        /*0da8*/ 	.short	0x010a
        /*0daa*/ 	.byte	0x3f
	.zero		1


	//   ....[86]....
        /*0dac*/ 	.word	0x00026920
        /*0db0*/ 	.word	0x00000002
        /*0db4*/ 	.word	0x00000060
        /*0db8*/ 	.short	0x010a
        /*0dba*/ 	.byte	0x3f
	.zero		1


	//   ....[87]....
        /*0dbc*/ 	.word	0x00026970
        /*0dc0*/ 	.word	0x00000003
        /*0dc4*/ 	.word	0x00038860
        /*0dc8*/ 	.short	0x010a
        /*0dca*/ 	.byte	0x3f
	.zero		1


	//   ....[88]....
        /*0dcc*/ 	.word	0x00027320
        /*0dd0*/ 	.word	0x00000000
        /*0dd4*/ 	.word	0x00038820
        /*0dd8*/ 	.short	0x010a
        /*0dda*/ 	.byte	0x3f
	.zero		1


	//   ....[89]....
        /*0ddc*/ 	.word	0x000274c0
        /*0de0*/ 	.word	0x00000006
        /*0de4*/ 	.word	0x00000000
        /*0de8*/ 	.short	0x010a
        /*0dea*/ 	.byte	0x3f
	.zero		1


	//   ....[90]....
        /*0dec*/ 	.word	0x00027510
        /*0df0*/ 	.word	0x00000007
        /*0df4*/ 	.word	0x00000000
        /*0df8*/ 	.short	0x010a
        /*0dfa*/ 	.byte	0x3f
	.zero		1


	//   ....[91]....
        /*0dfc*/ 	.word	0x00027560
        /*0e00*/ 	.word	0x00000004
        /*0e04*/ 	.word	0x00000000
        /*0e08*/ 	.short	0x010a
        /*0e0a*/ 	.byte	0x3f
	.zero		1


	//----- nvinfo : EIATTR_NUM_MBARRIERS
	.align		4
.L_187:
        /*0e0c*/ 	.byte	0x03, 0x38
        /*0e0e*/ 	.short	0x0016


	//----- nvinfo : EIATTR_EXIT_INSTR_OFFSETS
	.align		4
        /*0e10*/ 	.byte	0x04, 0x1c
        /*0e12*/ 	.short	(.L_189 - .L_188)


	//   ....[0]....
.L_188:
        /*0e14*/ 	.word	0x00025a60


	//----- nvinfo : EIATTR_MAX_THREADS
	.align		4
.L_189:
        /*0e18*/ 	.byte	0x04, 0x05
        /*0e1a*/ 	.short	(.L_191 - .L_190)
.L_190:
        /*0e1c*/ 	.word	0x00000180
        /*0e20*/ 	.word	0x00000001
        /*0e24*/ 	.word	0x00000001


	//----- nvinfo : EIATTR_CRS_STACK_SIZE
	.align		4
.L_191:
        /*0e28*/ 	.byte	0x04, 0x1e
        /*0e2a*/ 	.short	(.L_193 - .L_192)
.L_192:
        /*0e2c*/ 	.word	0x00000000


	//----- nvinfo : EIATTR_CBANK_PARAM_SIZE
	.align		4
.L_193:
        /*0e30*/ 	.byte	0x03, 0x19
        /*0e32*/ 	.short	0x0a70


	//----- nvinfo : EIATTR_PARAM_CBANK
	.align		4
        /*0e34*/ 	.byte	0x04, 0x0a
        /*0e36*/ 	.short	(.L_195 - .L_194)
	.align		4
.L_194:
        /*0e38*/ 	.word	index@(.nv.constant0._ZN7cutlass13device_kernelIN5flash11enable_sm90INS1_16FlashAttnFwdSm90INS1_25CollectiveMainloopFwdSm90ILi2EN4cute5tupleIJNS5_1CILi1EEES8_S8_EEENS6_IJNS7_ILi128EEENS7_ILi80EEENS7_ILi256EEEEEELi256ENS_6half_tEfNS_4arch4Sm90ELb0ELb0ELb1ELb1ELb0ELb1ELb0ELb1ELb1ELb0ELb0ELb0EEENS1_21CollectiveEpilogueFwdINS6_IJSA_SC_SB_EEES9_SE_SG_Li256ELb1ELb0ELb0ELb0EEENS1_36VarlenDynamicPersistentTileSchedulerILi128ELi80ELi256ELi32ELb0ELb0ELb1ELb0ELb1ELb1EEEEEEEEEvNT_6ParamsE)
        /*0e3c*/ 	.short	0x0210
        /*0e3e*/ 	.short	0x0a70


	//----- nvinfo : EIATTR_SW_WAR
	.align		4
.L_195:
        /*0e40*/ 	.byte	0x04, 0x36
        /*0e42*/ 	.short	(.L_197 - .L_196)
.L_196:
        /*0e44*/ 	.word	0x00000008
.L_197:


//--------------------- .nv.info._ZN7cutlass13device_kernelIN5flash11enable_sm90INS1_16FlashAttnFwdSm90INS1_25CollectiveMainloopFwdSm90ILi2EN4cute5tupleIJNS5_1CILi1EEES8_S8_EEENS6_IJNS7_ILi128EEENS7_ILi64EEENS7_ILi256EEEEEELi256ENS_6half_tEfNS_4arch4Sm90ELb0ELb1ELb1ELb0ELb0ELb0ELb0ELb1ELb1ELb0ELb0ELb0EEENS1_21CollectiveEpilogueFwdINS6_IJSA_SC_SB_EEES9_SE_SG_Li256ELb0ELb0ELb0ELb0EEENS1_30DynamicPersistentTileSchedulerILi256ELi32ELb0ELb0ELb1EEEEEEEEEvNT_6ParamsE --------------------------
	.section	.nv.info._ZN7cutlass13device_kernelIN5flash11enable_sm90INS1_16FlashAttnFwdSm90INS1_25CollectiveMainloopFwdSm90ILi2EN4cute5tupleIJNS5_1CILi1EEES8_S8_EEENS6_IJNS7_ILi128EEENS7_ILi64EEENS7_ILi256EEEEEELi256ENS_6half_tEfNS_4arch4Sm90ELb0ELb1ELb1ELb0ELb0ELb0ELb0ELb1ELb1ELb0ELb0ELb0EEENS1_21CollectiveEpilogueFwdINS6_IJSA_SC_SB_EEES9_SE_SG_Li256ELb0ELb0ELb0ELb0EEENS1_30DynamicPersistentTileSchedulerILi256ELi32ELb0ELb0ELb1EEEEEEEEEvNT_6ParamsE,"",@"SHT_CUDA_INFO"
	.sectionflags	@""
	.align	4


	//----- nvinfo : EIATTR_CUDA_API_VERSION
	.align		4
        /*0000*/ 	.byte	0x04, 0x37
        /*0002*/ 	.short	(.L_199 - .L_198)
.L_198:
        /*0004*/ 	.word	0x00000082


	//----- nvinfo : EIATTR_KPARAM_INFO
	.align		4
.L_199:
        /*0008*/ 	.byte	0x04, 0x17
        /*000a*/ 	.short	(.L_201 - .L_200)
.L_200:
        /*000c*/ 	.word	0x00000000
        /*0010*/ 	.short	0x0000
        /*0012*/ 	.short	0x0070
        /*0014*/ 	.byte	0x00, 0xf0, 0x01, 0x2e


	//----- nvinfo : EIATTR_SPARSE_MMA_MASK
	.align		4
.L_201:
        /*0018*/ 	.byte	0x03, 0x50
        /*001a*/ 	.short	0x0000


	//----- nvinfo : EIATTR_MAXREG_COUNT
	.align		4
        /*001c*/ 	.byte	0x03, 0x1b
        /*001e*/ 	.short	0x00a8


	//----- nvinfo : EIATTR_NUM_BARRIERS
	.align		4
        /*0020*/ 	.byte	0x02, 0x4c
        /*0022*/ 	.byte	0x09
	.zero		1


	//----- nvinfo : EIATTR_EXTERNS
	.align		4
        /*0024*/ 	.byte	0x04, 0x0f
        /*0026*/ 	.short	(.L_203 - .L_202)


	//   ....[0]....
	.align		4
.L_202:
        /*0028*/ 	.word	index@(__assertfail)


	//----- nvinfo : EIATTR_ANNOTATIONS
	.align		4
.L_203:
        /*002c*/ 	.byte	0x04, 0x55
        /*002e*/ 	.short	(.L_205 - .L_204)


	//   ....[0]....
.L_204:
        /*0030*/ 	.word	0x00000001
        /*0034*/ 	.byte	0x70, 0x09, 0x00, 0x00, 0x01, 0x00, 0x00, 0x00, 0x40, 0x0a, 0x00, 0x00, 0x01, 0x00, 0x00, 0x00
        /*0044*/ 	.byte	0x90, 0x25, 0x01, 0x00


	//----- nvinfo : EIATTR_MERCURY_ISA_VERSION
	.align		4
.L_205:
        /*0048*/ 	.byte	0x03, 0x5f
        /*004a*/ 	.short	0x0101


	//----- nvinfo : EIATTR_INT_WARP_WIDE_INSTR_OFFSETS
	.align		4
        /*004c*/ 	.byte	0x04, 0x31
        /*004e*/ 	.short	(.L_207 - .L_206)


	//   ....[0]....
.L_206:
        /*0050*/ 	.word	0x00000190


	//   ....[1]....
        /*0054*/ 	.word	0x000001c0


	//   ....[2]....
        /*0058*/ 	.word	0x000001d0


	//   ....[3]....
        /*005c*/ 	.word	0x0000f7e0


	//   ....[4]....
        /*0060*/ 	.word	0x0000f880


	//   ....[5]....
        /*0064*/ 	.word	0x0000fe30


	//   ....[6]....
        /*0068*/ 	.word	0x00011ef0


	//   ....[7]....
        /*006c*/ 	.word	0x00011f90


	//----- nvinfo : EIATTR_COOP_GROUP_MASK_REGIDS
	.align		4
.L_207:
        /*0070*/ 	.byte	0x04, 0x29
        /*0072*/ 	.short	(.L_209 - .L_208)


	//   ....[0]....
.L_208:
        /*0074*/ 	.word	0xffffffff


	//   ....[1]....
        /*0078*/ 	.word	0xffffffff


	//   ....[2]....
        /*007c*/ 	.word	0xffffffff


	//   ....[3]....
        /*0080*/ 	.word	0xffffffff


	//   ....[4]....
        /*0084*/ 	.word	0xffffffff


	//   ....[5]....
        /*0088*/ 	.word	0xffffffff


	//   ....[6]....
        /*008c*/ 	.word	0xffffffff


	//   ....[7]....
        /*0090*/ 	.word	0xffffffff


	//   ....[8]....
        /*0094*/ 	.word	0xffffffff


	//   ....[9]....
        /*0098*/ 	.word	0xffffffff


	//   ....[10]....
        /*009c*/ 	.word	0xffffffff


	//   ....[11]....
        /*00a0*/ 	.word	0xffffffff


	//   ....[12]....
        /*00a4*/ 	.word	0xffffffff


	//   ....[13]....
        /*00a8*/ 	.word	0xffffffff


	//   ....[14]....
        /*00ac*/ 	.word	0xffffffff


	//   ....[15]....
        /*00b0*/ 	.word	0xffffffff


	//   ....[16]....
        /*00b4*/ 	.word	0xffffffff


	//   ....[17]....
        /*00b8*/ 	.word	0xffffffff


	//   ....[18]....
        /*00bc*/ 	.word	0xffffffff


	//   ....[19]....
        /*00c0*/ 	.word	0xffffffff


	//   ....[20]....
        /*00c4*/ 	.word	0xffffffff


	//   ....[21]....
        /*00c8*/ 	.word	0xffffffff


	//   ....[22]....
        /*00cc*/ 	.word	0xffffffff


	//   ....[23]....
        /*00d0*/ 	.word	0xffffffff


	//   ....[24]....
        /*00d4*/ 	.word	0xffffffff


	//   ....[25]....
        /*00d8*/ 	.word	0xffffffff


	//   ....[26]....
        /*00dc*/ 	.word	0xffffffff


	//   ....[27]....
        /*00e0*/ 	.word	0xffffffff


	//   ....[28]....
        /*00e4*/ 	.word	0xffffffff


	//   ....[29]....
        /*00e8*/ 	.word	0xffffffff


	//   ....[30]....
        /*00ec*/ 	.word	0xffffffff


	//   ....[31]....
        /*00f0*/ 	.word	0xffffffff


	//   ....[32]....
        /*00f4*/ 	.word	0x0500000f


	//   ....[33]....
        /*00f8*/ 	.word	0x0500000f


	//----- nvinfo : EIATTR_COOP_GROUP_INSTR_OFFSETS
	.align		4
.L_209:
        /*00fc*/ 	.byte	0x04, 0x28
        /*00fe*/ 	.short	(.L_211 - .L_210)


	//   ....[0]....
.L_210:
        /*0100*/ 	.word	0x00000060


	//   ....[1]....
        /*0104*/ 	.word	0x000001a0


	//   ....[2]....
        /*0108*/ 	.word	0x000001f0


	//   ....[3]....
        /*010c*/ 	.word	0x000003e0


	//   ....[4]....
        /*0110*/ 	.word	0x00000540


	//   ....[5]....
        /*0114*/ 	.word	0x00000660


	//   ....[6]....
        /*0118*/ 	.word	0x000007c0


	//   ....[7]....
        /*011c*/ 	.word	0x00001970


	//   ....[8]....
        /*0120*/ 	.word	0x000035c0


	//   ....[9]....
        /*0124*/ 	.word	0x000036e0


	//   ....[10]....
        /*0128*/ 	.word	0x00003a50


	//   ....[11]....
        /*012c*/ 	.word	0x00003ae0


	//   ....[12]....
        /*0130*/ 	.word	0x000065a0


	//   ....[13]....
        /*0134*/ 	.word	0x000066a0


	//   ....[14]....
        /*0138*/ 	.word	0x00006a40


	//   ....[15]....
        /*013c*/ 	.word	0x00006ab0


	//   ....[16]....
        /*0140*/ 	.word	0x00008a00


	//   ....[17]....
        /*0144*/ 	.word	0x00008a80


	//   ....[18]....
        /*0148*/ 	.word	0x00008cc0


	//   ....[19]....
        /*014c*/ 	.word	0x00008d20


	//   ....[20]....
        /*0150*/ 	.word	0x0000b380


	//   ....[21]....
        /*0154*/ 	.word	0x0000b3c0


	//   ....[22]....
        /*0158*/ 	.word	0x0000b850


	//   ....[23]....
        /*015c*/ 	.word	0x0000b8c0


	//   ....[24]....
        /*0160*/ 	.word	0x0000c860


	//   ....[25]....
        /*0164*/ 	.word	0x0000c8a0


	//   ....[26]....
        /*0168*/ 	.word	0x0000c9e0


	//   ....[27]....
        /*016c*/ 	.word	0x0000ca00


	//   ....[28]....
        /*0170*/ 	.word	0x0000e210


	//   ....[29]....
        /*0174*/ 	.word	0x0000ef40


	//   ....[30]....
        /*0178*/ 	.word	0x00012360


	//   ....[31]....
        /*017c*/ 	.word	0x00012530


	//   ....[32]....
        /*0180*/ 	.word	0x00012b80


	//   ....[33]....
        /*0184*/ 	.word	0x00012f60


	//----- nvinfo : EIATTR_REG_RECONFIG
	.align		4
.L_211:
        /*0188*/ 	.byte	0x01, 0x54
	.zero		2


	//----- nvinfo : EIATTR_SYSCALL_OFFSETS
	.align		4
        /*018c*/ 	.byte	0x04, 0x46
        /*018e*/ 	.short	(.L_213 - .L_212)


	//   ....[0]....
.L_212:
        /*0190*/ 	.word	0x00001b20


	//   ....[1]....
        /*0194*/ 	.word	0x0000fa10


	//   ....[2]....
        /*0198*/ 	.word	0x0000fb50


	//   ....[3]....
        /*019c*/ 	.word	0x0000fc40


	//----- nvinfo : EIATTR_MBARRIER_INSTR_OFFSETS
	.align		4
.L_213:
        /*01a0*/ 	.byte	0x04, 0x39
        /*01a2*/ 	.short	(.L_215 - .L_214)


	//   ....[0]....
.L_214:
        /*01a4*/ 	.word	0x00000290
        /*01a8*/ 	.word	0x000000ff
        /*01ac*/ 	.word	0x00030800
        /*01b0*/ 	.short	0x0100
        /*01b2*/ 	.byte	0x06
	.zero		1


	//   ....[1]....
        /*01b4*/ 	.word	0x000002a0
        /*01b8*/ 	.word	0x000000ff
        /*01bc*/ 	.word	0x00030820
        /*01c0*/ 	.short	0x0100
        /*01c2*/ 	.byte	0x06
	.zero		1


	//   ....[2]....
        /*01c4*/ 	.word	0x00000390
        /*01c8*/ 	.word	0x000000ff
        /*01cc*/ 	.word	0x00030830
        /*01d0*/ 	.short	0x0100
        /*01d2*/ 	.byte	0x08
	.zero		1


	//   ....[3]....
        /*01d4*/ 	.word	0x000003a0
        /*01d8*/ 	.word	0x000000ff
        /*01dc*/ 	.word	0x00030840
        /*01e0*/ 	.short	0x0100
        /*01e2*/ 	.byte	0x08
	.zero		1


	//   ....[4]....
        /*01e4*/ 	.word	0x000003b0
        /*01e8*/ 	.word	0x000000ff
        /*01ec*/ 	.word	0x00030838
        /*01f0*/ 	.short	0x0100
        /*01f2*/ 	.byte	0x08
	.zero		1


	//   ....[5]....
        /*01f4*/ 	.word	0x000003c0
        /*01f8*/ 	.word	0x000000ff
        /*01fc*/ 	.word	0x00030848
        /*0200*/ 	.short	0x0100
        /*0202*/ 	.byte	0x08
	.zero		1


	//   ....[6]....
        /*0204*/ 	.word	0x000004f0
        /*0208*/ 	.word	0x000000ff
        /*020c*/ 	.word	0x00030850
        /*0210*/ 	.short	0x0100
        /*0212*/ 	.byte	0x08
	.zero		1


	//   ....[7]....
        /*0214*/ 	.word	0x00000500
        /*0218*/ 	.word	0x000000ff
        /*021c*/ 	.word	0x00030860
        /*0220*/ 	.short	0x0100
        /*0222*/ 	.byte	0x08
	.zero		1


	//   ....[8]....
        /*0224*/ 	.word	0x00000510
        /*0228*/ 	.word	0x000000ff
        /*022c*/ 	.word	0x00030858
        /*0230*/ 	.short	0x0100
        /*0232*/ 	.byte	0x08
	.zero		1


	//   ....[9]....
        /*0234*/ 	.word	0x00000520
        /*0238*/ 	.word	0x000000ff
        /*023c*/ 	.word	0x00030868
        /*0240*/ 	.short	0x0100
        /*0242*/ 	.byte	0x08
	.zero		1


	//   ....[10]....
        /*0244*/ 	.word	0x00000610
        /*0248*/ 	.word	0x000000ff
        /*024c*/ 	.word	0x00030870
        /*0250*/ 	.short	0x0100
        /*0252*/ 	.byte	0x06
	.zero		1


	//   ....[11]....
        /*0254*/ 	.word	0x00000620
        /*0258*/ 	.word	0x000000ff
        /*025c*/ 	.word	0x00030880
        /*0260*/ 	.short	0x0100
        /*0262*/ 	.byte	0x06
	.zero		1


	//   ....[12]....
        /*0264*/ 	.word	0x00000630
        /*0268*/ 	.word	0x000000ff
        /*026c*/ 	.word	0x00030878
        /*0270*/ 	.short	0x0100
        /*0272*/ 	.byte	0x06
	.zero		1


	//   ....[13]....
        /*0274*/ 	.word	0x00000640
        /*0278*/ 	.word	0x000000ff
        /*027c*/ 	.word	0x00030888
        /*0280*/ 	.short	0x0100
        /*0282*/ 	.byte	0x06
	.zero		1


	//   ....[14]....
        /*0284*/ 	.word	0x00000770
        /*0288*/ 	.word	0x000000ff
        /*028c*/ 	.word	0x00030890
        /*0290*/ 	.short	0x0100
        /*0292*/ 	.byte	0x08
	.zero		1


	//   ....[15]....
        /*0294*/ 	.word	0x00000780
        /*0298*/ 	.word	0x000000ff
        /*029c*/ 	.word	0x000308a0
        /*02a0*/ 	.short	0x0100
        /*02a2*/ 	.byte	0x08
	.zero		1


	//   ....[16]....
        /*02a4*/ 	.word	0x00000790
        /*02a8*/ 	.word	0x000000ff
        /*02ac*/ 	.word	0x00030898
        /*02b0*/ 	.short	0x0100
        /*02b2*/ 	.byte	0x08
	.zero		1


	//   ....[17]....
        /*02b4*/ 	.word	0x000007a0
        /*02b8*/ 	.word	0x000000ff
        /*02bc*/ 	.word	0x000308a8
        /*02c0*/ 	.short	0x0100
        /*02c2*/ 	.byte	0x08
	.zero		1


	//   ....[18]....
        /*02c4*/ 	.word	0x000008d0
        /*02c8*/ 	.word	0x000000ff
        /*02cc*/ 	.word	0x000308b0
        /*02d0*/ 	.short	0x0100
        /*02d2*/ 	.byte	0x08
	.zero		1


	//   ....[19]....
        /*02d4*/ 	.word	0x000008e0
        /*02d8*/ 	.word	0x000000ff
        /*02dc*/ 	.word	0x000308c0
        /*02e0*/ 	.short	0x0100
        /*02e2*/ 	.byte	0x08
	.zero		1


	//   ....[20]....
        /*02e4*/ 	.word	0x000008f0
        /*02e8*/ 	.word	0x000000ff
        /*02ec*/ 	.word	0x000308b8
        /*02f0*/ 	.short	0x0100
        /*02f2*/ 	.byte	0x08
	.zero		1


	//   ....[21]....
        /*02f4*/ 	.word	0x00000900
        /*02f8*/ 	.word	0x000000ff
        /*02fc*/ 	.word	0x000308c8
        /*0300*/ 	.short	0x0100
        /*0302*/ 	.byte	0x08
	.zero		1


	//   ....[22]....
        /*0304*/ 	.word	0x00001bc0
        /*0308*/ 	.word	0x000000ff
        /*030c*/ 	.word	0x00030800
        /*0310*/ 	.short	0x010a
        /*0312*/ 	.byte	0x26
	.zero		1


	//   ....[23]....
        /*0314*/ 	.word	0x00001c40
        /*0318*/ 	.word	0x00000003
        /*031c*/ 	.word	0x00030830
        /*0320*/ 	.short	0x010a
        /*0322*/ 	.byte	0x3f
	.zero		1


	//   ....[24]....
        /*0324*/ 	.word	0x00001ca0
        /*0328*/ 	.word	0x00000003
        /*032c*/ 	.word	0x00030830
        /*0330*/ 	.short	0x010a
        /*0332*/ 	.byte	0x3f
	.zero		1


	//   ....[25]....
        /*0334*/ 	.word	0x00002850
        /*0338*/ 	.word	0x00000002
        /*033c*/ 	.word	0x00000000
        /*0340*/ 	.short	0x0101
        /*0342*/ 	.byte	0x3f
	.zero		1


	//   ....[26]....
        /*0344*/ 	.word	0x00004760
        /*0348*/ 	.word	0x000000ff
        /*034c*/ 	.word	0x00030830
        /*0350*/ 	.short	0x010a
        /*0352*/ 	.byte	0x27
	.zero		1


	//   ....[27]....
        /*0354*/ 	.word	0x000047a0
        /*0358*/ 	.word	0x000000ff
        /*035c*/ 	.word	0x00030830
        /*0360*/ 	.short	0x010a
        /*0362*/ 	.byte	0x27
	.zero		1


	//   ....[28]....
        /*0364*/ 	.word	0x00005600
        /*0368*/ 	.word	0x000000ff
        /*036c*/ 	.word	0x00030850
        /*0370*/ 	.short	0x010a
        /*0372*/ 	.byte	0x0a
	.zero		1


	//   ....[29]....
        /*0374*/ 	.word	0x00005640
        /*0378*/ 	.word	0x000000ff
        /*037c*/ 	.word	0x00030850
        /*0380*/ 	.short	0x010a
        /*0382*/ 	.byte	0x0a
	.zero		1


	//   ....[30]....
        /*0384*/ 	.word	0x00005c10
        /*0388*/ 	.word	0x00000098
        /*038c*/ 	.word	0x00000000
        /*0390*/ 	.short	0x0101
        /*0392*/ 	.byte	0x3f
	.zero		1


	//   ....[31]....
        /*0394*/ 	.word	0x00006da0
        /*0398*/ 	.word	0x0000009b
        /*039c*/ 	.word	0x00000000
        /*03a0*/ 	.short	0x0101
        /*03a2*/ 	.byte	0x3f
	.zero		1


	//   ....[32]....
        /*03a4*/ 	.word	0x000074a0
        /*03a8*/ 	.word	0x000000ff
        /*03ac*/ 	.word	0x00030830
        /*03b0*/ 	.short	0x010a
        /*03b2*/ 	.byte	0x06
	.zero		1


	//   ....[33]....
        /*03b4*/ 	.word	0x000074e0
        /*03b8*/ 	.word	0x000000ff
        /*03bc*/ 	.word	0x00030830
        /*03c0*/ 	.short	0x010a
        /*03c2*/ 	.byte	0x06
	.zero		1


	//   ....[34]....
        /*03c4*/ 	.word	0x00008340
        /*03c8*/ 	.word	0x000000ff
        /*03cc*/ 	.word	0x00030850
        /*03d0*/ 	.short	0x010a
        /*03d2*/ 	.byte	0x0e
	.zero		1


	//   ....[35]....
        /*03d4*/ 	.word	0x00008380
        /*03d8*/ 	.word	0x000000ff
        /*03dc*/ 	.word	0x00030850
        /*03e0*/ 	.short	0x010a
        /*03e2*/ 	.byte	0x0e
	.zero		1


	//   ....[36]....
        /*03e4*/ 	.word	0x00008fc0
        /*03e8*/ 	.word	0x00000099
        /*03ec*/ 	.word	0x00000000
        /*03f0*/ 	.short	0x0101
        /*03f2*/ 	.byte	0x3f
	.zero		1


	//   ....[37]....
        /*03f4*/ 	.word	0x00009090
        /*03f8*/ 	.word	0x0000009b
        /*03fc*/ 	.word	0x00000000
        /*0400*/ 	.short	0x0101
        /*0402*/ 	.byte	0x3f
	.zero		1


	//   ....[38]....
        /*0404*/ 	.word	0x00009580
        /*0408*/ 	.word	0x000000ff
        /*040c*/ 	.word	0x00030830
        /*0410*/ 	.short	0x010a
        /*0412*/ 	.byte	0x06
	.zero		1


	//   ....[39]....
        /*0414*/ 	.word	0x000095c0
        /*0418*/ 	.word	0x000000ff
        /*041c*/ 	.word	0x00030830
        /*0420*/ 	.short	0x010a
        /*0422*/ 	.byte	0x06
	.zero		1


	//   ....[40]....
        /*0424*/ 	.word	0x0000a420
        /*0428*/ 	.word	0x000000ff
        /*042c*/ 	.word	0x00030850
        /*0430*/ 	.short	0x010a
        /*0432*/ 	.byte	0x0a
	.zero		1


	//   ....[41]....
        /*0434*/ 	.word	0x0000a460
        /*0438*/ 	.word	0x000000ff
        /*043c*/ 	.word	0x00030850
        /*0440*/ 	.short	0x010a
        /*0442*/ 	.byte	0x0a
	.zero		1


	//   ....[42]....
        /*0444*/ 	.word	0x0000a9f0
        /*0448*/ 	.word	0x00000002
        /*044c*/ 	.word	0x00000000
        /*0450*/ 	.short	0x0101
        /*0452*/ 	.byte	0x3f
	.zero		1


	//   ....[43]....
        /*0454*/ 	.word	0x0000bc10
        /*0458*/ 	.word	0x0000009d
        /*045c*/ 	.word	0x00000000
        /*0460*/ 	.short	0x0101
        /*0462*/ 	.byte	0x3f
	.zero		1


	//   ....[44]....
        /*0464*/ 	.word	0x0000c7d0
        /*0468*/ 	.word	0x000000ff
        /*046c*/ 	.word	0x00030850
        /*0470*/ 	.short	0x010a
        /*0472*/ 	.byte	0x05
	.zero		1


	//   ....[45]....
        /*0474*/ 	.word	0x0000c810
        /*0478*/ 	.word	0x000000ff
        /*047c*/ 	.word	0x00030850
        /*0480*/ 	.short	0x010a
        /*0482*/ 	.byte	0x05
	.zero		1


	//   ....[46]....
        /*0484*/ 	.word	0x0000cd80
        /*0488*/ 	.word	0x00000007
        /*048c*/ 	.word	0x00000000
        /*0490*/ 	.short	0x0101
        /*0492*/ 	.byte	0x3f
	.zero		1


	//   ....[47]....
        /*0494*/ 	.word	0x0000e450
        /*0498*/ 	.word	0x000000ff
        /*049c*/ 	.word	0x00000000
        /*04a0*/ 	.short	0x0101
        /*04a2*/ 	.byte	0x05
	.zero		1


	//   ....[48]....
        /*04a4*/ 	.word	0x00010130
        /*04a8*/ 	.word	0x00000008
        /*04ac*/ 	.word	0x00030840
        /*04b0*/ 	.short	0x010a
        /*04b2*/ 	.byte	0x3f
	.zero		1


	//   ....[49]....
        /*04b4*/ 	.word	0x00010670
        /*04b8*/ 	.word	0x000000ff
        /*04bc*/ 	.word	0x00030820
        /*04c0*/ 	.short	0x010a
        /*04c2*/ 	.byte	0x28
	.zero		1


	//   ....[50]....
        /*04c4*/ 	.word	0x00010960
        /*04c8*/ 	.word	0x00000003
        /*04cc*/ 	.word	0x00030840
        /*04d0*/ 	.short	0x010a
        /*04d2*/ 	.byte	0x3f
	.zero		1


	//   ....[51]....
        /*04d4*/ 	.word	0x00010c10
        /*04d8*/ 	.word	0x00000002
        /*04dc*/ 	.word	0x00000060
        /*04e0*/ 	.short	0x010a
        /*04e2*/ 	.byte	0x3f
	.zero		1


	//   ....[52]....
        /*04e4*/ 	.word	0x00011190
        /*04e8*/ 	.word	0x00000003
        /*04ec*/ 	.word	0x00030840
        /*04f0*/ 	.short	0x010a
        /*04f2*/ 	.byte	0x3f
	.zero		1


	//   ....[53]....
        /*04f4*/ 	.word	0x00011440
        /*04f8*/ 	.word	0x00000002
        /*04fc*/ 	.word	0x00000060
        /*0500*/ 	.short	0x010a
        /*0502*/ 	.byte	0x3f
	.zero		1


	//   ....[54]....
        /*0504*/ 	.word	0x000118e0
        /*0508*/ 	.word	0x00000002
        /*050c*/ 	.word	0x00030840
        /*0510*/ 	.short	0x010a
        /*0512*/ 	.byte	0x3f
	.zero		1


	//   ....[55]....
        /*0514*/ 	.word	0x00011bc0
        /*0518*/ 	.word	0x00000002
        /*051c*/ 	.word	0x00000060
        /*0520*/ 	.short	0x010a
        /*0522*/ 	.byte	0x3f
	.zero		1


	//   ....[56]....
        /*0524*/ 	.word	0x00012030
        /*0528*/ 	.word	0x00000003
        /*052c*/ 	.word	0x00030860
        /*0530*/ 	.short	0x010a
        /*0532*/ 	.byte	0x3f
	.zero		1


	//   ....[57]....
        /*0534*/ 	.word	0x000124e0
        /*0538*/ 	.word	0x00000007
        /*053c*/ 	.word	0x00030820
        /*0540*/ 	.short	0x010a
        /*0542*/ 	.byte	0x3f
	.zero		1


	//   ....[58]....
        /*0544*/ 	.word	0x00012650
        /*0548*/ 	.word	0x00000005
        /*054c*/ 	.word	0x00000000
        /*0550*/ 	.short	0x010a
        /*0552*/ 	.byte	0x3f
	.zero		1


	//   ....[59]....
        /*0554*/ 	.word	0x000126c0
        /*0558*/ 	.word	0x00000003
        /*055c*/ 	.word	0x00000000
        /*0560*/ 	.short	0x010a
        /*0562*/ 	.byte	0x3f
	.zero		1


	//   ....[60]....
        /*0564*/ 	.word	0x00012720
        /*0568*/ 	.word	0x00000005
        /*056c*/ 	.word	0x00000000
        /*0570*/ 	.short	0x010a
        /*0572*/ 	.byte	0x3f
	.zero		1


	//   ....[61]....
        /*0574*/ 	.word	0x00012750
        /*0578*/ 	.word	0x00000003
        /*057c*/ 	.word	0x00000000
        /*0580*/ 	.short	0x010a
        /*0582*/ 	.byte	0x3f
	.zero		1


	//   ....[62]....
        /*0584*/ 	.word	0x000127c0
        /*0588*/ 	.word	0x00000003
        /*058c*/ 	.word	0x00030800
        /*0590*/ 	.short	0x010a
        /*0592*/ 	.byte	0x3f
	.zero		1


	//   ....[63]....
        /*0594*/ 	.word	0x00012810
        /*0598*/ 	.word	0x00000003
        /*059c*/ 	.word	0x00030830
        /*05a0*/ 	.short	0x010a
        /*05a2*/ 	.byte	0x3f
	.zero		1


	//   ....[64]....
        /*05a4*/ 	.word	0x00012870
        /*05a8*/ 	.word	0x00000099
        /*05ac*/ 	.word	0x00030830
        /*05b0*/ 	.short	0x010a
        /*05b2*/ 	.byte	0x3f
	.zero		1


	//   ....[65]....
        /*05b4*/ 	.word	0x000128d0
        /*05b8*/ 	.word	0x000000d7
        /*05bc*/ 	.word	0x00030850
        /*05c0*/ 	.short	0x010a
        /*05c2*/ 	.byte	0x3f
	.zero		1


	//   ....[66]....
        /*05c4*/ 	.word	0x00012930
        /*05c8*/ 	.word	0x00000004
        /*05cc*/ 	.word	0x00030830
        /*05d0*/ 	.short	0x010a
        /*05d2*/ 	.byte	0x3f
	.zero		1


	//   ....[67]....
        /*05d4*/ 	.word	0x00012990
        /*05d8*/ 	.word	0x00000003
        /*05dc*/ 	.word	0x00030850
        /*05e0*/ 	.short	0x010a
        /*05e2*/ 	.byte	0x3f
	.zero		1


	//   ....[68]....
        /*05e4*/ 	.word	0x000129f0
        /*05e8*/ 	.word	0x00000004
        /*05ec*/ 	.word	0x00030830
        /*05f0*/ 	.short	0x010a
        /*05f2*/ 	.byte	0x3f
	.zero		1


	//   ....[69]....
        /*05f4*/ 	.word	0x00012a50
        /*05f8*/ 	.word	0x00000003
        /*05fc*/ 	.word	0x00030850
        /*0600*/ 	.short	0x010a
        /*0602*/ 	.byte	0x3f
	.zero		1


	//   ....[70]....
        /*0604*/ 	.word	0x00012ab0
        /*0608*/ 	.word	0x00000005
        /*060c*/ 	.word	0x00030850
        /*0610*/ 	.short	0x010a
        /*0612*/ 	.byte	0x3f
	.zero		1


	//   ....[71]....
        /*0614*/ 	.word	0x00012c30
        /*0618*/ 	.word	0x00000008
        /*061c*/ 	.word	0x00030840
        /*0620*/ 	.short	0x010a
        /*0622*/ 	.byte	0x3f
	.zero		1


	//   ....[72]....
        /*0624*/ 	.word	0x00012c90
        /*0628*/ 	.word	0x00000008
        /*062c*/ 	.word	0x00030820
        /*0630*/ 	.short	0x010a
        /*0632*/ 	.byte	0x3f
	.zero		1


	//   ....[73]....
        /*0634*/ 	.word	0x00012ce0
        /*0638*/ 	.word	0x00000003
        /*063c*/ 	.word	0x00030840
        /*0640*/ 	.short	0x010a
        /*0642*/ 	.byte	0x3f
	.zero		1


	//   ....[74]....
        /*0644*/ 	.word	0x00012d30
        /*0648*/ 	.word	0x00000002
        /*064c*/ 	.word	0x00000060
        /*0650*/ 	.short	0x010a
        /*0652*/ 	.byte	0x3f
	.zero		1


	//   ....[75]....
        /*0654*/ 	.word	0x00012d80
        /*0658*/ 	.word	0x00000003
        /*065c*/ 	.word	0x00030840
        /*0660*/ 	.short	0x010a
        /*0662*/ 	.byte	0x3f
	.zero		1


	//   ....[76]....
        /*0664*/ 	.word	0x00012dd0
        /*0668*/ 	.word	0x00000002
        /*066c*/ 	.word	0x00000060
        /*0670*/ 	.short	0x010a
        /*0672*/ 	.byte	0x3f
	.zero		1


	//   ....[77]....
        /*0674*/ 	.word	0x00012e20
        /*0678*/ 	.word	0x00000002
        /*067c*/ 	.word	0x00030840
        /*0680*/ 	.short	0x010a
        /*0682*/ 	.byte	0x3f
	.zero		1


	//   ....[78]....
        /*0684*/ 	.word	0x00012e70
        /*0688*/ 	.word	0x00000002
        /*068c*/ 	.word	0x00000060
        /*0690*/ 	.short	0x010a
        /*0692*/ 	.byte	0x3f
	.zero		1


	//   ....[79]....
        /*0694*/ 	.word	0x00012ec0
        /*0698*/ 	.word	0x00000003
        /*069c*/ 	.word	0x00030860
        /*06a0*/ 	.short	0x010a
        /*06a2*/ 	.byte	0x3f
	.zero		1


	//   ....[80]....
        /*06a4*/ 	.word	0x00012fa0
        /*06a8*/ 	.word	0x00000007
        /*06ac*/ 	.word	0x00030820
        /*06b0*/ 	.short	0x010a
        /*06b2*/ 	.byte	0x3f
	.zero		1


	//   ....[81]....
        /*06b4*/ 	.word	0x00012ff0
        /*06b8*/ 	.word	0x00000005
        /*06bc*/ 	.word	0x00000000
        /*06c0*/ 	.short	0x010a
        /*06c2*/ 	.byte	0x3f
	.zero		1


	//   ....[82]....
        /*06c4*/ 	.word	0x00013040
        /*06c8*/ 	.word	0x00000003
        /*06cc*/ 	.word	0x00000000
        /*06d0*/ 	.short	0x010a
        /*06d2*/ 	.byte	0x3f
	.zero		1


	//   ....[83]....
        /*06d4*/ 	.word	0x00013090
        /*06d8*/ 	.word	0x00000005
        /*06dc*/ 	.word	0x00000000
        /*06e0*/ 	.short	0x010a
        /*06e2*/ 	.byte	0x3f
	.zero		1


	//----- nvinfo : EIATTR_NUM_MBARRIERS
	.align		4
.L_215:
        /*06e4*/ 	.byte	0x03, 0x38
        /*06e6*/ 	.short	0x0016


	//----- nvinfo : EIATTR_EXIT_INSTR_OFFSETS
	.align		4
        /*06e8*/ 	.byte	0x04, 0x1c
        /*06ea*/ 	.short	(.L_217 - .L_216)


	//   ....[0]....
.L_216:
        /*06ec*/ 	.word	0x00000a30


	//   ....[1]....
        /*06f0*/ 	.word	0x0000ef00


	//   ....[2]....
        /*06f4*/ 	.word	0x0000ef60


	//   ....[3]....
        /*06f8*/ 	.word	0x00012550


	//   ....[4]....
        /*06fc*/ 	.word	0x000127a0


	//----- nvinfo : EIATTR_MAX_THREADS
	.align		4
.L_217:
        /*0700*/ 	.byte	0x04, 0x05
        /*0702*/ 	.short	(.L_219 - .L_218)
.L_218:
        /*0704*/ 	.word	0x00000180
        /*0708*/ 	.word	0x00000001
        /*070c*/ 	.word	0x00000001


	//----- nvinfo : EIATTR_CRS_STACK_SIZE
	.align		4
.L_219:
        /*0710*/ 	.byte	0x04, 0x1e
        /*0712*/ 	.short	(.L_221 - .L_220)
.L_220:
        /*0714*/ 	.word	0x00000000


	//----- nvinfo : EIATTR_CBANK_PARAM_SIZE
	.align		4
.L_221:
        /*0718*/ 	.byte	0x03, 0x19
        /*071a*/ 	.short	0x0bf0


	//----- nvinfo : EIATTR_PARAM_CBANK
	.align		4
        /*071c*/ 	.byte	0x04, 0x0a
        /*071e*/ 	.short	(.L_223 - .L_222)
	.align		4
.L_222:
        /*0720*/ 	.word	index@(.nv.constant0._ZN7cutlass13device_kernelIN5flash11enable_sm90INS1_16FlashAttnFwdSm90INS1_25CollectiveMainloopFwdSm90ILi2EN4cute5tupleIJNS5_1CILi1EEES8_S8_EEENS6_IJNS7_ILi128EEENS7_ILi64EEENS7_ILi256EEEEEELi256ENS_6half_tEfNS_4arch4Sm90ELb0ELb1ELb1ELb0ELb0ELb0ELb0ELb1ELb1ELb0ELb0ELb0EEENS1_21CollectiveEpilogueFwdINS6_IJSA_SC_SB_EEES9_SE_SG_Li256ELb0ELb0ELb0ELb0EEENS1_30DynamicPersistentTileSchedulerILi256ELi32ELb0ELb0ELb1EEEEEEEEEvNT_6ParamsE)
        /*0724*/ 	.short	0x0210
        /*0726*/ 	.short	0x0bf0


	//----- nvinfo : EIATTR_SW_WAR
	.align		4
.L_223:
        /*0728*/ 	.byte	0x04, 0x36
        /*072a*/ 	.short	(.L_225 - .L_224)
.L_224:
        /*072c*/ 	.word	0x00000008
.L_225:


//--------------------- .nv.info._ZN7cutlass13device_kernelIN5flash11enable_sm90INS1_16FlashAttnFwdSm90INS1_25CollectiveMainloopFwdSm90ILi2EN4cute5tupleIJNS5_1CILi1EEES8_S8_EEENS6_IJNS7_ILi128EEENS7_ILi64EEENS7_ILi256EEEEEELi256ENS_6half_tEfNS_4arch4Sm90ELb0ELb1ELb1ELb1ELb0ELb0ELb0ELb1ELb1ELb0ELb0ELb0EEENS1_21CollectiveEpilogueFwdINS6_IJSA_SC_SB_EEES9_SE_SG_Li256ELb1ELb0ELb0ELb0EEENS1_36VarlenDynamicPersistentTileSchedulerILi128ELi64ELi256ELi32ELb0ELb0ELb1ELb1ELb0ELb1EEEEEEEEEvNT_6ParamsE --------------------------
	.section	.nv.info._ZN7cutlass13device_kernelIN5flash11enable_sm90INS1_16FlashAttnFwdSm90INS1_25CollectiveMainloopFwdSm90ILi2EN4cute5tupleIJNS5_1CILi1EEES8_S8_EEENS6_IJNS7_ILi128EEENS7_ILi64EEENS7_ILi256EEEEEELi256ENS_6half_tEfNS_4arch4Sm90ELb0ELb1ELb1ELb1ELb0ELb0ELb0ELb1ELb1ELb0ELb0ELb0EEENS1_21CollectiveEpilogueFwdINS6_IJSA_SC_SB_EEES9_SE_SG_Li256ELb1ELb0ELb0ELb0EEENS1_36VarlenDynamicPersistentTileSchedulerILi128ELi64ELi256ELi32ELb0ELb0ELb1ELb1ELb0ELb1EEEEEEEEEvNT_6ParamsE,"",@"SHT_CUDA_INFO"
	.sectionflags	@""
	.align	4


	//----- nvinfo : EIATTR_CUDA_API_VERSION
	.align		4
        /*0000*/ 	.byte	0x04, 0x37
        /*0002*/ 	.short	(.L_227 - .L_226)
.L_226:
        /*0004*/ 	.word	0x00000082


	//----- nvinfo : EIATTR_KPARAM_INFO
	.align		4
.L_227:
        /*0008*/ 	.byte	0x04, 0x17
        /*000a*/ 	.short	(.L_229 - .L_228)
.L_228:
        /*000c*/ 	.word	0x00000000
        /*0010*/ 	.short	0x0000
        /*0012*/ 	.short	0x0070
        /*0014*/ 	.byte	0x00, 0xf0, 0x01, 0x28


	//----- nvinfo : EIATTR_SPARSE_MMA_MASK
	.align		4
.L_229:
        /*0018*/ 	.byte	0x03, 0x50
        /*001a*/ 	.short	0x0000


	//----- nvinfo : EIATTR_MAXREG_COUNT
	.align		4
        /*001c*/ 	.byte	0x03, 0x1b
        /*001e*/ 	.short	0x00a8


	//----- nvinfo : EIATTR_NUM_BARRIERS
	.align		4
        /*0020*/ 	.byte	0x02, 0x4c
        /*0022*/ 	.byte	0x09
	.zero		1


	//----- nvinfo : EIATTR_EXTERNS
	.align		4
        /*0024*/ 	.byte	0x04, 0x0f
        /*0026*/ 	.short	(.L_231 - .L_230)


	//   ....[0]....
	.align		4
.L_230:
        /*0028*/ 	.word	index@(__assertfail)


	//----- nvinfo : EIATTR_ANNOTATIONS
	.align		4
.L_231:
        /*002c*/ 	.byte	0x04, 0x55
        /*002e*/ 	.short	(.L_233 - .L_232)


	//   ....[0]....
.L_232:
        /* <DEDUP_REMOVED lines=32> */


	//----- nvinfo : EIATTR_MERCURY_ISA_VERSION
	.align		4
.L_233:
        /*0220*/ 	.byte	0x03, 0x5f
        /*0222*/ 	.short	0x0101


	//----- nvinfo : EIATTR_UNUSED_LOAD_BYTE_OFFSET
	.align		4
        /*0224*/ 	.byte	0x04, 0x44
        /*0226*/ 	.short	(.L_235 - .L_234)


	//   ....[0]....
.L_234:
        /*0228*/ 	.word	0x00000a40
        /*022c*/ 	.word	0x0000fff0


	//   ....[1]....
        /*0230*/ 	.word	0x0000d5f0
        /*0234*/ 	.word	0x0000fff0


	//----- nvinfo : EIATTR_INT_WARP_WIDE_INSTR_OFFSETS
	.align		4
.L_235:
        /*0238*/ 	.byte	0x04, 0x31
        /*023a*/ 	.short	(.L_237 - .L_236)


	//   ....[0]....
.L_236:
        /*023c*/ 	.word	0x00000160


	//   ....[1]....
        /*0240*/ 	.word	0x000001a0


	//   ....[2]....
        /*0244*/ 	.word	0x00000210


	//   ....[3]....
        /*0248*/ 	.word	0x000116f0


	//   ....[4]....
        /*024c*/ 	.word	0x00011790


	//   ....[5]....
        /*0250*/ 	.word	0x00011ca0


	//   ....[6]....
        /*0254*/ 	.word	0x00011d20


	//   ....[7]....
        /*0258*/ 	.word	0x00011e30


	//   ....[8]....
        /*025c*/ 	.word	0x00011f20


	//   ....[9]....
        /*0260*/ 	.word	0x00012010


	//   ....[10]....
        /*0264*/ 	.word	0x000146f0


	//   ....[11]....
        /*0268*/ 	.word	0x00014790


	//----- nvinfo : EIATTR_COOP_GROUP_MASK_REGIDS
	.align		4
.L_237:
        /*026c*/ 	.byte	0x04, 0x29
        /*026e*/ 	.short	(.L_239 - .L_238)


	//   ....[0]....
.L_238:
        /*0270*/ 	.word	0xffffffff


	//   ....[1]....
        /*0274*/ 	.word	0xffffffff


	//   ....[2]....
        /*0278*/ 	.word	0xffffffff


	//   ....[3]....
        /*027c*/ 	.word	0xffffffff


	//   ....[4]....
        /*0280*/ 	.word	0xffffffff


	//   ....[5]....
        /*0284*/ 	.word	0xffffffff


	//   ....[6]....
        /*0288*/ 	.word	0xffffffff


	//   ....[7]....
        /*028c*/ 	.word	0xffffffff


	//   ....[8]....
        /*0290*/ 	.word	0xffffffff


	//   ....[9]....
        /*0294*/ 	.word	0xffffffff


	//   ....[10]....
        /*0298*/ 	.word	0xffffffff


	//   ....[11]....
        /*029c*/ 	.word	0xffffffff


	//   ....[12]....
        /*02a0*/ 	.word	0xffffffff


	//   ....[13]....
        /*02a4*/ 	.word	0xffffffff


	//   ....[14]....
        /*02a8*/ 	.word	0xffffffff


	//   ....[15]....
        /*02ac*/ 	.word	0xffffffff


	//   ....[16]....
        /*02b0*/ 	.word	0xffffffff


	//   ....[17]....
        /*02b4*/ 	.word	0xffffffff


	//   ....[18]....
        /*02b8*/ 	.word	0xffffffff


	//   ....[19]....
        /*02bc*/ 	.word	0xffffffff


	//   ....[20]....
        /*02c0*/ 	.word	0xffffffff


	//   ....[21]....
        /*02c4*/ 	.word	0xffffffff


	//   ....[22]....
        /*02c8*/ 	.word	0xffffffff


	//   ....[23]....
        /*02cc*/ 	.word	0xffffffff


	//   ....[24]....
        /*02d0*/ 	.word	0xffffffff


	//   ....[25]....
        /*02d4*/ 	.word	0xffffffff


	//   ....[26]....
        /*02d8*/ 	.word	0xffffffff


	//   ....[27]....
        /*02dc*/ 	.word	0xffffffff


	//   ....[28]....
        /*02e0*/ 	.word	0xffffffff


	//   ....[29]....
        /*02e4*/ 	.word	0xffffffff


	//   ....[30]....
        /*02e8*/ 	.word	0xffffffff


	//   ....[31]....
        /*02ec*/ 	.word	0xffffffff


	//   ....[32]....
        /*02f0*/ 	.word	0xffffffff


	//   ....[33]....
        /*02f4*/ 	.word	0xffffffff


	//   ....[34]....
        /*02f8*/ 	.word	0xffffffff


	//   ....[35]....
        /*02fc*/ 	.word	0xffffffff


	//   ....[36]....
        /*0300*/ 	.word	0xffffffff


	//   ....[37]....
        /*0304*/ 	.word	0xffffffff


	//   ....[38]....
        /*0308*/ 	.word	0xffffffff


	//   ....[39]....
        /*030c*/ 	.word	0xffffffff


	//   ....[40]....
        /*0310*/ 	.word	0xffffffff


	//   ....[41]....
        /*0314*/ 	.word	0xffffffff


	//   ....[42]....
        /*0318*/ 	.word	0xffffffff


	//   ....[43]....
        /*031c*/ 	.word	0xffffffff


	//   ....[44]....
        /*0320*/ 	.word	0xffffffff


	//   ....[45]....
        /*0324*/ 	.word	0xffffffff


	//   ....[46]....
        /*0328*/ 	.word	0xffffffff


	//   ....[47]....
        /*032c*/ 	.word	0xffffffff


	//   ....[48]....
        /*0330*/ 	.word	0xffffffff


	//   ....[49]....
        /*0334*/ 	.word	0xffffffff


	//   ....[50]....
        /*0338*/ 	.word	0xffffffff


	//   ....[51]....
        /*033c*/ 	.word	0xffffffff


	//   ....[52]....
        /*0340*/ 	.word	0xffffffff


	//   ....[53]....
        /*0344*/ 	.word	0xffffffff


	//   ....[54]....
        /*0348*/ 	.word	0xffffffff


	//   ....[55]....
        /*034c*/ 	.word	0xffffffff


	//   ....[56]....
        /*0350*/ 	.word	0xffffffff


	//   ....[57]....
        /*0354*/ 	.word	0xffffffff


	//   ....[58]....
        /*0358*/ 	.word	0xffffffff


	//   ....[59]....
        /*035c*/ 	.word	0xffffffff


	//   ....[60]....
        /*0360*/ 	.word	0xffffffff


	//   ....[61]....
        /*0364*/ 	.word	0xffffffff


	//   ....[62]....
        /*0368*/ 	.word	0x0500000f


	//   ....[63]....
        /*036c*/ 	.word	0x0500000f


	//   ....[64]....
        /*0370*/ 	.word	0x0500000f


	//   ....[65]....
        /*0374*/ 	.word	0x0500000f


	//   ....[66]....
        /*0378*/ 	.word	0x0500000f


	//   ....[67]....
        /*037c*/ 	.word	0x0500000f


	//   ....[68]....
        /*0380*/ 	.word	0x0500000f


	//   ....[69]....
        /*0384*/ 	.word	0x0500000f


	//   ....[70]....
        /*0388*/ 	.word	0x0500000f


	//   ....[71]....
        /*038c*/ 	.word	0x0500000f


	//   ....[72]....
        /*0390*/ 	.word	0x0500000f


	//   ....[73]....
        /*0394*/ 	.word	0x0500000f


	//   ....[74]....
        /*0398*/ 	.word	0x0500000f


	//   ....[75]....
        /*039c*/ 	.word	0x0500000f


	//   ....[76]....
        /*03a0*/ 	.word	0x0500000f


	//   ....[77]....
        /*03a4*/ 	.word	0x0500000f


	//   ....[78]....
        /*03a8*/ 	.word	0x0500000f


	//   ....[79]....
        /*03ac*/ 	.word	0x0500000f


	//   ....[80]....
        /*03b0*/ 	.word	0x0500000f


	//----- nvinfo : EIATTR_COOP_GROUP_INSTR_OFFSETS
	.align		4
.L_239:
        /*03b4*/ 	.byte	0x04, 0x28
        /*03b6*/ 	.short	(.L_241 - .L_240)


	//   ....[0]....
.L_240:
        /*03b8*/ 	.word	0x00000060


	//   ....[1]....
        /*03bc*/ 	.word	0x00000170


	//   ....[2]....
        /*03c0*/ 	.word	0x000001c0


	//   ....[3]....
        /*03c4*/ 	.word	0x000003f0


	//   ....[4]....
        /*03c8*/ 	.word	0x00000550


	//   ....[5]....
        /*03cc*/ 	.word	0x00000670


	//   ....[6]....
        /*03d0*/ 	.word	0x000007d0


	//   ....[7]....
        /*03d4*/ 	.word	0x00001a30


	//   ....[8]....
        /*03d8*/ 	.word	0x00003620


	//   ....[9]....
        /*03dc*/ 	.word	0x00003730


	//   ....[10]....
        /*03e0*/ 	.word	0x00003ad0


	//   ....[11]....
        /*03e4*/ 	.word	0x00003b50


	//   ....[12]....
        /*03e8*/ 	.word	0x00006640


	//   ....[13]....
        /*03ec*/ 	.word	0x00006740


	//   ....[14]....
        /*03f0*/ 	.word	0x00006b00


	//   ....[15]....
        /*03f4*/ 	.word	0x00006b50


	//   ....[16]....
        /*03f8*/ 	.word	0x00008b10


	//   ....[17]....
        /*03fc*/ 	.word	0x00008c00


	//   ....[18]....
        /*0400*/ 	.word	0x00008e30


	//   ....[19]....
        /*0404*/ 	.word	0x00008eb0


	//   ....[20]....
        /*0408*/ 	.word	0x0000b4b0


	//   ....[21]....
        /*040c*/ 	.word	0x0000b5b0


	//   ....[22]....
        /*0410*/ 	.word	0x0000b950


	//   ....[23]....
        /*0414*/ 	.word	0x0000b9d0


	//   ....[24]....
        /*0418*/ 	.word	0x0000c980


	//   ....[25]....
        /*041c*/ 	.word	0x0000c9c0


	//   ....[26]....
        /*0420*/ 	.word	0x0000cb10


	//   ....[27]....
        /*0424*/ 	.word	0x0000cb20


	//   ....[28]....
        /*0428*/ 	.word	0x00010210


	//   ....[29]....
        /*042c*/ 	.word	0x000103a0


	//   ....[30]....
        /*0430*/ 	.word	0x000103d0


	//   ....[31]....
        /*0434*/ 	.word	0x00010410


	//   ....[32]....
        /*0438*/ 	.word	0x00010480


	//   ....[33]....
        /*043c*/ 	.word	0x000104e0


	//   ....[34]....
        /*0440*/ 	.word	0x00010520


	//   ....[35]....
        /*0444*/ 	.word	0x000106d0


	//   ....[36]....
        /*0448*/ 	.word	0x00010730


	//   ....[37]....
        /*044c*/ 	.word	0x00010770


	//   ....[38]....
        /*0450*/ 	.word	0x000107b0


	//   ....[39]....
        /*0454*/ 	.word	0x000107e0


	//   ....[40]....
        /*0458*/ 	.word	0x00010810


	//   ....[41]....
        /*045c*/ 	.word	0x000108b0


	//   ....[42]....
        /*0460*/ 	.word	0x00010910


	//   ....[43]....
        /*0464*/ 	.word	0x000109a0


	//   ....[44]....
        /*0468*/ 	.word	0x00014c40


	//   ....[45]....
        /*046c*/ 	.word	0x00014c50


	//   ....[46]....
        /*0470*/ 	.word	0x00014d70


	//   ....[47]....
        /*0474*/ 	.word	0x00014dd0


	//   ....[48]....
        /*0478*/ 	.word	0x00014e10


	//   ....[49]....
        /*047c*/ 	.word	0x00014e50


	//   ....[50]....
        /*0480*/ 	.word	0x00014e80


	//   ....[51]....
        /*0484*/ 	.word	0x00014eb0


	//   ....[52]....
        /*0488*/ 	.word	0x00015050


	//   ....[53]....
        /*048c*/ 	.word	0x000150b0


	//   ....[54]....
        /*0490*/ 	.word	0x000150f0


	//   ....[55]....
        /*0494*/ 	.word	0x00015130


	//   ....[56]....
        /*0498*/ 	.word	0x00015160


	//   ....[57]....
        /*049c*/ 	.word	0x00015190


	//   ....[58]....
        /*04a0*/ 	.word	0x00015250


	//   ....[59]....
        /*04a4*/ 	.word	0x00015270


	//   ....[60]....
        /*04a8*/ 	.word	0x000152e0


	//   ....[61]....
        /*04ac*/ 	.word	0x00015980


	//   ....[62]....
        /*04b0*/ 	.word	0x00016030


	//   ....[63]....
        /*04b4*/ 	.word	0x00016450


	//   ....[64]....
        /*04b8*/ 	.word	0x000164e0


	//   ....[65]....
        /*04bc*/ 	.word	0x00016580


	//   ....[66]....
        /*04c0*/ 	.word	0x00016630


	//   ....[67]....
        /*04c4*/ 	.word	0x000166b0


	//   ....[68]....
        /*04c8*/ 	.word	0x00016730


	//   ....[69]....
        /*04cc*/ 	.word	0x000167b0


	//   ....[70]....
        /*04d0*/ 	.word	0x00016830


	//   ....[71]....
        /*04d4*/ 	.word	0x000168c0


	//   ....[72]....
        /*04d8*/ 	.word	0x00016970


	//   ....[73]....
        /*04dc*/ 	.word	0x000169f0


	//   ....[74]....
        /*04e0*/ 	.word	0x00016a70


	//   ....[75]....
        /*04e4*/ 	.word	0x00016af0


	//   ....[76]....
        /*04e8*/ 	.word	0x00016b70


	//   ....[77]....
        /*04ec*/ 	.word	0x00016be0


	//   ....[78]....
        /*04f0*/ 	.word	0x00016c80


	//   ....[79]....
        /*04f4*/ 	.word	0x00016d10


	//   ....[80]....
        /*04f8*/ 	.word	0x00016e40


	//----- nvinfo : EIATTR_REG_RECONFIG
	.align		4
.L_241:
        /*04fc*/ 	.byte	0x01, 0x54
	.zero		2


	//----- nvinfo : EIATTR_SYSCALL_OFFSETS
	.align		4
        /*0500*/ 	.byte	0x04, 0x46
        /*0502*/ 	.short	(.L_243 - .L_242)


	//   ....[0]....
.L_242:
        /*0504*/ 	.word	0x00001c10


	//   ....[1]....
        /*0508*/ 	.word	0x00011920


	//   ....[2]....
        /*050c*/ 	.word	0x00011a60


	//   ....[3]....
        /*0510*/ 	.word	0x00011b60


	//----- nvinfo : EIATTR_MBARRIER_INSTR_OFFSETS
	.align		4
.L_243:
        /*0514*/ 	.byte	0x04, 0x39
        /*0516*/ 	.short	(.L_245 - .L_244)


	//   ....[0]....
.L_244:
        /*0518*/ 	.word	0x000002a0
        /*051c*/ 	.word	0x000000ff
        /*0520*/ 	.word	0x00030800
        /*0524*/ 	.short	0x0100
        /*0526*/ 	.byte	0x08
	.zero		1


	//   ....[1]....
        /*0528*/ 	.word	0x000002b0
        /*052c*/ 	.word	0x000000ff
        /*0530*/ 	.word	0x00030820
        /*0534*/ 	.short	0x0100
        /*0536*/ 	.byte	0x08
	.zero		1


	//   ....[2]....
        /*0538*/ 	.word	0x000003a0
        /*053c*/ 	.word	0x000000ff
        /*0540*/ 	.word	0x00030830
        /*0544*/ 	.short	0x0100
        /*0546*/ 	.byte	0x08
	.zero		1


	//   ....[3]....
        /*0548*/ 	.word	0x000003b0
        /*054c*/ 	.word	0x000000ff
        /*0550*/ 	.word	0x00030840
        /*0554*/ 	.short	0x0100
        /*0556*/ 	.byte	0x08
	.zero		1


	//   ....[4]....
        /*0558*/ 	.word	0x000003c0
        /*055c*/ 	.word	0x000000ff
        /*0560*/ 	.word	0x00030838
        /*0564*/ 	.short	0x0100
        /*0566*/ 	.byte	0x08
	.zero		1


	//   ....[5]....
        /*0568*/ 	.word	0x000003d0
        /*056c*/ 	.word	0x000000ff
        /*0570*/ 	.word	0x00030848
        /*0574*/ 	.short	0x0100
        /*0576*/ 	.byte	0x08
	.zero		1


	//   ....[6]....
        /*0578*/ 	.word	0x00000500
        /*057c*/ 	.word	0x000000ff
        /*0580*/ 	.word	0x00030850
        /*0584*/ 	.short	0x0100
        /*0586*/ 	.byte	0x08
	.zero		1


	//   ....[7]....
        /*0588*/ 	.word	0x00000510
        /*058c*/ 	.word	0x000000ff
        /*0590*/ 	.word	0x00030860
        /*0594*/ 	.short	0x0100
        /*0596*/ 	.byte	0x08
	.zero		1


	//   ....[8]....
        /*0598*/ 	.word	0x00000520
        /*059c*/ 	.word	0x000000ff
        /*05a0*/ 	.word	0x00030858
        /*05a4*/ 	.short	0x0100
        /*05a6*/ 	.byte	0x08
	.zero		1


	//   ....[9]....
        /*05a8*/ 	.word	0x00000530
        /*05ac*/ 	.word	0x000000ff
        /*05b0*/ 	.word	0x00030868
        /*05b4*/ 	.short	0x0100
        /*05b6*/ 	.byte	0x08
	.zero		1


	//   ....[10]....
        /*05b8*/ 	.word	0x00000620
        /*05bc*/ 	.word	0x000000ff
        /*05c0*/ 	.word	0x00030870
        /*05c4*/ 	.short	0x0100
        /*05c6*/ 	.byte	0x06
	.zero		1


	//   ....[11]....
        /*05c8*/ 	.word	0x00000630
        /*05cc*/ 	.word	0x000000ff
        /*05d0*/ 	.word	0x00030880
        /*05d4*/ 	.short	0x0100
        /*05d6*/ 	.byte	0x06
	.zero		1


	//   ....[12]....
        /*05d8*/ 	.word	0x00000640
        /*05dc*/ 	.word	0x000000ff
        /*05e0*/ 	.word	0x00030878
        /*05e4*/ 	.short	0x0100
        /*05e6*/ 	.byte	0x06
	.zero		1


	//   ....[13]....
        /*05e8*/ 	.word	0x00000650
        /*05ec*/ 	.word	0x000000ff
        /*05f0*/ 	.word	0x00030888
        /*05f4*/ 	.short	0x0100
        /*05f6*/ 	.byte	0x06
	.zero		1


	//   ....[14]....
        /*05f8*/ 	.word	0x00000780
        /*05fc*/ 	.word	0x000000ff
        /*0600*/ 	.word	0x00030890
        /*0604*/ 	.short	0x0100
        /*0606*/ 	.byte	0x08
	.zero		1


	//   ....[15]....
        /*0608*/ 	.word	0x00000790
        /*060c*/ 	.word	0x000000ff
        /*0610*/ 	.word	0x000308a0
        /*0614*/ 	.short	0x0100
        /*0616*/ 	.byte	0x08
	.zero		1


	//   ....[16]....
        /*0618*/ 	.word	0x000007a0
        /*061c*/ 	.word	0x000000ff
        /*0620*/ 	.word	0x00030898
        /*0624*/ 	.short	0x0100
        /*0626*/ 	.byte	0x08
	.zero		1


	//   ....[17]....
        /*0628*/ 	.word	0x000007b0
        /*062c*/ 	.word	0x000000ff
        /*0630*/ 	.word	0x000308a8
        /*0634*/ 	.short	0x0100
        /*0636*/ 	.byte	0x08
	.zero		1


	//   ....[18]....
        /*0638*/ 	.word	0x000008e0
        /*063c*/ 	.word	0x000000ff
        /*0640*/ 	.word	0x000308b0
        /*0644*/ 	.short	0x0100
        /*0646*/ 	.byte	0x08
	.zero		1


	//   ....[19]....
        /*0648*/ 	.word	0x000008f0
        /*064c*/ 	.word	0x000000ff
        /*0650*/ 	.word	0x000308c0
        /*0654*/ 	.short	0x0100
        /*0656*/ 	.byte	0x08
	.zero		1


	//   ....[20]....
        /*0658*/ 	.word	0x00000900
        /*065c*/ 	.word	0x000000ff
        /*0660*/ 	.word	0x000308b8
        /*0664*/ 	.short	0x0100
        /*0666*/ 	.byte	0x08
	.zero		1


	//   ....[21]....
        /*0668*/ 	.word	0x00000910
        /*066c*/ 	.word	0x000000ff
        /*0670*/ 	.word	0x000308c8
        /*0674*/ 	.short	0x0100
        /*0676*/ 	.byte	0x08
	.zero		1


	//   ....[22]....
        /*0678*/ 	.word	0x00001cb0
        /*067c*/ 	.word	0x000000ff
        /*0680*/ 	.word	0x00030800
        /*0684*/ 	.short	0x010a
        /*0686*/ 	.byte	0x27
	.zero		1


	//   ....[23]....
        /*0688*/ 	.word	0x00001d30
        /*068c*/ 	.word	0x00000005
        /*0690*/ 	.word	0x00030830
        /*0694*/ 	.short	0x010a
        /*0696*/ 	.byte	0x3f
	.zero		1


	//   ....[24]....
        /*0698*/ 	.word	0x00001d90
        /*069c*/ 	.word	0x00000005
        /*06a0*/ 	.word	0x00030830
        /*06a4*/ 	.short	0x010a
        /*06a6*/ 	.byte	0x3f
	.zero		1


	//   ....[25]....
        /*06a8*/ 	.word	0x000028f0
        /*06ac*/ 	.word	0x00000000
        /*06b0*/ 	.word	0x00000000
        /*06b4*/ 	.short	0x0101
        /*06b6*/ 	.byte	0x3f
	.zero		1


	//   ....[26]....
        /*06b8*/ 	.word	0x00004850
        /*06bc*/ 	.word	0x000000ff
        /*06c0*/ 	.word	0x00030830
        /*06c4*/ 	.short	0x010a
        /*06c6*/ 	.byte	0x06
	.zero		1


	//   ....[27]....
        /*06c8*/ 	.word	0x00004890
        /*06cc*/ 	.word	0x000000ff
        /*06d0*/ 	.word	0x00030830
        /*06d4*/ 	.short	0x010a
        /*06d6*/ 	.byte	0x06
	.zero		1


	//   ....[28]....
        /*06d8*/ 	.word	0x00005710
        /*06dc*/ 	.word	0x000000ff
        /*06e0*/ 	.word	0x00030850
        /*06e4*/ 	.short	0x010a
        /*06e6*/ 	.byte	0x0e
	.zero		1


	//   ....[29]....
        /*06e8*/ 	.word	0x00005750
        /*06ec*/ 	.word	0x000000ff
        /*06f0*/ 	.word	0x00030850
        /*06f4*/ 	.short	0x010a
        /*06f6*/ 	.byte	0x0e
	.zero		1


	//   ....[30]....
        /*06f8*/ 	.word	0x00005d30
        /*06fc*/ 	.word	0x00000098
        /*0700*/ 	.word	0x00000000
        /*0704*/ 	.short	0x0101
        /*0706*/ 	.byte	0x3f
	.zero		1


	//   ....[31]....
        /*0708*/ 	.word	0x00006f30
        /*070c*/ 	.word	0x0000009d
        /*0710*/ 	.word	0x00000000
        /*0714*/ 	.short	0x0101
        /*0716*/ 	.byte	0x3f
	.zero		1


	//   ....[32]....
        /*0718*/ 	.word	0x00007580
        /*071c*/ 	.word	0x000000ff
        /*0720*/ 	.word	0x00030830
        /*0724*/ 	.short	0x010a
        /*0726*/ 	.byte	0x06
	.zero		1


	//   ....[33]....
        /*0728*/ 	.word	0x000075c0
        /*072c*/ 	.word	0x000000ff
        /*0730*/ 	.word	0x00030830
        /*0734*/ 	.short	0x010a
        /*0736*/ 	.byte	0x06
	.zero		1


	//   ....[34]....
        /*0738*/ 	.word	0x00008440
        /*073c*/ 	.word	0x000000ff
        /*0740*/ 	.word	0x00030850
        /*0744*/ 	.short	0x010a
        /*0746*/ 	.byte	0x0e
	.zero		1


	//   ....[35]....
        /*0748*/ 	.word	0x00008480
        /*074c*/ 	.word	0x000000ff
        /*0750*/ 	.word	0x00030850
        /*0754*/ 	.short	0x010a
        /*0756*/ 	.byte	0x0e
	.zero		1


	//   ....[36]....
        /*0758*/ 	.word	0x000091d0
        /*075c*/ 	.word	0x00000099
        /*0760*/ 	.word	0x00000000
        /*0764*/ 	.short	0x0101
        /*0766*/ 	.byte	0x3f
	.zero		1


	//   ....[37]....
        /*0768*/ 	.word	0x00009260
        /*076c*/ 	.word	0x0000009b
        /*0770*/ 	.word	0x00000000
        /*0774*/ 	.short	0x0101
        /*0776*/ 	.byte	0x3f
	.zero		1


	//   ....[38]....
        /*0778*/ 	.word	0x000096c0
        /*077c*/ 	.word	0x000000ff
        /*0780*/ 	.word	0x00030830
        /*0784*/ 	.short	0x010a
        /*0786*/ 	.byte	0x06
	.zero		1


	//   ....[39]....
        /*0788*/ 	.word	0x00009700
        /*078c*/ 	.word	0x000000ff
        /*0790*/ 	.word	0x00030830
        /*0794*/ 	.short	0x010a
        /*0796*/ 	.byte	0x06
	.zero		1


	//   ....[40]....
        /*0798*/ 	.word	0x0000a580
        /*079c*/ 	.word	0x000000ff
        /*07a0*/ 	.word	0x00030850
        /*07a4*/ 	.short	0x010a
        /*07a6*/ 	.byte	0x0e
	.zero		1


	//   ....[41]....
        /*07a8*/ 	.word	0x0000a5c0
        /*07ac*/ 	.word	0x000000ff
        /*07b0*/ 	.word	0x00030850
        /*07b4*/ 	.short	0x010a
        /*07b6*/ 	.byte	0x0e
	.zero		1


	//   ....[42]....
        /*07b8*/ 	.word	0x0000ab10
        /*07bc*/ 	.word	0x00000004
        /*07c0*/ 	.word	0x00000000
        /*07c4*/ 	.short	0x0101
        /*07c6*/ 	.byte	0x3f
	.zero		1


	//   ....[43]....
        /*07c8*/ 	.word	0x0000bd40
        /*07cc*/ 	.word	0x0000009d
        /*07d0*/ 	.word	0x00000000
        /*07d4*/ 	.short	0x0101
        /*07d6*/ 	.byte	0x3f
	.zero		1


	//   ....[44]....
        /*07d8*/ 	.word	0x0000c8f0
        /*07dc*/ 	.word	0x000000ff
        /*07e0*/ 	.word	0x00030850
        /*07e4*/ 	.short	0x010a
        /*07e6*/ 	.byte	0x05
	.zero		1


	//   ....[45]....
        /*07e8*/ 	.word	0x0000c930
        /*07ec*/ 	.word	0x000000ff
        /*07f0*/ 	.word	0x00030850
        /*07f4*/ 	.short	0x010a
        /*07f6*/ 	.byte	0x05
	.zero		1


	//   ....[46]....
        /*07f8*/ 	.word	0x0000d1e0
        /*07fc*/ 	.word	0x00000010
        /*0800*/ 	.word	0x00000000
        /*0804*/ 	.short	0x0101
        /*0806*/ 	.byte	0x3f
	.zero		1


	//   ....[47]....
        /*0808*/ 	.word	0x0000ed70
        /*080c*/ 	.word	0x00000013
        /*0810*/ 	.word	0x00000000
        /*0814*/ 	.short	0x0101
        /*0816*/ 	.byte	0x3f
	.zero		1


	//   ....[48]....
        /*0818*/ 	.word	0x00012360
        /*081c*/ 	.word	0x00000009
        /*0820*/ 	.word	0x00030840
        /*0824*/ 	.short	0x010a
        /*0826*/ 	.byte	0x3f
	.zero		1


	//   ....[49]....
        /*0828*/ 	.word	0x000129d0
        /*082c*/ 	.word	0x0000000a
        /*0830*/ 	.word	0x00030820
        /*0834*/ 	.short	0x010a
        /*0836*/ 	.byte	0x3f
	.zero		1


	//   ....[50]....
        /*0838*/ 	.word	0x00012d20
        /*083c*/ 	.word	0x00000002
        /*0840*/ 	.word	0x00030840
        /*0844*/ 	.short	0x010a
        /*0846*/ 	.byte	0x3f
	.zero		1


	//   ....[51]....
        /*0848*/ 	.word	0x00013070
        /*084c*/ 	.word	0x00000003
        /*0850*/ 	.word	0x00000060
        /*0854*/ 	.short	0x010a
        /*0856*/ 	.byte	0x3f
	.zero		1


	//   ....[52]....
        /*0858*/ 	.word	0x00013710
        /*085c*/ 	.word	0x00000002
        /*0860*/ 	.word	0x00030840
        /*0864*/ 	.short	0x010a
        /*0866*/ 	.byte	0x3f
	.zero		1


	//   ....[53]....
        /*0868*/ 	.word	0x00013a60
        /*086c*/ 	.word	0x00000003
        /*0870*/ 	.word	0x00000060
        /*0874*/ 	.short	0x010a
        /*0876*/ 	.byte	0x3f
	.zero		1


	//   ....[54]....
        /*0878*/ 	.word	0x00013fe0
        /*087c*/ 	.word	0x00000002
        /*0880*/ 	.word	0x00030840
        /*0884*/ 	.short	0x010a
        /*0886*/ 	.byte	0x3f
	.zero		1


	//   ....[55]....
        /*0888*/ 	.word	0x00014330
        /*088c*/ 	.word	0x00000002
        /*0890*/ 	.word	0x00000060
        /*0894*/ 	.short	0x010a
        /*0896*/ 	.byte	0x3f
	.zero		1


	//   ....[56]....
        /*0898*/ 	.word	0x00014850
        /*089c*/ 	.word	0x00000003
        /*08a0*/ 	.word	0x00030860
        /*08a4*/ 	.short	0x010a
        /*08a6*/ 	.byte	0x3f
	.zero		1


	//   ....[57]....
        /*08a8*/ 	.word	0x00015900
        /*08ac*/ 	.word	0x00000000
        /*08b0*/ 	.word	0x00030820
        /*08b4*/ 	.short	0x010a
        /*08b6*/ 	.byte	0x3f
	.zero		1


	//   ....[58]....
        /*08b8*/ 	.word	0x00015ae0
        /*08bc*/ 	.word	0x00000006
        /*08c0*/ 	.word	0x00000000
        /*08c4*/ 	.short	0x010a
        /*08c6*/ 	.byte	0x3f
	.zero		1


	//   ....[59]....
        /*08c8*/ 	.word	0x00015b50
        /*08cc*/ 	.word	0x00000007
        /*08d0*/ 	.word	0x00000000
        /*08d4*/ 	.short	0x010a
        /*08d6*/ 	.byte	0x3f
	.zero		1


	//   ....[60]....
        /*08d8*/ 	.word	0x00015bc0
        /*08dc*/ 	.word	0x00000004
        /*08e0*/ 	.word	0x00000000
        /*08e4*/ 	.short	0x010a
        /*08e6*/ 	.byte	0x3f
	.zero		1


	//   ....[61]....
        /*08e8*/ 	.word	0x00015bf0
        /*08ec*/ 	.word	0x00000003
        /*08f0*/ 	.word	0x00000000
        /*08f4*/ 	.short	0x010a
        /*08f6*/ 	.byte	0x3f
	.zero		1


	//   ....[62]....
        /*08f8*/ 	.word	0x00015c60
        /*08fc*/ 	.word	0x00000003
        /*0900*/ 	.word	0x00030800
        /*0904*/ 	.short	0x010a
        /*0906*/ 	.byte	0x3f
	.zero		1


	//   ....[63]....
        /*0908*/ 	.word	0x00015cb0
        /*090c*/ 	.word	0x00000005
        /*0910*/ 	.word	0x00030830
        /*0914*/ 	.short	0x010a
        /*0916*/ 	.byte	0x3f
	.zero		1


	//   ....[64]....
        /*0918*/ 	.word	0x00015d10
        /*091c*/ 	.word	0x00000099
        /*0920*/ 	.word	0x00030830
        /*0924*/ 	.short	0x010a
        /*0926*/ 	.byte	0x3f
	.zero		1


	//   ....[65]....
        /*0928*/ 	.word	0x00015d70
        /*092c*/ 	.word	0x000000db
        /*0930*/ 	.word	0x00030850
        /*0934*/ 	.short	0x010a
        /*0936*/ 	.byte	0x3f
	.zero		1


	//   ....[66]....
        /*0938*/ 	.word	0x00015dd0
        /*093c*/ 	.word	0x00000005
        /*0940*/ 	.word	0x00030830
        /*0944*/ 	.short	0x010a
        /*0946*/ 	.byte	0x3f
	.zero		1


	//   ....[67]....
        /*0948*/ 	.word	0x00015e30
        /*094c*/ 	.word	0x00000005
        /*0950*/ 	.word	0x00030850
        /*0954*/ 	.short	0x010a
        /*0956*/ 	.byte	0x3f
	.zero		1


	//   ....[68]....
        /*0958*/ 	.word	0x00015e90
        /*095c*/ 	.word	0x00000005
        /*0960*/ 	.word	0x00030830
        /*0964*/ 	.short	0x010a
        /*0966*/ 	.byte	0x3f
	.zero		1


	//   ....[69]....
        /*0968*/ 	.word	0x00015ef0
        /*096c*/ 	.word	0x00000005
        /*0970*/ 	.word	0x00030850
        /*0974*/ 	.short	0x010a
        /*0976*/ 	.byte	0x3f
	.zero		1


	//   ....[70]....
        /*0978*/ 	.word	0x00015f50
        /*097c*/ 	.word	0x00000003
        /*0980*/ 	.word	0x00030850
        /*0984*/ 	.short	0x010a
        /*0986*/ 	.byte	0x3f
	.zero		1


	//   ....[71]....
        /*0988*/ 	.word	0x000160f0
        /*098c*/ 	.word	0x00000009
        /*0990*/ 	.word	0x00030840
        /*0994*/ 	.short	0x010a
        /*0996*/ 	.byte	0x3f
	.zero		1


	//   ....[72]....
        /*0998*/ 	.word	0x00016170
        /*099c*/ 	.word	0x00000008
        /*09a0*/ 	.word	0x00030820
        /*09a4*/ 	.short	0x010a
        /*09a6*/ 	.byte	0x3f
	.zero		1


	//   ....[73]....
        /*09a8*/ 	.word	0x000161c0
        /*09ac*/ 	.word	0x00000002
        /*09b0*/ 	.word	0x00030840
        /*09b4*/ 	.short	0x010a
        /*09b6*/ 	.byte	0x3f
	.zero		1


	//   ....[74]....
        /*09b8*/ 	.word	0x00016210
        /*09bc*/ 	.word	0x00000003
        /*09c0*/ 	.word	0x00000060
        /*09c4*/ 	.short	0x010a
        /*09c6*/ 	.byte	0x3f
	.zero		1


	//   ....[75]....
        /*09c8*/ 	.word	0x00016260
        /*09cc*/ 	.word	0x00000002
        /*09d0*/ 	.word	0x00030840
        /*09d4*/ 	.short	0x010a
        /*09d6*/ 	.byte	0x3f
	.zero		1


	//   ....[76]....
        /*09d8*/ 	.word	0x000162b0
        /*09dc*/ 	.word	0x00000003
        /*09e0*/ 	.word	0x00000060
        /*09e4*/ 	.short	0x010a
        /*09e6*/ 	.byte	0x3f
	.zero		1


	//   ....[77]....
        /*09e8*/ 	.word	0x00016300
        /*09ec*/ 	.word	0x00000002
        /*09f0*/ 	.word	0x00030840
        /*09f4*/ 	.short	0x010a
        /*09f6*/ 	.byte	0x3f
	.zero		1


	//   ....[78]....
        /*09f8*/ 	.word	0x00016350
        /*09fc*/ 	.word	0x00000002
        /*0a00*/ 	.word	0x00000060
        /*0a04*/ 	.short	0x010a
        /*0a06*/ 	.byte	0x3f
	.zero		1


	//   ....[79]....
        /*0a08*/ 	.word	0x000163a0
        /*0a0c*/ 	.word	0x00000003
        /*0a10*/ 	.word	0x00030860
        /*0a14*/ 	.short	0x010a
        /*0a16*/ 	.byte	0x3f
	.zero		1


	//   ....[80]....
        /*0a18*/ 	.word	0x00016d60
        /*0a1c*/ 	.word	0x00000000
        /*0a20*/ 	.word	0x00030820
        /*0a24*/ 	.short	0x010a
        /*0a26*/ 	.byte	0x3f
	.zero		1


	//   ....[81]....
        /*0a28*/ 	.word	0x00016f00
        /*0a2c*/ 	.word	0x00000006
        /*0a30*/ 	.word	0x00000000
        /*0a34*/ 	.short	0x010a
        /*0a36*/ 	.byte	0x3f
	.zero		1


	//   ....[82]....
        /*0a38*/ 	.word	0x00016f50
        /*0a3c*/ 	.word	0x00000007
        /*0a40*/ 	.word	0x00000000
        /*0a44*/ 	.short	0x010a
        /*0a46*/ 	.byte	0x3f
	.zero		1


	//   ....[83]....
        /*0a48*/ 	.word	0x00016fa0
        /*0a4c*/ 	.word	0x00000004
        /*0a50*/ 	.word	0x00000000
        /*0a54*/ 	.short	0x010a
        /*0a56*/ 	.byte	0x3f
	.zero		1


	//----- nvinfo : EIATTR_NUM_MBARRIERS
	.align		4
.L_245:
        /*0a58*/ 	.byte	0x03, 0x38
        /*0a5a*/ 	.short	0x0016


	//----- nvinfo : EIATTR_EXIT_INSTR_OFFSETS
	.align		4
        /*0a5c*/ 	.byte	0x04, 0x1c
        /*0a5e*/ 	.short	(.L_247 - .L_246)


	//   ....[0]....
.L_246:
        /*0a60*/ 	.word	0x00000a80


	//   ....[1]....
        /*0a64*/ 	.word	0x000101d0


	//   ....[2]....
        /*0a68*/ 	.word	0x00010230


	//   ....[3]....
        /*0a6c*/ 	.word	0x00015c40


	//----- nvinfo : EIATTR_MAX_THREADS
	.align		4
.L_247:
        /*0a70*/ 	.byte	0x04, 0x05
        /*0a72*/ 	.short	(.L_249 - .L_248)
.L_248:
        /*0a74*/ 	.word	0x00000180
        /*0a78*/ 	.word	0x00000001
        /*0a7c*/ 	.word	0x00000001


	//----- nvinfo : EIATTR_CRS_STACK_SIZE
	.align		4
.L_249:
        /*0a80*/ 	.byte	0x04, 0x1e
        /*0a82*/ 	.short	(.L_251 - .L_250)
.L_250:
        /*0a84*/ 	.word	0x00000000


	//----- nvinfo : EIATTR_CBANK_PARAM_SIZE
	.align		4
.L_251:
        /*0a88*/ 	.byte	0x03, 0x19
        /*0a8a*/ 	.short	0x0a70


	//----- nvinfo : EIATTR_PARAM_CBANK
	.align		4
        /*0a8c*/ 	.byte	0x04, 0x0a
        /*0a8e*/ 	.short	(.L_253 - .L_252)
	.align		4
.L_252:
        /*0a90*/ 	.word	index@(.nv.constant0._ZN7cutlass13device_kernelIN5flash11enable_sm90INS1_16FlashAttnFwdSm90INS1_25CollectiveMainloopFwdSm90ILi2EN4cute5tupleIJNS5_1CILi1EEES8_S8_EEENS6_IJNS7_ILi128EEENS7_ILi64EEENS7_ILi256EEEEEELi256ENS_6half_tEfNS_4arch4Sm90ELb0ELb1ELb1ELb1ELb0ELb0ELb0ELb1ELb1ELb0ELb0ELb0EEENS1_21CollectiveEpilogueFwdINS6_IJSA_SC_SB_EEES9_SE_SG_Li256ELb1ELb0ELb0ELb0EEENS1_36VarlenDynamicPersistentTileSchedulerILi128ELi64ELi256ELi32ELb0ELb0ELb1ELb1ELb0ELb1EEEEEEEEEvNT_6ParamsE)
        /*0a94*/ 	.short	0x0210
        /*0a96*/ 	.short	0x0a70


	//----- nvinfo : EIATTR_SW_WAR
	.align		4
.L_253:
        /*0a98*/ 	.byte	0x04, 0x36
        /*0a9a*/ 	.short	(.L_255 - .L_254)
.L_254:
        /*0a9c*/ 	.word	0x00000008
.L_255:


//--------------------- .nv.info._ZN7cutlass13device_kernelIN5flash11enable_sm90INS1_16FlashAttnFwdSm90INS1_25CollectiveMainloopFwdSm90ILi2EN4cute5tupleIJNS5_1CILi1EEES8_S8_EEENS6_IJNS7_ILi128EEENS7_ILi64EEENS7_ILi256EEEEEELi256ENS_6half_tEfNS_4arch4Sm90ELb0ELb1ELb1ELb1ELb0ELb1ELb0ELb1ELb1ELb0ELb0ELb0EEENS1_21CollectiveEpilogueFwdINS6_IJSA_SC_SB_EEES9_SE_SG_Li256ELb1ELb0ELb0ELb0EEENS1_36VarlenDynamicPersistentTileSchedulerILi128ELi64ELi256ELi32ELb0ELb0ELb1ELb1ELb0ELb1EEEEEEEEEvNT_6ParamsE --------------------------
	.section	.nv.info._ZN7cutlass13device_kernelIN5flash11enable_sm90INS1_16FlashAttnFwdSm90INS1_25CollectiveMainloopFwdSm90ILi2EN4cute5tupleIJNS5_1CILi1EEES8_S8_EEENS6_IJNS7_ILi128EEENS7_ILi64EEENS7_ILi256EEEEEELi256ENS_6half_tEfNS_4arch4Sm90ELb0ELb1ELb1ELb1ELb0ELb1ELb0ELb1ELb1ELb0ELb0ELb0EEENS1_21CollectiveEpilogueFwdINS6_IJSA_SC_SB_EEES9_SE_SG_Li256ELb1ELb0ELb0ELb0EEENS1_36VarlenDynamicPersistentTileSchedulerILi128ELi64ELi256ELi32ELb0ELb0ELb1ELb1ELb0ELb1EEEEEEEEEvNT_6ParamsE,"",@"SHT_CUDA_INFO"
	.sectionflags	@""
	.align	4


	//----- nvinfo : EIATTR_CUDA_API_VERSION
	.align		4
        /*0000*/ 	.byte	0x04, 0x37
        /*0002*/ 	.short	(.L_257 - .L_256)
.L_256:
        /*0004*/ 	.word	0x00000082


	//----- nvinfo : EIATTR_KPARAM_INFO
	.align		4
.L_257:
        /*0008*/ 	.byte	0x04, 0x17
        /*000a*/ 	.short	(.L_259 - .L_258)
.L_258:
        /*000c*/ 	.word	0x00000000
        /*0010*/ 	.short	0x0000
        /*0012*/ 	.short	0x0070
        /*0014*/ 	.byte	0x00, 0xf0, 0x01, 0x28


	//----- nvinfo : EIATTR_SPARSE_MMA_MASK
	.align		4
.L_259:
        /*0018*/ 	.byte	0x03, 0x50
        /*001a*/ 	.short	0x0000


	//----- nvinfo : EIATTR_MAXREG_COUNT
	.align		4
        /*001c*/ 	.byte	0x03, 0x1b
        /*001e*/ 	.short	0x00a8


	//----- nvinfo : EIATTR_NUM_BARRIERS
	.align		4
        /*0020*/ 	.byte	0x02, 0x4c
        /*0022*/ 	.byte	0x10
	.zero		1


	//----- nvinfo : EIATTR_EXTERNS
	.align		4
        /*0024*/ 	.byte	0x04, 0x0f
        /*0026*/ 	.short	(.L_261 - .L_260)


	//   ....[0]....
	.align		4
.L_260:
        /*0028*/ 	.word	index@(__assertfail)


	//----- nvinfo : EIATTR_ANNOTATIONS
	.align		4
.L_261:
        /*002c*/ 	.byte	0x04, 0x55
        /*002e*/ 	.short	(.L_263 - .L_262)


	//   ....[0]....
.L_262:
        /* <DEDUP_REMOVED lines=121> */
        /*07b4*/ 	.byte	0x70, 0x82, 0x02, 0x00


	//----- nvinfo : EIATTR_MERCURY_ISA_VERSION
	.align		4
.L_263:
        /*07b8*/ 	.byte	0x03, 0x5f
        /*07ba*/ 	.short	0x0101


	//----- nvinfo : EIATTR_UNUSED_LOAD_BYTE_OFFSET
	.align		4
        /*07bc*/ 	.byte	0x04, 0x44
        /*07be*/ 	.short	(.L_265 - .L_264)


	//   ....[0]....
.L_264:
        /*07c0*/ 	.word	0x00000aa0
        /*07c4*/ 	.word	0x0000fff0


	//   ....[1]....
        /*07c8*/ 	.word	0x0001eb80
        /*07cc*/ 	.word	0x0000fff0


	//----- nvinfo : EIATTR_INT_WARP_WIDE_INSTR_OFFSETS
	.align		4
.L_265:
        /*07d0*/ 	.byte	0x04, 0x31
        /*07d2*/ 	.short	(.L_267 - .L_266)


	//   ....[0]....
.L_266:
        /*07d4*/ 	.word	0x000001b0


	//   ....[1]....
        /*07d8*/ 	.word	0x000001f0


	//   ....[2]....
        /*07dc*/ 	.word	0x000002b0


	//   ....[3]....
        /*07e0*/ 	.word	0x00023e10


	//   ....[4]....
        /*07e4*/ 	.word	0x00023eb0


	//   ....[5]....
        /*07e8*/ 	.word	0x00024420


	//   ....[6]....
        /*07ec*/ 	.word	0x00024450


	//   ....[7]....
        /*07f0*/ 	.word	0x00024550


	//   ....[8]....
        /*07f4*/ 	.word	0x00024640


	//   ....[9]....
        /*07f8*/ 	.word	0x00024730


	//   ....[10]....
        /*07fc*/ 	.word	0x00026e00


	//   ....[11]....
        /*0800*/ 	.word	0x00026ea0


	//----- nvinfo : EIATTR_COOP_GROUP_MASK_REGIDS
	.align		4
.L_267:
        /*0804*/ 	.byte	0x04, 0x29
        /*0806*/ 	.short	(.L_269 - .L_268)


	//   ....[0]....
.L_268:
        /*0808*/ 	.word	0xffffffff


	//   ....[1]....
        /*080c*/ 	.word	0xffffffff


	//   ....[2]....
        /*0810*/ 	.word	0xffffffff


	//   ....[3]....
        /*0814*/ 	.word	0xffffffff


	//   ....[4]....
        /*0818*/ 	.word	0xffffffff


	//   ....[5]....
        /*081c*/ 	.word	0xffffffff


	//   ....[6]....
        /*0820*/ 	.word	0xffffffff


	//   ....[7]....
        /*0824*/ 	.word	0xffffffff


	//   ....[8]....
        /*0828*/ 	.word	0xffffffff


	//   ....[9]....
        /*082c*/ 	.word	0xffffffff


	//   ....[10]....
        /*0830*/ 	.word	0xffffffff


	//   ....[11]....
        /*0834*/ 	.word	0xffffffff


	//   ....[12]....
        /*0838*/ 	.word	0xffffffff


	//   ....[13]....
        /*083c*/ 	.word	0xffffffff


	//   ....[14]....
        /*0840*/ 	.word	0xffffffff


	//   ....[15]....
        /*0844*/ 	.word	0xffffffff


	//   ....[16]....
        /*0848*/ 	.word	0xffffffff


	//   ....[17]....
        /*084c*/ 	.word	0xffffffff


	//   ....[18]....
        /*0850*/ 	.word	0xffffffff


	//   ....[19]....
        /*0854*/ 	.word	0xffffffff


	//   ....[20]....
        /*0858*/ 	.word	0xffffffff


	//   ....[21]....
        /*085c*/ 	.word	0xffffffff


	//   ....[22]....
        /*0860*/ 	.word	0xffffffff


	//   ....[23]....
        /*0864*/ 	.word	0xffffffff


	//   ....[24]....
        /*0868*/ 	.word	0xffffffff


	//   ....[25]....
        /*086c*/ 	.word	0xffffffff


	//   ....[26]....
        /*0870*/ 	.word	0xffffffff


	//   ....[27]....
        /*0874*/ 	.word	0xffffffff


	//   ....[28]....
        /*0878*/ 	.word	0xffffffff


	//   ....[29]....
        /*087c*/ 	.word	0xffffffff


	//   ....[30]....
        /*0880*/ 	.word	0xffffffff


	//   ....[31]....
        /*0884*/ 	.word	0xffffffff


	//   ....[32]....
        /*0888*/ 	.word	0xffffffff


	//   ....[33]....
        /*088c*/ 	.word	0xffffffff


	//   ....[34]....
        /*0890*/ 	.word	0xffffffff


	//   ....[35]....
        /*0894*/ 	.word	0xffffffff


	//   ....[36]....
        /*0898*/ 	.word	0xffffffff


	//   ....[37]....
        /*089c*/ 	.word	0xffffffff


	//   ....[38]....
        /*08a0*/ 	.word	0xffffffff


	//   ....[39]....
        /*08a4*/ 	.word	0xffffffff


	//   ....[40]....
        /*08a8*/ 	.word	0xffffffff


	//   ....[41]....
        /*08ac*/ 	.word	0xffffffff


	//   ....[42]....
        /*08b0*/ 	.word	0xffffffff


	//   ....[43]....
        /*08b4*/ 	.word	0xffffffff


	//   ....[44]....
        /*08b8*/ 	.word	0xffffffff


	//   ....[45]....
        /*08bc*/ 	.word	0xffffffff


	//   ....[46]....
        /*08c0*/ 	.word	0xffffffff


	//   ....[47]....
        /*08c4*/ 	.word	0xffffffff


	//   ....[48]....
        /*08c8*/ 	.word	0xffffffff


	//   ....[49]....
        /*08cc*/ 	.word	0xffffffff


	//   ....[50]....
        /*08d0*/ 	.word	0xffffffff


	//   ....[51]....
        /*08d4*/ 	.word	0xffffffff


	//   ....[52]....
        /*08d8*/ 	.word	0xffffffff


	//   ....[53]....
        /*08dc*/ 	.word	0xffffffff


	//   ....[54]....
        /*08e0*/ 	.word	0xffffffff


	//   ....[55]....
        /*08e4*/ 	.word	0xffffffff


	//   ....[56]....
        /*08e8*/ 	.word	0xffffffff


	//   ....[57]....
        /*08ec*/ 	.word	0xffffffff


	//   ....[58]....
        /*08f0*/ 	.word	0xffffffff


	//   ....[59]....
        /*08f4*/ 	.word	0xffffffff


	//   ....[60]....
        /*08f8*/ 	.word	0xffffffff


	//   ....[61]....
        /*08fc*/ 	.word	0xffffffff


	//   ....[62]....
        /*0900*/ 	.word	0x0500000f


	//   ....[63]....
        /*0904*/ 	.word	0x0500000f


	//   ....[64]....
        /*0908*/ 	.word	0x0500000f


	//   ....[65]....
        /*090c*/ 	.word	0x0500000f


	//   ....[66]....
        /*0910*/ 	.word	0x0500000f


	//   ....[67]....
        /*0914*/ 	.word	0x0500000f


	//   ....[68]....
        /*0918*/ 	.word	0x0500000f


	//   ....[69]....
        /*091c*/ 	.word	0x0500000f


	//   ....[70]....
        /*0920*/ 	.word	0x0500000f


	//   ....[71]....
        /*0924*/ 	.word	0x0500000f


	//   ....[72]....
        /*0928*/ 	.word	0x0500000f


	//   ....[73]....
        /*092c*/ 	.word	0x0500000f


	//   ....[74]....
        /*0930*/ 	.word	0x0500000f


	//   ....[75]....
        /*0934*/ 	.word	0x0500000f


	//   ....[76]....
        /*0938*/ 	.word	0x0500000f


	//   ....[77]....
        /*093c*/ 	.word	0x0500000f


	//   ....[78]....
        /*0940*/ 	.word	0x0500000f


	//   ....[79]....
        /*0944*/ 	.word	0x0500000f


	//   ....[80]....
        /*0948*/ 	.word	0x0500000f


	//   ....[81]....
        /*094c*/ 	.word	0x0500000f


	//   ....[82]....
        /*0950*/ 	.word	0x0500000f


	//   ....[83]....
        /*0954*/ 	.word	0x0500000f


	//   ....[84]....
        /*0958*/ 	.word	0x0500000f


	//   ....[85]....
        /*095c*/ 	.word	0x0500000f


	//   ....[86]....
        /*0960*/ 	.word	0x0500000f


	//   ....[87]....
        /*0964*/ 	.word	0x0500000f


	//   ....[88]....
        /*0968*/ 	.word	0x0500000f


	//   ....[89]....
        /*096c*/ 	.word	0x0500000f


	//   ....[90]....
        /*0970*/ 	.word	0x0500000f


	//   ....[91]....
        /*0974*/ 	.word	0x0500000f


	//   ....[92]....
        /*0978*/ 	.word	0x0500000f


	//   ....[93]....
        /*097c*/ 	.word	0x0500000f


	//   ....[94]....
        /*0980*/ 	.word	0x0500000f


	//   ....[95]....
        /*0984*/ 	.word	0x0500000f


	//   ....[96]....
        /*0988*/ 	.word	0x0500000f


	//   ....[97]....
        /*098c*/ 	.word	0x0500000f


	//   ....[98]....
        /*0990*/ 	.word	0x0500000f


	//   ....[99]....
        /*0994*/ 	.word	0x0500000f


	//   ....[100]....
        /*0998*/ 	.word	0x0500000f


	//   ....[101]....
        /*099c*/ 	.word	0x0500000f


	//   ....[102]....
        /*09a0*/ 	.word	0x0500000f


	//   ....[103]....
        /*09a4*/ 	.word	0x0500000f


	//   ....[104]....
        /*09a8*/ 	.word	0x0500000f


	//   ....[105]....
        /*09ac*/ 	.word	0x0500000f


	//   ....[106]....
        /*09b0*/ 	.word	0x0500000f


	//   ....[107]....
        /*09b4*/ 	.word	0x0500000f


	//   ....[108]....
        /*09b8*/ 	.word	0x0500000f


	//   ....[109]....
        /*09bc*/ 	.word	0x0500000f


	//   ....[110]....
        /*09c0*/ 	.word	0x0500000f


	//   ....[111]....
        /*09c4*/ 	.word	0x0500000f


	//   ....[112]....
        /*09c8*/ 	.word	0x0500000f


	//   ....[113]....
        /*09cc*/ 	.word	0x0500000f


	//----- nvinfo : EIATTR_COOP_GROUP_INSTR_OFFSETS
	.align		4
.L_269:
        /*09d0*/ 	.byte	0x04, 0x28
        /*09d2*/ 	.short	(.L_271 - .L_270)


	//   ....[0]....
.L_270:
        /*09d4*/ 	.word	0x00000060


	//   ....[1]....
        /*09d8*/ 	.word	0x000001c0


	//   ....[2]....
        /*09dc*/ 	.word	0x000002c0


	//   ....[3]....
        /*09e0*/ 	.word	0x00000430


	//   ....[4]....
        /*09e4*/ 	.word	0x00000590


	//   ....[5]....
        /*09e8*/ 	.word	0x000006b0


	//   ....[6]....
        /*09ec*/ 	.word	0x00000810


	//   ....[7]....
        /*09f0*/ 	.word	0x00008bd0


	//   ....[8]....
        /*09f4*/ 	.word	0x00014170


	//   ....[9]....
        /*09f8*/ 	.word	0x00014190


	//   ....[10]....
        /*09fc*/ 	.word	0x00014490


	//   ....[11]....
        /*0a00*/ 	.word	0x00014550


	//   ....[12]....
        /*0a04*/ 	.word	0x00017400


	//   ....[13]....
        /*0a08*/ 	.word	0x00017490


	//   ....[14]....
        /*0a0c*/ 	.word	0x00017980


	//   ....[15]....
        /*0a10*/ 	.word	0x000179e0


	//   ....[16]....
        /*0a14*/ 	.word	0x00019d20


	//   ....[17]....
        /*0a18*/ 	.word	0x00019d40


	//   ....[18]....
        /*0a1c*/ 	.word	0x00019fd0


	//   ....[19]....
        /*0a20*/ 	.word	0x0001a040


	//   ....[20]....
        /*0a24*/ 	.word	0x0001ca30


	//   ....[21]....
        /*0a28*/ 	.word	0x0001ca50


	//   ....[22]....
        /*0a2c*/ 	.word	0x0001d020


	//   ....[23]....
        /*0a30*/ 	.word	0x0001d090


	//   ....[24]....
        /*0a34*/ 	.word	0x0001dfb0


	//   ....[25]....
        /*0a38*/ 	.word	0x0001e0c0


	//   ....[26]....
        /*0a3c*/ 	.word	0x0001e170


	//   ....[27]....
        /*0a40*/ 	.word	0x0001e180


	//   ....[28]....
        /*0a44*/ 	.word	0x00021510


	//   ....[29]....
        /*0a48*/ 	.word	0x000216a0


	//   ....[30]....
        /*0a4c*/ 	.word	0x000216d0


	//   ....[31]....
        /*0a50*/ 	.word	0x00021710


	//   ....[32]....
        /*0a54*/ 	.word	0x00021780


	//   ....[33]....
        /*0a58*/ 	.word	0x000217e0


	//   ....[34]....
        /*0a5c*/ 	.word	0x00021820


	//   ....[35]....
        /*0a60*/ 	.word	0x000219d0


	//   ....[36]....
        /*0a64*/ 	.word	0x00021a30


	//   ....[37]....
        /*0a68*/ 	.word	0x00021a70


	//   ....[38]....
        /*0a6c*/ 	.word	0x00021ab0


	//   ....[39]....
        /*0a70*/ 	.word	0x00021ae0


	//   ....[40]....
        /*0a74*/ 	.word	0x00021b10


	//   ....[41]....
        /*0a78*/ 	.word	0x00021bb0


	//   ....[42]....
        /*0a7c*/ 	.word	0x00021c10


	//   ....[43]....
        /*0a80*/ 	.word	0x00021ca0


	//   ....[44]....
        /*0a84*/ 	.word	0x00027350


	//   ....[45]....
        /*0a88*/ 	.word	0x00027360


	//   ....[46]....
        /*0a8c*/ 	.word	0x00027480


	//   ....[47]....
        /*0a90*/ 	.word	0x000274e0


	//   ....[48]....
        /*0a94*/ 	.word	0x00027520


	//   ....[49]....
        /*0a98*/ 	.word	0x00027560


	//   ....[50]....
        /*0a9c*/ 	.word	0x00027590


	//   ....[51]....
        /*0aa0*/ 	.word	0x000275c0


	//   ....[52]....
        /*0aa4*/ 	.word	0x00027760


	//   ....[53]....
        /*0aa8*/ 	.word	0x000277c0


	//   ....[54]....
        /*0aac*/ 	.word	0x00027800


	//   ....[55]....
        /*0ab0*/ 	.word	0x00027840


	//   ....[56]....
        /*0ab4*/ 	.word	0x00027870


	//   ....[57]....
        /*0ab8*/ 	.word	0x000278a0


	//   ....[58]....
        /*0abc*/ 	.word	0x00027960


	//   ....[59]....
        /*0ac0*/ 	.word	0x00027980


	//   ....[60]....
        /*0ac4*/ 	.word	0x000279f0


	//   ....[61]....
        /*0ac8*/ 	.word	0x00028090


	//   ....[62]....
        /*0acc*/ 	.word	0x000284d0


	//   ....[63]....
        /*0ad0*/ 	.word	0x00028570


	//   ....[64]....
        /*0ad4*/ 	.word	0x00028610


	//   ....[65]....
        /*0ad8*/ 	.word	0x000286b0


	//   ....[66]....
        /*0adc*/ 	.word	0x00028750


	//   ....[67]....
        /*0ae0*/ 	.word	0x000287f0


	//   ....[68]....
        /*0ae4*/ 	.word	0x00028890


	//   ....[69]....
        /*0ae8*/ 	.word	0x00028930


	//   ....[70]....
        /*0aec*/ 	.word	0x000289d0


	//   ....[71]....
        /*0af0*/ 	.word	0x00028a70


	//   ....[72]....
        /*0af4*/ 	.word	0x00028b10


	//   ....[73]....
        /*0af8*/ 	.word	0x00028bb0


	//   ....[74]....
        /*0afc*/ 	.word	0x00028c50


	//   ....[75]....
        /*0b00*/ 	.word	0x00028cf0


	//   ....[76]....
        /*0b04*/ 	.word	0x00028d90


	//   ....[77]....
        /*0b08*/ 	.word	0x00028e30


	//   ....[78]....
        /*0b0c*/ 	.word	0x00028f20


	//   ....[79]....
        /*0b10*/ 	.word	0x00028fc0


	//   ....[80]....
        /*0b14*/ 	.word	0x00029060


	//   ....[81]....
        /*0b18*/ 	.word	0x00029100


	//   ....[82]....
        /*0b1c*/ 	.word	0x000291a0


	//   ....[83]....
        /*0b20*/ 	.word	0x00029240


	//   ....[84]....
        /*0b24*/ 	.word	0x000292e0


	//   ....[85]....
        /*0b28*/ 	.word	0x00029380


	//   ....[86]....
        /*0b2c*/ 	.word	0x00029420


	//   ....[87]....
        /*0b30*/ 	.word	0x000294c0


	//   ....[88]....
        /*0b34*/ 	.word	0x00029560


	//   ....[89]....
        /*0b38*/ 	.word	0x00029600


	//   ....[90]....
        /*0b3c*/ 	.word	0x000296a0


	//   ....[91]....
        /*0b40*/ 	.word	0x00029740


	//   ....[92]....
        /*0b44*/ 	.word	0x000297e0


	//   ....[93]....
        /*0b48*/ 	.word	0x00029880


	//   ....[94]....
        /*0b4c*/ 	.word	0x00029c20


	//   ....[95]....
        /*0b50*/ 	.word	0x00029f00


	//   ....[96]....
        /*0b54*/ 	.word	0x0002a320


	//   ....[97]....
        /*0b58*/ 	.word	0x0002a3b0


	//   ....[98]....
        /*0b5c*/ 	.word	0x0002a450


	//   ....[99]....
        /*0b60*/ 	.word	0x0002a500


	//   ....[100]....
        /*0b64*/ 	.word	0x0002a580


	//   ....[101]....
        /*0b68*/ 	.word	0x0002a600


	//   ....[102]....
        /*0b6c*/ 	.word	0x0002a680


	//   ....[103]....
        /*0b70*/ 	.word	0x0002a700


	//   ....[104]....
        /*0b74*/ 	.word	0x0002a790


	//   ....[105]....
        /*0b78*/ 	.word	0x0002a840


	//   ....[106]....
        /*0b7c*/ 	.word	0x0002a8c0


	//   ....[107]....
        /*0b80*/ 	.word	0x0002a940


	//   ....[108]....
        /*0b84*/ 	.word	0x0002a9c0


	//   ....[109]....
        /*0b88*/ 	.word	0x0002aa40


	//   ....[110]....
        /*0b8c*/ 	.word	0x0002aab0


	//   ....[111]....
        /*0b90*/ 	.word	0x0002ab50


	//   ....[112]....
        /*0b94*/ 	.word	0x0002abe0


	//   ....[113]....
        /*0b98*/ 	.word	0x0002ad10


	//----- nvinfo : EIATTR_REG_RECONFIG
	.align		4
.L_271:
        /*0b9c*/ 	.byte	0x01, 0x54
	.zero		2


	//----- nvinfo : EIATTR_SYSCALL_OFFSETS
	.align		4
        /*0ba0*/ 	.byte	0x04, 0x46
        /*0ba2*/ 	.short	(.L_273 - .L_272)


	//   ....[0]....
.L_272:
        /*0ba4*/ 	.word	0x00001f10


	//   ....[1]....
        /*0ba8*/ 	.word	0x00002060


	//   ....[2]....
        /*0bac*/ 	.word	0x00008d70


	//   ....[3]....
        /*0bb0*/ 	.word	0x00009200


	//   ....[4]....
        /*0bb4*/ 	.word	0x00024040


	//   ....[5]....
        /*0bb8*/ 	.word	0x00024180


	//   ....[6]....
        /*0bbc*/ 	.word	0x00024280


	//----- nvinfo : EIATTR_MBARRIER_INSTR_OFFSETS
	.align		4
.L_273:
        /*0bc0*/ 	.byte	0x04, 0x39
        /*0bc2*/ 	.short	(.L_275 - .L_274)


	//   ....[0]....
.L_274:
        /*0bc4*/ 	.word	0x000002e0
        /*0bc8*/ 	.word	0x000000ff
        /*0bcc*/ 	.word	0x00030800
        /*0bd0*/ 	.short	0x0100
        /*0bd2*/ 	.byte	0x08
	.zero		1


	//   ....[1]....
        /*0bd4*/ 	.word	0x000002f0
        /*0bd8*/ 	.word	0x000000ff
        /*0bdc*/ 	.word	0x00030820
        /*0be0*/ 	.short	0x0100
        /*0be2*/ 	.byte	0x08
	.zero		1


	//   ....[2]....
        /*0be4*/ 	.word	0x000003e0
        /*0be8*/ 	.word	0x000000ff
        /*0bec*/ 	.word	0x00030830
        /*0bf0*/ 	.short	0x0100
        /*0bf2*/ 	.byte	0x08
	.zero		1


	//   ....[3]....
        /*0bf4*/ 	.word	0x000003f0
        /*0bf8*/ 	.word	0x000000ff
        /*0bfc*/ 	.word	0x00030840
        /*0c00*/ 	.short	0x0100
        /*0c02*/ 	.byte	0x08
	.zero		1


	//   ....[4]....
        /*0c04*/ 	.word	0x00000400
        /*0c08*/ 	.word	0x000000ff
        /*0c0c*/ 	.word	0x00030838
        /*0c10*/ 	.short	0x0100
        /*0c12*/ 	.byte	0x08
	.zero		1


	//   ....[5]....
        /*0c14*/ 	.word	0x00000410
        /*0c18*/ 	.word	0x000000ff
        /*0c1c*/ 	.word	0x00030848
        /*0c20*/ 	.short	0x0100
        /*0c22*/ 	.byte	0x08
	.zero		1


	//   ....[6]....
        /*0c24*/ 	.word	0x00000540
        /*0c28*/ 	.word	0x000000ff
        /*0c2c*/ 	.word	0x00030850
        /*0c30*/ 	.short	0x0100
        /*0c32*/ 	.byte	0x08
	.zero		1


	//   ....[7]....
        /*0c34*/ 	.word	0x00000550
        /*0c38*/ 	.word	0x000000ff
        /*0c3c*/ 	.word	0x00030860
        /*0c40*/ 	.short	0x0100
        /*0c42*/ 	.byte	0x08
	.zero		1


	//   ....[8]....
        /*0c44*/ 	.word	0x00000560
        /*0c48*/ 	.word	0x000000ff
        /*0c4c*/ 	.word	0x00030858
        /*0c50*/ 	.short	0x0100
        /*0c52*/ 	.byte	0x08
	.zero		1


	//   ....[9]....
        /*0c54*/ 	.word	0x00000570
        /*0c58*/ 	.word	0x000000ff
        /*0c5c*/ 	.word	0x00030868
        /*0c60*/ 	.short	0x0100
        /*0c62*/ 	.byte	0x08
	.zero		1


	//   ....[10]....
        /*0c64*/ 	.word	0x00000660
        /*0c68*/ 	.word	0x000000ff
        /*0c6c*/ 	.word	0x00030870
        /*0c70*/ 	.short	0x0100
        /*0c72*/ 	.byte	0x06
	.zero		1


	//   ....[11]....
        /*0c74*/ 	.word	0x00000670
        /*0c78*/ 	.word	0x000000ff
        /*0c7c*/ 	.word	0x00030880
        /*0c80*/ 	.short	0x0100
        /*0c82*/ 	.byte	0x06
	.zero		1


	//   ....[12]....
        /*0c84*/ 	.word	0x00000680
        /*0c88*/ 	.word	0x000000ff
        /*0c8c*/ 	.word	0x00030878
        /*0c90*/ 	.short	0x0100
        /*0c92*/ 	.byte	0x06
	.zero		1


	//   ....[13]....
        /*0c94*/ 	.word	0x00000690
        /*0c98*/ 	.word	0x000000ff
        /*0c9c*/ 	.word	0x00030888
        /*0ca0*/ 	.short	0x0100
        /*0ca2*/ 	.byte	0x06
	.zero		1


	//   ....[14]....
        /*0ca4*/ 	.word	0x000007c0
        /*0ca8*/ 	.word	0x000000ff
        /*0cac*/ 	.word	0x00030890
        /*0cb0*/ 	.short	0x0100
        /*0cb2*/ 	.byte	0x08
	.zero		1


	//   ....[15]....
        /*0cb4*/ 	.word	0x000007d0
        /*0cb8*/ 	.word	0x000000ff
        /*0cbc*/ 	.word	0x000308a0
        /*0cc0*/ 	.short	0x0100
        /*0cc2*/ 	.byte	0x08
	.zero		1


	//   ....[16]....
        /*0cc4*/ 	.word	0x000007e0
        /*0cc8*/ 	.word	0x000000ff
        /*0ccc*/ 	.word	0x00030898
        /*0cd0*/ 	.short	0x0100
        /*0cd2*/ 	.byte	0x08
	.zero		1


	//   ....[17]....
        /*0cd4*/ 	.word	0x000007f0
        /*0cd8*/ 	.word	0x000000ff
        /*0cdc*/ 	.word	0x000308a8
        /*0ce0*/ 	.short	0x0100
        /*0ce2*/ 	.byte	0x08
	.zero		1


	//   ....[18]....
        /*0ce4*/ 	.word	0x00000920
        /*0ce8*/ 	.word	0x000000ff
        /*0cec*/ 	.word	0x000308b0
        /*0cf0*/ 	.short	0x0100
        /*0cf2*/ 	.byte	0x08
	.zero		1


	//   ....[19]....
        /*0cf4*/ 	.word	0x00000930
        /*0cf8*/ 	.word	0x000000ff
        /*0cfc*/ 	.word	0x000308c0
        /*0d00*/ 	.short	0x0100
        /*0d02*/ 	.byte	0x08
	.zero		1


	//   ....[20]....
        /*0d04*/ 	.word	0x00000940
        /*0d08*/ 	.word	0x000000ff
        /*0d0c*/ 	.word	0x000308b8
        /*0d10*/ 	.short	0x0100
        /*0d12*/ 	.byte	0x08
	.zero		1


	//   ....[21]....
        /*0d14*/ 	.word	0x00000950
        /*0d18*/ 	.word	0x000000ff
        /*0d1c*/ 	.word	0x000308c8
        /*0d20*/ 	.short	0x0100
        /*0d22*/ 	.byte	0x08
	.zero		1


	//   ....[22]....
        /*0d24*/ 	.word	0x00003600
        /*0d28*/ 	.word	0x00000061
        /*0d2c*/ 	.word	0x00030890
        /*0d30*/ 	.short	0x010a
        /*0d32*/ 	.byte	0x3f
	.zero		1


	//   ....[23]....
        /*0d34*/ 	.word	0x000058f0
        /*0d38*/ 	.word	0x00000061
        /*0d3c*/ 	.word	0x00030890
        /*0d40*/ 	.short	0x010a
        /*0d42*/ 	.byte	0x3f
	.zero		1


	//   ....[24]....
        /*0d44*/ 	.word	0x00007a20
        /*0d48*/ 	.word	0x00000061
        /*0d4c*/ 	.word	0x00030890
        /*0d50*/ 	.short	0x010a
        /*0d52*/ 	.byte	0x3f
	.zero		1


	//   ....[25]....
        /*0d54*/ 	.word	0x00007d50
        /*0d58*/ 	.word	0x00000020
        /*0d5c*/ 	.word	0x00000000
        /*0d60*/ 	.short	0x0101
        /*0d62*/ 	.byte	0x3f
	.zero		1


	//   ....[26]....
        /*0d64*/ 	.word	0x00007d90
        /*0d68*/ 	.word	0x00000061
        /*0d6c*/ 	.word	0x000308b0
        /*0d70*/ 	.short	0x010a
        /*0d72*/ 	.byte	0x3f
	.zero		1


	//   ....[27]....
        /*0d74*/ 	.word	0x00008350
        /*0d78*/ 	.word	0x00000061
        /*0d7c*/ 	.word	0x00000000
        /*0d80*/ 	.short	0x0101
        /*0d82*/ 	.byte	0x3f
	.zero		1


	//   ....[28]....
        /*0d84*/ 	.word	0x00008e10
        /*0d88*/ 	.word	0x00000010
        /*0d8c*/ 	.word	0x00030800
        /*0d90*/ 	.short	0x010a
        /*0d92*/ 	.byte	0x3f
	.zero		1


	//   ....[29]....
        /*0d94*/ 	.word	0x00008e60
        /*0d98*/ 	.word	0x00000010
        /*0d9c*/ 	.word	0x00030800
        /*0da0*/ 	.short	0x010a
        /*0da2*/ 	.byte	0x3f
	.zero		1


	//   ....[30]....
        /*0da4*/ 	.word	0x0000a8a0
        /*0da8*/ 	.word	0x00000010
        /*0dac*/ 	.word	0x00030800
        /*0db0*/ 	.short	0x010a
        /*0db2*/ 	.byte	0x3f
	.zero		1


	//   ....[31]....
        /*0db4*/ 	.word	0x0000ed20
        /*0db8*/ 	.word	0x00000010
        /*0dbc*/ 	.word	0x00030800
        /*0dc0*/ 	.short	0x010a
        /*0dc2*/ 	.byte	0x3f
	.zero		1


	//   ....[32]....
        /*0dc4*/ 	.word	0x000123a0
        /*0dc8*/ 	.word	0x00000017
        /*0dcc*/ 	.word	0x00030830
        /*0dd0*/ 	.short	0x010a
        /*0dd2*/ 	.byte	0x3f
	.zero		1


	//   ....[33]....
        /*0dd4*/ 	.word	0x00012410
        /*0dd8*/ 	.word	0x00000017
        /*0ddc*/ 	.word	0x00030830
        /*0de0*/ 	.short	0x010a
        /*0de2*/ 	.byte	0x3f
	.zero		1


	//   ....[34]....
        /*0de4*/ 	.word	0x00013270
        /*0de8*/ 	.word	0x00000017
        /*0dec*/ 	.word	0x00000000
        /*0df0*/ 	.short	0x0101
        /*0df2*/ 	.byte	0x3f
	.zero		1


	//   ....[35]....
        /*0df4*/ 	.word	0x00015160
        /*0df8*/ 	.word	0x00000002
        /*0dfc*/ 	.word	0x00030830
        /*0e00*/ 	.short	0x010a
        /*0e02*/ 	.byte	0x3f
	.zero		1


	//   ....[36]....
        /*0e04*/ 	.word	0x000151f0
        /*0e08*/ 	.word	0x00000002
        /*0e0c*/ 	.word	0x00030830
        /*0e10*/ 	.short	0x010a
        /*0e12*/ 	.byte	0x3f
	.zero		1


	//   ....[37]....
        /*0e14*/ 	.word	0x00016320
        /*0e18*/ 	.word	0x00000000
        /*0e1c*/ 	.word	0x00030850
        /*0e20*/ 	.short	0x010a
        /*0e22*/ 	.byte	0x3f
	.zero		1


	//   ....[38]....
        /*0e24*/ 	.word	0x00016370
        /*0e28*/ 	.word	0x00000000
        /*0e2c*/ 	.word	0x00030850
        /*0e30*/ 	.short	0x010a
        /*0e32*/ 	.byte	0x3f
	.zero		1


	//   ....[39]....
        /*0e34*/ 	.word	0x00016850
        /*0e38*/ 	.word	0x00000002
        /*0e3c*/ 	.word	0x00000000
        /*0e40*/ 	.short	0x0101
        /*0e42*/ 	.byte	0x3f
	.zero		1


	//   ....[40]....
        /*0e44*/ 	.word	0x000171a0
        /*0e48*/ 	.word	0x00000000
        /*0e4c*/ 	.word	0x00000000
        /*0e50*/ 	.short	0x0101
        /*0e52*/ 	.byte	0x3f
	.zero		1


	//   ....[41]....
        /*0e54*/ 	.word	0x000182e0
        /*0e58*/ 	.word	0x00000002
        /*0e5c*/ 	.word	0x00030830
        /*0e60*/ 	.short	0x010a
        /*0e62*/ 	.byte	0x3f
	.zero		1


	//   ....[42]....
        /*0e64*/ 	.word	0x00018370
        /*0e68*/ 	.word	0x00000002
        /*0e6c*/ 	.word	0x00030830
        /*0e70*/ 	.short	0x010a
        /*0e72*/ 	.byte	0x3f
	.zero		1


	//   ....[43]....
        /*0e74*/ 	.word	0x00019490
        /*0e78*/ 	.word	0x000000e8
        /*0e7c*/ 	.word	0x00030850
        /*0e80*/ 	.short	0x010a
        /*0e82*/ 	.byte	0x3f
	.zero		1


	//   ....[44]....
        /*0e84*/ 	.word	0x000194e0
        /*0e88*/ 	.word	0x000000e8
        /*0e8c*/ 	.word	0x00030850
        /*0e90*/ 	.short	0x010a
        /*0e92*/ 	.byte	0x3f
	.zero		1


	//   ....[45]....
        /*0e94*/ 	.word	0x0001a1c0
        /*0e98*/ 	.word	0x0000009c
        /*0e9c*/ 	.word	0x00000000
        /*0ea0*/ 	.short	0x0101
        /*0ea2*/ 	.byte	0x3f
	.zero		1


	//   ....[46]....
        /*0ea4*/ 	.word	0x0001a210
        /*0ea8*/ 	.word	0x000000e8
        /*0eac*/ 	.word	0x00000000
        /*0eb0*/ 	.short	0x0101
        /*0eb2*/ 	.byte	0x3f
	.zero		1


	//   ....[47]....
        /*0eb4*/ 	.word	0x0001a7d0
        /*0eb8*/ 	.word	0x00000004
        /*0ebc*/ 	.word	0x00030830
        /*0ec0*/ 	.short	0x010a
        /*0ec2*/ 	.byte	0x3f
	.zero		1


	//   ....[48]....
        /*0ec4*/ 	.word	0x0001a860
        /*0ec8*/ 	.word	0x00000004
        /*0ecc*/ 	.word	0x00030830
        /*0ed0*/ 	.short	0x010a
        /*0ed2*/ 	.byte	0x3f
	.zero		1


	//   ....[49]....
        /*0ed4*/ 	.word	0x0001b9a0
        /*0ed8*/ 	.word	0x00000000
        /*0edc*/ 	.word	0x00030850
        /*0ee0*/ 	.short	0x010a
        /*0ee2*/ 	.byte	0x3f
	.zero		1


	//   ....[50]....
        /*0ee4*/ 	.word	0x0001b9f0
        /*0ee8*/ 	.word	0x00000000
        /*0eec*/ 	.word	0x00030850
        /*0ef0*/ 	.short	0x010a
        /*0ef2*/ 	.byte	0x3f
	.zero		1


	//   ....[51]....
        /*0ef4*/ 	.word	0x0001bfe0
        /*0ef8*/ 	.word	0x00000004
        /*0efc*/ 	.word	0x00000000
        /*0f00*/ 	.short	0x0101
        /*0f02*/ 	.byte	0x3f
	.zero		1


	//   ....[52]....
        /*0f04*/ 	.word	0x0001c840
        /*0f08*/ 	.word	0x00000000
        /*0f0c*/ 	.word	0x00000000
        /*0f10*/ 	.short	0x0101
        /*0f12*/ 	.byte	0x3f
	.zero		1


	//   ....[53]....
        /*0f14*/ 	.word	0x0001de50
        /*0f18*/ 	.word	0x0000000c
        /*0f1c*/ 	.word	0x00030850
        /*0f20*/ 	.short	0x010a
        /*0f22*/ 	.byte	0x3f
	.zero		1


	//   ....[54]....
        /*0f24*/ 	.word	0x0001def0
        /*0f28*/ 	.word	0x0000000c
        /*0f2c*/ 	.word	0x00030850
        /*0f30*/ 	.short	0x010a
        /*0f32*/ 	.byte	0x3f
	.zero		1


	//   ....[55]....
        /*0f34*/ 	.word	0x0001e360
        /*0f38*/ 	.word	0x0000000c
        /*0f3c*/ 	.word	0x00000000
        /*0f40*/ 	.short	0x0101
        /*0f42*/ 	.byte	0x3f
	.zero		1


	//   ....[56]....
        /*0f44*/ 	.word	0x000202c0
        /*0f48*/ 	.word	0x00000000
        /*0f4c*/ 	.word	0x00000000
        /*0f50*/ 	.short	0x0101
        /*0f52*/ 	.byte	0x3f
	.zero		1


	//   ....[57]....
        /*0f54*/ 	.word	0x00022cc0
        /*0f58*/ 	.word	0x0000000c
        /*0f5c*/ 	.word	0x00030820
        /*0f60*/ 	.short	0x010a
        /*0f62*/ 	.byte	0x3f
	.zero		1


	//   ....[58]....
        /*0f64*/ 	.word	0x00022d50
        /*0f68*/ 	.word	0x00000008
        /*0f6c*/ 	.word	0x000308a0
        /*0f70*/ 	.short	0x010a
        /*0f72*/ 	.byte	0x3f
	.zero		1


	//   ....[59]....
        /*0f74*/ 	.word	0x00023020
        /*0f78*/ 	.word	0x00000008
        /*0f7c*/ 	.word	0x000308c0
        /*0f80*/ 	.short	0x010a
        /*0f82*/ 	.byte	0x3f
	.zero		1


	//   ....[60]....
        /*0f84*/ 	.word	0x00023410
        /*0f88*/ 	.word	0x00000008
        /*0f8c*/ 	.word	0x000308a0
        /*0f90*/ 	.short	0x010a
        /*0f92*/ 	.byte	0x3f
	.zero		1


	//   ....[61]....
        /*0f94*/ 	.word	0x000236d0
        /*0f98*/ 	.word	0x00000008
        /*0f9c*/ 	.word	0x000308c0
        /*0fa0*/ 	.short	0x010a
        /*0fa2*/ 	.byte	0x3f
	.zero		1


	//   ....[62]....
        /*0fa4*/ 	.word	0x00024a70
        /*0fa8*/ 	.word	0x00000007
        /*0fac*/ 	.word	0x00030840
        /*0fb0*/ 	.short	0x010a
        /*0fb2*/ 	.byte	0x3f
	.zero		1


	//   ....[63]....
        /*0fb4*/ 	.word	0x000250e0
        /*0fb8*/ 	.word	0x0000000a
        /*0fbc*/ 	.word	0x00030820
        /*0fc0*/ 	.short	0x010a
        /*0fc2*/ 	.byte	0x3f
	.zero		1


	//   ....[64]....
        /*0fc4*/ 	.word	0x00025430
        /*0fc8*/ 	.word	0x00000003
        /*0fcc*/ 	.word	0x00030840
        /*0fd0*/ 	.short	0x010a
        /*0fd2*/ 	.byte	0x3f
	.zero		1


	//   ....[65]....
        /*0fd4*/ 	.word	0x00025780
        /*0fd8*/ 	.word	0x00000008
        /*0fdc*/ 	.word	0x00000060
        /*0fe0*/ 	.short	0x010a
        /*0fe2*/ 	.byte	0x3f
	.zero		1


	//   ....[66]....
        /*0fe4*/ 	.word	0x00025e20
        /*0fe8*/ 	.word	0x00000002
        /*0fec*/ 	.word	0x00030840
        /*0ff0*/ 	.short	0x010a
        /*0ff2*/ 	.byte	0x3f
	.zero		1


	//   ....[67]....
        /*0ff4*/ 	.word	0x00026170
        /*0ff8*/ 	.word	0x00000003
        /*0ffc*/ 	.word	0x00000060
        /*1000*/ 	.short	0x010a
        /*1002*/ 	.byte	0x3f
	.zero		1


	//   ....[68]....
        /*1004*/ 	.word	0x000266f0
        /*1008*/ 	.word	0x00000002
        /*100c*/ 	.word	0x00030840
        /*1010*/ 	.short	0x010a
        /*1012*/ 	.byte	0x3f
	.zero		1


	//   ....[69]....
        /*1014*/ 	.word	0x00026a40
        /*1018*/ 	.word	0x00000003
        /*101c*/ 	.word	0x00000060
        /*1020*/ 	.short	0x010a
        /*1022*/ 	.byte	0x3f
	.zero		1


	//   ....[70]....
        /*1024*/ 	.word	0x00026f60
        /*1028*/ 	.word	0x00000003
        /*102c*/ 	.word	0x00030860
        /*1030*/ 	.short	0x010a
        /*1032*/ 	.byte	0x3f
	.zero		1


	//   ....[71]....
        /*1034*/ 	.word	0x00028010
        /*1038*/ 	.word	0x00000000
        /*103c*/ 	.word	0x00030820
        /*1040*/ 	.short	0x010a
        /*1042*/ 	.byte	0x3f
	.zero		1


	//   ....[72]....
        /*1044*/ 	.word	0x000281c0
        /*1048*/ 	.word	0x00000006
        /*104c*/ 	.word	0x00000000
        /*1050*/ 	.short	0x010a
        /*1052*/ 	.byte	0x3f
	.zero		1


	//   ....[73]....
        /*1054*/ 	.word	0x00028230
        /*1058*/ 	.word	0x00000007
        /*105c*/ 	.word	0x00000000
        /*1060*/ 	.short	0x010a
        /*1062*/ 	.byte	0x3f
	.zero		1


	//   ....[74]....
        /*1064*/ 	.word	0x000282a0
        /*1068*/ 	.word	0x00000004
        /*106c*/ 	.word	0x00000000
        /*1070*/ 	.short	0x010a
        /*1072*/ 	.byte	0x3f
	.zero		1


	//   ....[75]....
        /*1074*/ 	.word	0x000282d0
        /*1078*/ 	.word	0x00000003
        /*107c*/ 	.word	0x00000000
        /*1080*/ 	.short	0x010a
        /*1082*/ 	.byte	0x3f
	.zero		1


	//   ....[76]....
        /*1084*/ 	.word	0x00028330
        /*1088*/ 	.word	0x00000061
        /*108c*/ 	.word	0x00030890
        /*1090*/ 	.short	0x010a
        /*1092*/ 	.byte	0x3f
	.zero		1


	//   ....[77]....
        /*1094*/ 	.word	0x00028380
        /*1098*/ 	.word	0x00000061
        /*109c*/ 	.word	0x00030890
        /*10a0*/ 	.short	0x010a
        /*10a2*/ 	.byte	0x3f
	.zero		1


	//   ....[78]....
        /*10a4*/ 	.word	0x000283d0
        /*10a8*/ 	.word	0x00000061
        /*10ac*/ 	.word	0x00030890
        /*10b0*/ 	.short	0x010a
        /*10b2*/ 	.byte	0x3f
	.zero		1


	//   ....[79]....
        /*10b4*/ 	.word	0x00028420
        /*10b8*/ 	.word	0x00000061
        /*10bc*/ 	.word	0x000308b0
        /*10c0*/ 	.short	0x010a
        /*10c2*/ 	.byte	0x3f
	.zero		1


	//   ....[80]....
        /*10c4*/ 	.word	0x00028e70
        /*10c8*/ 	.word	0x00000010
        /*10cc*/ 	.word	0x00030800
        /*10d0*/ 	.short	0x010a
        /*10d2*/ 	.byte	0x3f
	.zero		1


	//   ....[81]....
        /*10d4*/ 	.word	0x000298c0
        /*10d8*/ 	.word	0x00000010
        /*10dc*/ 	.word	0x00030800
        /*10e0*/ 	.short	0x010a
        /*10e2*/ 	.byte	0x3f
	.zero		1


	//   ....[82]....
        /*10e4*/ 	.word	0x00029910
        /*10e8*/ 	.word	0x00000017
        /*10ec*/ 	.word	0x00030830
        /*10f0*/ 	.short	0x010a
        /*10f2*/ 	.byte	0x3f
	.zero		1


	//   ....[83]....
        /*10f4*/ 	.word	0x00029960
        /*10f8*/ 	.word	0x00000002
        /*10fc*/ 	.word	0x00030830
        /*1100*/ 	.short	0x010a
        /*1102*/ 	.byte	0x3f
	.zero		1


	//   ....[84]....
        /*1104*/ 	.word	0x000299b0
        /*1108*/ 	.word	0x00000000
        /*110c*/ 	.word	0x00030850
        /*1110*/ 	.short	0x010a
        /*1112*/ 	.byte	0x3f
	.zero		1


	//   ....[85]....
        /*1114*/ 	.word	0x00029a00
        /*1118*/ 	.word	0x00000002
        /*111c*/ 	.word	0x00030830
        /*1120*/ 	.short	0x010a
        /*1122*/ 	.byte	0x3f
	.zero		1


	//   ....[86]....
        /*1124*/ 	.word	0x00029a50
        /*1128*/ 	.word	0x000000e8
        /*112c*/ 	.word	0x00030850
        /*1130*/ 	.short	0x010a
        /*1132*/ 	.byte	0x3f
	.zero		1


	//   ....[87]....
        /*1134*/ 	.word	0x00029aa0
        /*1138*/ 	.word	0x00000004
        /*113c*/ 	.word	0x00030830
        /*1140*/ 	.short	0x010a
        /*1142*/ 	.byte	0x3f
	.zero		1


	//   ....[88]....
        /*1144*/ 	.word	0x00029af0
        /*1148*/ 	.word	0x00000000
        /*114c*/ 	.word	0x00030850
        /*1150*/ 	.short	0x010a
        /*1152*/ 	.byte	0x3f
	.zero		1


	//   ....[89]....
        /*1154*/ 	.word	0x00029b40
        /*1158*/ 	.word	0x0000000c
        /*115c*/ 	.word	0x00030850
        /*1160*/ 	.short	0x010a
        /*1162*/ 	.byte	0x3f
	.zero		1


	//   ....[90]....
        /*1164*/ 	.word	0x00029ce0
        /*1168*/ 	.word	0x0000000c
        /*116c*/ 	.word	0x00030820
        /*1170*/ 	.short	0x010a
        /*1172*/ 	.byte	0x3f
	.zero		1


	//   ....[91]....
        /*1174*/ 	.word	0x00029d30
        /*1178*/ 	.word	0x00000008
        /*117c*/ 	.word	0x000308a0
        /*1180*/ 	.short	0x010a
        /*1182*/ 	.byte	0x3f
	.zero		1


	//   ....[92]....
        /*1184*/ 	.word	0x00029d80
        /*1188*/ 	.word	0x00000008
        /*118c*/ 	.word	0x000308c0
        /*1190*/ 	.short	0x010a
        /*1192*/ 	.byte	0x3f
	.zero		1


	//   ....[93]....
        /*1194*/ 	.word	0x00029dd0
        /*1198*/ 	.word	0x00000008
        /*119c*/ 	.word	0x000308a0
        /*11a0*/ 	.short	0x010a
        /*11a2*/ 	.byte	0x3f
	.zero		1


	//   ....[94]....
        /*11a4*/ 	.word	0x00029e20
        /*11a8*/ 	.word	0x00000008
        /*11ac*/ 	.word	0x000308c0
        /*11b0*/ 	.short	0x010a
        /*11b2*/ 	.byte	0x3f
	.zero		1


	//   ....[95]....
        /*11b4*/ 	.word	0x00029fc0
        /*11b8*/ 	.word	0x00000007
        /*11bc*/ 	.word	0x00030840
        /*11c0*/ 	.short	0x010a
        /*11c2*/ 	.byte	0x3f
	.zero		1


	//   ....[96]....
        /*11c4*/ 	.word	0x0002a040
        /*11c8*/ 	.word	0x00000003
        /*11cc*/ 	.word	0x00030820
        /*11d0*/ 	.short	0x010a
        /*11d2*/ 	.byte	0x3f
	.zero		1


	//   ....[97]....
        /*11d4*/ 	.word	0x0002a090
        /*11d8*/ 	.word	0x00000003
        /*11dc*/ 	.word	0x00030840
        /*11e0*/ 	.short	0x010a
        /*11e2*/ 	.byte	0x3f
	.zero		1


	//   ....[98]....
        /*11e4*/ 	.word	0x0002a0e0
        /*11e8*/ 	.word	0x00000008
        /*11ec*/ 	.word	0x00000060
        /*11f0*/ 	.short	0x010a
        /*11f2*/ 	.byte	0x3f
	.zero		1


	//   ....[99]....
        /*11f4*/ 	.word	0x0002a130
        /*11f8*/ 	.word	0x00000002
        /*11fc*/ 	.word	0x00030840
        /*1200*/ 	.short	0x010a
        /*1202*/ 	.byte	0x3f
	.zero		1


	//   ....[100]....
        /*1204*/ 	.word	0x0002a180
        /*1208*/ 	.word	0x00000003
        /*120c*/ 	.word	0x00000060
        /*1210*/ 	.short	0x010a
        /*1212*/ 	.byte	0x3f
	.zero		1


	//   ....[101]....
        /*1214*/ 	.word	0x0002a1d0
        /*1218*/ 	.word	0x00000002
        /*121c*/ 	.word	0x00030840
        /*1220*/ 	.short	0x010a
        /*1222*/ 	.byte	0x3f
	.zero		1


	//   ....[102]....
        /*1224*/ 	.word	0x0002a220
        /*1228*/ 	.word	0x00000003
        /*122c*/ 	.word	0x00000060
        /*1230*/ 	.short	0x010a
        /*1232*/ 	.byte	0x3f
	.zero		1


	//   ....[103]....
        /*1234*/ 	.word	0x0002a270
        /*1238*/ 	.word	0x00000003
        /*123c*/ 	.word	0x00030860
        /*1240*/ 	.short	0x010a
        /*1242*/ 	.byte	0x3f
	.zero		1


	//   ....[104]....
        /*1244*/ 	.word	0x0002ac30
        /*1248*/ 	.word	0x00000000
        /*124c*/ 	.word	0x00030820
        /*1250*/ 	.short	0x010a
        /*1252*/ 	.byte	0x3f
	.zero		1


	//   ....[105]....
        /*1254*/ 	.word	0x0002add0
        /*1258*/ 	.word	0x00000006
        /*125c*/ 	.word	0x00000000
        /*1260*/ 	.short	0x010a
        /*1262*/ 	.byte	0x3f
	.zero		1


	//   ....[106]....
        /*1264*/ 	.word	0x0002ae20
        /*1268*/ 	.word	0x00000007
        /*126c*/ 	.word	0x00000000
        /*1270*/ 	.short	0x010a
        /*1272*/ 	.byte	0x3f
	.zero		1


	//   ....[107]....
        /*1274*/ 	.word	0x0002ae70
        /*1278*/ 	.word	0x00000004
        /*127c*/ 	.word	0x00000000
        /*1280*/ 	.short	0x010a
        /*1282*/ 	.byte	0x3f
	.zero		1


	//----- nvinfo : EIATTR_NUM_MBARRIERS
	.align		4
.L_275:
        /*1284*/ 	.byte	0x03, 0x38
        /*1286*/ 	.short	0x0016


	//----- nvinfo : EIATTR_EXIT_INSTR_OFFSETS
	.align		4
        /*1288*/ 	.byte	0x04, 0x1c
        /*128a*/ 	.short	(.L_277 - .L_276)


	//   ....[0]....
.L_276:
        /*128c*/ 	.word	0x00028320


	//----- nvinfo : EIATTR_MAX_THREADS
	.align		4
.L_277:
        /*1290*/ 	.byte	0x04, 0x05
        /*1292*/ 	.short	(.L_279 - .L_278)
.L_278:
        /*1294*/ 	.word	0x00000180
        /*1298*/ 	.word	0x00000001
        /*129c*/ 	.word	0x00000001


	//----- nvinfo : EIATTR_CRS_STACK_SIZE
	.align		4
.L_279:
        /*12a0*/ 	.byte	0x04, 0x1e
        /*12a2*/ 	.short	(.L_281 - .L_280)
.L_280:
        /*12a4*/ 	.word	0x00000000


	//----- nvinfo : EIATTR_CBANK_PARAM_SIZE
	.align		4
.L_281:
        /*12a8*/ 	.byte	0x03, 0x19
        /*12aa*/ 	.short	0x0a70


	//----- nvinfo : EIATTR_PARAM_CBANK
	.align		4
        /*12ac*/ 	.byte	0x04, 0x0a
        /*12ae*/ 	.short	(.L_283 - .L_282)
	.align		4
.L_282:
        /*12b0*/ 	.word	index@(.nv.constant0._ZN7cutlass13device_kernelIN5flash11enable_sm90INS1_16FlashAttnFwdSm90INS1_25CollectiveMainloopFwdSm90ILi2EN4cute5tupleIJNS5_1CILi1EEES8_S8_EEENS6_IJNS7_ILi128EEENS7_ILi64EEENS7_ILi256EEEEEELi256ENS_6half_tEfNS_4arch4Sm90ELb0ELb1ELb1ELb1ELb0ELb1ELb0ELb1ELb1ELb0ELb0ELb0EEENS1_21CollectiveEpilogueFwdINS6_IJSA_SC_SB_EEES9_SE_SG_Li256ELb1ELb0ELb0ELb0EEENS1_36VarlenDynamicPersistentTileSchedulerILi128ELi64ELi256ELi32ELb0ELb0ELb1ELb1ELb0ELb1EEEEEEEEEvNT_6ParamsE)
        /*12b4*/ 	.short	0x0210
        /*12b6*/ 	.short	0x0a70


	//----- nvinfo : EIATTR_SW_WAR
	.align		4
.L_283:
        /*12b8*/ 	.byte	0x04, 0x36
        /*12ba*/ 	.short	(.L_285 - .L_284)
.L_284:
        /*12bc*/ 	.word	0x00000008
.L_285:


//--------------------- .nv.info._ZN7cutlass13device_kernelIN5flash11enable_sm90INS1_16FlashAttnFwdSm90INS1_25CollectiveMainloopFwdSm90ILi2EN4cute5tupleIJNS5_1CILi1EEES8_S8_EEENS6_IJNS7_ILi128EEENS7_ILi80EEENS7_ILi256EEEEEELi256ENS_6half_tEfNS_4arch4Sm90ELb1ELb0ELb1ELb0ELb0ELb0ELb0ELb1ELb1ELb0ELb0ELb0EEENS1_21CollectiveEpilogueFwdINS6_IJSA_SC_SB_EEES9_SE_SG_Li256ELb0ELb0ELb0ELb0EEENS1_30DynamicPersistentTileSchedulerILi256ELi32ELb0ELb0ELb1EEEEEEEEEvNT_6ParamsE --------------------------
	.section	.nv.info._ZN7cutlass13device_kernelIN5flash11enable_sm90INS1_16FlashAttnFwdSm90INS1_25CollectiveMainloopFwdSm90ILi2EN4cute5tupleIJNS5_1CILi1EEES8_S8_EEENS6_IJNS7_ILi128EEENS7_ILi80EEENS7_ILi256EEEEEELi256ENS_6half_tEfNS_4arch4Sm90ELb1ELb0ELb1ELb0ELb0ELb0ELb0ELb1ELb1ELb0ELb0ELb0EEENS1_21CollectiveEpilogueFwdINS6_IJSA_SC_SB_EEES9_SE_SG_Li256ELb0ELb0ELb0ELb0EEENS1_30DynamicPersistentTileSchedulerILi256ELi32ELb0ELb0ELb1EEEEEEEEEvNT_6ParamsE,"",@"SHT_CUDA_INFO"
	.sectionflags	@""
	.align	4


	//----- nvinfo : EIATTR_CUDA_API_VERSION
	.align		4
        /*0000*/ 	.byte	0x04, 0x37
        /*0002*/ 	.short	(.L_287 - .L_286)
.L_286:
        /*0004*/ 	.word	0x00000082


	//----- nvinfo : EIATTR_KPARAM_INFO
	.align		4
.L_287:
        /*0008*/ 	.byte	0x04, 0x17
        /*000a*/ 	.short	(.L_289 - .L_288)
.L_288:
        /*000c*/ 	.word	0x00000000
        /*0010*/ 	.short	0x0000
        /*0012*/ 	.short	0x0070
        /*0014*/ 	.byte	0x00, 0xf0, 0x01, 0x2e


	//----- nvinfo : EIATTR_SPARSE_MMA_MASK
	.align		4
.L_289:
        /*0018*/ 	.byte	0x03, 0x50
        /*001a*/ 	.short	0x0000


	//----- nvinfo : EIATTR_MAXREG_COUNT
	.align		4
        /*001c*/ 	.byte	0x03, 0x1b
        /*001e*/ 	.short	0x00a8


	//----- nvinfo : EIATTR_NUM_BARRIERS
	.align		4
        /*0020*/ 	.byte	0x02, 0x4c
        /*0022*/ 	.byte	0x09
	.zero		1


	//----- nvinfo : EIATTR_EXTERNS
	.align		4
        /*0024*/ 	.byte	0x04, 0x0f
        /*0026*/ 	.short	(.L_291 - .L_290)


	//   ....[0]....
	.align		4
.L_290:
        /*0028*/ 	.word	index@(__assertfail)


	//----- nvinfo : EIATTR_ANNOTATIONS
	.align		4
.L_291:
        /*002c*/ 	.byte	0x04, 0x55
        /*002e*/ 	.short	(.L_293 - .L_292)


	//   ....[0]....
.L_292:
        /*0030*/ 	.word	0x00000001
        /*0034*/ 	.byte	0x70, 0x09, 0x00, 0x00, 0x01, 0x00, 0x00, 0x00, 0x40, 0x0a, 0x00, 0x00, 0x01, 0x00, 0x00, 0x00
        /*0044*/ 	.byte	0x80, 0x43, 0x01, 0x00


	//----- nvinfo : EIATTR_MERCURY_ISA_VERSION
	.align		4
.L_293:
        /*0048*/ 	.byte	0x03, 0x5f
        /*004a*/ 	.short	0x0101


	//----- nvinfo : EIATTR_INT_WARP_WIDE_INSTR_OFFSETS
	.align		4
        /*004c*/ 	.byte	0x04, 0x31
        /*004e*/ 	.short	(.L_295 - .L_294)


	//   ....[0]....
.L_294:
        /*0050*/ 	.word	0x00000190


	//   ....[1]....
        /*0054*/ 	.word	0x000001c0


	//   ....[2]....
        /*0058*/ 	.word	0x000001d0


	//   ....[3]....
        /*005c*/ 	.word	0x00011720


	//   ....[4]....
        /*0060*/ 	.word	0x000117c0


	//   ....[5]....
        /*0064*/ 	.word	0x00011d30


	//   ....[6]....
        /*0068*/ 	.word	0x00013d20


	//   ....[7]....
        /*006c*/ 	.word	0x00013dc0


	//----- nvinfo : EIATTR_COOP_GROUP_MASK_REGIDS
	.align		4
.L_295:
        /*0070*/ 	.byte	0x04, 0x29
        /*0072*/ 	.short	(.L_297 - .L_296)


	//   ....[0]....
.L_296:
        /*0074*/ 	.word	0xffffffff


	//   ....[1]....
        /*0078*/ 	.word	0xffffffff


	//   ....[2]....
        /*007c*/ 	.word	0xffffffff


	//   ....[3]....
        /*0080*/ 	.word	0xffffffff


	//   ....[4]....
        /*0084*/ 	.word	0xffffffff


	//   ....[5]....
        /*0088*/ 	.word	0xffffffff


	//   ....[6]....
        /*008c*/ 	.word	0xffffffff


	//   ....[7]....
        /*0090*/ 	.word	0xffffffff


	//   ....[8]....
        /*0094*/ 	.word	0xffffffff


	//   ....[9]....
        /*0098*/ 	.word	0xffffffff


	//   ....[10]....
        /*009c*/ 	.word	0xffffffff


	//   ....[11]....
        /*00a0*/ 	.word	0xffffffff


	//   ....[12]....
        /*00a4*/ 	.word	0xffffffff


	//   ....[13]....
        /*00a8*/ 	.word	0xffffffff


	//   ....[14]....
        /*00ac*/ 	.word	0xffffffff


	//   ....[15]....
        /*00b0*/ 	.word	0xffffffff


	//   ....[16]....
        /*00b4*/ 	.word	0xffffffff


	//   ....[17]....
        /*00b8*/ 	.word	0xffffffff


	//   ....[18]....
        /*00bc*/ 	.word	0xffffffff


	//   ....[19]....
        /*00c0*/ 	.word	0xffffffff


	//   ....[20]....
        /*00c4*/ 	.word	0xffffffff


	//   ....[21]....
        /*00c8*/ 	.word	0xffffffff


	//   ....[22]....
        /*00cc*/ 	.word	0xffffffff


	//   ....[23]....
        /*00d0*/ 	.word	0xffffffff


	//   ....[24]....
        /*00d4*/ 	.word	0xffffffff


	//   ....[25]....
        /*00d8*/ 	.word	0xffffffff


	//   ....[26]....
        /*00dc*/ 	.word	0xffffffff


	//   ....[27]....
        /*00e0*/ 	.word	0xffffffff


	//   ....[28]....
        /*00e4*/ 	.word	0x0500000f


	//   ....[29]....
        /*00e8*/ 	.word	0x0500000f


	//----- nvinfo : EIATTR_COOP_GROUP_INSTR_OFFSETS
	.align		4
.L_297:
        /*00ec*/ 	.byte	0x04, 0x28
        /*00ee*/ 	.short	(.L_299 - .L_298)


	//   ....[0]....
.L_298:
        /*00f0*/ 	.word	0x00000060


	//   ....[1]....
        /*00f4*/ 	.word	0x000001a0


	//   ....[2]....
        /*00f8*/ 	.word	0x000001f0


	//   ....[3]....
        /*00fc*/ 	.word	0x000003e0


	//   ....[4]....
        /*0100*/ 	.word	0x00000540


	//   ....[5]....
        /*0104*/ 	.word	0x00000660


	//   ....[6]....
        /*0108*/ 	.word	0x000007c0


	//   ....[7]....
        /*010c*/ 	.word	0x00001660


	//   ....[8]....
        /*0110*/ 	.word	0x00004ef0


	//   ....[9]....
        /*0114*/ 	.word	0x00004fe0


	//   ....[10]....
        /*0118*/ 	.word	0x00005460


	//   ....[11]....
        /*011c*/ 	.word	0x000054e0


	//   ....[12]....
        /*0120*/ 	.word	0x00009610


	//   ....[13]....
        /*0124*/ 	.word	0x00009710


	//   ....[14]....
        /*0128*/ 	.word	0x00009ce0


	//   ....[15]....
        /*012c*/ 	.word	0x00009d10


	//   ....[16]....
        /*0130*/ 	.word	0x0000d300


	//   ....[17]....
        /*0134*/ 	.word	0x0000d360


	//   ....[18]....
        /*0138*/ 	.word	0x0000d8d0


	//   ....[19]....
        /*013c*/ 	.word	0x0000d930


	//   ....[20]....
        /*0140*/ 	.word	0x0000ea70


	//   ....[21]....
        /*0144*/ 	.word	0x0000eaa0


	//   ....[22]....
        /*0148*/ 	.word	0x0000ebd0


	//   ....[23]....
        /*014c*/ 	.word	0x0000ebe0


	//   ....[24]....
        /*0150*/ 	.word	0x00010470


	//   ....[25]....
        /*0154*/ 	.word	0x000111a0


	//   ....[26]....
        /*0158*/ 	.word	0x00014170


	//   ....[27]....
        /*015c*/ 	.word	0x00014320


	//   ....[28]....
        /*0160*/ 	.word	0x000148b0


	//   ....[29]....
        /*0164*/ 	.word	0x00014c90


	//----- nvinfo : EIATTR_REG_RECONFIG
	.align		4
.L_299:
        /*0168*/ 	.byte	0x01, 0x54
	.zero		2


	//----- nvinfo : EIATTR_SYSCALL_OFFSETS
	.align		4
        /*016c*/ 	.byte	0x04, 0x46
        /*016e*/ 	.short	(.L_301 - .L_300)


	//   ....[0]....
.L_300:
        /*0170*/ 	.word	0x00001810


	//   ....[1]....
        /*0174*/ 	.word	0x00011950


	//   ....[2]....
        /*0178*/ 	.word	0x00011a90


	//   ....[3]....
        /*017c*/ 	.word	0x00011b90


	//----- nvinfo : EIATTR_MBARRIER_INSTR_OFFSETS
	.align		4
.L_301:
        /*0180*/ 	.byte	0x04, 0x39
        /*0182*/ 	.short	(.L_303 - .L_302)


	//   ....[0]....
.L_302:
        /*0184*/ 	.word	0x00000290
        /*0188*/ 	.word	0x000000ff
        /*018c*/ 	.word	0x00038800
        /*0190*/ 	.short	0x0100
        /*0192*/ 	.byte	0x06
	.zero		1


	//   ....[1]....
        /*0194*/ 	.word	0x000002a0
        /*0198*/ 	.word	0x000000ff
        /*019c*/ 	.word	0x00038820
        /*01a0*/ 	.short	0x0100
        /*01a2*/ 	.byte	0x06
	.zero		1


	//   ....[2]....
        /*01a4*/ 	.word	0x00000390
        /*01a8*/ 	.word	0x000000ff
        /*01ac*/ 	.word	0x00038830
        /*01b0*/ 	.short	0x0100
        /*01b2*/ 	.byte	0x08
	.zero		1


	//   ....[3]....
        /*01b4*/ 	.word	0x000003a0
        /*01b8*/ 	.word	0x000000ff
        /*01bc*/ 	.word	0x00038840
        /*01c0*/ 	.short	0x0100
        /*01c2*/ 	.byte	0x08
	.zero		1


	//   ....[4]....
        /*01c4*/ 	.word	0x000003b0
        /*01c8*/ 	.word	0x000000ff
        /*01cc*/ 	.word	0x00038838
        /*01d0*/ 	.short	0x0100
        /*01d2*/ 	.byte	0x08
	.zero		1


	//   ....[5]....
        /*01d4*/ 	.word	0x000003c0
        /*01d8*/ 	.word	0x000000ff
        /*01dc*/ 	.word	0x00038848
        /*01e0*/ 	.short	0x0100
        /*01e2*/ 	.byte	0x08
	.zero		1


	//   ....[6]....
        /*01e4*/ 	.word	0x000004f0
        /*01e8*/ 	.word	0x000000ff
        /*01ec*/ 	.word	0x00038850
        /*01f0*/ 	.short	0x0100
        /*01f2*/ 	.byte	0x08
	.zero		1


	//   ....[7]....
        /*01f4*/ 	.word	0x00000500
        /*01f8*/ 	.word	0x000000ff
        /*01fc*/ 	.word	0x00038860
        /*0200*/ 	.short	0x0100
        /*0202*/ 	.byte	0x08
	.zero		1


	//   ....[8]....
        /*0204*/ 	.word	0x00000510
        /*0208*/ 	.word	0x000000ff
        /*020c*/ 	.word	0x00038858
        /*0210*/ 	.short	0x0100
        /*0212*/ 	.byte	0x08
	.zero		1


	//   ....[9]....
        /*0214*/ 	.word	0x00000520
        /*0218*/ 	.word	0x000000ff
        /*021c*/ 	.word	0x00038868
        /*0220*/ 	.short	0x0100
        /*0222*/ 	.byte	0x08
	.zero		1


	//   ....[10]....
        /*0224*/ 	.word	0x00000610
        /*0228*/ 	.word	0x000000ff
        /*022c*/ 	.word	0x00038870
        /*0230*/ 	.short	0x0100
        /*0232*/ 	.byte	0x06
	.zero		1


	//   ....[11]....
        /*0234*/ 	.word	0x00000620
        /*0238*/ 	.word	0x000000ff
        /*023c*/ 	.word	0x00038880
        /*0240*/ 	.short	0x0100
        /*0242*/ 	.byte	0x06
	.zero		1


	//   ....[12]....
        /*0244*/ 	.word	0x00000630
        /*0248*/ 	.word	0x000000ff
        /*024c*/ 	.word	0x00038878
        /*0250*/ 	.short	0x0100
        /*0252*/ 	.byte	0x06
	.zero		1


	//   ....[13]....
        /*0254*/ 	.word	0x00000640
        /*0258*/ 	.word	0x000000ff
        /*025c*/ 	.word	0x00038888
        /*0260*/ 	.short	0x0100
        /*0262*/ 	.byte	0x06
	.zero		1


	//   ....[14]....
        /*0264*/ 	.word	0x00000770
        /*0268*/ 	.word	0x000000ff
        /*026c*/ 	.word	0x00038890
        /*0270*/ 	.short	0x0100
        /*0272*/ 	.byte	0x08
	.zero		1


	//   ....[15]....
        /*0274*/ 	.word	0x00000780
        /*0278*/ 	.word	0x000000ff
        /*027c*/ 	.word	0x000388a0
        /*0280*/ 	.short	0x0100
        /*0282*/ 	.byte	0x08
	.zero		1


	//   ....[16]....
        /*0284*/ 	.word	0x00000790
        /*0288*/ 	.word	0x000000ff
        /*028c*/ 	.word	0x00038898
        /*0290*/ 	.short	0x0100
        /*0292*/ 	.byte	0x08
	.zero		1


	//   ....[17]....
        /*0294*/ 	.word	0x000007a0
        /*0298*/ 	.word	0x000000ff
        /*029c*/ 	.word	0x000388a8
        /*02a0*/ 	.short	0x0100
        /*02a2*/ 	.byte	0x08
	.zero		1


	//   ....[18]....
        /*02a4*/ 	.word	0x000008d0
        /*02a8*/ 	.word	0x000000ff
        /*02ac*/ 	.word	0x000388b0
        /*02b0*/ 	.short	0x0100
        /*02b2*/ 	.byte	0x08
	.zero		1


	//   ....[19]....
        /*02b4*/ 	.word	0x000008e0
        /*02b8*/ 	.word	0x000000ff
        /*02bc*/ 	.word	0x000388c0
        /*02c0*/ 	.short	0x0100
        /*02c2*/ 	.byte	0x08
	.zero		1


	//   ....[20]....
        /*02c4*/ 	.word	0x000008f0
        /*02c8*/ 	.word	0x000000ff
        /*02cc*/ 	.word	0x000388b8
        /*02d0*/ 	.short	0x0100
        /*02d2*/ 	.byte	0x08
	.zero		1


	//   ....[21]....
        /*02d4*/ 	.word	0x00000900
        /*02d8*/ 	.word	0x000000ff
        /*02dc*/ 	.word	0x000388c8
        /*02e0*/ 	.short	0x0100
        /*02e2*/ 	.byte	0x08
	.zero		1


	//   ....[22]....
        /*02e4*/ 	.word	0x000018b0
        /*02e8*/ 	.word	0x000000ff
        /*02ec*/ 	.word	0x00038800
        /*02f0*/ 	.short	0x010a
        /*02f2*/ 	.byte	0x3c
	.zero		1


	//   ....[23]....
        /*02f4*/ 	.word	0x00001940
        /*02f8*/ 	.word	0x00000000
        /*02fc*/ 	.word	0x00038830
        /*0300*/ 	.short	0x010a
        /*0302*/ 	.byte	0x3f
	.zero		1


	//   ....[24]....
        /*0304*/ 	.word	0x000019b0
        /*0308*/ 	.word	0x00000000
        /*030c*/ 	.word	0x00038830
        /*0310*/ 	.short	0x010a
        /*0312*/ 	.byte	0x3f
	.zero		1


	//   ....[25]....
        /*0314*/ 	.word	0x00004d80
        /*0318*/ 	.word	0x00000000
        /*031c*/ 	.word	0x00000000
        /*0320*/ 	.short	0x0101
        /*0322*/ 	.byte	0x3f
	.zero		1


	//   ....[26]....
        /*0324*/ 	.word	0x000063b0
        /*0328*/ 	.word	0x000000ff
        /*032c*/ 	.word	0x00038830
        /*0330*/ 	.short	0x010a
        /*0332*/ 	.byte	0x2f
	.zero		1


	//   ....[27]....
        /*0334*/ 	.word	0x000063f0
        /*0338*/ 	.word	0x000000ff
        /*033c*/ 	.word	0x00038830
        /*0340*/ 	.short	0x010a
        /*0342*/ 	.byte	0x2f
	.zero		1


	//   ....[28]....
        /*0344*/ 	.word	0x000089f0
        /*0348*/ 	.word	0x000000ff
        /*034c*/ 	.word	0x00038850
        /*0350*/ 	.short	0x010a
        /*0352*/ 	.byte	0x05
	.zero		1


	//   ....[29]....
        /*0354*/ 	.word	0x00008a30
        /*0358*/ 	.word	0x000000ff
        /*035c*/ 	.word	0x00038850
        /*0360*/ 	.short	0x010a
        /*0362*/ 	.byte	0x05
	.zero		1


	//   ....[30]....
        /*0364*/ 	.word	0x0000a240
        /*0368*/ 	.word	0x00000011
        /*036c*/ 	.word	0x00000000
        /*0370*/ 	.short	0x0101
        /*0372*/ 	.byte	0x3f
	.zero		1


	//   ....[31]....
        /*0374*/ 	.word	0x0000a2b0
        /*0378*/ 	.word	0x0000009f
        /*037c*/ 	.word	0x00000000
        /*0380*/ 	.short	0x0101
        /*0382*/ 	.byte	0x3f
	.zero		1


	//   ....[32]....
        /*0384*/ 	.word	0x0000a630
        /*0388*/ 	.word	0x000000ff
        /*038c*/ 	.word	0x00038830
        /*0390*/ 	.short	0x010a
        /*0392*/ 	.byte	0x04
	.zero		1


	//   ....[33]....
        /*0394*/ 	.word	0x0000a670
        /*0398*/ 	.word	0x000000ff
        /*039c*/ 	.word	0x00038830
        /*03a0*/ 	.short	0x010a
        /*03a2*/ 	.byte	0x04
	.zero		1


	//   ....[34]....
        /*03a4*/ 	.word	0x0000cc80
        /*03a8*/ 	.word	0x000000ff
        /*03ac*/ 	.word	0x00038850
        /*03b0*/ 	.short	0x010a
        /*03b2*/ 	.byte	0x05
	.zero		1


	//   ....[35]....
        /*03b4*/ 	.word	0x0000ccc0
        /*03b8*/ 	.word	0x000000ff
        /*03bc*/ 	.word	0x00038850
        /*03c0*/ 	.short	0x010a
        /*03c2*/ 	.byte	0x05
	.zero		1


	//   ....[36]....
        /*03c4*/ 	.word	0x0000dca0
        /*03c8*/ 	.word	0x0000009d
        /*03cc*/ 	.word	0x00000000
        /*03d0*/ 	.short	0x0101
        /*03d2*/ 	.byte	0x3f
	.zero		1


	//   ....[37]....
        /*03d4*/ 	.word	0x0000dd20
        /*03d8*/ 	.word	0x000000ab
        /*03dc*/ 	.word	0x00000000
        /*03e0*/ 	.short	0x0101
        /*03e2*/ 	.byte	0x3f
	.zero		1


	//   ....[38]....
        /*03e4*/ 	.word	0x0000e9c0
        /*03e8*/ 	.word	0x000000ff
        /*03ec*/ 	.word	0x00038850
        /*03f0*/ 	.short	0x010a
        /*03f2*/ 	.byte	0x05
	.zero		1


	//   ....[39]....
        /*03f4*/ 	.word	0x0000ea00
        /*03f8*/ 	.word	0x000000ff
        /*03fc*/ 	.word	0x00038850
        /*0400*/ 	.short	0x010a
        /*0402*/ 	.byte	0x05
	.zero		1


	//   ....[40]....
        /*0404*/ 	.word	0x0000f340
        /*0408*/ 	.word	0x00000003
        /*040c*/ 	.word	0x00000000
        /*0410*/ 	.short	0x0101
        /*0412*/ 	.byte	0x3f
	.zero		1


	//   ....[41]....
        /*0414*/ 	.word	0x000106b0
        /*0418*/ 	.word	0x000000ff
        /*041c*/ 	.word	0x00000000
        /*0420*/ 	.short	0x0101
        /*0422*/ 	.byte	0x05
	.zero		1


	//   ....[42]....
        /*0424*/ 	.word	0x00012060
        /*0428*/ 	.word	0x00000008
        /*042c*/ 	.word	0x00038840
        /*0430*/ 	.short	0x010a
        /*0432*/ 	.byte	0x3f
	.zero		1


	//   ....[43]....
        /*0434*/ 	.word	0x00012580
        /*0438*/ 	.word	0x000000ff
        /*043c*/ 	.word	0x00038820
        /*0440*/ 	.short	0x010a
        /*0442*/ 	.byte	0x28
	.zero		1


	//   ....[44]....
        /*0444*/ 	.word	0x00012880
        /*0448*/ 	.word	0x00000003
        /*044c*/ 	.word	0x00038840
        /*0450*/ 	.short	0x010a
        /*0452*/ 	.byte	0x3f
	.zero		1


	//   ....[45]....
        /*0454*/ 	.word	0x00012b10
        /*0458*/ 	.word	0x00000002
        /*045c*/ 	.word	0x00000060
        /*0460*/ 	.short	0x010a
        /*0462*/ 	.byte	0x3f
	.zero		1


	//   ....[46]....
        /*0464*/ 	.word	0x00013050
        /*0468*/ 	.word	0x00000003
        /*046c*/ 	.word	0x00038840
        /*0470*/ 	.short	0x010a
        /*0472*/ 	.byte	0x3f
	.zero		1


	//   ....[47]....
        /*0474*/ 	.word	0x000132e0
        /*0478*/ 	.word	0x00000002
        /*047c*/ 	.word	0x00000060
        /*0480*/ 	.short	0x010a
        /*0482*/ 	.byte	0x3f
	.zero		1


	//   ....[48]....
        /*0484*/ 	.word	0x00013780
        /*0488*/ 	.word	0x00000002
        /*048c*/ 	.word	0x00038840
        /*0490*/ 	.short	0x010a
        /*0492*/ 	.byte	0x3f
	.zero		1


	//   ....[49]....
        /*0494*/ 	.word	0x00013a10
        /*0498*/ 	.word	0x00000002
        /*049c*/ 	.word	0x00000060
        /*04a0*/ 	.short	0x010a
        /*04a2*/ 	.byte	0x3f
	.zero		1


	//   ....[50]....
        /*04a4*/ 	.word	0x00013e60
        /*04a8*/ 	.word	0x00000003
        /*04ac*/ 	.word	0x00038860
        /*04b0*/ 	.short	0x010a
        /*04b2*/ 	.byte	0x3f
	.zero		1


	//   ....[51]....
        /*04b4*/ 	.word	0x000142d0
        /*04b8*/ 	.word	0x00000007
        /*04bc*/ 	.word	0x00038820
        /*04c0*/ 	.short	0x010a
        /*04c2*/ 	.byte	0x3f
	.zero		1


	//   ....[52]....
        /*04c4*/ 	.word	0x00014440
        /*04c8*/ 	.word	0x00000005
        /*04cc*/ 	.word	0x00000000
        /*04d0*/ 	.short	0x010a
        /*04d2*/ 	.byte	0x3f
	.zero		1


	//   ....[53]....
        /*04d4*/ 	.word	0x000144b0
        /*04d8*/ 	.word	0x00000003
        /*04dc*/ 	.word	0x00000000
        /*04e0*/ 	.short	0x010a
        /*04e2*/ 	.byte	0x3f
	.zero		1


	//   ....[54]....
        /*04e4*/ 	.word	0x00014510
        /*04e8*/ 	.word	0x00000005
        /*04ec*/ 	.word	0x00000000
        /*04f0*/ 	.short	0x010a
        /*04f2*/ 	.byte	0x3f
	.zero		1


	//   ....[55]....
        /*04f4*/ 	.word	0x00014540
        /*04f8*/ 	.word	0x00000003
        /*04fc*/ 	.word	0x00000000
        /*0500*/ 	.short	0x010a
        /*0502*/ 	.byte	0x3f
	.zero		1


	//   ....[56]....
        /*0504*/ 	.word	0x000145b0
        /*0508*/ 	.word	0x00000003
        /*050c*/ 	.word	0x00038800
        /*0510*/ 	.short	0x010a
        /*0512*/ 	.byte	0x3f
	.zero		1


	//   ....[57]....
        /*0514*/ 	.word	0x00014600
        /*0518*/ 	.word	0x00000000
        /*051c*/ 	.word	0x00038830
        /*0520*/ 	.short	0x010a
        /*0522*/ 	.byte	0x3f
	.zero		1


	//   ....[58]....
        /*0524*/ 	.word	0x00014660
        /*0528*/ 	.word	0x00000004
        /*052c*/ 	.word	0x00038830
        /*0530*/ 	.short	0x010a
        /*0532*/ 	.byte	0x3f
	.zero		1


	//   ....[59]....
        /*0534*/ 	.word	0x000146c0
        /*0538*/ 	.word	0x00000003
        /*053c*/ 	.word	0x00038850
        /*0540*/ 	.short	0x010a
        /*0542*/ 	.byte	0x3f
	.zero		1


	//   ....[60]....
        /*0544*/ 	.word	0x00014720
        /*0548*/ 	.word	0x00000004
        /*054c*/ 	.word	0x00038830
        /*0550*/ 	.short	0x010a
        /*0552*/ 	.byte	0x3f
	.zero		1


	//   ....[61]....
        /*0554*/ 	.word	0x00014780
        /*0558*/ 	.word	0x00000003
        /*055c*/ 	.word	0x00038850
        /*0560*/ 	.short	0x010a
        /*0562*/ 	.byte	0x3f
	.zero		1


	//   ....[62]....
        /*0564*/ 	.word	0x000147e0
        /*0568*/ 	.word	0x00000007
        /*056c*/ 	.word	0x00038850
        /*0570*/ 	.short	0x010a
        /*0572*/ 	.byte	0x3f
	.zero		1


	//   ....[63]....
        /*0574*/ 	.word	0x00014960
        /*0578*/ 	.word	0x00000008
        /*057c*/ 	.word	0x00038840
        /*0580*/ 	.short	0x010a
        /*0582*/ 	.byte	0x3f
	.zero		1


	//   ....[64]....
        /*0584*/ 	.word	0x000149c0
        /*0588*/ 	.word	0x00000008
        /*058c*/ 	.word	0x00038820
        /*0590*/ 	.short	0x010a
        /*0592*/ 	.byte	0x3f
	.zero		1


	//   ....[65]....
        /*0594*/ 	.word	0x00014a10
        /*0598*/ 	.word	0x00000003
        /*059c*/ 	.word	0x00038840
        /*05a0*/ 	.short	0x010a
        /*05a2*/ 	.byte	0x3f
	.zero		1


	//   ....[66]....
        /*05a4*/ 	.word	0x00014a60
        /*05a8*/ 	.word	0x00000002
        /*05ac*/ 	.word	0x00000060
        /*05b0*/ 	.short	0x010a
        /*05b2*/ 	.byte	0x3f
	.zero		1


	//   ....[67]....
        /*05b4*/ 	.word	0x00014ab0
        /*05b8*/ 	.word	0x00000003
        /*05bc*/ 	.word	0x00038840
        /*05c0*/ 	.short	0x010a
        /*05c2*/ 	.byte	0x3f
	.zero		1


	//   ....[68]....
        /*05c4*/ 	.word	0x00014b00
        /*05c8*/ 	.word	0x00000002
        /*05cc*/ 	.word	0x00000060
        /*05d0*/ 	.short	0x010a
        /*05d2*/ 	.byte	0x3f
	.zero		1


	//   ....[69]....
        /*05d4*/ 	.word	0x00014b50
        /*05d8*/ 	.word	0x00000002
        /*05dc*/ 	.word	0x00038840
        /*05e0*/ 	.short	0x010a
        /*05e2*/ 	.byte	0x3f
	.zero		1


	//   ....[70]....
        /*05e4*/ 	.word	0x00014ba0
        /*05e8*/ 	.word	0x00000002
        /*05ec*/ 	.word	0x00000060
        /*05f0*/ 	.short	0x010a
        /*05f2*/ 	.byte	0x3f
	.zero		1


	//   ....[71]....
        /*05f4*/ 	.word	0x00014bf0
        /*05f8*/ 	.word	0x00000003
        /*05fc*/ 	.word	0x00038860
        /*0600*/ 	.short	0x010a
        /*0602*/ 	.byte	0x3f
	.zero		1


	//   ....[72]....
        /*0604*/ 	.word	0x00014cd0
        /*0608*/ 	.word	0x00000007
        /*060c*/ 	.word	0x00038820
        /*0610*/ 	.short	0x010a
        /*0612*/ 	.byte	0x3f
	.zero		1


	//   ....[73]....
        /*0614*/ 	.word	0x00014d20
        /*0618*/ 	.word	0x00000005
        /*061c*/ 	.word	0x00000000
        /*0620*/ 	.short	0x010a
        /*0622*/ 	.byte	0x3f
	.zero		1


	//   ....[74]....
        /*0624*/ 	.word	0x00014d70
        /*0628*/ 	.word	0x00000003
        /*062c*/ 	.word	0x00000000
        /*0630*/ 	.short	0x010a
        /*0632*/ 	.byte	0x3f
	.zero		1


	//   ....[75]....
        /*0634*/ 	.word	0x00014dc0
        /*0638*/ 	.word	0x00000005
        /*063c*/ 	.word	0x00000000
        /*0640*/ 	.short	0x010a
        /*0642*/ 	.byte	0x3f
	.zero		1


	//----- nvinfo : EIATTR_NUM_MBARRIERS
	.align		4
.L_303:
        /*0644*/ 	.byte	0x03, 0x38
        /*0646*/ 	.short	0x0016


	//----- nvinfo : EIATTR_EXIT_INSTR_OFFSETS
	.align		4
        /*0648*/ 	.byte	0x04, 0x1c
        /*064a*/ 	.short	(.L_305 - .L_304)


	//   ....[0]....
.L_304:
        /*064c*/ 	.word	0x00000a30


	//   ....[1]....
        /*0650*/ 	.word	0x00011160


	//   ....[2]....
        /*0654*/ 	.word	0x000111c0


	//   ....[3]....
        /*0658*/ 	.word	0x00014340


	//   ....[4]....
        /*065c*/ 	.word	0x00014590


	//----- nvinfo : EIATTR_MAX_THREADS
	.align		4
.L_305:
        /*0660*/ 	.byte	0x04, 0x05
        /*0662*/ 	.short	(.L_307 - .L_306)
.L_306:
        /*0664*/ 	.word	0x00000180
        /*0668*/ 	.word	0x00000001
        /*066c*/ 	.word	0x00000001


	//----- nvinfo : EIATTR_CRS_STACK_SIZE
	.align		4
.L_307:
        /*0670*/ 	.byte	0x04, 0x1e
        /*0672*/ 	.short	(.L_309 - .L_308)
.L_308:
        /*0674*/ 	.word	0x00000000


	//----- nvinfo : EIATTR_CBANK_PARAM_SIZE
	.align		4
.L_309:
        /*0678*/ 	.byte	0x03, 0x19
        /*067a*/ 	.short	0x0bf0


	//----- nvinfo : EIATTR_PARAM_CBANK
	.align		4
        /*067c*/ 	.byte	0x04, 0x0a
        /*067e*/ 	.short	(.L_311 - .L_310)
	.align		4
.L_310:
        /*0680*/ 	.word	index@(.nv.constant0._ZN7cutlass13device_kernelIN5flash11enable_sm90INS1_16FlashAttnFwdSm90INS1_25CollectiveMainloopFwdSm90ILi2EN4cute5tupleIJNS5_1CILi1EEES8_S8_EEENS6_IJNS7_ILi128EEENS7_ILi80EEENS7_ILi256EEEEEELi256ENS_6half_tEfNS_4arch4Sm90ELb1ELb0ELb1ELb0ELb0ELb0ELb0ELb1ELb1ELb0ELb0ELb0EEENS1_21CollectiveEpilogueFwdINS6_IJSA_SC_SB_EEES9_SE_SG_Li256ELb0ELb0ELb0ELb0EEENS1_30DynamicPersistentTileSchedulerILi256ELi32ELb0ELb0ELb1EEEEEEEEEvNT_6ParamsE)
        /*0684*/ 	.short	0x0210
        /*0686*/ 	.short	0x0bf0


	//----- nvinfo : EIATTR_SW_WAR
	.align		4
.L_311:
        /*0688*/ 	.byte	0x04, 0x36
        /*068a*/ 	.short	(.L_313 - .L_312)
.L_312:
        /*068c*/ 	.word	0x00000008
.L_313:


//--------------------- .nv.info._ZN7cutlass13device_kernelIN5flash11enable_sm90INS1_16FlashAttnFwdSm90INS1_25CollectiveMainloopFwdSm90ILi2EN4cute5tupleIJNS5_1CILi1EEES8_S8_EEENS6_IJNS7_ILi128EEENS7_ILi80EEENS7_ILi256EEEEEELi256ENS_6half_tEfNS_4arch4Sm90ELb1ELb0ELb1ELb1ELb0ELb0ELb0ELb1ELb1ELb0ELb0ELb0EEENS1_21CollectiveEpilogueFwdINS6_IJSA_SC_SB_EEES9_SE_SG_Li256ELb1ELb0ELb0ELb0EEENS1_36VarlenDynamicPersistentTileSchedulerILi128ELi80ELi256ELi32ELb0ELb0ELb1ELb1ELb1ELb1EEEEEEEEEvNT_6ParamsE --------------------------
	.section	.nv.info._ZN7cutlass13device_kernelIN5flash11enable_sm90INS1_16FlashAttnFwdSm90INS1_25CollectiveMainloopFwdSm90ILi2EN4cute5tupleIJNS5_1CILi1EEES8_S8_EEENS6_IJNS7_ILi128EEENS7_ILi80EEENS7_ILi256EEEEEELi256ENS_6half_tEfNS_4arch4Sm90ELb1ELb0ELb1ELb1ELb0ELb0ELb0ELb1ELb1ELb0ELb0ELb0EEENS1_21CollectiveEpilogueFwdINS6_IJSA_SC_SB_EEES9_SE_SG_Li256ELb1ELb0ELb0ELb0EEENS1_36VarlenDynamicPersistentTileSchedulerILi128ELi80ELi256ELi32ELb0ELb0ELb1ELb1ELb1ELb1EEEEEEEEEvNT_6ParamsE,"",@"SHT_CUDA_INFO"
	.sectionflags	@""
	.align	4


	//----- nvinfo : EIATTR_CUDA_API_VERSION
	.align		4
        /*0000*/ 	.byte	0x04, 0x37
        /*0002*/ 	.short	(.L_315 - .L_314)
.L_314:
        /*0004*/ 	.word	0x00000082


	//----- nvinfo : EIATTR_KPARAM_INFO
	.align		4
.L_315:
        /*0008*/ 	.byte	0x04, 0x17
        /*000a*/ 	.short	(.L_317 - .L_316)
.L_316:
        /*000c*/ 	.word	0x00000000
        /*0010*/ 	.short	0x0000
        /*0012*/ 	.short	0x0070
        /*0014*/ 	.byte	0x00, 0xf0, 0x01, 0x28


	//----- nvinfo : EIATTR_SPARSE_MMA_MASK
	.align		4
.L_317:
        /*0018*/ 	.byte	0x03, 0x50
        /*001a*/ 	.short	0x0000


	//----- nvinfo : EIATTR_MAXREG_COUNT
	.align		4
        /*001c*/ 	.byte	0x03, 0x1b
        /*001e*/ 	.short	0x00a8


	//----- nvinfo : EIATTR_NUM_BARRIERS
	.align		4
        /*0020*/ 	.byte	0x02, 0x4c
        /*0022*/ 	.byte	0x09
	.zero		1


	//----- nvinfo : EIATTR_EXTERNS
	.align		4
        /*0024*/ 	.byte	0x04, 0x0f
        /*0026*/ 	.short	(.L_319 - .L_318)


	//   ....[0]....
	.align		4
.L_318:
        /*0028*/ 	.word	index@(__assertfail)


	//----- nvinfo : EIATTR_ANNOTATIONS
	.align		4
.L_319:
        /*002c*/ 	.byte	0x04, 0x55
        /*002e*/ 	.short	(.L_321 - .L_320)


	//   ....[0]....
.L_320:
        /* <DEDUP_REMOVED lines=33> */


	//----- nvinfo : EIATTR_MERCURY_ISA_VERSION
	.align		4
.L_321:
        /*0230*/ 	.byte	0x03, 0x5f
        /*0232*/ 	.short	0x0101


	//----- nvinfo : EIATTR_UNUSED_LOAD_BYTE_OFFSET
	.align		4
        /*0234*/ 	.byte	0x04, 0x44
        /*0236*/ 	.short	(.L_323 - .L_322)


	//   ....[0]....
.L_322:
        /*0238*/ 	.word	0x00000a40
        /*023c*/ 	.word	0x0000fff0


	//   ....[1]....
        /*0240*/ 	.word	0x0000fb30
        /*0244*/ 	.word	0x0000fff0


	//----- nvinfo : EIATTR_INT_WARP_WIDE_INSTR_OFFSETS
	.align		4
.L_323:
        /*0248*/ 	.byte	0x04, 0x31
        /*024a*/ 	.short	(.L_325 - .L_324)


	//   ....[0]....
.L_324:
        /*024c*/ 	.word	0x00000160


	//   ....[1]....
        /*0250*/ 	.word	0x000001a0


	//   ....[2]....
        /*0254*/ 	.word	0x00000210


	//   ....[3]....
        /*0258*/ 	.word	0x00013ac0


	//   ....[4]....
        /*025c*/ 	.word	0x00013b60


	//   ....[5]....
        /*0260*/ 	.word	0x00013ff0


	//   ....[6]....
        /*0264*/ 	.word	0x00014020


	//   ....[7]....
        /*0268*/ 	.word	0x00014230


	//   ....[8]....
        /*026c*/ 	.word	0x00014320


	//   ....[9]....
        /*0270*/ 	.word	0x00014410


	//   ....[10]....
        /*0274*/ 	.word	0x00016a90


	//   ....[11]....
        /*0278*/ 	.word	0x00016b30


	//----- nvinfo : EIATTR_COOP_GROUP_MASK_REGIDS
	.align		4
.L_325:
        /*027c*/ 	.byte	0x04, 0x29
        /*027e*/ 	.short	(.L_327 - .L_326)


	//   ....[0]....
.L_326:
        /*0280*/ 	.word	0xffffffff


	//   ....[1]....
        /*0284*/ 	.word	0xffffffff


	//   ....[2]....
        /*0288*/ 	.word	0xffffffff


	//   ....[3]....
        /*028c*/ 	.word	0xffffffff


	//   ....[4]....
        /*0290*/ 	.word	0xffffffff


	//   ....[5]....
        /*0294*/ 	.word	0xffffffff


	//   ....[6]....
        /*0298*/ 	.word	0xffffffff


	//   ....[7]....
        /*029c*/ 	.word	0xffffffff


	//   ....[8]....
        /*02a0*/ 	.word	0xffffffff


	//   ....[9]....
        /*02a4*/ 	.word	0xffffffff


	//   ....[10]....
        /*02a8*/ 	.word	0xffffffff


	//   ....[11]....
        /*02ac*/ 	.word	0xffffffff


	//   ....[12]....
        /*02b0*/ 	.word	0xffffffff


	//   ....[13]....
        /*02b4*/ 	.word	0xffffffff


	//   ....[14]....
        /*02b8*/ 	.word	0xffffffff


	//   ....[15]....
        /*02bc*/ 	.word	0xffffffff


	//   ....[16]....
        /*02c0*/ 	.word	0xffffffff


	//   ....[17]....
        /*02c4*/ 	.word	0xffffffff


	//   ....[18]....
        /*02c8*/ 	.word	0xffffffff


	//   ....[19]....
        /*02cc*/ 	.word	0xffffffff


	//   ....[20]....
        /*02d0*/ 	.word	0xffffffff


	//   ....[21]....
        /*02d4*/ 	.word	0xffffffff


	//   ....[22]....
        /*02d8*/ 	.word	0xffffffff


	//   ....[23]....
        /*02dc*/ 	.word	0xffffffff


	//   ....[24]....
        /*02e0*/ 	.word	0xffffffff


	//   ....[25]....
        /*02e4*/ 	.word	0xffffffff


	//   ....[26]....
        /*02e8*/ 	.word	0xffffffff


	//   ....[27]....
        /*02ec*/ 	.word	0xffffffff


	//   ....[28]....
        /*02f0*/ 	.word	0xffffffff


	//   ....[29]....
        /*02f4*/ 	.word	0xffffffff


	//   ....[30]....
        /*02f8*/ 	.word	0xffffffff


	//   ....[31]....
        /*02fc*/ 	.word	0xffffffff


	//   ....[32]....
        /*0300*/ 	.word	0xffffffff


	//   ....[33]....
        /*0304*/ 	.word	0xffffffff


	//   ....[34]....
        /*0308*/ 	.word	0xffffffff


	//   ....[35]....
        /*030c*/ 	.word	0xffffffff


	//   ....[36]....
        /*0310*/ 	.word	0xffffffff


	//   ....[37]....
        /*0314*/ 	.word	0xffffffff


	//   ....[38]....
        /*0318*/ 	.word	0xffffffff


	//   ....[39]....
        /*031c*/ 	.word	0xffffffff


	//   ....[40]....
        /*0320*/ 	.word	0xffffffff


	//   ....[41]....
        /*0324*/ 	.word	0xffffffff


	//   ....[42]....
        /*0328*/ 	.word	0xffffffff


	//   ....[43]....
        /*032c*/ 	.word	0xffffffff


	//   ....[44]....
        /*0330*/ 	.word	0xffffffff


	//   ....[45]....
        /*0334*/ 	.word	0xffffffff


	//   ....[46]....
        /*0338*/ 	.word	0xffffffff


	//   ....[47]....
        /*033c*/ 	.word	0xffffffff


	//   ....[48]....
        /*0340*/ 	.word	0xffffffff


	//   ....[49]....
        /*0344*/ 	.word	0xffffffff


	//   ....[50]....
        /*0348*/ 	.word	0xffffffff


	//   ....[51]....
        /*034c*/ 	.word	0xffffffff


	//   ....[52]....
        /*0350*/ 	.word	0xffffffff


	//   ....[53]....
        /*0354*/ 	.word	0xffffffff


	//   ....[54]....
        /*0358*/ 	.word	0xffffffff


	//   ....[55]....
        /*035c*/ 	.word	0xffffffff


	//   ....[56]....
        /*0360*/ 	.word	0xffffffff


	//   ....[57]....
        /*0364*/ 	.word	0xffffffff


	//   ....[58]....
        /*0368*/ 	.word	0x0500000f


	//   ....[59]....
        /*036c*/ 	.word	0x0500000f


	//   ....[60]....
        /*0370*/ 	.word	0x0500000f


	//   ....[61]....
        /*0374*/ 	.word	0x0500000f


	//   ....[62]....
        /*0378*/ 	.word	0x0500000f


	//   ....[63]....
        /*037c*/ 	.word	0x0500000f


	//   ....[64]....
        /*0380*/ 	.word	0x0500000f


	//   ....[65]....
        /*0384*/ 	.word	0x0500000f


	//   ....[66]....
        /*0388*/ 	.word	0x0500000f


	//   ....[67]....
        /*038c*/ 	.word	0x0500000f


	//   ....[68]....
        /*0390*/ 	.word	0x0500000f


	//   ....[69]....
        /*0394*/ 	.word	0x0500000f


	//   ....[70]....
        /*0398*/ 	.word	0x0500000f


	//   ....[71]....
        /*039c*/ 	.word	0x0500000f


	//   ....[72]....
        /*03a0*/ 	.word	0x0500000f


	//   ....[73]....
        /*03a4*/ 	.word	0x0500000f


	//   ....[74]....
        /*03a8*/ 	.word	0x0500000f


	//   ....[75]....
        /*03ac*/ 	.word	0x0500000f


	//   ....[76]....
        /*03b0*/ 	.word	0x0500000f


	//----- nvinfo : EIATTR_COOP_GROUP_INSTR_OFFSETS
	.align		4
.L_327:
        /*03b4*/ 	.byte	0x04, 0x28
        /*03b6*/ 	.short	(.L_329 - .L_328)


	//   ....[0]....
.L_328:
        /*03b8*/ 	.word	0x00000060


	//   ....[1]....
        /*03bc*/ 	.word	0x00000170


	//   ....[2]....
        /*03c0*/ 	.word	0x000001c0


	//   ....[3]....
        /*03c4*/ 	.word	0x000003f0


	//   ....[4]....
        /*03c8*/ 	.word	0x00000550


	//   ....[5]....
        /*03cc*/ 	.word	0x00000670


	//   ....[6]....
        /*03d0*/ 	.word	0x000007d0


	//   ....[7]....
        /*03d4*/ 	.word	0x000018a0


	//   ....[8]....
        /*03d8*/ 	.word	0x00005080


	//   ....[9]....
        /*03dc*/ 	.word	0x00005170


	//   ....[10]....
        /*03e0*/ 	.word	0x000055f0


	//   ....[11]....
        /*03e4*/ 	.word	0x00005670


	//   ....[12]....
        /*03e8*/ 	.word	0x00009680


	//   ....[13]....
        /*03ec*/ 	.word	0x00009750


	//   ....[14]....
        /*03f0*/ 	.word	0x00009d50


	//   ....[15]....
        /*03f4*/ 	.word	0x00009dd0


	//   ....[16]....
        /*03f8*/ 	.word	0x0000d6a0


	//   ....[17]....
        /*03fc*/ 	.word	0x0000d700


	//   ....[18]....
        /*0400*/ 	.word	0x0000dac0


	//   ....[19]....
        /*0404*/ 	.word	0x0000db10


	//   ....[20]....
        /*0408*/ 	.word	0x0000ee30


	//   ....[21]....
        /*040c*/ 	.word	0x0000ee70


	//   ....[22]....
        /*0410*/ 	.word	0x0000ef40


	//   ....[23]....
        /*0414*/ 	.word	0x0000ef70


	//   ....[24]....
        /*0418*/ 	.word	0x00012860


	//   ....[25]....
        /*041c*/ 	.word	0x000129f0


	//   ....[26]....
        /*0420*/ 	.word	0x00012a20


	//   ....[27]....
        /*0424*/ 	.word	0x00012a60


	//   ....[28]....
        /*0428*/ 	.word	0x00012ad0


	//   ....[29]....
        /*042c*/ 	.word	0x00012b30


	//   ....[30]....
        /*0430*/ 	.word	0x00012b70


	//   ....[31]....
        /*0434*/ 	.word	0x00012d20


	//   ....[32]....
        /*0438*/ 	.word	0x00012d80


	//   ....[33]....
        /*043c*/ 	.word	0x00012dc0


	//   ....[34]....
        /*0440*/ 	.word	0x00012e00


	//   ....[35]....
        /*0444*/ 	.word	0x00012e30


	//   ....[36]....
        /*0448*/ 	.word	0x00012e60


	//   ....[37]....
        /*044c*/ 	.word	0x00012f00


	//   ....[38]....
        /*0450*/ 	.word	0x00012f60


	//   ....[39]....
        /*0454*/ 	.word	0x00012ff0


	//   ....[40]....
        /*0458*/ 	.word	0x00016fe0


	//   ....[41]....
        /*045c*/ 	.word	0x00016ff0


	//   ....[42]....
        /*0460*/ 	.word	0x00017110


	//   ....[43]....
        /*0464*/ 	.word	0x00017170


	//   ....[44]....
        /*0468*/ 	.word	0x000171b0


	//   ....[45]....
        /*046c*/ 	.word	0x000171f0


	//   ....[46]....
        /*0470*/ 	.word	0x00017220


	//   ....[47]....
        /*0474*/ 	.word	0x00017250


	//   ....[48]....
        /*0478*/ 	.word	0x000173f0


	//   ....[49]....
        /*047c*/ 	.word	0x00017450


	//   ....[50]....
        /*0480*/ 	.word	0x00017490


	//   ....[51]....
        /*0484*/ 	.word	0x000174d0


	//   ....[52]....
        /*0488*/ 	.word	0x00017500


	//   ....[53]....
        /*048c*/ 	.word	0x00017530


	//   ....[54]....
        /*0490*/ 	.word	0x000175f0


	//   ....[55]....
        /*0494*/ 	.word	0x00017610


	//   ....[56]....
        /*0498*/ 	.word	0x00017680


	//   ....[57]....
        /*049c*/ 	.word	0x00017d20


	//   ....[58]....
        /*04a0*/ 	.word	0x00018330


	//   ....[59]....
        /*04a4*/ 	.word	0x00018750


	//   ....[60]....
        /*04a8*/ 	.word	0x000187e0


	//   ....[61]....
        /*04ac*/ 	.word	0x00018880


	//   ....[62]....
        /*04b0*/ 	.word	0x00018930


	//   ....[63]....
        /*04b4*/ 	.word	0x000189b0


	//   ....[64]....
        /*04b8*/ 	.word	0x00018a30


	//   ....[65]....
        /*04bc*/ 	.word	0x00018ab0


	//   ....[66]....
        /*04c0*/ 	.word	0x00018b30


	//   ....[67]....
        /*04c4*/ 	.word	0x00018bc0


	//   ....[68]....
        /*04c8*/ 	.word	0x00018c70


	//   ....[69]....
        /*04cc*/ 	.word	0x00018cf0


	//   ....[70]....
        /*04d0*/ 	.word	0x00018d70


	//   ....[71]....
        /*04d4*/ 	.word	0x00018df0


	//   ....[72]....
        /*04d8*/ 	.word	0x00018e70


	//   ....[73]....
        /*04dc*/ 	.word	0x00018ee0


	//   ....[74]....
        /*04e0*/ 	.word	0x00018f80


	//   ....[75]....
        /*04e4*/ 	.word	0x00019010


	//   ....[76]....
        /*04e8*/ 	.word	0x00019140


	//----- nvinfo : EIATTR_REG_RECONFIG
	.align		4
.L_329:
        /*04ec*/ 	.byte	0x01, 0x54
	.zero		2


	//----- nvinfo : EIATTR_SYSCALL_OFFSETS
	.align		4
        /*04f0*/ 	.byte	0x04, 0x46
        /*04f2*/ 	.short	(.L_331 - .L_330)


	//   ....[0]....
.L_330:
        /*04f4*/ 	.word	0x00001a90


	//   ....[1]....
        /*04f8*/ 	.word	0x00013cf0


	//   ....[2]....
        /*04fc*/ 	.word	0x00013e30


	//   ....[3]....
        /*0500*/ 	.word	0x00013f30


	//----- nvinfo : EIATTR_MBARRIER_INSTR_OFFSETS
	.align		4
.L_331:
        /*0504*/ 	.byte	0x04, 0x39
        /*0506*/ 	.short	(.L_333 - .L_332)


	//   ....[0]....
.L_332:
        /*0508*/ 	.word	0x000002a0
        /*050c*/ 	.word	0x000000ff
        /*0510*/ 	.word	0x00038800
        /*0514*/ 	.short	0x0100
        /*0516*/ 	.byte	0x08
	.zero		1


	//   ....[1]....
        /*0518*/ 	.word	0x000002b0
        /*051c*/ 	.word	0x000000ff
        /*0520*/ 	.word	0x00038820
        /*0524*/ 	.short	0x0100
        /*0526*/ 	.byte	0x08
	.zero		1


	//   ....[2]....
        /*0528*/ 	.word	0x000003a0
        /*052c*/ 	.word	0x000000ff
        /*0530*/ 	.word	0x00038830
        /*0534*/ 	.short	0x0100
        /*0536*/ 	.byte	0x08
	.zero		1


	//   ....[3]....
        /*0538*/ 	.word	0x000003b0
        /*053c*/ 	.word	0x000000ff
        /*0540*/ 	.word	0x00038840
        /*0544*/ 	.short	0x0100
        /*0546*/ 	.byte	0x08
	.zero		1


	//   ....[4]....
        /*0548*/ 	.word	0x000003c0
        /*054c*/ 	.word	0x000000ff
        /*0550*/ 	.word	0x00038838
        /*0554*/ 	.short	0x0100
        /*0556*/ 	.byte	0x08
	.zero		1


	//   ....[5]....
        /*0558*/ 	.word	0x000003d0
        /*055c*/ 	.word	0x000000ff
        /*0560*/ 	.word	0x00038848
        /*0564*/ 	.short	0x0100
        /*0566*/ 	.byte	0x08
	.zero		1


	//   ....[6]....
        /*0568*/ 	.word	0x00000500
        /*056c*/ 	.word	0x000000ff
        /*0570*/ 	.word	0x00038850
        /*0574*/ 	.short	0x0100
        /*0576*/ 	.byte	0x08
	.zero		1


	//   ....[7]....
        /*0578*/ 	.word	0x00000510
        /*057c*/ 	.word	0x000000ff
        /*0580*/ 	.word	0x00038860
        /*0584*/ 	.short	0x0100
        /*0586*/ 	.byte	0x08
	.zero		1


	//   ....[8]....
        /*0588*/ 	.word	0x00000520
        /*058c*/ 	.word	0x000000ff
        /*0590*/ 	.word	0x00038858
        /*0594*/ 	.short	0x0100
        /*0596*/ 	.byte	0x08
	.zero		1


	//   ....[9]....
        /*0598*/ 	.word	0x00000530
        /*059c*/ 	.word	0x000000ff
        /*05a0*/ 	.word	0x00038868
        /*05a4*/ 	.short	0x0100
        /*05a6*/ 	.byte	0x08
	.zero		1


	//   ....[10]....
        /*05a8*/ 	.word	0x00000620
        /*05ac*/ 	.word	0x000000ff
        /*05b0*/ 	.word	0x00038870
        /*05b4*/ 	.short	0x0100
        /*05b6*/ 	.byte	0x06
	.zero		1


	//   ....[11]....
        /*05b8*/ 	.word	0x00000630
        /*05bc*/ 	.word	0x000000ff
        /*05c0*/ 	.word	0x00038880
        /*05c4*/ 	.short	0x0100
        /*05c6*/ 	.byte	0x06
	.zero		1


	//   ....[12]....
        /*05c8*/ 	.word	0x00000640
        /*05cc*/ 	.word	0x000000ff
        /*05d0*/ 	.word	0x00038878
        /*05d4*/ 	.short	0x0100
        /*05d6*/ 	.byte	0x06
	.zero		1


	//   ....[13]....
        /*05d8*/ 	.word	0x00000650
        /*05dc*/ 	.word	0x000000ff
        /*05e0*/ 	.word	0x00038888
        /*05e4*/ 	.short	0x0100
        /*05e6*/ 	.byte	0x06
	.zero		1


	//   ....[14]....
        /*05e8*/ 	.word	0x00000780
        /*05ec*/ 	.word	0x000000ff
        /*05f0*/ 	.word	0x00038890
        /*05f4*/ 	.short	0x0100
        /*05f6*/ 	.byte	0x08
	.zero		1


	//   ....[15]....
        /*05f8*/ 	.word	0x00000790
        /*05fc*/ 	.word	0x000000ff
        /*0600*/ 	.word	0x000388a0
        /*0604*/ 	.short	0x0100
        /*0606*/ 	.byte	0x08
	.zero		1


	//   ....[16]....
        /*0608*/ 	.word	0x000007a0
        /*060c*/ 	.word	0x000000ff
        /*0610*/ 	.word	0x00038898
        /*0614*/ 	.short	0x0100
        /*0616*/ 	.byte	0x08
	.zero		1


	//   ....[17]....
        /*0618*/ 	.word	0x000007b0
        /*061c*/ 	.word	0x000000ff
        /*0620*/ 	.word	0x000388a8
        /*0624*/ 	.short	0x0100
        /*0626*/ 	.byte	0x08
	.zero		1


	//   ....[18]....
        /*0628*/ 	.word	0x000008e0
        /*062c*/ 	.word	0x000000ff
        /*0630*/ 	.word	0x000388b0
        /*0634*/ 	.short	0x0100
        /*0636*/ 	.byte	0x08
	.zero		1


	//   ....[19]....
        /*0638*/ 	.word	0x000008f0
        /*063c*/ 	.word	0x000000ff
        /*0640*/ 	.word	0x000388c0
        /*0644*/ 	.short	0x0100
        /*0646*/ 	.byte	0x08
	.zero		1


	//   ....[20]....
        /*0648*/ 	.word	0x00000900
        /*064c*/ 	.word	0x000000ff
        /*0650*/ 	.word	0x000388b8
        /*0654*/ 	.short	0x0100
        /*0656*/ 	.byte	0x08
	.zero		1


	//   ....[21]....
        /*0658*/ 	.word	0x00000910
        /*065c*/ 	.word	0x000000ff
        /*0660*/ 	.word	0x000388c8
        /*0664*/ 	.short	0x0100
        /*0666*/ 	.byte	0x08
	.zero		1


	//   ....[22]....
        /*0668*/ 	.word	0x00001b40
        /*066c*/ 	.word	0x000000ff
        /*0670*/ 	.word	0x00038800
        /*0674*/ 	.short	0x010a
        /*0676*/ 	.byte	0x06
	.zero		1


	//   ....[23]....
        /*0678*/ 	.word	0x00001be0
        /*067c*/ 	.word	0x00000000
        /*0680*/ 	.word	0x00038830
        /*0684*/ 	.short	0x010a
        /*0686*/ 	.byte	0x3f
	.zero		1


	//   ....[24]....
        /*0688*/ 	.word	0x00001c50
        /*068c*/ 	.word	0x00000000
        /*0690*/ 	.word	0x00038830
        /*0694*/ 	.short	0x010a
        /*0696*/ 	.byte	0x3f
	.zero		1


	//   ....[25]....
        /*0698*/ 	.word	0x00004ee0
        /*069c*/ 	.word	0x00000000
        /*06a0*/ 	.word	0x00000000
        /*06a4*/ 	.short	0x0101
        /*06a6*/ 	.byte	0x3f
	.zero		1


	//   ....[26]....
        /*06a8*/ 	.word	0x00006570
        /*06ac*/ 	.word	0x000000ff
        /*06b0*/ 	.word	0x00038830
        /*06b4*/ 	.short	0x010a
        /*06b6*/ 	.byte	0x04
	.zero		1


	//   ....[27]....
        /*06b8*/ 	.word	0x000065c0
        /*06bc*/ 	.word	0x000000ff
        /*06c0*/ 	.word	0x00038830
        /*06c4*/ 	.short	0x010a
        /*06c6*/ 	.byte	0x04
	.zero		1


	//   ....[28]....
        /*06c8*/ 	.word	0x00008a80
        /*06cc*/ 	.word	0x000000ff
        /*06d0*/ 	.word	0x00038850
        /*06d4*/ 	.short	0x010a
        /*06d6*/ 	.byte	0x04
	.zero		1


	//   ....[29]....
        /*06d8*/ 	.word	0x00008ac0
        /*06dc*/ 	.word	0x000000ff
        /*06e0*/ 	.word	0x00038850
        /*06e4*/ 	.short	0x010a
        /*06e6*/ 	.byte	0x04
	.zero		1


	//   ....[30]....
        /*06e8*/ 	.word	0x0000a2d0
        /*06ec*/ 	.word	0x0000000e
        /*06f0*/ 	.word	0x00000000
        /*06f4*/ 	.short	0x0101
        /*06f6*/ 	.byte	0x3f
	.zero		1


	//   ....[31]....
        /*06f8*/ 	.word	0x0000a340
        /*06fc*/ 	.word	0x0000009f
        /*0700*/ 	.word	0x00000000
        /*0704*/ 	.short	0x0101
        /*0706*/ 	.byte	0x3f
	.zero		1


	//   ....[32]....
        /*0708*/ 	.word	0x0000a740
        /*070c*/ 	.word	0x000000ff
        /*0710*/ 	.word	0x00038830
        /*0714*/ 	.short	0x010a
        /*0716*/ 	.byte	0x04
	.zero		1


	//   ....[33]....
        /*0718*/ 	.word	0x0000a780
        /*071c*/ 	.word	0x000000ff
        /*0720*/ 	.word	0x00038830
        /*0724*/ 	.short	0x010a
        /*0726*/ 	.byte	0x04
	.zero		1


	//   ....[34]....
        /*0728*/ 	.word	0x0000d030
        /*072c*/ 	.word	0x000000ff
        /*0730*/ 	.word	0x00038850
        /*0734*/ 	.short	0x010a
        /*0736*/ 	.byte	0x04
	.zero		1


	//   ....[35]....
        /*0738*/ 	.word	0x0000d070
        /*073c*/ 	.word	0x000000ff
        /*0740*/ 	.word	0x00038850
        /*0744*/ 	.short	0x010a
        /*0746*/ 	.byte	0x04
	.zero		1


	//   ....[36]....
        /*0748*/ 	.word	0x0000e1f0
        /*074c*/ 	.word	0x00000015
        /*0750*/ 	.word	0x00000000
        /*0754*/ 	.short	0x0101
        /*0756*/ 	.byte	0x3f
	.zero		1


	//   ....[37]....
        /*0758*/ 	.word	0x0000e260
        /*075c*/ 	.word	0x00000017
        /*0760*/ 	.word	0x00000000
        /*0764*/ 	.short	0x0101
        /*0766*/ 	.byte	0x3f
	.zero		1


	//   ....[38]....
        /*0768*/ 	.word	0x0000eda0
        /*076c*/ 	.word	0x000000ff
        /*0770*/ 	.word	0x00038850
        /*0774*/ 	.short	0x010a
        /*0776*/ 	.byte	0x07
	.zero		1


	//   ....[39]....
        /*0778*/ 	.word	0x0000ede0
        /*077c*/ 	.word	0x000000ff
        /*0780*/ 	.word	0x00038850
        /*0784*/ 	.short	0x010a
        /*0786*/ 	.byte	0x07
	.zero		1


	//   ....[40]....
        /*0788*/ 	.word	0x0000f2d0
        /*078c*/ 	.word	0x00000009
        /*0790*/ 	.word	0x00000000
        /*0794*/ 	.short	0x0101
        /*0796*/ 	.byte	0x3f
	.zero		1


	//   ....[41]....
        /*0798*/ 	.word	0x00011350
        /*079c*/ 	.word	0x00000013
        /*07a0*/ 	.word	0x00000000
        /*07a4*/ 	.short	0x0101
        /*07a6*/ 	.byte	0x3f
	.zero		1


	//   ....[42]....
        /*07a8*/ 	.word	0x00014760
        /*07ac*/ 	.word	0x00000008
        /*07b0*/ 	.word	0x00038840
        /*07b4*/ 	.short	0x010a
        /*07b6*/ 	.byte	0x3f
	.zero		1


	//   ....[43]....
        /*07b8*/ 	.word	0x00014dd0
        /*07bc*/ 	.word	0x00000009
        /*07c0*/ 	.word	0x00038820
        /*07c4*/ 	.short	0x010a
        /*07c6*/ 	.byte	0x3f
	.zero		1


	//   ....[44]....
        /*07c8*/ 	.word	0x00015100
        /*07cc*/ 	.word	0x00000002
        /*07d0*/ 	.word	0x00038840
        /*07d4*/ 	.short	0x010a
        /*07d6*/ 	.byte	0x3f
	.zero		1


	//   ....[45]....
        /*07d8*/ 	.word	0x00015450
        /*07dc*/ 	.word	0x00000003
        /*07e0*/ 	.word	0x00000060
        /*07e4*/ 	.short	0x010a
        /*07e6*/ 	.byte	0x3f
	.zero		1


	//   ....[46]....
        /*07e8*/ 	.word	0x00015ac0
        /*07ec*/ 	.word	0x00000002
        /*07f0*/ 	.word	0x00038840
        /*07f4*/ 	.short	0x010a
        /*07f6*/ 	.byte	0x3f
	.zero		1


	//   ....[47]....
        /*07f8*/ 	.word	0x00015e10
        /*07fc*/ 	.word	0x00000003
        /*0800*/ 	.word	0x00000060
        /*0804*/ 	.short	0x010a
        /*0806*/ 	.byte	0x3f
	.zero		1


	//   ....[48]....
        /*0808*/ 	.word	0x00016380
        /*080c*/ 	.word	0x00000002
        /*0810*/ 	.word	0x00038840
        /*0814*/ 	.short	0x010a
        /*0816*/ 	.byte	0x3f
	.zero		1


	//   ....[49]....
        /*0818*/ 	.word	0x000166d0
        /*081c*/ 	.word	0x00000002
        /*0820*/ 	.word	0x00000060
        /*0824*/ 	.short	0x010a
        /*0826*/ 	.byte	0x3f
	.zero		1


	//   ....[50]....
        /*0828*/ 	.word	0x00016bf0
        /*082c*/ 	.word	0x00000003
        /*0830*/ 	.word	0x00038860
        /*0834*/ 	.short	0x010a
        /*0836*/ 	.byte	0x3f
	.zero		1


	//   ....[51]....
        /*0838*/ 	.word	0x00017ca0
        /*083c*/ 	.word	0x00000000
        /*0840*/ 	.word	0x00038820
        /*0844*/ 	.short	0x010a
        /*0846*/ 	.byte	0x3f
	.zero		1


	//   ....[52]....
        /*0848*/ 	.word	0x00017e80
        /*084c*/ 	.word	0x00000006
        /*0850*/ 	.word	0x00000000
        /*0854*/ 	.short	0x010a
        /*0856*/ 	.byte	0x3f
	.zero		1


	//   ....[53]....
        /*0858*/ 	.word	0x00017ef0
        /*085c*/ 	.word	0x00000007
        /*0860*/ 	.word	0x00000000
        /*0864*/ 	.short	0x010a
        /*0866*/ 	.byte	0x3f
	.zero		1


	//   ....[54]....
        /*0868*/ 	.word	0x00017f60
        /*086c*/ 	.word	0x00000004
        /*0870*/ 	.word	0x00000000
        /*0874*/ 	.short	0x010a
        /*0876*/ 	.byte	0x3f
	.zero		1


	//   ....[55]....
        /*0878*/ 	.word	0x00017f90
        /*087c*/ 	.word	0x00000003
        /*0880*/ 	.word	0x00000000
        /*0884*/ 	.short	0x010a
        /*0886*/ 	.byte	0x3f
	.zero		1


	//   ....[56]....
        /*0888*/ 	.word	0x00018010
        /*088c*/ 	.word	0x00000003
        /*0890*/ 	.word	0x00038800
        /*0894*/ 	.short	0x010a
        /*0896*/ 	.byte	0x3f
	.zero		1


	//   ....[57]....
        /*0898*/ 	.word	0x00018060
        /*089c*/ 	.word	0x00000000
        /*08a0*/ 	.word	0x00038830
        /*08a4*/ 	.short	0x010a
        /*08a6*/ 	.byte	0x3f
	.zero		1


	//   ....[58]....
        /*08a8*/ 	.word	0x000180d0
        /*08ac*/ 	.word	0x00000004
        /*08b0*/ 	.word	0x00038830
        /*08b4*/ 	.short	0x010a
        /*08b6*/ 	.byte	0x3f
	.zero		1


	//   ....[59]....
        /*08b8*/ 	.word	0x00018130
        /*08bc*/ 	.word	0x00000003
        /*08c0*/ 	.word	0x00038850
        /*08c4*/ 	.short	0x010a
        /*08c6*/ 	.byte	0x3f
	.zero		1


	//   ....[60]....
        /*08c8*/ 	.word	0x00018190
        /*08cc*/ 	.word	0x00000004
        /*08d0*/ 	.word	0x00038830
        /*08d4*/ 	.short	0x010a
        /*08d6*/ 	.byte	0x3f
	.zero		1


	//   ....[61]....
        /*08d8*/ 	.word	0x000181f0
        /*08dc*/ 	.word	0x00000003
        /*08e0*/ 	.word	0x00038850
        /*08e4*/ 	.short	0x010a
        /*08e6*/ 	.byte	0x3f
	.zero		1


	//   ....[62]....
        /*08e8*/ 	.word	0x00018250
        /*08ec*/ 	.word	0x00000007
        /*08f0*/ 	.word	0x00038850
        /*08f4*/ 	.short	0x010a
        /*08f6*/ 	.byte	0x3f
	.zero		1


	//   ....[63]....
        /*08f8*/ 	.word	0x000183f0
        /*08fc*/ 	.word	0x00000008
        /*0900*/ 	.word	0x00038840
        /*0904*/ 	.short	0x010a
        /*0906*/ 	.byte	0x3f
	.zero		1


	//   ....[64]....
        /*0908*/ 	.word	0x00018470
        /*090c*/ 	.word	0x00000008
        /*0910*/ 	.word	0x00038820
        /*0914*/ 	.short	0x010a
        /*0916*/ 	.byte	0x3f
	.zero		1


	//   ....[65]....
        /*0918*/ 	.word	0x000184c0
        /*091c*/ 	.word	0x00000002
        /*0920*/ 	.word	0x00038840
        /*0924*/ 	.short	0x010a
        /*0926*/ 	.byte	0x3f
	.zero		1


	//   ....[66]....
        /*0928*/ 	.word	0x00018510
        /*092c*/ 	.word	0x00000003
        /*0930*/ 	.word	0x00000060
        /*0934*/ 	.short	0x010a
        /*0936*/ 	.byte	0x3f
	.zero		1


	//   ....[67]....
        /*0938*/ 	.word	0x00018560
        /*093c*/ 	.word	0x00000002
        /*0940*/ 	.word	0x00038840
        /*0944*/ 	.short	0x010a
        /*0946*/ 	.byte	0x3f
	.zero		1


	//   ....[68]....
        /*0948*/ 	.word	0x000185b0
        /*094c*/ 	.word	0x00000003
        /*0950*/ 	.word	0x00000060
        /*0954*/ 	.short	0x010a
        /*0956*/ 	.byte	0x3f
	.zero		1


	//   ....[69]....
        /*0958*/ 	.word	0x00018600
        /*095c*/ 	.word	0x00000002
        /*0960*/ 	.word	0x00038840
        /*0964*/ 	.short	0x010a
        /*0966*/ 	.byte	0x3f
	.zero		1


	//   ....[70]....
        /*0968*/ 	.word	0x00018650
        /*096c*/ 	.word	0x00000002
        /*0970*/ 	.word	0x00000060
        /*0974*/ 	.short	0x010a
        /*0976*/ 	.byte	0x3f
	.zero		1


	//   ....[71]....
        /*0978*/ 	.word	0x000186a0
        /*097c*/ 	.word	0x00000003
        /*0980*/ 	.word	0x00038860
        /*0984*/ 	.short	0x010a
        /*0986*/ 	.byte	0x3f
	.zero		1


	//   ....[72]....
        /*0988*/ 	.word	0x00019060
        /*098c*/ 	.word	0x00000000
        /*0990*/ 	.word	0x00038820
        /*0994*/ 	.short	0x010a
        /*0996*/ 	.byte	0x3f
	.zero		1


	//   ....[73]....
        /*0998*/ 	.word	0x00019200
        /*099c*/ 	.word	0x00000006
        /*09a0*/ 	.word	0x00000000
        /*09a4*/ 	.short	0x010a
        /*09a6*/ 	.byte	0x3f
	.zero		1


	//   ....[74]....
        /*09a8*/ 	.word	0x00019250
        /*09ac*/ 	.word	0x00000007
        /*09b0*/ 	.word	0x00000000
        /*09b4*/ 	.short	0x010a
        /*09b6*/ 	.byte	0x3f
	.zero		1


	//   ....[75]....
        /*09b8*/ 	.word	0x000192a0
        /*09bc*/ 	.word	0x00000004
        /*09c0*/ 	.word	0x00000000
        /*09c4*/ 	.short	0x010a
        /*09c6*/ 	.byte	0x3f
	.zero		1


	//----- nvinfo : EIATTR_NUM_MBARRIERS
	.align		4
.L_333:
        /*09c8*/ 	.byte	0x03, 0x38
        /*09ca*/ 	.short	0x0016


	//----- nvinfo : EIATTR_EXIT_INSTR_OFFSETS
	.align		4
        /*09cc*/ 	.byte	0x04, 0x1c
        /*09ce*/ 	.short	(.L_335 - .L_334)


	//   ....[0]....
.L_334:
        /*09d0*/ 	.word	0x00000a80


	//   ....[1]....
        /*09d4*/ 	.word	0x00012820


	//   ....[2]....
        /*09d8*/ 	.word	0x00012880


	//   ....[3]....
        /*09dc*/ 	.word	0x00017fe0


	//----- nvinfo : EIATTR_MAX_THREADS
	.align		4
.L_335:
        /*09e0*/ 	.byte	0x04, 0x05
        /*09e2*/ 	.short	(.L_337 - .L_336)
.L_336:
        /*09e4*/ 	.word	0x00000180
        /*09e8*/ 	.word	0x00000001
        /*09ec*/ 	.word	0x00000001


	//----- nvinfo : EIATTR_CRS_STACK_SIZE
	.align		4
.L_337:
        /*09f0*/ 	.byte	0x04, 0x1e
        /*09f2*/ 	.short	(.L_339 - .L_338)
.L_338:
        /*09f4*/ 	.word	0x00000000


	//----- nvinfo : EIATTR_CBANK_PARAM_SIZE
	.align		4
.L_339:
        /*09f8*/ 	.byte	0x03, 0x19
        /*09fa*/ 	.short	0x0a70


	//----- nvinfo : EIATTR_PARAM_CBANK
	.align		4
        /*09fc*/ 	.byte	0x04, 0x0a
        /*09fe*/ 	.short	(.L_341 - .L_340)
	.align		4
.L_340:
        /*0a00*/ 	.word	index@(.nv.constant0._ZN7cutlass13device_kernelIN5flash11enable_sm90INS1_16FlashAttnFwdSm90INS1_25CollectiveMainloopFwdSm90ILi2EN4cute5tupleIJNS5_1CILi1EEES8_S8_EEENS6_IJNS7_ILi128EEENS7_ILi80EEENS7_ILi256EEEEEELi256ENS_6half_tEfNS_4arch4Sm90ELb1ELb0ELb1ELb1ELb0ELb0ELb0ELb1ELb1ELb0ELb0ELb0EEENS1_21CollectiveEpilogueFwdINS6_IJSA_SC_SB_EEES9_SE_SG_Li256ELb1ELb0ELb0ELb0EEENS1_36VarlenDynamicPersistentTileSchedulerILi128ELi80ELi256ELi32ELb0ELb0ELb1ELb1ELb1ELb1EEEEEEEEEvNT_6ParamsE)
        /*0a04*/ 	.short	0x0210
        /*0a06*/ 	.short	0x0a70


	//----- nvinfo : EIATTR_SW_WAR
	.align		4
.L_341:
        /*0a08*/ 	.byte	0x04, 0x36
        /*0a0a*/ 	.short	(.L_343 - .L_342)
.L_342:
        /*0a0c*/ 	.word	0x00000008
.L_343:


//--------------------- .nv.info._ZN7cutlass13device_kernelIN5flash11enable_sm90INS1_16FlashAttnFwdSm90INS1_25CollectiveMainloopFwdSm90ILi2EN4cute5tupleIJNS5_1CILi1EEES8_S8_EEENS6_IJNS7_ILi128EEENS7_ILi80EEENS7_ILi256EEEEEELi256ENS_6half_tEfNS_4arch4Sm90ELb1ELb0ELb1ELb1ELb0ELb1ELb0ELb1ELb1ELb0ELb0ELb0EEENS1_21CollectiveEpilogueFwdINS6_IJSA_SC_SB_EEES9_SE_SG_Li256ELb1ELb0ELb0ELb0EEENS1_36VarlenDynamicPersistentTileSchedulerILi128ELi80ELi256ELi32ELb0ELb0ELb1ELb1ELb1ELb1EEEEEEEEEvNT_6ParamsE --------------------------
	.section	.nv.info._ZN7cutlass13device_kernelIN5flash11enable_sm90INS1_16FlashAttnFwdSm90INS1_25CollectiveMainloopFwdSm90ILi2EN4cute5tupleIJNS5_1CILi1EEES8_S8_EEENS6_IJNS7_ILi128EEENS7_ILi80EEENS7_ILi256EEEEEELi256ENS_6half_tEfNS_4arch4Sm90ELb1ELb0ELb1ELb1ELb0ELb1ELb0ELb1ELb1ELb0ELb0ELb0EEENS1_21CollectiveEpilogueFwdINS6_IJSA_SC_SB_EEES9_SE_SG_Li256ELb1ELb0ELb0ELb0EEENS1_36VarlenDynamicPersistentTileSchedulerILi128ELi80ELi256ELi32ELb0ELb0ELb1ELb1ELb1ELb1EEEEEEEEEvNT_6ParamsE,"",@"SHT_CUDA_INFO"
	.sectionflags	@""
	.align	4


	//----- nvinfo : EIATTR_CUDA_API_VERSION
	.align		4
        /*0000*/ 	.byte	0x04, 0x37
        /*0002*/ 	.short	(.L_345 - .L_344)
.L_344:
        /*0004*/ 	.word	0x00000082


	//----- nvinfo : EIATTR_KPARAM_INFO
	.align		4
.L_345:
        /*0008*/ 	.byte	0x04, 0x17
        /*000a*/ 	.short	(.L_347 - .L_346)
.L_346:
        /*000c*/ 	.word	0x00000000
        /*0010*/ 	.short	0x0000
        /*0012*/ 	.short	0x0070
        /*0014*/ 	.byte	0x00, 0xf0, 0x01, 0x28


	//----- nvinfo : EIATTR_SPARSE_MMA_MASK
	.align		4
.L_347:
        /*0018*/ 	.byte	0x03, 0x50
        /*001a*/ 	.short	0x0000


	//----- nvinfo : EIATTR_MAXREG_COUNT
	.align		4
        /*001c*/ 	.byte	0x03, 0x1b
        /*001e*/ 	.short	0x00a8


	//----- nvinfo : EIATTR_NUM_BARRIERS
	.align		4
        /*0020*/ 	.byte	0x02, 0x4c
        /*0022*/ 	.byte	0x10
	.zero		1


	//----- nvinfo : EIATTR_EXTERNS
	.align		4
        /*0024*/ 	.byte	0x04, 0x0f
        /*0026*/ 	.short	(.L_349 - .L_348)


	//   ....[0]....
	.align		4
.L_348:
        /*0028*/ 	.word	index@(__assertfail)


	//----- nvinfo : EIATTR_ANNOTATIONS
	.align		4
.L_349:
        /*002c*/ 	.byte	0x04, 0x55
        /*002e*/ 	.short	(.L_351 - .L_350)


	//   ....[0]....
.L_350:
        /* <DEDUP_REMOVED lines=84> */


	//----- nvinfo : EIATTR_MERCURY_ISA_VERSION
	.align		4
.L_351:
        /*0558*/ 	.byte	0x03, 0x5f
        /*055a*/ 	.short	0x0101


	//----- nvinfo : EIATTR_UNUSED_LOAD_BYTE_OFFSET
	.align		4
        /*055c*/ 	.byte	0x04, 0x44
        /*055e*/ 	.short	(.L_353 - .L_352)


	//   ....[0]....
.L_352:
        /*0560*/ 	.word	0x00000ae0
        /*0564*/ 	.word	0x0000fff0


	//   ....[1]....
        /*0568*/ 	.word	0x00024db0
        /*056c*/ 	.word	0x0000fff0


	//----- nvinfo : EIATTR_INT_WARP_WIDE_INSTR_OFFSETS
	.align		4
.L_353:
        /*0570*/ 	.byte	0x04, 0x31
        /*0572*/ 	.short	(.L_355 - .L_354)


	//   ....[0]....
.L_354:
        /*0574*/ 	.word	0x000001c0


	//   ....[1]....
        /*0578*/ 	.word	0x00000200


	//   ....[2]....
        /*057c*/ 	.word	0x00000270


	//   ....[3]....
        /*0580*/ 	.word	0x00029970


	//   ....[4]....
        /*0584*/ 	.word	0x00029a00


	//   ....[5]....
        /*0588*/ 	.word	0x00029e80


	//   ....[6]....
        /*058c*/ 	.word	0x00029eb0


	//   ....[7]....
        /*0590*/ 	.word	0x0002a0c0


	//   ....[8]....
        /*0594*/ 	.word	0x0002a1b0


	//   ....[9]....
        /*0598*/ 	.word	0x0002a2a0


	//   ....[10]....
        /*059c*/ 	.word	0x0002c8b0


	//   ....[11]....
        /*05a0*/ 	.word	0x0002c940


	//----- nvinfo : EIATTR_COOP_GROUP_MASK_REGIDS
	.align		4
.L_355:
        /*05a4*/ 	.byte	0x04, 0x29
        /*05a6*/ 	.short	(.L_357 - .L_356)


	//   ....[0]....
.L_356:
        /*05a8*/ 	.word	0xffffffff


	//   ....[1]....
        /*05ac*/ 	.word	0xffffffff


	//   ....[2]....
        /*05b0*/ 	.word	0xffffffff


	//   ....[3]....
        /*05b4*/ 	.word	0xffffffff


	//   ....[4]....
        /*05b8*/ 	.word	0xffffffff


	//   ....[5]....
        /*05bc*/ 	.word	0xffffffff


	//   ....[6]....
        /*05c0*/ 	.word	0xffffffff


	//   ....[7]....
        /*05c4*/ 	.word	0xffffffff


	//   ....[8]....
        /*05c8*/ 	.word	0xffffffff


	//   ....[9]....
        /*05cc*/ 	.word	0xffffffff


	//   ....[10]....
        /*05d0*/ 	.word	0xffffffff


	//   ....[11]....
        /*05d4*/ 	.word	0xffffffff


	//   ....[12]....
        /*05d8*/ 	.word	0xffffffff


	//   ....[13]....
        /*05dc*/ 	.word	0xffffffff


	//   ....[14]....
        /*05e0*/ 	.word	0xffffffff


	//   ....[15]....
        /*05e4*/ 	.word	0xffffffff


	//   ....[16]....
        /*05e8*/ 	.word	0xffffffff


	//   ....[17]....
        /*05ec*/ 	.word	0xffffffff


	//   ....[18]....
        /*05f0*/ 	.word	0xffffffff


	//   ....[19]....
        /*05f4*/ 	.word	0xffffffff


	//   ....[20]....
        /*05f8*/ 	.word	0xffffffff


	//   ....[21]....
        /*05fc*/ 	.word	0xffffffff


	//   ....[22]....
        /*0600*/ 	.word	0xffffffff


	//   ....[23]....
        /*0604*/ 	.word	0xffffffff


	//   ....[24]....
        /*0608*/ 	.word	0xffffffff


	//   ....[25]....
        /*060c*/ 	.word	0xffffffff


	//   ....[26]....
        /*0610*/ 	.word	0xffffffff


	//   ....[27]....
        /*0614*/ 	.word	0xffffffff


	//   ....[28]....
        /*0618*/ 	.word	0xffffffff


	//   ....[29]....
        /*061c*/ 	.word	0xffffffff


	//   ....[30]....
        /*0620*/ 	.word	0xffffffff


	//   ....[31]....
        /*0624*/ 	.word	0xffffffff


	//   ....[32]....
        /*0628*/ 	.word	0xffffffff


	//   ....[33]....
        /*062c*/ 	.word	0xffffffff


	//   ....[34]....
        /*0630*/ 	.word	0xffffffff


	//   ....[35]....
        /*0634*/ 	.word	0xffffffff


	//   ....[36]....
        /*0638*/ 	.word	0xffffffff


	//   ....[37]....
        /*063c*/ 	.word	0xffffffff


	//   ....[38]....
        /*0640*/ 	.word	0xffffffff


	//   ....[39]....
        /*0644*/ 	.word	0xffffffff


	//   ....[40]....
        /*0648*/ 	.word	0xffffffff


	//   ....[41]....
        /*064c*/ 	.word	0xffffffff


	//   ....[42]....
        /*0650*/ 	.word	0xffffffff


	//   ....[43]....
        /*0654*/ 	.word	0xffffffff


	//   ....[44]....
        /*0658*/ 	.word	0xffffffff


	//   ....[45]....
        /*065c*/ 	.word	0xffffffff


	//   ....[46]....
        /*0660*/ 	.word	0xffffffff


	//   ....[47]....
        /*0664*/ 	.word	0xffffffff


	//   ....[48]....
        /*0668*/ 	.word	0xffffffff


	//   ....[49]....
        /*066c*/ 	.word	0xffffffff


	//   ....[50]....
        /*0670*/ 	.word	0xffffffff


	//   ....[51]....
        /*0674*/ 	.word	0xffffffff


	//   ....[52]....
        /*0678*/ 	.word	0xffffffff


	//   ....[53]....
        /*067c*/ 	.word	0xffffffff


	//   ....[54]....
        /*0680*/ 	.word	0xffffffff


	//   ....[55]....
        /*0684*/ 	.word	0xffffffff


	//   ....[56]....
        /*0688*/ 	.word	0xffffffff


	//   ....[57]....
        /*068c*/ 	.word	0xffffffff


	//   ....[58]....
        /*0690*/ 	.word	0x0500000f


	//   ....[59]....
        /*0694*/ 	.word	0x0500000f


	//   ....[60]....
        /*0698*/ 	.word	0x0500000f


	//   ....[61]....
        /*069c*/ 	.word	0x0500000f


	//   ....[62]....
        /*06a0*/ 	.word	0x0500000f


	//   ....[63]....
        /*06a4*/ 	.word	0x0500000f


	//   ....[64]....
        /*06a8*/ 	.word	0x0500000f


	//   ....[65]....
        /*06ac*/ 	.word	0x0500000f


	//   ....[66]....
        /*06b0*/ 	.word	0x0500000f


	//   ....[67]....
        /*06b4*/ 	.word	0x0500000f


	//   ....[68]....
        /*06b8*/ 	.word	0x0500000f


	//   ....[69]....
        /*06bc*/ 	.word	0x0500000f


	//   ....[70]....
        /*06c0*/ 	.word	0x0500000f


	//   ....[71]....
        /*06c4*/ 	.word	0x0500000f


	//   ....[72]....
        /*06c8*/ 	.word	0x0500000f


	//   ....[73]....
        /*06cc*/ 	.word	0x0500000f


	//   ....[74]....
        /*06d0*/ 	.word	0x0500000f


	//   ....[75]....
        /*06d4*/ 	.word	0x0500000f


	//   ....[76]....
        /*06d8*/ 	.word	0x0500000f


	//   ....[77]....
        /*06dc*/ 	.word	0x0500000f


	//   ....[78]....
        /*06e0*/ 	.word	0x0500000f


	//   ....[79]....
        /*06e4*/ 	.word	0x0500000f


	//   ....[80]....
        /*06e8*/ 	.word	0x0500000f


	//   ....[81]....
        /*06ec*/ 	.word	0x0500000f


	//   ....[82]....
        /*06f0*/ 	.word	0x0500000f


	//   ....[83]....
        /*06f4*/ 	.word	0x0500000f


	//   ....[84]....
        /*06f8*/ 	.word	0x0500000f


	//   ....[85]....
        /*06fc*/ 	.word	0x0500000f


	//   ....[86]....
        /*0700*/ 	.word	0x0500000f


	//   ....[87]....
        /*0704*/ 	.word	0x0500000f


	//   ....[88]....
        /*0708*/ 	.word	0x0500000f


	//   ....[89]....
        /*070c*/ 	.word	0x0500000f


	//   ....[90]....
        /*0710*/ 	.word	0x0500000f


	//   ....[91]....
        /*0714*/ 	.word	0x0500000f


	//   ....[92]....
        /*0718*/ 	.word	0x0500000f


	//   ....[93]....
        /*071c*/ 	.word	0x0500000f


	//   ....[94]....
        /*0720*/ 	.word	0x0500000f


	//   ....[95]....
        /*0724*/ 	.word	0x0500000f


	//   ....[96]....
        /*0728*/ 	.word	0x0500000f


	//   ....[97]....
        /*072c*/ 	.word	0x0500000f


	//   ....[98]....
        /*0730*/ 	.word	0x0500000f


	//   ....[99]....
        /*0734*/ 	.word	0x0500000f


	//   ....[100]....
        /*0738*/ 	.word	0x0500000f


	//   ....[101]....
        /*073c*/ 	.word	0x0500000f


	//   ....[102]....
        /*0740*/ 	.word	0x0500000f


	//   ....[103]....
        /*0744*/ 	.word	0x0500000f


	//   ....[104]....
        /*0748*/ 	.word	0x0500000f


	//   ....[105]....
        /*074c*/ 	.word	0x0500000f


	//   ....[106]....
        /*0750*/ 	.word	0x0500000f


	//   ....[107]....
        /*0754*/ 	.word	0x0500000f


	//   ....[108]....
        /*0758*/ 	.word	0x0500000f


	//   ....[109]....
        /*075c*/ 	.word	0x0500000f


	//----- nvinfo : EIATTR_COOP_GROUP_INSTR_OFFSETS
	.align		4
.L_357:
        /*0760*/ 	.byte	0x04, 0x28
        /*0762*/ 	.short	(.L_359 - .L_358)


	//   ....[0]....
.L_358:
        /*0764*/ 	.word	0x00000060


	//   ....[1]....
        /*0768*/ 	.word	0x000001d0


	//   ....[2]....
        /*076c*/ 	.word	0x00000220


	//   ....[3]....
        /*0770*/ 	.word	0x00000450


	//   ....[4]....
        /*0774*/ 	.word	0x000005b0


	//   ....[5]....
        /*0778*/ 	.word	0x000006d0


	//   ....[6]....
        /*077c*/ 	.word	0x00000830


	//   ....[7]....
        /*0780*/ 	.word	0x0000ab20


	//   ....[8]....
        /*0784*/ 	.word	0x00017a90


	//   ....[9]....
        /*0788*/ 	.word	0x00017b30


	//   ....[10]....
        /*078c*/ 	.word	0x000180b0


	//   ....[11]....
        /*0790*/ 	.word	0x000180d0


	//   ....[12]....
        /*0794*/ 	.word	0x0001daf0


	//   ....[13]....
        /*0798*/ 	.word	0x0001dbf0


	//   ....[14]....
        /*079c*/ 	.word	0x0001e090


	//   ....[15]....
        /*07a0*/ 	.word	0x0001e100


	//   ....[16]....
        /*07a4*/ 	.word	0x00022bd0


	//   ....[17]....
        /*07a8*/ 	.word	0x00022bf0


	//   ....[18]....
        /*07ac*/ 	.word	0x00022ef0


	//   ....[19]....
        /*07b0*/ 	.word	0x00023090


	//   ....[20]....
        /*07b4*/ 	.word	0x00024310


	//   ....[21]....
        /*07b8*/ 	.word	0x00024390


	//   ....[22]....
        /*07bc*/ 	.word	0x000243b0


	//   ....[23]....
        /*07c0*/ 	.word	0x000243c0


	//   ....[24]....
        /*07c4*/ 	.word	0x000276c0


	//   ....[25]....
        /*07c8*/ 	.word	0x00027840


	//   ....[26]....
        /*07cc*/ 	.word	0x00027870


	//   ....[27]....
        /*07d0*/ 	.word	0x000278b0


	//   ....[28]....
        /*07d4*/ 	.word	0x00027920


	//   ....[29]....
        /*07d8*/ 	.word	0x00027980


	//   ....[30]....
        /*07dc*/ 	.word	0x000279c0


	//   ....[31]....
        /*07e0*/ 	.word	0x00027b60


	//   ....[32]....
        /*07e4*/ 	.word	0x00027bc0


	//   ....[33]....
        /*07e8*/ 	.word	0x00027c00


	//   ....[34]....
        /*07ec*/ 	.word	0x00027c40


	//   ....[35]....
        /*07f0*/ 	.word	0x00027c70


	//   ....[36]....
        /*07f4*/ 	.word	0x00027ca0


	//   ....[37]....
        /*07f8*/ 	.word	0x00027d30


	//   ....[38]....
        /*07fc*/ 	.word	0x00027d90


	//   ....[39]....
        /*0800*/ 	.word	0x00027e20


	//   ....[40]....
        /*0804*/ 	.word	0x0002cdf0


	//   ....[41]....
        /*0808*/ 	.word	0x0002ce00


	//   ....[42]....
        /*080c*/ 	.word	0x0002cf10


	//   ....[43]....
        /*0810*/ 	.word	0x0002cf70


	//   ....[44]....
        /*0814*/ 	.word	0x0002cfb0


	//   ....[45]....
        /*0818*/ 	.word	0x0002cff0


	//   ....[46]....
        /*081c*/ 	.word	0x0002d020


	//   ....[47]....
        /*0820*/ 	.word	0x0002d050


	//   ....[48]....
        /*0824*/ 	.word	0x0002d1e0


	//   ....[49]....
        /*0828*/ 	.word	0x0002d240


	//   ....[50]....
        /*082c*/ 	.word	0x0002d280


	//   ....[51]....
        /*0830*/ 	.word	0x0002d2c0


	//   ....[52]....
        /*0834*/ 	.word	0x0002d2f0


	//   ....[53]....
        /*0838*/ 	.word	0x0002d320


	//   ....[54]....
        /*083c*/ 	.word	0x0002d3e0


	//   ....[55]....
        /*0840*/ 	.word	0x0002d400


	//   ....[56]....
        /*0844*/ 	.word	0x0002d470


	//   ....[57]....
        /*0848*/ 	.word	0x0002db00


	//   ....[58]....
        /*084c*/ 	.word	0x0002df60


	//   ....[59]....
        /*0850*/ 	.word	0x0002e000


	//   ....[60]....
        /*0854*/ 	.word	0x0002e0a0


	//   ....[61]....
        /*0858*/ 	.word	0x0002e140


	//   ....[62]....
        /*085c*/ 	.word	0x0002e1e0


	//   ....[63]....
        /*0860*/ 	.word	0x0002e280


	//   ....[64]....
        /*0864*/ 	.word	0x0002e320


	//   ....[65]....
        /*0868*/ 	.word	0x0002e3c0


	//   ....[66]....
        /*086c*/ 	.word	0x0002e460


	//   ....[67]....
        /*0870*/ 	.word	0x0002e500


	//   ....[68]....
        /*0874*/ 	.word	0x0002e5a0


	//   ....[69]....
        /*0878*/ 	.word	0x0002e640


	//   ....[70]....
        /*087c*/ 	.word	0x0002e6e0


	//   ....[71]....
        /*0880*/ 	.word	0x0002e780


	//   ....[72]....
        /*0884*/ 	.word	0x0002e820


	//   ....[73]....
        /*0888*/ 	.word	0x0002e8c0


	//   ....[74]....
        /*088c*/ 	.word	0x0002e9b0


	//   ....[75]....
        /*0890*/ 	.word	0x0002ea50


	//   ....[76]....
        /*0894*/ 	.word	0x0002eaf0


	//   ....[77]....
        /*0898*/ 	.word	0x0002eb90


	//   ....[78]....
        /*089c*/ 	.word	0x0002ec30


	//   ....[79]....
        /*08a0*/ 	.word	0x0002ecd0


	//   ....[80]....
        /*08a4*/ 	.word	0x0002ed70


	//   ....[81]....
        /*08a8*/ 	.word	0x0002ee10


	//   ....[82]....
        /*08ac*/ 	.word	0x0002eeb0


	//   ....[83]....
        /*08b0*/ 	.word	0x0002ef50


	//   ....[84]....
        /*08b4*/ 	.word	0x0002eff0


	//   ....[85]....
        /*08b8*/ 	.word	0x0002f090


	//   ....[86]....
        /*08bc*/ 	.word	0x0002f130


	//   ....[87]....
        /*08c0*/ 	.word	0x0002f1d0


	//   ....[88]....
        /*08c4*/ 	.word	0x0002f270


	//   ....[89]....
        /*08c8*/ 	.word	0x0002f310


	//   ....[90]....
        /*08cc*/ 	.word	0x0002f610


	//   ....[91]....
        /*08d0*/ 	.word	0x0002f8f0


	//   ....[92]....
        /*08d4*/ 	.word	0x0002fd10


	//   ....[93]....
        /*08d8*/ 	.word	0x0002fda0


	//   ....[94]....
        /*08dc*/ 	.word	0x0002fe40


	//   ....[95]....
        /*08e0*/ 	.word	0x0002fef0


	//   ....[96]....
        /*08e4*/ 	.word	0x0002ff70


	//   ....[97]....
        /*08e8*/ 	.word	0x0002fff0


	//   ....[98]....
        /*08ec*/ 	.word	0x00030070


	//   ....[99]....
        /*08f0*/ 	.word	0x000300f0


	//   ....[100]....
        /*08f4*/ 	.word	0x00030180


	//   ....[101]....
        /*08f8*/ 	.word	0x00030230


	//   ....[102]....
        /*08fc*/ 	.word	0x000302b0


	//   ....[103]....
        /*0900*/ 	.word	0x00030330


	//   ....[104]....
        /*0904*/ 	.word	0x000303b0


	//   ....[105]....
        /*0908*/ 	.word	0x00030430


	//   ....[106]....
        /*090c*/ 	.word	0x000304a0


	//   ....[107]....
        /*0910*/ 	.word	0x00030540


	//   ....[108]....
        /*0914*/ 	.word	0x000305d0


	//   ....[109]....
        /*0918*/ 	.word	0x00030700


	//----- nvinfo : EIATTR_REG_RECONFIG
	.align		4
.L_359:
        /*091c*/ 	.byte	0x01, 0x54
	.zero		2


	//----- nvinfo : EIATTR_SYSCALL_OFFSETS
	.align		4
        /*0920*/ 	.byte	0x04, 0x46
        /*0922*/ 	.short	(.L_361 - .L_360)


	//   ....[0]....
.L_360:
        /*0924*/ 	.word	0x00001970


	//   ....[1]....
        /*0928*/ 	.word	0x00001ac0


	//   ....[2]....
        /*092c*/ 	.word	0x0000acc0


	//   ....[3]....
        /*0930*/ 	.word	0x0000b170


	//   ....[4]....
        /*0934*/ 	.word	0x00029b90


	//   ....[5]....
        /*0938*/ 	.word	0x00029cd0


	//   ....[6]....
        /*093c*/ 	.word	0x00029dd0


	//----- nvinfo : EIATTR_MBARRIER_INSTR_OFFSETS
	.align		4
.L_361:
        /*0940*/ 	.byte	0x04, 0x39
        /*0942*/ 	.short	(.L_363 - .L_362)


	//   ....[0]....
.L_362:
        /*0944*/ 	.word	0x00000300
        /*0948*/ 	.word	0x000000ff
        /*094c*/ 	.word	0x00038800
        /*0950*/ 	.short	0x0100
        /*0952*/ 	.byte	0x08
	.zero		1


	//   ....[1]....
        /*0954*/ 	.word	0x00000310
        /*0958*/ 	.word	0x000000ff
        /*095c*/ 	.word	0x00038820
        /*0960*/ 	.short	0x0100
        /*0962*/ 	.byte	0x08
	.zero		1


	//   ....[2]....
        /*0964*/ 	.word	0x00000400
        /*0968*/ 	.word	0x000000ff
        /*096c*/ 	.word	0x00038830
        /*0970*/ 	.short	0x0100
        /*0972*/ 	.byte	0x08
	.zero		1


	//   ....[3]....
        /*0974*/ 	.word	0x00000410
        /*0978*/ 	.word	0x000000ff
        /*097c*/ 	.word	0x00038840
        /*0980*/ 	.short	0x0100
        /*0982*/ 	.byte	0x08
	.zero		1


	//   ....[4]....
        /*0984*/ 	.word	0x00000420
        /*0988*/ 	.word	0x000000ff
        /*098c*/ 	.word	0x00038838
        /*0990*/ 	.short	0x0100
        /*0992*/ 	.byte	0x08
	.zero		1


	//   ....[5]....
        /*0994*/ 	.word	0x00000430
        /*0998*/ 	.word	0x000000ff
        /*099c*/ 	.word	0x00038848
        /*09a0*/ 	.short	0x0100
        /*09a2*/ 	.byte	0x08
	.zero		1


	//   ....[6]....
        /*09a4*/ 	.word	0x00000560
        /*09a8*/ 	.word	0x000000ff
        /*09ac*/ 	.word	0x00038850
        /*09b0*/ 	.short	0x0100
        /*09b2*/ 	.byte	0x08
	.zero		1


	//   ....[7]....
        /*09b4*/ 	.word	0x00000570
        /*09b8*/ 	.word	0x000000ff
        /*09bc*/ 	.word	0x00038860
        /*09c0*/ 	.short	0x0100
        /*09c2*/ 	.byte	0x08
	.zero		1


	//   ....[8]....
        /*09c4*/ 	.word	0x00000580
        /*09c8*/ 	.word	0x000000ff
        /*09cc*/ 	.word	0x00038858
        /*09d0*/ 	.short	0x0100
        /*09d2*/ 	.byte	0x08
	.zero		1


	//   ....[9]....
        /*09d4*/ 	.word	0x00000590
        /*09d8*/ 	.word	0x000000ff
        /*09dc*/ 	.word	0x00038868
        /*09e0*/ 	.short	0x0100
        /*09e2*/ 	.byte	0x08
	.zero		1


	//   ....[10]....
        /*09e4*/ 	.word	0x00000680
        /*09e8*/ 	.word	0x000000ff
        /*09ec*/ 	.word	0x00038870
        /*09f0*/ 	.short	0x0100
        /*09f2*/ 	.byte	0x06
	.zero		1


	//   ....[11]....
        /*09f4*/ 	.word	0x00000690
        /*09f8*/ 	.word	0x000000ff
        /*09fc*/ 	.word	0x00038880
        /*0a00*/ 	.short	0x0100
        /*0a02*/ 	.byte	0x06
	.zero		1


	//   ....[12]....
        /*0a04*/ 	.word	0x000006a0
        /*0a08*/ 	.word	0x000000ff
        /*0a0c*/ 	.word	0x00038878
        /*0a10*/ 	.short	0x0100
        /*0a12*/ 	.byte	0x06
	.zero		1


	//   ....[13]....
        /*0a14*/ 	.word	0x000006b0
        /*0a18*/ 	.word	0x000000ff
        /*0a1c*/ 	.word	0x00038888
        /*0a20*/ 	.short	0x0100
        /*0a22*/ 	.byte	0x06
	.zero		1


	//   ....[14]....
        /*0a24*/ 	.word	0x000007e0
        /*0a28*/ 	.word	0x000000ff
        /*0a2c*/ 	.word	0x00038890
        /*0a30*/ 	.short	0x0100
        /*0a32*/ 	.byte	0x08
	.zero		1


	//   ....[15]....
        /*0a34*/ 	.word	0x000007f0
        /*0a38*/ 	.word	0x000000ff
        /*0a3c*/ 	.word	0x000388a0
        /*0a40*/ 	.short	0x0100
        /*0a42*/ 	.byte	0x08
	.zero		1


	//   ....[16]....
        /*0a44*/ 	.word	0x00000800
        /*0a48*/ 	.word	0x000000ff
        /*0a4c*/ 	.word	0x00038898
        /*0a50*/ 	.short	0x0100
        /*0a52*/ 	.byte	0x08
	.zero		1


	//   ....[17]....
        /*0a54*/ 	.word	0x00000810
        /*0a58*/ 	.word	0x000000ff
        /*0a5c*/ 	.word	0x000388a8
        /*0a60*/ 	.short	0x0100
        /*0a62*/ 	.byte	0x08
	.zero		1


	//   ....[18]....
        /*0a64*/ 	.word	0x00000940
        /*0a68*/ 	.word	0x000000ff
        /*0a6c*/ 	.word	0x000388b0
        /*0a70*/ 	.short	0x0100
        /*0a72*/ 	.byte	0x08
	.zero		1


	//   ....[19]....
        /*0a74*/ 	.word	0x00000950
        /*0a78*/ 	.word	0x000000ff
        /*0a7c*/ 	.word	0x000388c0
        /*0a80*/ 	.short	0x0100
        /*0a82*/ 	.byte	0x08
	.zero		1


	//   ....[20]....
        /*0a84*/ 	.word	0x00000960
        /*0a88*/ 	.word	0x000000ff
        /*0a8c*/ 	.word	0x000388b8
        /*0a90*/ 	.short	0x0100
        /*0a92*/ 	.byte	0x08
	.zero		1


	//   ....[21]....
        /*0a94*/ 	.word	0x00000970
        /*0a98*/ 	.word	0x000000ff
        /*0a9c*/ 	.word	0x000388c8
        /*0aa0*/ 	.short	0x0100
        /*0aa2*/ 	.byte	0x08
	.zero		1


	//   ....[22]....
        /*0aa4*/ 	.word	0x00003600
        /*0aa8*/ 	.word	0x00000000
        /*0aac*/ 	.word	0x00038890
        /*0ab0*/ 	.short	0x010a
        /*0ab2*/ 	.byte	0x3f
	.zero		1


	//   ....[23]....
        /*0ab4*/ 	.word	0x00006900
        /*0ab8*/ 	.word	0x00000000
        /*0abc*/ 	.word	0x00038890
        /*0ac0*/ 	.short	0x010a
        /*0ac2*/ 	.byte	0x3f
	.zero		1


	//   ....[24]....
        /*0ac4*/ 	.word	0x00009900
        /*0ac8*/ 	.word	0x00000000
        /*0acc*/ 	.word	0x00038890
        /*0ad0*/ 	.short	0x010a
        /*0ad2*/ 	.byte	0x3f
	.zero		1


	//   ....[25]....
        /*0ad4*/ 	.word	0x00009d10
        /*0ad8*/ 	.word	0x00000028
        /*0adc*/ 	.word	0x00000000
        /*0ae0*/ 	.short	0x0101
        /*0ae2*/ 	.byte	0x3f
	.zero		1


	//   ....[26]....
        /*0ae4*/ 	.word	0x00009d50
        /*0ae8*/ 	.word	0x00000000
        /*0aec*/ 	.word	0x000388b0
        /*0af0*/ 	.short	0x010a
        /*0af2*/ 	.byte	0x3f
	.zero		1


	//   ....[27]....
        /*0af4*/ 	.word	0x0000a570
        /*0af8*/ 	.word	0x00000000
        /*0afc*/ 	.word	0x00000000
        /*0b00*/ 	.short	0x0101
        /*0b02*/ 	.byte	0x3f
	.zero		1


	//   ....[28]....
        /*0b04*/ 	.word	0x0000ad50
        /*0b08*/ 	.word	0x00000010
        /*0b0c*/ 	.word	0x00038800
        /*0b10*/ 	.short	0x010a
        /*0b12*/ 	.byte	0x3f
	.zero		1


	//   ....[29]....
        /*0b14*/ 	.word	0x0000ada0
        /*0b18*/ 	.word	0x00000010
        /*0b1c*/ 	.word	0x00038800
        /*0b20*/ 	.short	0x010a
        /*0b22*/ 	.byte	0x3f
	.zero		1


	//   ....[30]....
        /*0b24*/ 	.word	0x0000c710
        /*0b28*/ 	.word	0x00000010
        /*0b2c*/ 	.word	0x00038800
        /*0b30*/ 	.short	0x010a
        /*0b32*/ 	.byte	0x3f
	.zero		1


	//   ....[31]....
        /*0b34*/ 	.word	0x00010a10
        /*0b38*/ 	.word	0x00000010
        /*0b3c*/ 	.word	0x00038800
        /*0b40*/ 	.short	0x010a
        /*0b42*/ 	.byte	0x3f
	.zero		1


	//   ....[32]....
        /*0b44*/ 	.word	0x000141a0
        /*0b48*/ 	.word	0x00000000
        /*0b4c*/ 	.word	0x00038830
        /*0b50*/ 	.short	0x010a
        /*0b52*/ 	.byte	0x3f
	.zero		1


	//   ....[33]....
        /*0b54*/ 	.word	0x00014220
        /*0b58*/ 	.word	0x00000000
        /*0b5c*/ 	.word	0x00038830
        /*0b60*/ 	.short	0x010a
        /*0b62*/ 	.byte	0x3f
	.zero		1


	//   ....[34]....
        /*0b64*/ 	.word	0x00017800
        /*0b68*/ 	.word	0x00000000
        /*0b6c*/ 	.word	0x00000000
        /*0b70*/ 	.short	0x0101
        /*0b72*/ 	.byte	0x3f
	.zero		1


	//   ....[35]....
        /*0b74*/ 	.word	0x000196f0
        /*0b78*/ 	.word	0x0000000b
        /*0b7c*/ 	.word	0x00038830
        /*0b80*/ 	.short	0x010a
        /*0b82*/ 	.byte	0x3f
	.zero		1


	//   ....[36]....
        /*0b84*/ 	.word	0x00019770
        /*0b88*/ 	.word	0x0000000b
        /*0b8c*/ 	.word	0x00038830
        /*0b90*/ 	.short	0x010a
        /*0b92*/ 	.byte	0x3f
	.zero		1


	//   ....[37]....
        /*0b94*/ 	.word	0x0001ce90
        /*0b98*/ 	.word	0x00000009
        /*0b9c*/ 	.word	0x00038850
        /*0ba0*/ 	.short	0x010a
        /*0ba2*/ 	.byte	0x3f
	.zero		1


	//   ....[38]....
        /*0ba4*/ 	.word	0x0001cee0
        /*0ba8*/ 	.word	0x00000009
        /*0bac*/ 	.word	0x00038850
        /*0bb0*/ 	.short	0x010a
        /*0bb2*/ 	.byte	0x3f
	.zero		1


	//   ....[39]....
        /*0bb4*/ 	.word	0x0001e240
        /*0bb8*/ 	.word	0x0000000b
        /*0bbc*/ 	.word	0x00000000
        /*0bc0*/ 	.short	0x0101
        /*0bc2*/ 	.byte	0x3f
	.zero		1


	//   ....[40]....
        /*0bc4*/ 	.word	0x0001e270
        /*0bc8*/ 	.word	0x00000009
        /*0bcc*/ 	.word	0x00000000
        /*0bd0*/ 	.short	0x0101
        /*0bd2*/ 	.byte	0x3f
	.zero		1


	//   ....[41]....
        /*0bd4*/ 	.word	0x0001eac0
        /*0bd8*/ 	.word	0x00000003
        /*0bdc*/ 	.word	0x00038830
        /*0be0*/ 	.short	0x010a
        /*0be2*/ 	.byte	0x3f
	.zero		1


	//   ....[42]....
        /*0be4*/ 	.word	0x0001eb40
        /*0be8*/ 	.word	0x00000003
        /*0bec*/ 	.word	0x00038830
        /*0bf0*/ 	.short	0x010a
        /*0bf2*/ 	.byte	0x3f
	.zero		1


	//   ....[43]....
        /*0bf4*/ 	.word	0x00022260
        /*0bf8*/ 	.word	0x00000009
        /*0bfc*/ 	.word	0x00038850
        /*0c00*/ 	.short	0x010a
        /*0c02*/ 	.byte	0x3f
	.zero		1


	//   ....[44]....
        /*0c04*/ 	.word	0x000222b0
        /*0c08*/ 	.word	0x00000009
        /*0c0c*/ 	.word	0x00038850
        /*0c10*/ 	.short	0x010a
        /*0c12*/ 	.byte	0x3f
	.zero		1


	//   ....[45]....
        /*0c14*/ 	.word	0x000232d0
        /*0c18*/ 	.word	0x0000009d
        /*0c1c*/ 	.word	0x00000000
        /*0c20*/ 	.short	0x0101
        /*0c22*/ 	.byte	0x3f
	.zero		1


	//   ....[46]....
        /*0c24*/ 	.word	0x00023350
        /*0c28*/ 	.word	0x00000009
        /*0c2c*/ 	.word	0x00000000
        /*0c30*/ 	.short	0x0101
        /*0c32*/ 	.byte	0x3f
	.zero		1


	//   ....[47]....
        /*0c34*/ 	.word	0x00023ff0
        /*0c38*/ 	.word	0x00000000
        /*0c3c*/ 	.word	0x00038850
        /*0c40*/ 	.short	0x010a
        /*0c42*/ 	.byte	0x3f
	.zero		1


	//   ....[48]....
        /*0c44*/ 	.word	0x00024090
        /*0c48*/ 	.word	0x00000000
        /*0c4c*/ 	.word	0x00038850
        /*0c50*/ 	.short	0x010a
        /*0c52*/ 	.byte	0x3f
	.zero		1


	//   ....[49]....
        /*0c54*/ 	.word	0x00024540
        /*0c58*/ 	.word	0x0000000b
        /*0c5c*/ 	.word	0x00000000
        /*0c60*/ 	.short	0x0101
        /*0c62*/ 	.byte	0x3f
	.zero		1


	//   ....[50]....
        /*0c64*/ 	.word	0x00026500
        /*0c68*/ 	.word	0x00000000
        /*0c6c*/ 	.word	0x00000000
        /*0c70*/ 	.short	0x0101
        /*0c72*/ 	.byte	0x3f
	.zero		1


	//   ....[51]....
        /*0c74*/ 	.word	0x00028b60
        /*0c78*/ 	.word	0x00000009
        /*0c7c*/ 	.word	0x00038820
        /*0c80*/ 	.short	0x010a
        /*0c82*/ 	.byte	0x3f
	.zero		1


	//   ....[52]....
        /*0c84*/ 	.word	0x00028bf0
        /*0c88*/ 	.word	0x00000005
        /*0c8c*/ 	.word	0x000388a0
        /*0c90*/ 	.short	0x010a
        /*0c92*/ 	.byte	0x3f
	.zero		1


	//   ....[53]....
        /*0c94*/ 	.word	0x00028ec0
        /*0c98*/ 	.word	0x00000005
        /*0c9c*/ 	.word	0x000388c0
        /*0ca0*/ 	.short	0x010a
        /*0ca2*/ 	.byte	0x3f
	.zero		1


	//   ....[54]....
        /*0ca4*/ 	.word	0x000292b0
        /*0ca8*/ 	.word	0x00000006
        /*0cac*/ 	.word	0x000388a0
        /*0cb0*/ 	.short	0x010a
        /*0cb2*/ 	.byte	0x3f
	.zero		1


	//   ....[55]....
        /*0cb4*/ 	.word	0x00029560
        /*0cb8*/ 	.word	0x00000006
        /*0cbc*/ 	.word	0x000388c0
        /*0cc0*/ 	.short	0x010a
        /*0cc2*/ 	.byte	0x3f
	.zero		1


	//   ....[56]....
        /*0cc4*/ 	.word	0x0002a5d0
        /*0cc8*/ 	.word	0x00000007
        /*0ccc*/ 	.word	0x00038840
        /*0cd0*/ 	.short	0x010a
        /*0cd2*/ 	.byte	0x3f
	.zero		1


	//   ....[57]....
        /*0cd4*/ 	.word	0x0002ac40
        /*0cd8*/ 	.word	0x0000000a
        /*0cdc*/ 	.word	0x00038820
        /*0ce0*/ 	.short	0x010a
        /*0ce2*/ 	.byte	0x3f
	.zero		1


	//   ....[58]....
        /*0ce4*/ 	.word	0x0002af50
        /*0ce8*/ 	.word	0x00000007
        /*0cec*/ 	.word	0x00038840
        /*0cf0*/ 	.short	0x010a
        /*0cf2*/ 	.byte	0x3f
	.zero		1


	//   ....[59]....
        /*0cf4*/ 	.word	0x0002b2a0
        /*0cf8*/ 	.word	0x00000008
        /*0cfc*/ 	.word	0x00000060
        /*0d00*/ 	.short	0x010a
        /*0d02*/ 	.byte	0x3f
	.zero		1


	//   ....[60]....
        /*0d04*/ 	.word	0x0002b900
        /*0d08*/ 	.word	0x00000002
        /*0d0c*/ 	.word	0x00038840
        /*0d10*/ 	.short	0x010a
        /*0d12*/ 	.byte	0x3f
	.zero		1


	//   ....[61]....
        /*0d14*/ 	.word	0x0002bc50
        /*0d18*/ 	.word	0x00000003
        /*0d1c*/ 	.word	0x00000060
        /*0d20*/ 	.short	0x010a
        /*0d22*/ 	.byte	0x3f
	.zero		1


	//   ....[62]....
        /*0d24*/ 	.word	0x0002c1b0
        /*0d28*/ 	.word	0x00000002
        /*0d2c*/ 	.word	0x00038840
        /*0d30*/ 	.short	0x010a
        /*0d32*/ 	.byte	0x3f
	.zero		1


	//   ....[63]....
        /*0d34*/ 	.word	0x0002c500
        /*0d38*/ 	.word	0x00000002
        /*0d3c*/ 	.word	0x00000060
        /*0d40*/ 	.short	0x010a
        /*0d42*/ 	.byte	0x3f
	.zero		1


	//   ....[64]....
        /*0d44*/ 	.word	0x0002ca00
        /*0d48*/ 	.word	0x00000003
        /*0d4c*/ 	.word	0x00038860
        /*0d50*/ 	.short	0x010a
        /*0d52*/ 	.byte	0x3f
	.zero		1


	//   ....[65]....
        /*0d54*/ 	.word	0x0002da80
        /*0d58*/ 	.word	0x00000000
        /*0d5c*/ 	.word	0x00038820
        /*0d60*/ 	.short	0x010a
        /*0d62*/ 	.byte	0x3f
	.zero		1


	//   ....[66]....
        /*0d64*/ 	.word	0x0002dc50
        /*0d68*/ 	.word	0x00000006
        /*0d6c*/ 	.word	0x00000000
        /*0d70*/ 	.short	0x010a
        /*0d72*/ 	.byte	0x3f
	.zero		1


	//   ....[67]....
        /*0d74*/ 	.word	0x0002dcc0
        /*0d78*/ 	.word	0x00000007
        /*0d7c*/ 	.word	0x00000000
        /*0d80*/ 	.short	0x010a
        /*0d82*/ 	.byte	0x3f
	.zero		1


	//   ....[68]....
        /*0d84*/ 	.word	0x0002dd30
        /*0d88*/ 	.word	0x00000004
        /*0d8c*/ 	.word	0x00000000
        /*0d90*/ 	.short	0x010a
        /*0d92*/ 	.byte	0x3f
	.zero		1


	//   ....[69]....
        /*0d94*/ 	.word	0x0002dd60
        /*0d98*/ 	.word	0x00000003
        /*0d9c*/ 	.word	0x00000000
        /*0da0*/ 	.short	0x010a
        /*0da2*/ 	.byte	0x3f
	.zero		1


	//   ....[70]....
        /*0da4*/ 	.word	0x0002ddc0
        /*0da8*/ 	.word	0x00000000
        /*0dac*/ 	.word	0x00038890
        /*0db0*/ 	.short	0x010a
        /*0db2*/ 	.byte	0x3f
	.zero		1


	//   ....[71]....
        /*0db4*/ 	.word	0x0002de10
        /*0db8*/ 	.word	0x00000000
        /*0dbc*/ 	.word	0x00038890
        /*0dc0*/ 	.short	0x010a
        /*0dc2*/ 	.byte	0x3f
	.zero		1


	//   ....[72]....
        /*0dc4*/ 	.word	0x0002de60
        /*0dc8*/ 	.word	0x00000000
        /*0dcc*/ 	.word	0x00038890
        /*0dd0*/ 	.short	0x010a
        /*0dd2*/ 	.byte	0x3f
	.zero		1


	//   ....[73]....
        /*0dd4*/ 	.word	0x0002deb0
        /*0dd8*/ 	.word	0x00000000
        /*0ddc*/ 	.word	0x000388b0
        /*0de0*/ 	.short	0x010a
        /*0de2*/ 	.byte	0x3f
	.zero		1


	//   ....[74]....
        /*0de4*/ 	.word	0x0002e900
        /*0de8*/ 	.word	0x00000010
        /*0dec*/ 	.word	0x00038800
        /*0df0*/ 	.short	0x010a
        /*0df2*/ 	.byte	0x3f
	.zero		1


	//   ....[75]....
        /*0df4*/ 	.word	0x0002f350
        /*0df8*/ 	.word	0x00000010
        /*0dfc*/ 	.word	0x00038800
        /*0e00*/ 	.short	0x010a
        /*0e02*/ 	.byte	0x3f
	.zero		1


	//   ....[76]....
        /*0e04*/ 	.word	0x0002f3a0
        /*0e08*/ 	.word	0x00000000
        /*0e0c*/ 	.word	0x00038830
        /*0e10*/ 	.short	0x010a
        /*0e12*/ 	.byte	0x3f
	.zero		1


	//   ....[77]....
        /*0e14*/ 	.word	0x0002f3f0
        /*0e18*/ 	.word	0x0000000b
        /*0e1c*/ 	.word	0x00038830
        /*0e20*/ 	.short	0x010a
        /*0e22*/ 	.byte	0x3f
	.zero		1


	//   ....[78]....
        /*0e24*/ 	.word	0x0002f440
        /*0e28*/ 	.word	0x00000009
        /*0e2c*/ 	.word	0x00038850
        /*0e30*/ 	.short	0x010a
        /*0e32*/ 	.byte	0x3f
	.zero		1


	//   ....[79]....
        /*0e34*/ 	.word	0x0002f490
        /*0e38*/ 	.word	0x00000003
        /*0e3c*/ 	.word	0x00038830
        /*0e40*/ 	.short	0x010a
        /*0e42*/ 	.byte	0x3f
	.zero		1


	//   ....[80]....
        /*0e44*/ 	.word	0x0002f4e0
        /*0e48*/ 	.word	0x00000009
        /*0e4c*/ 	.word	0x00038850
        /*0e50*/ 	.short	0x010a
        /*0e52*/ 	.byte	0x3f
	.zero		1


	//   ....[81]....
        /*0e54*/ 	.word	0x0002f530
        /*0e58*/ 	.word	0x00000000
        /*0e5c*/ 	.word	0x00038850
        /*0e60*/ 	.short	0x010a
        /*0e62*/ 	.byte	0x3f
	.zero		1


	//   ....[82]....
        /*0e64*/ 	.word	0x0002f6d0
        /*0e68*/ 	.word	0x00000009
        /*0e6c*/ 	.word	0x00038820
        /*0e70*/ 	.short	0x010a
        /*0e72*/ 	.byte	0x3f
	.zero		1


	//   ....[83]....
        /*0e74*/ 	.word	0x0002f720
        /*0e78*/ 	.word	0x00000005
        /*0e7c*/ 	.word	0x000388a0
        /*0e80*/ 	.short	0x010a
        /*0e82*/ 	.byte	0x3f
	.zero		1


	//   ....[84]....
        /*0e84*/ 	.word	0x0002f770
        /*0e88*/ 	.word	0x00000005
        /*0e8c*/ 	.word	0x000388c0
        /*0e90*/ 	.short	0x010a
        /*0e92*/ 	.byte	0x3f
	.zero		1


	//   ....[85]....
        /*0e94*/ 	.word	0x0002f7c0
        /*0e98*/ 	.word	0x00000006
        /*0e9c*/ 	.word	0x000388a0
        /*0ea0*/ 	.short	0x010a
        /*0ea2*/ 	.byte	0x3f
	.zero		1


	//   ....[86]....
        /*0ea4*/ 	.word	0x0002f810
        /*0ea8*/ 	.word	0x00000006
        /*0eac*/ 	.word	0x000388c0
        /*0eb0*/ 	.short	0x010a
        /*0eb2*/ 	.byte	0x3f
	.zero		1


	//   ....[87]....
        /*0eb4*/ 	.word	0x0002f9b0
        /*0eb8*/ 	.word	0x00000007
        /*0ebc*/ 	.word	0x00038840
        /*0ec0*/ 	.short	0x010a
        /*0ec2*/ 	.byte	0x3f
	.zero		1


	//   ....[88]....
        /*0ec4*/ 	.word	0x0002fa30
        /*0ec8*/ 	.word	0x00000003
        /*0ecc*/ 	.word	0x00038820
        /*0ed0*/ 	.short	0x010a
        /*0ed2*/ 	.byte	0x3f
	.zero		1


	//   ....[89]....
        /*0ed4*/ 	.word	0x0002fa80
        /*0ed8*/ 	.word	0x00000007
        /*0edc*/ 	.word	0x00038840
        /*0ee0*/ 	.short	0x010a
        /*0ee2*/ 	.byte	0x3f
	.zero		1


	//   ....[90]....
        /*0ee4*/ 	.word	0x0002fad0
        /*0ee8*/ 	.word	0x00000008
        /*0eec*/ 	.word	0x00000060
        /*0ef0*/ 	.short	0x010a
        /*0ef2*/ 	.byte	0x3f
	.zero		1


	//   ....[91]....
        /*0ef4*/ 	.word	0x0002fb20
        /*0ef8*/ 	.word	0x00000002
        /*0efc*/ 	.word	0x00038840
        /*0f00*/ 	.short	0x010a
        /*0f02*/ 	.byte	0x3f
	.zero		1


	//   ....[92]....
        /*0f04*/ 	.word	0x0002fb70
        /*0f08*/ 	.word	0x00000003
        /*0f0c*/ 	.word	0x00000060
        /*0f10*/ 	.short	0x010a
        /*0f12*/ 	.byte	0x3f
	.zero		1


	//   ....[93]....
        /*0f14*/ 	.word	0x0002fbc0
        /*0f18*/ 	.word	0x00000002
        /*0f1c*/ 	.word	0x00038840
        /*0f20*/ 	.short	0x010a
        /*0f22*/ 	.byte	0x3f
	.zero		1


	//   ....[94]....
        /*0f24*/ 	.word	0x0002fc10
        /*0f28*/ 	.word	0x00000002
        /*0f2c*/ 	.word	0x00000060
        /*0f30*/ 	.short	0x010a
        /*0f32*/ 	.byte	0x3f
	.zero		1


	//   ....[95]....
        /*0f34*/ 	.word	0x0002fc60
        /*0f38*/ 	.word	0x00000003
        /*0f3c*/ 	.word	0x00038860
        /*0f40*/ 	.short	0x010a
        /*0f42*/ 	.byte	0x3f
	.zero		1


	//   ....[96]....
        /*0f44*/ 	.word	0x00030620
        /*0f48*/ 	.word	0x00000000
        /*0f4c*/ 	.word	0x00038820
        /*0f50*/ 	.short	0x010a
        /*0f52*/ 	.byte	0x3f
	.zero		1


	//   ....[97]....
        /*0f54*/ 	.word	0x000307c0
        /*0f58*/ 	.word	0x00000006
        /*0f5c*/ 	.word	0x00000000
        /*0f60*/ 	.short	0x010a
        /*0f62*/ 	.byte	0x3f
	.zero		1


	//   ....[98]....
        /*0f64*/ 	.word	0x00030810
        /*0f68*/ 	.word	0x00000007
        /*0f6c*/ 	.word	0x00000000
        /*0f70*/ 	.short	0x010a
        /*0f72*/ 	.byte	0x3f
	.zero		1


	//   ....[99]....
        /*0f74*/ 	.word	0x00030860
        /*0f78*/ 	.word	0x00000004
        /*0f7c*/ 	.word	0x00000000
        /*0f80*/ 	.short	0x010a
        /*0f82*/ 	.byte	0x3f
	.zero		1


	//----- nvinfo : EIATTR_NUM_MBARRIERS
	.align		4
.L_363:
        /*0f84*/ 	.byte	0x03, 0x38
        /*0f86*/ 	.short	0x0016


	//----- nvinfo : EIATTR_EXIT_INSTR_OFFSETS
	.align		4
        /*0f88*/ 	.byte	0x04, 0x1c
        /*0f8a*/ 	.short	(.L_365 - .L_364)


	//   ....[0]....
.L_364:
        /*0f8c*/ 	.word	0x0002ddb0


	//----- nvinfo : EIATTR_MAX_THREADS
	.align		4
.L_365:
        /*0f90*/ 	.byte	0x04, 0x05
        /*0f92*/ 	.short	(.L_367 - .L_366)
.L_366:
        /*0f94*/ 	.word	0x00000180
        /*0f98*/ 	.word	0x00000001
        /*0f9c*/ 	.word	0x00000001


	//----- nvinfo : EIATTR_CRS_STACK_SIZE
	.align		4
.L_367:
        /*0fa0*/ 	.byte	0x04, 0x1e
        /*0fa2*/ 	.short	(.L_369 - .L_368)
.L_368:
        /*0fa4*/ 	.word	0x00000000


	//----- nvinfo : EIATTR_CBANK_PARAM_SIZE
	.align		4
.L_369:
        /*0fa8*/ 	.byte	0x03, 0x19
        /*0faa*/ 	.short	0x0a70


	//----- nvinfo : EIATTR_PARAM_CBANK
	.align		4
        /*0fac*/ 	.byte	0x04, 0x0a
        /*0fae*/ 	.short	(.L_371 - .L_370)
	.align		4
.L_370:
        /*0fb0*/ 	.word	index@(.nv.constant0._ZN7cutlass13device_kernelIN5flash11enable_sm90INS1_16FlashAttnFwdSm90INS1_25CollectiveMainloopFwdSm90ILi2EN4cute5tupleIJNS5_1CILi1EEES8_S8_EEENS6_IJNS7_ILi128EEENS7_ILi80EEENS7_ILi256EEEEEELi256ENS_6half_tEfNS_4arch4Sm90ELb1ELb0ELb1ELb1ELb0ELb1ELb0ELb1ELb1ELb0ELb0ELb0EEENS1_21CollectiveEpilogueFwdINS6_IJSA_SC_SB_EEES9_SE_SG_Li256ELb1ELb0ELb0ELb0EEENS1_36VarlenDynamicPersistentTileSchedulerILi128ELi80ELi256ELi32ELb0ELb0ELb1ELb1ELb1ELb1EEEEEEEEEvNT_6ParamsE)
        /*0fb4*/ 	.short	0x0210
        /*0fb6*/ 	.short	0x0a70


	//----- nvinfo : EIATTR_SW_WAR
	.align		4
.L_371:
        /*0fb8*/ 	.byte	0x04, 0x36
        /*0fba*/ 	.short	(.L_373 - .L_372)
.L_372:
        /*0fbc*/ 	.word	0x00000008
.L_373:


//--------------------- .nv.callgraph             --------------------------
	.section	.nv.callgraph,"",@"SHT_CUDA_CALLGRAPH"
	.align	4
	.sectionentsize	8
	.align		4
        /*0000*/ 	.word	0x00000000
	.align		4
        /*0004*/ 	.word	0xffffffff
	.align		4
        /*0008*/ 	.word	index@(_ZN7cutlass13device_kernelIN5flash11enable_sm90INS1_16FlashAttnFwdSm90INS1_25CollectiveMainloopFwdSm90ILi2EN4cute5tupleIJNS5_1CILi1EEES8_S8_EEENS6_IJNS7_ILi128EEENS7_ILi80EEENS7_ILi256EEEEEELi256ENS_6half_tEfNS_4arch4Sm90ELb0ELb0ELb1ELb0ELb0ELb0ELb0ELb1ELb1ELb0ELb0ELb0EEENS1_21CollectiveEpilogueFwdINS6_IJSA_SC_SB_EEES9_SE_SG_Li256ELb0ELb0ELb0ELb0EEENS1_29StaticPersistentTileSchedulerILb0EEEEEEEEEvNT_6ParamsE)
	.align		4
        /*000c*/ 	.word	index@(__assertfail)
	.align		4
        /*0010*/ 	.word	index@(_ZN7cutlass13device_kernelIN5flash11enable_sm90INS1_16FlashAttnFwdSm90INS1_25CollectiveMainloopFwdSm90ILi2EN4cute5tupleIJNS5_1CILi2EEENS7_ILi1EEES9_EEENS6_IJNS7_ILi128EEENS7_ILi80EEENS7_ILi256EEEEEELi256ENS_6half_tEfNS_4arch4Sm90ELb0ELb0ELb1ELb0ELb0ELb0ELb0ELb1ELb1ELb0ELb0ELb0EEENS1_21CollectiveEpilogueFwdINS6_IJSB_SD_SC_EEESA_SF_SH_Li256ELb0ELb0ELb0ELb0EEENS1_29StaticPersistentTileSchedulerILb0EEEEEEEEEvNT_6ParamsE)
	.align		4
        /*0014*/ 	.word	index@(__assertfail)
	.align		4
        /*0018*/ 	.word	index@(_ZN7cutlass13device_kernelIN5flash11enable_sm90INS1_16FlashAttnFwdSm90INS1_25CollectiveMainloopFwdSm90ILi2EN4cute5tupleIJNS5_1CILi1EEES8_S8_EEENS6_IJNS7_ILi128EEENS7_ILi80EEENS7_ILi256EEEEEELi256ENS_6half_tEfNS_4arch4Sm90ELb0ELb0ELb1ELb1ELb0ELb0ELb0ELb1ELb1ELb0ELb0ELb0EEENS1_21CollectiveEpilogueFwdINS6_IJSA_SC_SB_EEES9_SE_SG_Li256ELb1ELb0ELb0ELb0EEENS1_36VarlenDynamicPersistentTileSchedulerILi128ELi80ELi256ELi32ELb0ELb0ELb1ELb0ELb1ELb1EEEEEEEEEvNT_6ParamsE)
	.align		4
        /*001c*/ 	.word	index@(__assertfail)
	.align		4
        /*0020*/ 	.word	index@(_ZN7cutlass13device_kernelIN5flash11enable_sm90INS1_16FlashAttnFwdSm90INS1_25CollectiveMainloopFwdSm90ILi2EN4cute5tupleIJNS5_1CILi1EEES8_S8_EEENS6_IJNS7_ILi128EEENS7_ILi80EEENS7_ILi256EEEEEELi256ENS_6half_tEfNS_4arch4Sm90ELb0ELb0ELb1ELb1ELb0ELb1ELb0ELb1ELb1ELb0ELb0ELb0EEENS1_21CollectiveEpilogueFwdINS6_IJSA_SC_SB_EEES9_SE_SG_Li256ELb1ELb0ELb0ELb0EEENS1_36VarlenDynamicPersistentTileSchedulerILi128ELi80ELi256ELi32ELb0ELb0ELb1ELb0ELb1ELb1EEEEEEEEEvNT_6ParamsE)
	.align		4
        /*0024*/ 	.word	index@(__assertfail)
	.align		4
        /*0028*/ 	.word	index@(_ZN7cutlass13device_kernelIN5flash11enable_sm90INS1_16FlashAttnFwdSm90INS1_25CollectiveMainloopFwdSm90ILi2EN4cute5tupleIJNS5_1CILi1EEES8_S8_EEENS6_IJNS7_ILi128EEENS7_ILi64EEENS7_ILi256EEEEEELi256ENS_6half_tEfNS_4arch4Sm90ELb0ELb1ELb1ELb0ELb0ELb0ELb0ELb1ELb1ELb0ELb0ELb0EEENS1_21CollectiveEpilogueFwdINS6_IJSA_SC_SB_EEES9_SE_SG_Li256ELb0ELb0ELb0ELb0EEENS1_30DynamicPersistentTileSchedulerILi256ELi32ELb0ELb0ELb1EEEEEEEEEvNT_6ParamsE)
	.align		4
        /*002c*/ 	.word	index@(__assertfail)
	.align		4
        /*0030*/ 	.word	index@(_ZN7cutlass13device_kernelIN5flash11enable_sm90INS1_16FlashAttnFwdSm90INS1_25CollectiveMainloopFwdSm90ILi2EN4cute5tupleIJNS5_1CILi1EEES8_S8_EEENS6_IJNS7_ILi128EEENS7_ILi64EEENS7_ILi256EEEEEELi256ENS_6half_tEfNS_4arch4Sm90ELb0ELb1ELb1ELb1ELb0ELb0ELb0ELb1ELb1ELb0ELb0ELb0EEENS1_21CollectiveEpilogueFwdINS6_IJSA_SC_SB_EEES9_SE_SG_Li256ELb1ELb0ELb0ELb0EEENS1_36VarlenDynamicPersistentTileSchedulerILi128ELi64ELi256ELi32ELb0ELb0ELb1ELb1ELb0ELb1EEEEEEEEEvNT_6ParamsE)
	.align		4
        /*0034*/ 	.word	index@(__assertfail)
	.align		4
        /*0038*/ 	.word	index@(_ZN7cutlass13device_kernelIN5flash11enable_sm90INS1_16FlashAttnFwdSm90INS1_25CollectiveMainloopFwdSm90ILi2EN4cute5tupleIJNS5_1CILi1EEES8_S8_EEENS6_IJNS7_ILi128EEENS7_ILi64EEENS7_ILi256EEEEEELi256ENS_6half_tEfNS_4arch4Sm90ELb0ELb1ELb1ELb1ELb0ELb1ELb0ELb1ELb1ELb0ELb0ELb0EEENS1_21CollectiveEpilogueFwdINS6_IJSA_SC_SB_EEES9_SE_SG_Li256ELb1ELb0ELb0ELb0EEENS1_36VarlenDynamicPersistentTileSchedulerILi128ELi64ELi256ELi32ELb0ELb0ELb1ELb1ELb0ELb1EEEEEEEEEvNT_6ParamsE)
	.align		4
        /*003c*/ 	.word	index@(__assertfail)
	.align		4
        /*0040*/ 	.word	index@(_ZN7cutlass13device_kernelIN5flash11enable_sm90INS1_16FlashAttnFwdSm90INS1_25CollectiveMainloopFwdSm90ILi2EN4cute5tupleIJNS5_1CILi1EEES8_S8_EEENS6_IJNS7_ILi128EEENS7_ILi80EEENS7_ILi256EEEEEELi256ENS_6half_tEfNS_4arch4Sm90ELb1ELb0ELb1ELb0ELb0ELb0ELb0ELb1ELb1ELb0ELb0ELb0EEENS1_21CollectiveEpilogueFwdINS6_IJSA_SC_SB_EEES9_SE_SG_Li256ELb0ELb0ELb0ELb0EEENS1_30DynamicPersistentTileSchedulerILi256ELi32ELb0ELb0ELb1EEEEEEEEEvNT_6ParamsE)
	.align		4
        /*0044*/ 	.word	index@(__assertfail)
	.align		4
        /*0048*/ 	.word	index@(_ZN7cutlass13device_kernelIN5flash11enable_sm90INS1_16FlashAttnFwdSm90INS1_25CollectiveMainloopFwdSm90ILi2EN4cute5tupleIJNS5_1CILi1EEES8_S8_EEENS6_IJNS7_ILi128EEENS7_ILi80EEENS7_ILi256EEEEEELi256ENS_6half_tEfNS_4arch4Sm90ELb1ELb0ELb1ELb1ELb0ELb0ELb0ELb1ELb1ELb0ELb0ELb0EEENS1_21CollectiveEpilogueFwdINS6_IJSA_SC_SB_EEES9_SE_SG_Li256ELb1ELb0ELb0ELb0EEENS1_36VarlenDynamicPersistentTileSchedulerILi128ELi80ELi256ELi32ELb0ELb0ELb1ELb1ELb1ELb1EEEEEEEEEvNT_6ParamsE)
	.align		4
        /*004c*/ 	.word	index@(__assertfail)
	.align		4
        /*0050*/ 	.word	index@(_ZN7cutlass13device_kernelIN5flash11enable_sm90INS1_16FlashAttnFwdSm90INS1_25CollectiveMainloopFwdSm90ILi2EN4cute5tupleIJNS5_1CILi1EEES8_S8_EEENS6_IJNS7_ILi128EEENS7_ILi80EEENS7_ILi256EEEEEELi256ENS_6half_tEfNS_4arch4Sm90ELb1ELb0ELb1ELb1ELb0ELb1ELb0ELb1ELb1ELb0ELb0ELb0EEENS1_21CollectiveEpilogueFwdINS6_IJSA_SC_SB_EEES9_SE_SG_Li256ELb1ELb0ELb0ELb0EEENS1_36VarlenDynamicPersistentTileSchedulerILi128ELi80ELi256ELi32ELb0ELb0ELb1ELb1ELb1ELb1EEEEEEEEEvNT_6ParamsE)
	.align		4
        /*0054*/ 	.word	index@(__assertfail)
	.align		4
        /*0058*/ 	.word	0x00000000
	.align		4
        /*005c*/ 	.word	0xfffffffe
	.align		4
        /*0060*/ 	.word	0x00000000
	.align		4
        /*0064*/ 	.word	0xfffffffd
	.align		4
        /*0068*/ 	.word	0x00000000
	.align		4
        /*006c*/ 	.word	0xfffffffc


//--------------------- .nv.constant4             --------------------------
	.section	.nv.constant4,"a",@progbits
	.align	8
	.align		8
.nv.constant4:
        /*0000*/ 	.dword	__assertfail
	.align		8
        /*0008*/ 	.dword	__unnamed_1
	.align		8
        /*0010*/ 	.dword	__unnamed_2
	.align		8
        /*0018*/ 	.dword	__unnamed_3
	.align		8
        /*0020*/ 	.dword	__unnamed_4
	.align		8
        /*0028*/ 	.dword	__unnamed_5
	.align		8
        /*0030*/ 	.dword	__unnamed_6
	.align		8
        /*0038*/ 	.dword	__unnamed_7
	.align		8
        /*0040*/ 	.dword	__unnamed_8
	.align		8
        /*0048*/ 	.dword	__unnamed_9
	.align		8
        /*0050*/ 	.dword	_ZN74_INTERNAL_0b3d2bd4_38_flash_fwd_hdim256_fp16_softcap_sm90_cu_1f2e7571_33524cuda3std3__45__cpo5beginE
	.align		8
        /*0058*/ 	.dword	_ZN74_INTERNAL_0b3d2bd4_38_flash_fwd_hdim256_fp16_softcap_sm90_cu_1f2e7571_33524cuda3std3__45__cpo3endE
	.align		8
        /*0060*/ 	.dword	_ZN74_INTERNAL_0b3d2bd4_38_flash_fwd_hdim256_fp16_softcap_sm90_cu_1f2e7571_33524cuda3std3__45__cpo6cbeginE
	.align		8
        /*0068*/ 	.dword	_ZN74_INTERNAL_0b3d2bd4_38_flash_fwd_hdim256_fp16_softcap_sm90_cu_1f2e7571_33524cuda3std3__45__cpo4cendE
	.align		8
        /*0070*/ 	.dword	_ZN74_INTERNAL_0b3d2bd4_38_flash_fwd_hdim256_fp16_softcap_sm90_cu_1f2e7571_33524cuda3std3__476_GLOBAL__N__0b3d2bd4_38_flash_fwd_hdim256_fp16_softcap_sm90_cu_1f2e7571_33526ignoreE
	.align		8
        /*0078*/ 	.dword	_ZN74_INTERNAL_0b3d2bd4_38_flash_fwd_hdim256_fp16_softcap_sm90_cu_1f2e7571_33524cuda3std3__419piecewise_constructE
	.align		8
        /*0080*/ 	.dword	_ZN74_INTERNAL_0b3d2bd4_38_flash_fwd_hdim256_fp16_softcap_sm90_cu_1f2e7571_33524cuda3std3__48in_placeE
	.align		8
        /*0088*/ 	.dword	_ZN74_INTERNAL_0b3d2bd4_38_flash_fwd_hdim256_fp16_softcap_sm90_cu_1f2e7571_33524cuda3std6ranges3__45__cpo4swapE
	.align		8
        /*0090*/ 	.dword	_ZN74_INTERNAL_0b3d2bd4_38_flash_fwd_hdim256_fp16_softcap_sm90_cu_1f2e7571_33524cuda3std6ranges3__45__cpo9iter_moveE
	.align		8
        /*0098*/ 	.dword	_ZN74_INTERNAL_0b3d2bd4_38_flash_fwd_hdim256_fp16_softcap_sm90_cu_1f2e7571_33524cute7productE
	.align		8
        /*00a0*/ 	.dword	_ZN74_INTERNAL_0b3d2bd4_38_flash_fwd_hdim256_fp16_softcap_sm90_cu_1f2e7571_33524cute1_E
	.align		8
        /*00a8*/ 	.dword	$str$23
	.align		8
        /*00b0*/ 	.dword	$str$24


//--------------------- .text._ZN7cutlass13device_kernelIN5flash11enable_sm90INS1_16FlashAttnFwdSm90INS1_25CollectiveMainloopFwdSm90ILi2EN4cute5tupleIJNS5_1CILi1EEES8_S8_EEENS6_IJNS7_ILi128EEENS7_ILi80EEENS7_ILi256EEEEEELi256ENS_6half_tEfNS_4arch4Sm90ELb0ELb0ELb1ELb0ELb0ELb0ELb0ELb1ELb1ELb0ELb0ELb0EEENS1_21CollectiveEpilogueFwdINS6_IJSA_SC_SB_EEES9_SE_SG_Li256ELb0ELb0ELb0ELb0EEENS1_29StaticPersistentTileSchedulerILb0EEEEEEEEEvNT_6ParamsE --------------------------
	.section	.text._ZN7cutlass13device_kernelIN5flash11enable_sm90INS1_16FlashAttnFwdSm90INS1_25CollectiveMainloopFwdSm90ILi2EN4cute5tupleIJNS5_1CILi1EEES8_S8_EEENS6_IJNS7_ILi128EEENS7_ILi80EEENS7_ILi256EEEEEELi256ENS_6half_tEfNS_4arch4Sm90ELb0ELb0ELb1ELb0ELb0ELb0ELb0ELb1ELb1ELb0ELb0ELb0EEENS1_21CollectiveEpilogueFwdINS6_IJSA_SC_SB_EEES9_SE_SG_Li256ELb0ELb0ELb0ELb0EEENS1_29StaticPersistentTileSchedulerILb0EEEEEEEEEvNT_6ParamsE,"ax",@progbits
	.align	128
.text._ZN7cutlass13device_kernelIN5flash11enable_sm90INS1_16FlashAttnFwdSm90INS1_25CollectiveMainloopFwdSm90ILi2EN4cute5tupleIJNS5_1CILi1EEES8_S8_EEENS6_IJNS7_ILi128EEENS7_ILi80EEENS7_ILi256EEEEEELi256ENS_6half_tEfNS_4arch4Sm90ELb0ELb0ELb1ELb0ELb0ELb0ELb0ELb1ELb1ELb0ELb0ELb0EEENS1_21CollectiveEpilogueFwdINS6_IJSA_SC_SB_EEES9_SE_SG_Li256ELb0ELb0ELb0ELb0EEENS1_29StaticPersistentTileSchedulerILb0EEEEEEEEEvNT_6ParamsE:
        .type           _ZN7cutlass13device_kernelIN5flash11enable_sm90INS1_16FlashAttnFwdSm90INS1_25CollectiveMainloopFwdSm90ILi2EN4cute5tupleIJNS5_1CILi1EEES8_S8_EEENS6_IJNS7_ILi128EEENS7_ILi80EEENS7_ILi256EEEEEELi256ENS_6half_tEfNS_4arch4Sm90ELb0ELb0ELb1ELb0ELb0ELb0ELb0ELb1ELb1ELb0ELb0ELb0EEENS1_21CollectiveEpilogueFwdINS6_IJSA_SC_SB_EEES9_SE_SG_Li256ELb0ELb0ELb0ELb0EEENS1_29StaticPersistentTileSchedulerILb0EEEEEEEEEvNT_6ParamsE,@function
        .size           _ZN7cutlass13device_kernelIN5flash11enable_sm90INS1_16FlashAttnFwdSm90INS1_25CollectiveMainloopFwdSm90ILi2EN4cute5tupleIJNS5_1CILi1EEES8_S8_EEENS6_IJNS7_ILi128EEENS7_ILi80EEENS7_ILi256EEEEEELi256ENS_6half_tEfNS_4arch4Sm90ELb0ELb0ELb1ELb0ELb0ELb0ELb0ELb1ELb1ELb0ELb0ELb0EEENS1_21CollectiveEpilogueFwdINS6_IJSA_SC_SB_EEES9_SE_SG_Li256ELb0ELb0ELb0ELb0EEENS1_29StaticPersistentTileSchedulerILb0EEEEEEEEEvNT_6ParamsE,(.L_x_2838 - _ZN7cutlass13device_kernelIN5flash11enable_sm90INS1_16FlashAttnFwdSm90INS1_25CollectiveMainloopFwdSm90ILi2EN4cute5tupleIJNS5_1CILi1EEES8_S8_EEENS6_IJNS7_ILi128EEENS7_ILi80EEENS7_ILi256EEEEEELi256ENS_6half_tEfNS_4arch4Sm90ELb0ELb0ELb1ELb0ELb0ELb0ELb0ELb1ELb1ELb0ELb0ELb0EEENS1_21CollectiveEpilogueFwdINS6_IJSA_SC_SB_EEES9_SE_SG_Li256ELb0ELb0ELb0ELb0EEENS1_29StaticPersistentTileSchedulerILb0EEEEEEEEEvNT_6ParamsE)
        .other          _ZN7cutlass13device_kernelIN5flash11enable_sm90INS1_16FlashAttnFwdSm90INS1_25CollectiveMainloopFwdSm90ILi2EN4cute5tupleIJNS5_1CILi1EEES8_S8_EEENS6_IJNS7_ILi128EEENS7_ILi80EEENS7_ILi256EEEEEELi256ENS_6half_tEfNS_4arch4Sm90ELb0ELb0ELb1ELb0ELb0ELb0ELb0ELb1ELb1ELb0ELb0ELb0EEENS1_21CollectiveEpilogueFwdINS6_IJSA_SC_SB_EEES9_SE_SG_Li256ELb0ELb0ELb0ELb0EEENS1_29StaticPersistentTileSchedulerILb0EEEEEEEEEvNT_6ParamsE,@"STO_CUDA_ENTRY STV_DEFAULT"
_ZN7cutlass13device_kernelIN5flash11enable_sm90INS1_16FlashAttnFwdSm90INS1_25CollectiveMainloopFwdSm90ILi2EN4cute5tupleIJNS5_1CILi1EEES8_S8_EEENS6_IJNS7_ILi128EEENS7_ILi80EEENS7_ILi256EEEEEELi256ENS_6half_tEfNS_4arch4Sm90ELb0ELb0ELb1ELb0ELb0ELb0ELb0ELb1ELb1ELb0ELb0ELb0EEENS1_21CollectiveEpilogueFwdINS6_IJSA_SC_SB_EEES9_SE_SG_Li256ELb0ELb0ELb0ELb0EEENS1_29StaticPersistentTileSchedulerILb0EEEEEEEEEvNT_6ParamsE:
[----:B------:R-:W1:Y:S02]  /*0000*/  LDC R1, c[0x0][0x28] ;  /* 0x00000a00ff017b82 */ /* 0x000e640000000800 */
[----:B-1----:R-:W-:Y:S01]  /*0010*/  VIADD R1, R1, 0xffffffe0 ;  /* 0xffffffe001017836 */ /* 0x002fe20000000000 */
[----:B------:R-:W1:Y:S01]  /*0020*/  S2R R3, SR_TID.X ;  /* 0x0000000000037919 */ /* 0x000e620000002100 */
[----:B------:R-:W-:Y:S01]  /*0030*/  ELECT P0, URZ, PT ;  /* 0x00000000003f782f */ /* 0x000fe20003800000 */
[----:B------:R-:W-:Y:S01]  /*0040*/  BSSY B0, `(.L_x_0) ;  /* 0x0000013000007945 */ /* 0x000fe20003800000 */
[----:B-1----:R-:W-:-:S05]  /*0050*/  SHF.R.U32.HI R0, RZ, 0x5, R3 ;  /* 0x00000005ff007819 */ /* 0x002fca0000011603 */
[----:B------:R-:W1:Y:S02]  /*0060*/  SHFL.IDX PT, R2, R0, RZ, 0x1f ;  /* 0x00001fff00027589 */ /* 0x000e6400000e0000 */
[----:B-1----:R-:W-:-:S13]  /*0070*/  ISETP.EQ.AND P0, PT, R2, RZ, P0 ;  /* 0x000000ff0200720c */ /* 0x002fda0000702270 */
[----:B------:R-:W-:Y:S05]  /*0080*/  @!P0 BRA `(.L_x_1) ;  /* 0x0000000000388947 */ /* 0x000fea0003800000 */
[----:B------:R-:W-:Y:S02]  /*0090*/  ULDC.64 UR4, c[0x0][0x198] ;  /* 0x0000660000047ab9 */ /* 0x000fe40000000a00 */
[----:B------:R-:W-:Y:S02]  /*00a0*/  UIADD3 UR6, UP0, UR4, 0x270, URZ ;  /* 0x0000027004067890 */ /* 0x000fe4000ff1e03f */
[----:B------:R-:W-:Y:S02]  /*00b0*/  UIADD3 UR8, UP1, UR4, 0x370, URZ ;  /* 0x0000037004087890 */ /* 0x000fe4000ff3e03f */
[----:B------:R-:W-:Y:S02]  /*00c0*/  UIADD3 UR10, UP2, UR4, 0x470, URZ ;  /* 0x00000470040a7890 */ /* 0x000fe4000ff5e03f */
[----:B------:R-:W-:Y:S02]  /*00d0*/  UIADD3 UR4, UP3, UR4, 0x9f0, URZ ;  /* 0x000009f004047890 */ /* 0x000fe4000ff7e03f */
[----:B------:R-:W-:-:S02]  /*00e0*/  UIADD3.X UR7, URZ, UR5, URZ, UP0, !UPT ;  /* 0x000000053f077290 */ /* 0x000fc400087fe43f */
[----:B------:R-:W-:Y:S02]  /*00f0*/  UIADD3.X UR9, URZ, UR5, URZ, UP1, !UPT ;  /* 0x000000053f097290 */ /* 0x000fe40008ffe43f */
[----:B------:R-:W-:Y:S02]  /*0100*/  UIADD3.X UR11, URZ, UR5, URZ, UP2, !UPT ;  /* 0x000000053f0b7290 */ /* 0x000fe400097fe43f */
[----:B------:R-:W-:-:S03]  /*0110*/  UIADD3.X UR5, URZ, UR5, URZ, UP3, !UPT ;  /* 0x000000053f057290 */ /* 0x000fc60009ffe43f */
[----:B------:R1:W-:Y:S02]  /*0120*/  UTMACCTL.PF [UR6] ;  /* 0x00000000060079b9 */ /* 0x0003e40008040000 */
[----:B------:R1:W-:Y:S02]  /*0130*/  UTMACCTL.PF [UR8] ;  /* 0x00000000080079b9 */ /* 0x0003e40008040000 */
[----:B------:R1:W-:Y:S02]  /*0140*/  UTMACCTL.PF [UR10] ;  /* 0x000000000a0079b9 */ /* 0x0003e40008040000 */
[----:B------:R1:W-:Y:S02]  /*0150*/  UTMACCTL.PF [UR4] ;  /* 0x00000000040079b9 */ /* 0x0003e40008040000 */
[----:B-1----:R-:W-:Y:S01]  /*0160*/  NOP ;  /* 0x0000000000007918 */ /* 0x002fe20000000000 */
.L_x_1:
[----:B------:R-:W-:Y:S05]  /*0170*/  BSYNC B0 ;  /* 0x0000000000007941 */ /* 0x000fea0003800000 */
.L_x_0:
[----:B------:R-:W-:Y:S01]  /*0180*/  VOTEU.ANY UP0, P0 ;  /* 0x00000000003f7886 */ /* 0x000fe20000000100 */
[----:B------:R-:W1:Y:S01]  /*0190*/  SHFL.IDX PT, R2, R0, RZ, 0x1f ;  /* 0x00001fff00027589 */ /* 0x000e6200000e0000 */
[----:B------:R-:W-:Y:S01]  /*01a0*/  UMOV UR4, 0x1 ;  /* 0x0000000100047882 */ /* 0x000fe20000000000 */
[----:B------:R-:W-:Y:S02]  /*01b0*/  VOTEU.ANY UP1, P0 ;  /* 0x00000000003f7886 */ /* 0x000fe40000020100 */
[----:B------:R-:W2:Y:S01]  /*01c0*/  @UP0 S2UR UR7, SR_CgaCtaId ;  /* 0x00000000000709c3 */ /* 0x000ea20000008800 */
[----:B------:R-:W-:Y:S01]  /*01d0*/  @UP0 UMOV UR6, 0x400 ;  /* 0x0000040000060882 */ /* 0x000fe20000000000 */
[----:B------:R-:W-:-:S04]  /*01e0*/  @UP0 UIADD3 UR4, -UR4, 0x100000, URZ ;  /* 0x0010000004040890 */ /* 0x000fc8000fffe13f */
[----:B------:R-:W-:Y:S02]  /*01f0*/  @UP0 USHF.L.U32 UR5, UR4, 0xb, URZ ;  /* 0x0000000b04050899 */ /* 0x000fe4000800063f */
[----:B------:R-:W-:Y:S01]  /*0200*/  @UP0 USHF.L.U32 UR4, UR4, 0x1, URZ ;  /* 0x0000000104040899 */ /* 0x000fe2000800063f */
[----:B-1----:R-:W-:Y:S02]  /*0210*/  ISETP.NE.AND P1, PT, R2, RZ, PT ;  /* 0x000000ff0200720c */ /* 0x002fe40003f25270 */
[----:B------:R-:W-:Y:S01]  /*0220*/  SHF.R.U32.HI R2, RZ, 0x7, R3 ;  /* 0x00000007ff027819 */ /* 0x000fe20000011603 */
[----:B--2---:R-:W-:Y:S01]  /*0230*/  @UP0 ULEA UR6, UR7, UR6, 0x18 ;  /* 0x0000000607060291 */ /* 0x004fe2000f8ec03f */
[----:B------:R-:W-:-:S04]  /*0240*/  VOTEU.ANY UP0, P0 ;  /* 0x00000000003f7886 */ /* 0x000fc80000000100 */
[----:B------:R-:W1:Y:S04]  /*0250*/  SHFL.IDX PT, R2, R2, RZ, 0x1f ;  /* 0x00001fff02027589 */ /* 0x000e6800000e0000 */
[----:B------:R-:W2:Y:S03]  /*0260*/  FENCE.VIEW.ASYNC.S ;  /* 0x00000000000073c6 */ /* 0x000ea60000000000 */
[----:B--2---:R2:W3:Y:S01]  /*0270*/  @UP0 SYNCS.EXCH.64 URZ, [UR6+0x38800], UR4 ;  /* 0x03880004063f05b2 */ /* 0x0044e20008000100 */
[----:B------:R2:W4:Y:S01]  /*0280*/  @UP1 SYNCS.EXCH.64 URZ, [UR6+0x38820], UR4 ;  /* 0x03882004063f15b2 */ /* 0x0005220008000100 */
[----:B------:R-:W-:Y:S05]  /*0290*/  @P1 BRA `(.L_x_2) ;  /* 0x0000000000481947 */ /* 0x000fea0003800000 */
[----:B--2---:R-:W2:Y:S01]  /*02a0*/  S2UR UR5, SR_CgaCtaId ;  /* 0x00000000000579c3 */ /* 0x004ea20000008800 */
[----:B------:R-:W-:Y:S01]  /*02b0*/  UMOV UR4, 0x400 ;  /* 0x0000040000047882 */ /* 0x000fe20000000000 */
[----:B------:R-:W-:Y:S01]  /*02c0*/  UMOV UR6, 0x1 ;  /* 0x0000000100067882 */ /* 0x000fe20000000000 */
[----:B------:R-:W-:Y:S01]  /*02d0*/  UMOV UR9, 0x2 ;  /* 0x0000000200097882 */ /* 0x000fe20000000000 */
[----:B------:R-:W-:-:S04]  /*02e0*/  UIADD3 UR6, -UR6, 0x100000, URZ ;  /* 0x0010000006067890 */ /* 0x000fc8000fffe13f */
[----:B------:R-:W-:Y:S02]  /*02f0*/  USHF.L.U32 UR7, UR6, 0xb, URZ ;  /* 0x0000000b06077899 */ /* 0x000fe4000800063f */
[----:B------:R-:W-:Y:S01]  /*0300*/  USHF.L.U32 UR6, UR6, 0x1, URZ ;  /* 0x0000000106067899 */ /* 0x000fe2000800063f */
[----:B------:R-:W-:Y:S01]  /*0310*/  ELECT P0, URZ, PT ;  /* 0x00000000003f782f */ /* 0x000fe20003800000 */
[----:B--2---:R-:W-:Y:S02]  /*0320*/  ULEA UR8, UR5, UR4, 0x18 ;  /* 0x0000000405087291 */ /* 0x004fe4000f8ec03f */
[----:B------:R-:W-:-:S04]  /*0330*/  UIADD3 UR4, -UR9, 0x100000, URZ ;  /* 0x0010000009047890 */ /* 0x000fc8000fffe13f */
[----:B------:R-:W-:Y:S02]  /*0340*/  USHF.L.U32 UR5, UR4, 0xb, URZ ;  /* 0x0000000b04057899 */ /* 0x000fe4000800063f */
[----:B------:R-:W-:Y:S01]  /*0350*/  USHF.L.U32 UR4, UR4, 0x1, URZ ;  /* 0x0000000104047899 */ /* 0x000fe2000800063f */
[----:B------:R-:W2:Y:S03]  /*0360*/  FENCE.VIEW.ASYNC.S ;  /* 0x00000000000073c6 */ /* 0x000ea60000000000 */
[----:B--2---:R2:W1:Y:S08]  /*0370*/  SYNCS.EXCH.64 URZ, [UR8+0x38830], UR6 ;  /* 0x03883006083f75b2 */ /* 0x0044700008000100 */
[----:B------:R2:W1:Y:S01]  /*0380*/  SYNCS.EXCH.64 URZ, [UR8+0x38840], UR4 ;  /* 0x03884004083f75b2 */ /* 0x0004620008000100 */
[----:B------:R2:W1:Y:S01]  /*0390*/  SYNCS.EXCH.64 URZ, [UR8+0x38838], UR6 ;  /* 0x03883806083f75b2 */ /* 0x0004620008000100 */
[----:B------:R2:W1:Y:S01]  /*03a0*/  SYNCS.EXCH.64 URZ, [UR8+0x38848], UR4 ;  /* 0x03884804083f75b2 */ /* 0x0004620008000100 */
[----:B------:R-:W-:Y:S01]  /*03b0*/  NOP ;  /* 0x0000000000007918 */ /* 0x000fe20000000000 */
.L_x_2:
[----:B------:R-:W5:Y:S01]  /*03c0*/  SHFL.IDX PT, R4, R0, RZ, 0x1f ;  /* 0x00001fff00047589 */ /* 0x000f6200000e0000 */
[----:B------:R-:W-:Y:S01]  /*03d0*/  NOP ;  /* 0x0000000000007918 */ /* 0x000fe20000000000 */
[----:B-----5:R-:W-:-:S13]  /*03e0*/  ISETP.NE.AND P0, PT, R4, RZ, PT ;  /* 0x000000ff0400720c */ /* 0x020fda0003f05270 */
[----:B------:R-:W-:Y:S05]  /*03f0*/  @P0 BRA `(.L_x_3) ;  /* 0x0000000000480947 */ /* 0x000fea0003800000 */
[----:B--2---:R-:W2:Y:S01]  /*0400*/  S2UR UR5, SR_CgaCtaId ;  /* 0x00000000000579c3 */ /* 0x004ea20000008800 */
[----:B------:R-:W-:Y:S01]  /*0410*/  UMOV UR4, 0x400 ;  /* 0x0000040000047882 */ /* 0x000fe20000000000 */
[----:B------:R-:W-:Y:S01]  /*0420*/  UMOV UR6, 0x1 ;  /* 0x0000000100067882 */ /* 0x000fe20000000000 */
[----:B------:R-:W-:Y:S01]  /*0430*/  UMOV UR7, 0x2 ;  /* 0x0000000200077882 */ /* 0x000fe20000000000 */
[----:B------:R-:W-:Y:S01]  /*0440*/  ELECT P0, URZ, PT ;  /* 0x00000000003f782f */ /* 0x000fe20003800000 */
[----:B--2---:R-:W-:Y:S02]  /*0450*/  ULEA UR8, UR5, UR4, 0x18 ;  /* 0x0000000405087291 */ /* 0x004fe4000f8ec03f */
[----:B------:R-:W-:-:S04]  /*0460*/  UIADD3 UR4, -UR6, 0x100000, URZ ;  /* 0x0010000006047890 */ /* 0x000fc8000fffe13f */
[----:B------:R-:W-:Y:S02]  /*0470*/  USHF.L.U32 UR5, UR4, 0xb, URZ ;  /* 0x0000000b04057899 */ /* 0x000fe4000800063f */
[----:B------:R-:W-:Y:S02]  /*0480*/  USHF.L.U32 UR4, UR4, 0x1, URZ ;  /* 0x0000000104047899 */ /* 0x000fe4000800063f */
        /* <DEDUP_REMOVED lines=9> */
.L_x_3:
[----:B------:R-:W5:Y:S01]  /*0520*/  SHFL.IDX PT, R4, R0, RZ, 0x1f ;  /* 0x00001fff00047589 */ /* 0x000f6200000e0000 */
[----:B------:R-:W-:Y:S01]  /*0530*/  NOP ;  /* 0x0000000000007918 */ /* 0x000fe20000000000 */
[----:B-----5:R-:W-:-:S13]  /*0540*/  ISETP.NE.AND P0, PT, R4, RZ, PT ;  /* 0x000000ff0400720c */ /* 0x020fda0003f05270 */
[----:B------:R-:W-:Y:S05]  /*0550*/  @P0 BRA `(.L_x_4) ;  /* 0x0000000000380947 */ /* 0x000fea0003800000 */
[----:B--2---:R-:W2:Y:S01]  /*0560*/  S2UR UR5, SR_CgaCtaId ;  /* 0x00000000000579c3 */ /* 0x004ea20000008800 */
[----:B------:R-:W-:Y:S01]  /*0570*/  UMOV UR4, 0x400 ;  /* 0x0000040000047882 */ /* 0x000fe20000000000 */
[----:B------:R-:W-:Y:S01]  /*0580*/  UMOV UR7, 0x1 ;  /* 0x0000000100077882 */ /* 0x000fe20000000000 */
[----:B------:R-:W-:Y:S01]  /*0590*/  ELECT P0, URZ, PT ;  /* 0x00000000003f782f */ /* 0x000fe20003800000 */
[----:B--2---:R-:W-:Y:S02]  /*05a0*/  ULEA UR6, UR5, UR4, 0x18 ;  /* 0x0000000405067291 */ /* 0x004fe4000f8ec03f */
[----:B------:R-:W-:-:S04]  /*05b0*/  UIADD3 UR4, -UR7, 0x100000, URZ ;  /* 0x0010000007047890 */ /* 0x000fc8000fffe13f */
[----:B------:R-:W-:Y:S02]  /*05c0*/  USHF.L.U32 UR5, UR4, 0xb, URZ ;  /* 0x0000000b04057899 */ /* 0x000fe4000800063f */
[----:B------:R-:W-:Y:S01]  /*05d0*/  USHF.L.U32 UR4, UR4, 0x1, URZ ;  /* 0x0000000104047899 */ /* 0x000fe2000800063f */
[----:B------:R-:W2:Y:S11]  /*05e0*/  FENCE.VIEW.ASYNC.S ;  /* 0x00000000000073c6 */ /* 0x000eb60000000000 */
[----:B--2---:R2:W1:Y:S01]  /*05f0*/  SYNCS.EXCH.64 URZ, [UR6+0x38870], UR4 ;  /* 0x03887004063f75b2 */ /* 0x0044620008000100 */
[----:B------:R2:W1:Y:S01]  /*0600*/  SYNCS.EXCH.64 URZ, [UR6+0x38880], UR4 ;  /* 0x03888004063f75b2 */ /* 0x0004620008000100 */
[----:B------:R2:W1:Y:S01]  /*0610*/  SYNCS.EXCH.64 URZ, [UR6+0x38878], UR4 ;  /* 0x03887804063f75b2 */ /* 0x0004620008000100 */
[----:B------:R2:W1:Y:S01]  /*0620*/  SYNCS.EXCH.64 URZ, [UR6+0x38888], UR4 ;  /* 0x03888804063f75b2 */ /* 0x0004620008000100 */
[----:B------:R-:W-:Y:S01]  /*0630*/  NOP ;  /* 0x0000000000007918 */ /* 0x000fe20000000000 */
.L_x_4:
        /* <DEDUP_REMOVED lines=22> */
.L_x_5:
        /* <DEDUP_REMOVED lines=22> */
.L_x_6:
[----:B-1----:R-:W-:Y:S01]  /*0900*/  ISETP.NE.AND P0, PT, R2, RZ, PT ;  /* 0x000000ff0200720c */ /* 0x002fe20003f05270 */
[----:B------:R-:W-:Y:S01]  /*0910*/  IMAD.MOV.U32 R2, RZ, RZ, 0x1 ;  /* 0x00000001ff027424 */ /* 0x000fe200078e00ff */
[----:B------:R-:W-:-:S04]  /*0920*/  NOP ;  /* 0x0000000000007918 */ /* 0x000fc80000000000 */
[----:B------:R-:W-:-:S05]  /*0930*/  SEL R2, R2, 0x2, !P0 ;  /* 0x0000000202027807 */ /* 0x000fca0004000000 */
[----:B------:R1:W-:Y:S01]  /*0940*/  STL [R1+0x1c], R2 ;  /* 0x00001c0201007387 */ /* 0x0003e20000100800 */
[----:B---34-:R-:W-:Y:S06]  /*0950*/  BAR.SYNC.DEFER_BLOCKING 0x0 ;  /* 0x0000000000007b1d */ /* 0x018fec0000010000 */
[----:B------:R-:W-:Y:S05]  /*0960*/  @!P0 BRA `(.L_x_7) ;  /* 0x000000b400048947 */ /* 0x000fea0003800000 */
.L_x_8:
[----:B------:R-:W-:-:S08]  /*0970*/  NOP ;  /* 0x0000000000007918 */ /* 0x000fd00000000000 */
[----:B------:R-:W3:Y:S02]  /*0980*/  USETMAXREG.TRY_ALLOC.CTAPOOL UP0, 0xf0 ;  /* 0x000000f0000079c8 */ /* 0x000ee40008000600 */
[----:B---3--:R-:W-:-:S13]  /*0990*/  PLOP3.LUT P0, PT, PT, PT, UP0, 0x80, 0x0 ;  /* 0x000000000000781c */ /* 0x008fda0003f0f008 */
[----:B------:R-:W-:Y:S05]  /*09a0*/  @!P0 BRA `(.L_x_8) ;  /* 0xfffffffc00f08947 */ /* 0x000fea000383ffff */
[----:B--2---:R-:W2:Y:S08]  /*09b0*/  S2UR UR7, SR_CTAID.X ;  /* 0x00000000000779c3 */ /* 0x004eb00000002500 */
[----:B------:R-:W-:Y:S08]  /*09c0*/  BAR.ARV 0x8, 0x120 ;  /* 0x0204800000007b1d */ /* 0x000ff00000002000 */
[----:B------:R-:W2:Y:S02]  /*09d0*/  LDC R0, c[0x0][0xda4] ;  /* 0x00036900ff007b82 */ /* 0x000ea40000000800 */
[----:B--2---:R-:W-:-:S13]  /*09e0*/  ISETP.LE.AND P0, PT, R0, UR7, PT ;  /* 0x0000000700007c0c */ /* 0x004fda000bf03270 */
[----:B------:R-:W-:Y:S05]  /*09f0*/  @P0 EXIT ;  /* 0x000000000000094d */ /* 0x000fea0003800000 */
[----:B------:R-:W2:Y:S01]  /*0a00*/  LDL.LU R8, [R1+0x1c] ;  /* 0x00001c0001087983 */ /* 0x000ea20000300800 */
[----:B------:R-:W-:Y:S01]  /*0a10*/  IADD3 R0, R3, -0x80, RZ ;  /* 0xffffff8003007810 */ /* 0x000fe20007ffe0ff */
[----:B------:R-:W3:Y:S01]  /*0a20*/  S2UR UR5, SR_CgaCtaId ;  /* 0x00000000000579c3 */ /* 0x000ee20000008800 */
[----:B------:R-:W-:Y:S01]  /*0a30*/  UMOV UR4, 0x400 ;  /* 0x0000040000047882 */ /* 0x000fe20000000000 */
[----:B------:R-:W-:Y:S01]  /*0a40*/  IMAD.MOV.U32 R220, RZ, RZ, -0x2 ;  /* 0xfffffffeffdc7424 */ /* 0x000fe200078e00ff */
[----:B------:R-:W-:Y:S01]  /*0a50*/  SHF.R.S32.HI R3, RZ, 0x1f, R0 ;  /* 0x0000001fff037819 */ /* 0x000fe20000011400 */
[----:B------:R-:W-:Y:S01]  /*0a60*/  IMAD.U32 R212, RZ, RZ, UR7 ;  /* 0x00000007ffd47e24 */ /* 0x000fe2000f8e00ff */
[----:B------:R-:W-:Y:S01]  /*0a70*/  UMOV UR38, URZ ;  /* 0x0000003f00267c82 */ /* 0x000fe20008000000 */
[----:B------:R-:W-:Y:S01]  /*0a80*/  IMAD.MOV.U32 R213, RZ, RZ, RZ ;  /* 0x000000ffffd57224 */ /* 0x000fe200078e00ff */
[CC--:B-1----:R-:W-:Y:S01]  /*0a90*/  LEA.HI R2, R3.reuse, R0.reuse, RZ, 0x7 ;  /* 0x0000000003027211 */ /* 0x0c2fe200078f38ff */
[----:B------:R-:W1:Y:S01]  /*0aa0*/  S2UR UR6, SR_SWINHI ;  /* 0x00000000000679c3 */ /* 0x000e620000002f00 */
[----:B------:R-:W-:-:S02]  /*0ab0*/  LEA.HI R6, R3, R0, RZ, 0x4 ;  /* 0x0000000003067211 */ /* 0x000fc400078f20ff */
[----:B------:R-:W-:Y:S02]  /*0ac0*/  LOP3.LUT R5, R2, 0xffffff80, RZ, 0xc0, !PT ;  /* 0xffffff8002057812 */ /* 0x000fe400078ec0ff */
[----:B------:R-:W-:Y:S02]  /*0ad0*/  LOP3.LUT R7, R6, 0x3fffff0, RZ, 0xc0, !PT ;  /* 0x03fffff006077812 */ /* 0x000fe400078ec0ff */
[----:B------:R-:W-:Y:S01]  /*0ae0*/  SHF.R.S32.HI R9, RZ, 0x4, R6 ;  /* 0x00000004ff097819 */ /* 0x000fe20000011406 */
[C---:B------:R-:W-:Y:S01]  /*0af0*/  IMAD.IADD R214, R0.reuse, 0x1, -R5 ;  /* 0x0000000100d67824 */ /* 0x040fe200078e0a05 */
[----:B------:R-:W-:Y:S01]  /*0b00*/  LEA.HI R218, R3, R0, RZ, 0x5 ;  /* 0x0000000003da7211 */ /* 0x000fe200078f28ff */
[----:B------:R-:W-:Y:S01]  /*0b10*/  IMAD.IADD R7, R0, 0x1, -R7 ;  /* 0x0000000100077824 */ /* 0x000fe200078e0a07 */
[----:B------:R-:W-:Y:S02]  /*0b20*/  LEA.HI R6, R6, R9, RZ, 0x1 ;  /* 0x0000000906067211 */ /* 0x000fe400078f08ff */
[----:B------:R-:W-:-:S02]  /*0b30*/  SHF.R.S32.HI R5, RZ, 0x1f, R214 ;  /* 0x0000001fff057819 */ /* 0x000fc400000114d6 */
[----:B------:R-:W-:Y:S01]  /*0b40*/  LOP3.LUT R6, R6, 0x1ffffffe, RZ, 0xc0, !PT ;  /* 0x1ffffffe06067812 */ /* 0x000fe200078ec0ff */
[----:B---3--:R-:W-:Y:S01]  /*0b50*/  ULEA UR8, UR5, UR4, 0x18 ;  /* 0x0000000405087291 */ /* 0x008fe2000f8ec03f */
[----:B------:R-:W-:Y:S02]  /*0b60*/  LEA.HI R4, R5, R214, RZ, 0x2 ;  /* 0x000000d605047211 */ /* 0x000fe400078f10ff */
[----:B------:R-:W-:Y:S02]  /*0b70*/  SHF.R.S32.HI R218, RZ, 0x5, R218 ;  /* 0x00000005ffda7819 */ /* 0x000fe400000114da */
[--C-:B------:R-:W-:Y:S02]  /*0b80*/  SHF.R.S32.HI R0, RZ, 0x2, R4.reuse ;  /* 0x00000002ff007819 */ /* 0x100fe40000011404 */
[----:B------:R-:W-:Y:S01]  /*0b90*/  SHF.R.S32.HI R3, RZ, 0x1f, R4 ;  /* 0x0000001fff037819 */ /* 0x000fe20000011404 */
[----:B------:R-:W-:Y:S01]  /*0ba0*/  IMAD R7, R218, 0x10, R7 ;  /* 0x00000010da077824 */ /* 0x000fe200078e0207 */
[----:B------:R-:W-:Y:S01]  /*0bb0*/  SHF.R.S32.HI R217, RZ, 0x7, R2 ;  /* 0x00000007ffd97819 */ /* 0x000fe20000011402 */
[----:B------:R-:W-:Y:S01]  /*0bc0*/  UMOV UR4, UR8 ;  /* 0x0000000800047c82 */ /* 0x000fe20008000000 */
[----:B-1----:R-:W-:Y:S01]  /*0bd0*/  UMOV UR5, UR6 ;  /* 0x0000000600057c82 */ /* 0x002fe20008000000 */
[----:B------:R-:W-:Y:S01]  /*0be0*/  LEA.HI R3, R3, R0, RZ, 0x3 ;  /* 0x0000000003037211 */ /* 0x000fe200078f18ff */
[----:B------:R-:W-:Y:S01]  /*0bf0*/  IMAD.U32 R17, RZ, RZ, UR5 ;  /* 0x00000005ff117e24 */ /* 0x000fe2000f8e00ff */
[----:B------:R-:W-:-:S02]  /*0c00*/  IADD3 R6, R9, -R6, RZ ;  /* 0x8000000609067210 */ /* 0x000fc40007ffe0ff */
[----:B------:R-:W-:Y:S02]  /*0c10*/  LOP3.LUT R3, R3, 0xfffffff8, RZ, 0xc0, !PT ;  /* 0xfffffff803037812 */ /* 0x000fe400078ec0ff */
[----:B------:R-:W-:Y:S01]  /*0c20*/  LEA.HI R5, R5, R214, RZ, 0x5 ;  /* 0x000000d605057211 */ /* 0x000fe200078f28ff */
[----:B------:R-:W-:Y:S01]  /*0c30*/  IMAD R6, R7, 0x8, R6 ;  /* 0x0000000807067824 */ /* 0x000fe200078e0206 */
[----:B------:R-:W-:Y:S01]  /*0c40*/  LEA.HI R2, R2, R217, RZ, 0x1 ;  /* 0x000000d902027211 */ /* 0x000fe200078f08ff */
[----:B------:R-:W-:Y:S01]  /*0c50*/  IMAD.IADD R7, R0, 0x1, -R3 ;  /* 0x0000000100077824 */ /* 0x000fe200078e0a03 */
[----:B------:R-:W-:Y:S02]  /*0c60*/  SHF.R.S32.HI R0, RZ, 0x5, R5 ;  /* 0x00000005ff007819 */ /* 0x000fe40000011405 */
[----:B------:R-:W-:Y:S02]  /*0c70*/  LOP3.LUT R2, R2, 0x3fffffe, RZ, 0xc0, !PT ;  /* 0x03fffffe02027812 */ /* 0x000fe400078ec0ff */
[----:B------:R-:W-:Y:S01]  /*0c80*/  LOP3.LUT R3, R4, 0x7ffffffc, RZ, 0xc0, !PT ;  /* 0x7ffffffc04037812 */ /* 0x000fe200078ec0ff */
[----:B------:R-:W-:Y:S01]  /*0c90*/  IMAD R7, R0, 0x10, R7 ;  /* 0x0000001000077824 */ /* 0x000fe200078e0207 */
[----:B------:R-:W-:Y:S01]  /*0ca0*/  MOV R16, UR4 ;  /* 0x0000000400107c02 */ /* 0x000fe20008000f00 */
[----:B------:R-:W-:Y:S01]  /*0cb0*/  IMAD.IADD R2, R217, 0x1, -R2 ;  /* 0x00000001d9027824 */ /* 0x000fe200078e0a02 */
[----:B------:R-:W-:Y:S01]  /*0cc0*/  SHF.L.U32 R5, R6, 0x3, RZ ;  /* 0x0000000306057819 */ /* 0x000fe200000006ff */
[----:B------:R-:W-:Y:S01]  /*0cd0*/  IMAD.IADD R3, R214, 0x1, -R3 ;  /* 0x00000001d6037824 */ /* 0x000fe200078e0a03 */
[----:B------:R-:W-:Y:S01]  /*0ce0*/  UMOV UR4, URZ ;  /* 0x0000003f00047c82 */ /* 0x000fe20008000000 */
[----:B------:R-:W-:-:S02]  /*0cf0*/  MOV R18, UR8 ;  /* 0x0000000800127c02 */ /* 0x000fc40008000f00 */
[----:B------:R-:W-:Y:S01]  /*0d00*/  IMAD R220, R3, R220, 0x50 ;  /* 0x0000005003dc7424 */ /* 0x000fe200078e02dc */
[----:B------:R-:W-:Y:S01]  /*0d10*/  LEA R219, R2, R7, 0x6 ;  /* 0x0000000702db7211 */ /* 0x000fe200078e30ff */
[----:B------:R-:W-:Y:S01]  /*0d20*/  IMAD.WIDE R16, R5, 0x2, R16 ;  /* 0x0000000205107825 */ /* 0x000fe200078e0210 */
[----:B------:R-:W-:Y:S02]  /*0d30*/  MOV R19, UR4 ;  /* 0x0000000400137c02 */ /* 0x000fe40008000f00 */
[----:B--2---:R-:W-:-:S07]  /*0d40*/  LOP3.LUT R23, R8, 0x1, RZ, 0xfc, !PT ;  /* 0x0000000108177812 */ /* 0x004fce00078efcff */
.L_x_31:
[----:B------:R-:W1:Y:S01]  /*0d50*/  SHFL.IDX PT, R0, R217, RZ, 0x1f ;  /* 0x00001fffd9007589 */ /* 0x000e6200000e0000 */
[----:B------:R-:W2:Y:S01]  /*0d60*/  LDC R65, c[0x0][0x2e0] ;  /* 0x0000b800ff417b82 */ /* 0x000ea20000000800 */
[----:B------:R-:W-:Y:S01]  /*0d70*/  R2UR UR12, R18 ;  /* 0x00000000120c72ca */ /* 0x000fe200000e0000 */
[----:B------:R-:W-:Y:S01]  /*0d80*/  ULDC UR4, c[0x0][0xda8] ;  /* 0x00036a0000047ab9 */ /* 0x000fe20000000800 */
[----:B------:R-:W-:Y:S01]  /*0d90*/  ULDC.64 UR8, c[0x0][0x3f8] ;  /* 0x0000fe0000087ab9 */ /* 0x000fe20000000a00 */
[----:B------:R-:W-:Y:S01]  /*0da0*/  R2UR UR10, R212 ;  /* 0x00000000d40a72ca */ /* 0x000fe200000e0000 */
[----:B------:R-:W-:Y:S02]  /*0db0*/  UISETP.NE.AND UP1, UPT, UR4, 0x1, UPT ;  /* 0x000000010400788c */ /* 0x000fe4000bf25270 */
[----:B------:R-:W-:Y:S01]  /*0dc0*/  UISETP.NE.U32.AND UP0, UPT, UR8, URZ, UPT ;  /* 0x0000003f0800728c */ /* 0x000fe2000bf05070 */
[----:B------:R-:W-:Y:S01]  /*0dd0*/  ULDC UR5, c[0x0][0xdb4] ;  /* 0x00036d0000057ab9 */ /* 0x000fe20000000800 */
[----:B------:R-:W-:-:S02]  /*0de0*/  ULDC UR6, c[0x0][0x404] ;  /* 0x0001010000067ab9 */ /* 0x000fc40000000800 */
[----:B------:R-:W-:Y:S02]  /*0df0*/  UISETP.NE.AND.EX UP0, UPT, UR9, URZ, UPT, UP0 ;  /* 0x0000003f0900728c */ /* 0x000fe4000bf05300 */
[----:B------:R-:W-:Y:S02]  /*0e00*/  UISETP.NE.AND UP2, UPT, UR5, 0x1, UPT ;  /* 0x000000010500788c */ /* 0x000fe4000bf45270 */
[----:B------:R-:W-:Y:S02]  /*0e10*/  UIADD3 UR9, UR12, 0x14400, URZ ;  /* 0x000144000c097890 */ /* 0x000fe4000fffe03f */
[----:B------:R-:W-:Y:S01]  /*0e20*/  USEL UR6, UR6, 0x1, UP0 ;  /* 0x0000000106067887 */ /* 0x000fe20008000000 */
[----:B------:R-:W-:Y:S01]  /*0e30*/  @UP1 ULDC UR5, c[0x0][0xdac] ;  /* 0x00036b0000051ab9 */ /* 0x000fe20000000800 */
[----:B------:R-:W-:Y:S01]  /*0e40*/  ULOP3.LUT UP0, URZ, UR9, 0x9f, URZ, 0xc0, !UPT ;  /* 0x0000009f093f7892 */ /* 0x000fe2000f80c03f */
[----:B------:R-:W-:Y:S01]  /*0e50*/  UMOV UR11, UR10 ;  /* 0x0000000a000b7c82 */ /* 0x000fe20008000000 */
[----:B-1----:R-:W-:-:S02]  /*0e60*/  R2UR UR7, R0 ;  /* 0x00000000000772ca */ /* 0x002fc400000e0000 */
[----:B--2---:R-:W-:Y:S01]  /*0e70*/  IMAD R65, R65, UR6, RZ ;  /* 0x0000000641417c24 */ /* 0x004fe2000f8e02ff */
[----:B------:R-:W-:Y:S01]  /*0e80*/  @UP1 ULDC UR6, c[0x0][0xdb0] ;  /* 0x00036c0000061ab9 */ /* 0x000fe20000000800 */
[----:B------:R-:W-:Y:S02]  /*0e90*/  PLOP3.LUT P0, PT, PT, PT, UP0, 0x80, 0x0 ;  /* 0x000000000000781c */ /* 0x000fe40003f0f008 */
[----:B------:R-:W-:-:S04]  /*0ea0*/  VIADD R0, R65, 0x4f ;  /* 0x0000004f41007836 */ /* 0x000fc80000000000 */
[----:B------:R-:W-:-:S03]  /*0eb0*/  IMAD.HI R0, R0, 0x66666667, RZ ;  /* 0x6666666700007827 */ /* 0x000fc600078e02ff */
[----:B------:R-:W-:Y:S02]  /*0ec0*/  ULEA.HI UR4, UR7, UR7, URZ, 0x1 ;  /* 0x0000000707047291 */ /* 0x000fe4000f8f083f */
[----:B------:R-:W-:Y:S02]  /*0ed0*/  SHF.R.U32.HI R3, RZ, 0x1f, R0 ;  /* 0x0000001fff037819 */ /* 0x000fe40000011600 */
[----:B------:R-:W-:Y:S02]  /*0ee0*/  ULOP3.LUT UR8, UR4, 0x1e, URZ, 0xc0, !UPT ;  /* 0x0000001e04087892 */ /* 0x000fe4000f8ec03f */
[----:B------:R-:W-:Y:S01]  /*0ef0*/  LEA.HI.SX32 R152, R0, R3, 0x1b ;  /* 0x0000000300987211 */ /* 0x000fe200078fdaff */
[----:B------:R-:W-:Y:S02]  /*0f00*/  UIMAD.WIDE.U32 UR4, UR10, UR5, URZ ;  /* 0x000000050a0472a5 */ /* 0x000fe4000f8e003f */
[----:B------:R-:W-:Y:S02]  /*0f10*/  UIADD3 UR8, UR7, -UR8, URZ ;  /* 0x8000000807087290 */ /* 0x000fe4000fffe03f */
[----:B------:R-:W-:-:S02]  /*0f20*/  @UP1 USHF.R.U32.HI UR11, URZ, UR6, UR5 ;  /* 0x000000063f0b1299 */ /* 0x000fc40008011605 */
[----:B------:R-:W-:Y:S01]  /*0f30*/  ULEA UR8, UR8, UR9, 0xd ;  /* 0x0000000908087291 */ /* 0x000fe2000f8e683f */
[----:B------:R-:W-:Y:S02]  /*0f40*/  @UP2 ULDC.64 UR6, c[0x0][0xdb8] ;  /* 0x00036e0000062ab9 */ /* 0x000fe40000000a00 */
[----:B------:R-:W-:Y:S02]  /*0f50*/  UIMAD.WIDE.U32 UR4, UR11, UR6, URZ ;  /* 0x000000060b0472a5 */ /* 0x000fe4000f8e003f */
[----:B------:R-:W-:Y:S01]  /*0f60*/  IMAD.U32 R216, RZ, RZ, UR11 ;  /* 0x0000000bffd87e24 */ /* 0x000fe2000f8e00ff */
[----:B------:R-:W-:Y:S01]  /*0f70*/  USHF.R.U32.HI UR8, URZ, 0x4, UR8 ;  /* 0x000000043f087899 */ /* 0x000fe20008011608 */
[----:B------:R-:W-:Y:S01]  /*0f80*/  UMOV UR36, UR11 ;  /* 0x0000000b00247c82 */ /* 0x000fe20008000000 */
[----:B------:R-:W-:Y:S02]  /*0f90*/  @UP2 USHF.R.U32.HI UR36, URZ, UR7, UR5 ;  /* 0x000000073f242299 */ /* 0x000fe40008011605 */
[----:B------:R-:W-:Y:S01]  /*0fa0*/  UMOV UR4, UR10 ;  /* 0x0000000a00047c82 */ /* 0x000fe20008000000 */
[----:B------:R-:W-:Y:S01]  /*0fb0*/  ULOP3.LUT UR37, UR8, 0x3fff, URZ, 0xc0, !UPT ;  /* 0x00003fff08257892 */ /* 0x000fe2000f8ec03f */
[----:B------:R-:W-:Y:S01]  /*0fc0*/  MOV R215, UR4 ;  /* 0x0000000400d77c02 */ /* 0x000fe20008000f00 */
[----:B------:R-:W-:Y:S10]  /*0fd0*/  @!P0 BRA `(.L_x_9) ;  /* 0x0000000000408947 */ /* 0x000ff40003800000 */
[----:B------:R-:W-:Y:S01]  /*0fe0*/  MOV R0, 0x0 ;  /* 0x0000000000007802 */ /* 0x000fe20000000f00 */
[----:B------:R-:W-:Y:S01]  /*0ff0*/  ULDC.64 UR4, c[0x4][0xa8] ;  /* 0x01002a0000047ab9 */ /* 0x000fe20000000a00 */
[----:B------:R-:W-:Y:S01]  /*1000*/  ULDC.64 UR6, c[0x4][0x20] ;  /* 0x0100080000067ab9 */ /* 0x000fe20000000a00 */
[----:B------:R-:W-:Y:S01]  /*1010*/  IMAD.U32 R4, RZ, RZ, UR4 ;  /* 0x00000004ff047e24 */ /* 0x000fe2000f8e00ff */
[----:B------:R1:W2:Y:S01]  /*1020*/  LDC.64 R2, c[0x4][R0] ;  /* 0x0100000000027b82 */ /* 0x0002a20000000a00 */
[----:B------:R-:W-:Y:S01]  /*1030*/  IMAD.U32 R5, RZ, RZ, UR5 ;  /* 0x00000005ff057e24 */ /* 0x000fe2000f8e00ff */
[----:B------:R-:W-:Y:S01]  /*1040*/  ULDC.64 UR4, c[0x4][0xb0] ;  /* 0x01002c0000047ab9 */ /* 0x000fe20000000a00 */
[----:B------:R-:W-:Y:S01]  /*1050*/  IMAD.U32 R10, RZ, RZ, UR6 ;  /* 0x00000006ff0a7e24 */ /* 0x000fe2000f8e00ff */
[----:B------:R-:W-:Y:S01]  /*1060*/  MOV R6, UR4 ;  /* 0x0000000400067c02 */ /* 0x000fe20008000f00 */
[----:B------:R-:W-:Y:S01]  /*1070*/  IMAD.U32 R7, RZ, RZ, UR5 ;  /* 0x00000005ff077e24 */ /* 0x000fe2000f8e00ff */
[----:B------:R-:W-:Y:S01]  /*1080*/  MOV R11, UR7 ;  /* 0x00000007000b7c02 */ /* 0x000fe20008000f00 */
[----:B------:R-:W-:Y:S01]  /*1090*/  IMAD.MOV.U32 R8, RZ, RZ, 0x70 ;  /* 0x00000070ff087424 */ /* 0x000fe200078e00ff */
[----:B------:R-:W-:Y:S01]  /*10a0*/  MOV R13, RZ ;  /* 0x000000ff000d7202 */ /* 0x000fe20000000f00 */
[----:B-1----:R-:W-:-:S07]  /*10b0*/  IMAD.MOV.U32 R12, RZ, RZ, 0x1 ;  /* 0x00000001ff0c7424 */ /* 0x002fce00078e00ff */
[----:B------:R-:W-:-:S07]  /*10c0*/  LEPC R20, `(.L_x_9) ;  /* 0x000000001014794e */ /* 0x000fce0000000000 */
[----:B--2---:R-:W-:Y:S05]  /*10d0*/  CALL.ABS.NOINC R2 ;  /* 0x0000000002007343 */ /* 0x004fea0003c00000 */
.L_x_9:
[----:B------:R-:W-:Y:S02]  /*10e0*/  R2UR UR4, R18 ;  /* 0x00000000120472ca */ /* 0x000fe400000e0000 */
[----:B------:R-:W-:Y:S02]  /*10f0*/  LOP3.LUT R0, R213, 0x1, RZ, 0xc0, !PT ;  /* 0x00000001d5007812 */ /* 0x000fe400078ec0ff */
[----:B------:R-:W-:Y:S02]  /*1100*/  ISETP.NE.AND P0, PT, R23, 0x3, PT ;  /* 0x000000031700780c */ /* 0x000fe40003f05270 */
[----:B------:R-:W-:-:S07]  /*1110*/  SHF.L.U32 R0, R0, 0x1f, RZ ;  /* 0x0000001f00007819 */ /* 0x000fce00000006ff */
[----:B------:R-:W1:Y:S02]  /*1120*/  SYNCS.PHASECHK.TRANS64.TRYWAIT P1, [UR4+0x38800], R0 ;  /* 0x03880000ff0075a7 */ /* 0x000e640008020144 */
[----:B-1----:R-:W-:Y:S05]  /*1130*/  @!P1 BRA `(.L_x_10) ;  /* 0x000000e000ac9947 */ /* 0x002fea0003800000 */
.L_x_90:
[----:B------:R-:W-:Y:S05]  /*1140*/  @!P0 BRA `(.L_x_11) ;  /* 0x0000000000048947 */ /* 0x000fea0003800000 */
[----:B------:R-:W-:Y:S01]  /*1150*/  BPT.TRAP 0x1 ;  /* 0x000000040000795c */ /* 0x000fe20000300000 */
.L_x_11:
[----:B------:R-:W-:Y:S01]  /*1160*/  R2UR UR5, R19 ;  /* 0x00000000130572ca */ /* 0x000fe200000e0000 */
[----:B-1----:R-:W-:Y:S01]  /*1170*/  IMAD.U32 R0, RZ, RZ, UR38 ;  /* 0x00000026ff007e24 */ /* 0x002fe2000f8e00ff */
[----:B------:R-:W-:-:S11]  /*1180*/  R2UR UR4, R18 ;  /* 0x00000000120472ca */ /* 0x000fd600000e0000 */
[----:B------:R-:W-:Y:S02]  /*1190*/  IMAD.U32 R3, RZ, RZ, UR5 ;  /* 0x00000005ff037e24 */ /* 0x000fe4000f8e00ff */
[----:B------:R-:W-:-:S03]  /*11a0*/  LEA R0, R0, UR4, 0x3 ;  /* 0x0000000400007c11 */ /* 0x000fc6000f8e18ff */
[----:B------:R-:W-:-:S04]  /*11b0*/  SHF.L.U32 R3, R3, 0x1f, RZ ;  /* 0x0000001f03037819 */ /* 0x000fc800000006ff */
[----:B------:R1:W2:Y:S01]  /*11c0*/  SYNCS.PHASECHK.TRANS64.TRYWAIT P2, [R0+URZ+0x38830], R3 ;  /* 0x03883003000075a7 */ /* 0x0002a2000804017f */
[----:B------:R-:W-:Y:S05]  /*11d0*/  @!P0 BRA `(.L_x_12) ;  /* 0x0000000000048947 */ /* 0x000fea0003800000 */
[----:B------:R-:W-:Y:S01]  /*11e0*/  BPT.TRAP 0x1 ;  /* 0x000000040000795c */ /* 0x000fe20000300000 */
.L_x_12:
[----:B------:R-:W3:Y:S01]  /*11f0*/  S2R R2, SR_TID.X ;  /* 0x0000000000027919 */ /* 0x000ee20000002100 */
[----:B------:R-:W-:Y:S02]  /*1200*/  MOV R151, RZ ;  /* 0x000000ff00977202 */ /* 0x000fe40000000f00 */
[----:B---3--:R-:W-:-:S04]  /*1210*/  LOP3.LUT R2, R2, 0x7f, RZ, 0xc0, !PT ;  /* 0x0000007f02027812 */ /* 0x008fc800078ec0ff */
[----:B------:R-:W-:Y:S01]  /*1220*/  ISETP.NE.AND P1, PT, R2, RZ, PT ;  /* 0x000000ff0200720c */ /* 0x000fe20003f25270 */
[----:B--2---:R-:W-:-:S12]  /*1230*/  @P2 BRA `(.L_x_13) ;  /* 0x0000000000082947 */ /* 0x004fd80003800000 */
[----:B------:R-:W2:Y:S02]  /*1240*/  SYNCS.PHASECHK.TRANS64.TRYWAIT P2, [R0+URZ+0x38830], R3 ;  /* 0x03883003000075a7 */ /* 0x000ea4000804017f */
[----:B--2---:R-:W-:Y:S05]  /*1250*/  @!P2 BRA `(.L_x_14) ;  /* 0x000000e00080a947 */ /* 0x004fea0003800000 */
.L_x_13:
[----:B------:R-:W-:Y:S05]  /*1260*/  WARPSYNC.ALL ;  /* 0x0000000000007948 */ /* 0x000fea0003800000 */
[----:B------:R-:W-:Y:S01]  /*1270*/  R2UR UR4, R18 ;  /* 0x00000000120472ca */ /* 0x000fe200000e0000 */
[----:B------:R-:W-:Y:S01]  /*1280*/  ULOP3.LUT UR5, UR37, 0x10000, URZ, 0xfc, !UPT ;  /* 0x0001000025057892 */ /* 0x000fe2000f8efc3f */
[----:B------:R-:W-:Y:S01]  /*1290*/  WARPGROUP.ARRIVE ;  /* 0x00000000000079c5 */ /* 0x000fe20000000000 */
[----:B------:R-:W-:Y:S01]  /*12a0*/  UMOV UR9, 0x40000040 ;  /* 0x4000004000097882 */ /* 0x000fe20000000000 */
[----:B------:R-:W-:Y:S01]  /*12b0*/  UMOV UR11, 0x40000040 ;  /* 0x40000040000b7882 */ /* 0x000fe20000000000 */
[----:B------:R-:W-:Y:S01]  /*12c0*/  UMOV UR21, UR9 ;  /* 0x0000000900157c82 */ /* 0x000fe20008000000 */
[----:B------:R-:W-:Y:S01]  /*12d0*/  MOV R15, UR9 ;  /* 0x00000009000f7c02 */ /* 0x000fe20008000f00 */
[----:B------:R-:W-:Y:S01]  /*12e0*/  UMOV UR13, UR21 ;  /* 0x00000015000d7c82 */ /* 0x000fe20008000000 */
[----:B------:R-:W-:Y:S01]  /*12f0*/  UMOV UR8, UR5 ;  /* 0x0000000500087c82 */ /* 0x000fe20008000000 */
[----:B------:R-:W-:Y:S01]  /*1300*/  UMOV UR15, 0x40000040 ;  /* 0x40000040000f7882 */ /* 0x000fe20000000000 */
[----:B------:R-:W-:Y:S01]  /*1310*/  UMOV UR20, UR8 ;  /* 0x0000000800147c82 */ /* 0x000fe20008000000 */
[----:B------:R-:W-:Y:S01]  /*1320*/  IMAD.U32 R14, RZ, RZ, UR8 ;  /* 0x00000008ff0e7e24 */ /* 0x000fe2000f8e00ff */
[----:B------:R-:W-:Y:S01]  /*1330*/  UMOV UR12, UR20 ;  /* 0x00000014000c7c82 */ /* 0x000fe20008000000 */
[----:B------:R-:W-:Y:S01]  /*1340*/  UIADD3 UR4, UR4, 0x24400, URZ ;  /* 0x0002440004047890 */ /* 0x000fe2000fffe03f */
[----:B------:R-:W-:Y:S01]  /*1350*/  MOV R2, UR38 ;  /* 0x0000002600027c02 */ /* 0x000fe20008000f00 */
[----:B------:R-:W-:Y:S01]  /*1360*/  UMOV UR16, UR20 ;  /* 0x0000001400107c82 */ /* 0x000fe20008000000 */
[----:B------:R-:W-:Y:S01]  /*1370*/  UMOV UR17, UR21 ;  /* 0x0000001500117c82 */ /* 0x000fe20008000000 */
[----:B------:R-:W-:Y:S01]  /*1380*/  USHF.R.U32.HI UR4, URZ, 0x4, UR4 ;  /* 0x000000043f047899 */ /* 0x000fe20008011604 */
[----:B-12---:R-:W-:Y:S01]  /*1390*/  MOV R3, UR36 ;  /* 0x0000002400037c02 */ /* 0x006fe20008000f00 */
[----:B------:R-:W-:Y:S01]  /*13a0*/  UMOV UR19, 0x40000040 ;  /* 0x4000004000137882 */ /* 0x000fe20000000000 */
[----:B------:R-:W-:Y:S01]  /*13b0*/  UMOV UR23, 0x40000040 ;  /* 0x4000004000177882 */ /* 0x000fe20000000000 */
[----:B------:R-:W-:Y:S01]  /*13c0*/  ULOP3.LUT UR4, UR4, 0x3fff, URZ, 0xc0, !UPT ;  /* 0x00003fff04047892 */ /* 0x000fe2000f8ec03f */
[----:B------:R-:W-:Y:S01]  /*13d0*/  P2R R64, PR, RZ, 0x1 ;  /* 0x00000001ff407803 */ /* 0x000fe20000000000 */
[----:B------:R-:W-:Y:S01]  /*13e0*/  UMOV UR27, 0x40000040 ;  /* 0x40000040001b7882 */ /* 0x000fe20000000000 */
[----:B------:R-:W-:Y:S01]  /*13f0*/  UMOV UR31, 0x40000040 ;  /* 0x40000040001f7882 */ /* 0x000fe20000000000 */
[----:B------:R-:W-:Y:S01]  /*1400*/  ULOP3.LUT UR6, UR4, 0x10000, URZ, 0xfc, !UPT ;  /* 0x0001000004067892 */ /* 0x000fe2000f8efc3f */
[----:B------:R-:W-:Y:S01]  /*1410*/  @!P1 VIADD R0, R0, 0x38840 ;  /* 0x0003884000009836 */ /* 0x000fe20000000000 */
[----:B------:R-:W-:Y:S01]  /*1420*/  UMOV UR35, 0x40000040 ;  /* 0x4000004000237882 */ /* 0x000fe20000000000 */
[----:B------:R-:W-:Y:S01]  /*1430*/  UMOV UR43, 0x40000040 ;  /* 0x40000040002b7882 */ /* 0x000fe20000000000 */
[----:B------:R-:W-:Y:S01]  /*1440*/  UIMAD UR4, UR38, 0xa00, UR6 ;  /* 0x00000a00260478a4 */ /* 0x000fe2000f8e0206 */
[--C-:B------:R-:W-:Y:S01]  /*1450*/  IMAD.MOV.U32 R150, RZ, RZ, R151.reuse ;  /* 0x000000ffff967224 */ /* 0x100fe200078e0097 */
[----:B------:R-:W-:Y:S01]  /*1460*/  UMOV UR47, 0x40000040 ;  /* 0x40000040002f7882 */ /* 0x000fe20000000000 */
[----:B------:R-:W-:Y:S01]  /*1470*/  IMAD.U32 R22, RZ, RZ, UR6 ;  /* 0x00000006ff167e24 */ /* 0x000fe2000f8e00ff */
[----:B------:R-:W-:Y:S01]  /*1480*/  UIADD3 UR14, UR4, 0x100, URZ ;  /* 0x00000100040e7890 */ /* 0x000fe2000fffe03f */
[----:B------:R-:W-:Y:S01]  /*1490*/  @!P1 PRMT R0, RZ, 0x654, R0 ;  /* 0x00000654ff009816 */ /* 0x000fe20000000000 */
[----:B------:R-:W-:Y:S01]  /*14a0*/  UIADD3 UR18, UR4, 0x180, URZ ;  /* 0x0000018004127890 */ /* 0x000fe2000fffe03f */
[-C--:B------:R-:W-:Y:S01]  /*14b0*/  MOV R149, R151.reuse ;  /* 0x0000009700957202 */ /* 0x080fe20000000f00 */
[----:B------:R-:W-:Y:S01]  /*14c0*/  UMOV UR10, UR4 ;  /* 0x00000004000a7c82 */ /* 0x000fe20008000000 */
[----:B------:R-:W-:Y:S01]  /*14d0*/  UIADD3 UR6, UR5, 0x2, URZ ;  /* 0x0000000205067890 */ /* 0x000fe2000fffe03f */
[----:B------:R-:W-:Y:S01]  /*14e0*/  HGMMA.64x16x16.F32 R56, gdesc[UR8], RZ, !UPT, gsb0 ;  /* 0x00200000083879f0 */ /* 0x000fe2000c0008ff */
[----:B------:R-:W-:Y:S01]  /*14f0*/  UIADD3 UR10, UR4, 0x80, URZ ;  /* 0x00000080040a7890 */ /* 0x000fe2000fffe03f */
[--C-:B------:R-:W-:Y:S01]  /*1500*/  IMAD.MOV.U32 R148, RZ, RZ, R151.reuse ;  /* 0x000000ffff947224 */ /* 0x100fe200078e0097 */
[----:B------:R-:W-:Y:S01]  /*1510*/  UMOV UR8, UR20 ;  /* 0x0000001400087c82 */ /* 0x000fe20008000000 */
[----:B------:R-:W-:Y:S01]  /*1520*/  UMOV UR9, UR21 ;  /* 0x0000001500097c82 */ /* 0x000fe20008000000 */
[----:B------:R-:W-:Y:S01]  /*1530*/  UMOV UR11, 0x40000040 ;  /* 0x40000040000b7882 */ /* 0x000fe20000000000 */
[----:B------:R-:W-:Y:S01]  /*1540*/  UIADD3 UR7, UR4, 0x2, URZ ;  /* 0x0000000204077890 */ /* 0x000fe2000fffe03f */
[--C-:B------:R-:W-:Y:S01]  /*1550*/  IMAD.MOV.U32 R147, RZ, RZ, R151.reuse ;  /* 0x000000ffff937224 */ /* 0x100fe200078e0097 */
[----:B------:R-:W-:Y:S01]  /*1560*/  UIADD3 UR22, UR4, 0x402, URZ ;  /* 0x0000040204167890 */ /* 0x000fe2000fffe03f */
[-C--:B------:R-:W-:Y:S01]  /*1570*/  MOV R146, R151.reuse ;  /* 0x0000009700927202 */ /* 0x080fe20000000f00 */
[----:B------:R-:W-:Y:S01]  /*1580*/  UIADD3 UR26, UR4, 0x404, URZ ;  /* 0x00000404041a7890 */ /* 0x000fe2000fffe03f */
[--C-:B------:R-:W-:Y:S01]  /*1590*/  IMAD.MOV.U32 R145, RZ, RZ, R151.reuse ;  /* 0x000000ffff917224 */ /* 0x100fe200078e0097 */
        /* <DEDUP_REMOVED lines=10> */
[----:B------:R-:W-:Y:S01]  /*1640*/  UMOV UR51, 0x40000040 ;  /* 0x4000004000337882 */ /* 0x000fe20000000000 */
[----:B------:R-:W-:Y:S01]  /*1650*/  UIADD3 UR54, UR4, 0x800, URZ ;  /* 0x0000080004367890 */ /* 0x000fe2000fffe03f */
[--C-:B------:R-:W-:Y:S01]  /*1660*/  IMAD.MOV.U32 R139, RZ, RZ, R151.reuse ;  /* 0x000000ffff8b7224 */ /* 0x100fe200078e0097 */
[----:B------:R-:W-:Y:S01]  /*1670*/  UMOV UR55, 0x40000040 ;  /* 0x4000004000377882 */ /* 0x000fe20000000000 */
[----:B------:R-:W-:Y:S01]  /*1680*/  UIADD3 UR58, UR4, 0x802, URZ ;  /* 0x00000802043a7890 */ /* 0x000fe2000fffe03f */
[--C-:B------:R-:W-:Y:S01]  /*1690*/  IMAD.MOV.U32 R138, RZ, RZ, R151.reuse ;  /* 0x000000ffff8a7224 */ /* 0x100fe200078e0097 */
[----:B------:R-:W-:Y:S01]  /*16a0*/  UMOV UR59, 0x40000040 ;  /* 0x40000040003b7882 */ /* 0x000fe20000000000 */
[----:B------:R-:W-:Y:S01]  /*16b0*/  UMOV UR39, 0x40000040 ;  /* 0x4000004000277882 */ /* 0x000fe20000000000 */
[-C--:B------:R-:W-:Y:S01]  /*16c0*/  MOV R137, R151.reuse ;  /* 0x0000009700897202 */ /* 0x080fe20000000f00 */
[--C-:B------:R-:W-:Y:S01]  /*16d0*/  IMAD.MOV.U32 R136, RZ, RZ, R151.reuse ;  /* 0x000000ffff887224 */ /* 0x100fe200078e0097 */
        /* <DEDUP_REMOVED lines=18> */
[----:B------:R-:W-:Y:S01]  /*1800*/  MOV R107, R151 ;  /* 0x00000097006b7202 */ /* 0x000fe20000000f00 */
[----:B------:R-:W-:Y:S01]  /*1810*/  IMAD.MOV.U32 R121, RZ, RZ, R151 ;  /* 0x000000ffff797224 */ /* 0x000fe200078e0097 */
[----:B------:R-:W-:-:S02]  /*1820*/  WARPGROUP.DEPBAR.LE gsb0, 0x0 ;  /* 0x00008000000079c5 */ /* 0x000fc40000010000 */
[----:B------:R-:W-:Y:S01]  /*1830*/  WARPGROUP.ARRIVE ;  /* 0x00000000000079c5 */ /* 0x000fe20000000000 */
[--C-:B------:R-:W-:Y:S01]  /*1840*/  IMAD.MOV.U32 R120, RZ, RZ, R151.reuse ;  /* 0x000000ffff787224 */ /* 0x100fe200078e0097 */
[-C--:B------:R-:W-:Y:S01]  /*1850*/  MOV R104, R151.reuse ;  /* 0x0000009700687202 */ /* 0x080fe20000000f00 */
[--C-:B------:R-:W-:Y:S01]  /*1860*/  IMAD.MOV.U32 R118, RZ, RZ, R151.reuse ;  /* 0x000000ffff767224 */ /* 0x100fe200078e0097 */
[-C--:B------:R-:W-:Y:S01]  /*1870*/  MOV R98, R151.reuse ;  /* 0x0000009700627202 */ /* 0x080fe20000000f00 */
[--C-:B------:R-:W-:Y:S01]  /*1880*/  IMAD.MOV.U32 R117, RZ, RZ, R151.reuse ;  /* 0x000000ffff757224 */ /* 0x100fe200078e0097 */
[----:B------:R-:W-:Y:S01]  /*1890*/  HGMMA.64x16x16.F32 R48, gdesc[UR8], RZ, !UPT, gsb0 ;  /* 0x00200000083079f0 */ /* 0x000fe2000c0008ff */
[----:B------:R-:W-:Y:S01]  /*18a0*/  UIADD3 UR10, UR4, 0x200, URZ ;  /* 0x00000200040a7890 */ /* 0x000fe2000fffe03f */
[--C-:B------:R-:W-:Y:S01]  /*18b0*/  IMAD.MOV.U32 R115, RZ, RZ, R151.reuse ;  /* 0x000000ffff737224 */ /* 0x100fe200078e0097 */
[----:B------:R-:W-:Y:S01]  /*18c0*/  UMOV UR8, UR20 ;  /* 0x0000001400087c82 */ /* 0x000fe20008000000 */
[----:B------:R-:W-:Y:S01]  /*18d0*/  UMOV UR9, UR21 ;  /* 0x0000001500097c82 */ /* 0x000fe20008000000 */
[----:B------:R-:W-:Y:S01]  /*18e0*/  UMOV UR11, 0x40000040 ;  /* 0x40000040000b7882 */ /* 0x000fe20000000000 */
        /* <DEDUP_REMOVED lines=10> */
[----:B------:R-:W-:-:S02]  /*1990*/  IMAD.MOV.U32 R106, RZ, RZ, R151 ;  /* 0x000000ffff6a7224 */ /* 0x000fc400078e0097 */
[--C-:B------:R-:W-:Y:S02]  /*19a0*/  IMAD.MOV.U32 R105, RZ, RZ, R151.reuse ;  /* 0x000000ffff697224 */ /* 0x100fe400078e0097 */
[--C-:B------:R-:W-:Y:S02]  /*19b0*/  IMAD.MOV.U32 R103, RZ, RZ, R151.reuse ;  /* 0x000000ffff677224 */ /* 0x100fe400078e0097 */
[--C-:B------:R-:W-:Y:S02]  /*19c0*/  IMAD.MOV.U32 R102, RZ, RZ, R151.reuse ;  /* 0x000000ffff667224 */ /* 0x100fe400078e0097 */
[--C-:B------:R-:W-:Y:S02]  /*19d0*/  IMAD.MOV.U32 R100, RZ, RZ, R151.reuse ;  /* 0x000000ffff647224 */ /* 0x100fe400078e0097 */
[--C-:B------:R-:W-:Y:S02]  /*19e0*/  IMAD.MOV.U32 R96, RZ, RZ, R151.reuse ;  /* 0x000000ffff607224 */ /* 0x100fe400078e0097 */
        /* <DEDUP_REMOVED lines=9> */
[----:B------:R-:W-:Y:S01]  /*1a80*/  IMAD.MOV.U32 R66, RZ, RZ, R151 ;  /* 0x000000ffff427224 */ /* 0x000fe200078e0097 */
[----:B------:R-:W-:Y:S02]  /*1a90*/  WARPGROUP.DEPBAR.LE gsb0, 0x0 ;  /* 0x00008000000079c5 */ /* 0x000fe40000010000 */
[----:B------:R-:W-:-:S06]  /*1aa0*/  WARPGROUP.ARRIVE ;  /* 0x00000000000079c5 */ /* 0x000fcc0000000000 */
[----:B------:R-:W-:Y:S01]  /*1ab0*/  HGMMA.64x16x16.F32 R40, gdesc[UR12], RZ, !UPT, gsb0 ;  /* 0x002000000c2879f0 */ /* 0x000fe2000c0008ff */
[----:B------:R-:W-:Y:S01]  /*1ac0*/  UMOV UR12, UR6 ;  /* 0x00000006000c7c82 */ /* 0x000fe20008000000 */
[----:B------:R-:W-:Y:S01]  /*1ad0*/  UMOV UR13, 0x40000040 ;  /* 0x40000040000d7882 */ /* 0x000fe20000000000 */
[----:B------:R-:W-:Y:S01]  /*1ae0*/  UMOV UR14, UR7 ;  /* 0x00000007000e7c82 */ /* 0x000fe20008000000 */
[----:B------:R-:W-:Y:S01]  /*1af0*/  UMOV UR15, 0x40000040 ;  /* 0x40000040000f7882 */ /* 0x000fe20000000000 */
[----:B------:R-:W-:Y:S01]  /*1b00*/  UMOV UR20, UR12 ;  /* 0x0000000c00147c82 */ /* 0x000fe20008000000 */
[----:B------:R-:W-:Y:S01]  /*1b10*/  UMOV UR21, UR13 ;  /* 0x0000000d00157c82 */ /* 0x000fe20008000000 */
[----:B------:R-:W-:Y:S01]  /*1b20*/  IMAD.U32 R12, RZ, RZ, UR12 ;  /* 0x0000000cff0c7e24 */ /* 0x000fe2000f8e00ff */
[----:B------:R-:W-:Y:S01]  /*1b30*/  UIADD3 UR6, UR5, 0x4, URZ ;  /* 0x0000000405067890 */ /* 0x000fe2000fffe03f */
[----:B------:R-:W-:Y:S01]  /*1b40*/  IMAD.U32 R13, RZ, RZ, UR13 ;  /* 0x0000000dff0d7e24 */ /* 0x000fe2000f8e00ff */
[----:B------:R-:W-:Y:S01]  /*1b50*/  UIADD3 UR7, UR4, 0x4, URZ ;  /* 0x0000000404077890 */ /* 0x000fe2000fffe03f */
[----:B------:R-:W-:-:S02]  /*1b60*/  WARPGROUP.DEPBAR.LE gsb0, 0x0 ;  /* 0x00008000000079c5 */ /* 0x000fc40000010000 */
[----:B------:R-:W-:-:S06]  /*1b70*/  WARPGROUP.ARRIVE ;  /* 0x00000000000079c5 */ /* 0x000fcc0000000000 */
[----:B------:R-:W-:Y:S01]  /*1b80*/  HGMMA.64x16x16.F32 R32, gdesc[UR16], RZ, !UPT, gsb0 ;  /* 0x00200000102079f0 */ /* 0x000fe2000c0008ff */
[----:B------:R-:W-:Y:S01]  /*1b90*/  UIADD3 UR18, UR4, 0x182, URZ ;  /* 0x0000018204127890 */ /* 0x000fe2000fffe03f */
[----:B------:R-:W-:Y:S01]  /*1ba0*/  UMOV UR16, UR20 ;  /* 0x0000001400107c82 */ /* 0x000fe20008000000 */
[----:B------:R-:W-:Y:S01]  /*1bb0*/  UMOV UR17, UR21 ;  /* 0x0000001500117c82 */ /* 0x000fe20008000000 */
[----:B------:R-:W-:Y:S01]  /*1bc0*/  UMOV UR19, 0x40000040 ;  /* 0x4000004000137882 */ /* 0x000fe20000000000 */
[----:B------:R-:W-:Y:S02]  /*1bd0*/  WARPGROUP.DEPBAR.LE gsb0, 0x0 ;  /* 0x00008000000079c5 */ /* 0x000fe40000010000 */
        /* <DEDUP_REMOVED lines=8> */
[----:B------:R-:W-:Y:S01]  /*1c60*/  HGMMA.64x16x16.F32 R56, gdesc[UR12], R56, gsb0 ;  /* 0x002000000c3879f0 */ /* 0x000fe20008000838 */
        /* <DEDUP_REMOVED lines=14> */
[----:B------:R-:W-:Y:S01]  /*1d50*/  UMOV UR12, UR6 ;  /* 0x00000006000c7c82 */ /* 0x000fe20008000000 */
[----:B------:R-:W-:Y:S01]  /*1d60*/  UMOV UR13, 0x40000040 ;  /* 0x40000040000d7882 */ /* 0x000fe20000000000 */
[----:B------:R-:W-:Y:S01]  /*1d70*/  UMOV UR14, UR7 ;  /* 0x00000007000e7c82 */ /* 0x000fe20008000000 */
[----:B------:R-:W-:Y:S01]  /*1d80*/  UMOV UR15, 0x40000040 ;  /* 0x40000040000f7882 */ /* 0x000fe20000000000 */
[----:B------:R-:W-:Y:S01]  /*1d90*/  UMOV UR20, UR12 ;  /* 0x0000000c00147c82 */ /* 0x000fe20008000000 */
[----:B------:R-:W-:Y:S01]  /*1da0*/  UMOV UR21, UR13 ;  /* 0x0000000d00157c82 */ /* 0x000fe20008000000 */
[----:B------:R-:W-:Y:S01]  /*1db0*/  MOV R10, UR12 ;  /* 0x0000000c000a7c02 */ /* 0x000fe20008000f00 */
[----:B------:R-:W-:Y:S01]  /*1dc0*/  IMAD.U32 R11, RZ, RZ, UR13 ;  /* 0x0000000dff0b7e24 */ /* 0x000fe2000f8e00ff */
[----:B------:R-:W-:Y:S02]  /*1dd0*/  UIADD3 UR6, UR5, 0x6, URZ ;  /* 0x0000000605067890 */ /* 0x000fe4000fffe03f */
[----:B------:R-:W-:Y:S01]  /*1de0*/  UIADD3 UR7, UR4, 0x6, URZ ;  /* 0x0000000604077890 */ /* 0x000fe2000fffe03f */
[----:B------:R-:W-:-:S02]  /*1df0*/  WARPGROUP.DEPBAR.LE gsb0, 0x0 ;  /* 0x00008000000079c5 */ /* 0x000fc40000010000 */
        /* <DEDUP_REMOVED lines=36> */
[----:B------:R-:W-:Y:S01]  /*2040*/  IMAD.U32 R8, RZ, RZ, UR12 ;  /* 0x0000000cff087e24 */ /* 0x000fe2000f8e00ff */
[----:B------:R-:W-:Y:S01]  /*2050*/  MOV R9, UR13 ;  /* 0x0000000d00097c02 */ /* 0x000fe20008000f00 */
        /* <DEDUP_REMOVED lines=49> */
[----:B------:R-:W-:Y:S01]  /*2370*/  UMOV UR16, UR8 ;  /* 0x0000000800107c82 */ /* 0x000fe20008000000 */
[----:B------:R-:W-:Y:S01]  /*2380*/  UMOV UR17, UR9 ;  /* 0x0000000900117c82 */ /* 0x000fe20008000000 */
[----:B------:R-:W-:Y:S02]  /*2390*/  UIADD3 UR6, UR5, 0x402, URZ ;  /* 0x0000040205067890 */ /* 0x000fe4000fffe03f */
[----:B------:R-:W-:Y:S01]  /*23a0*/  UIADD3 UR7, UR5, 0x804, URZ ;  /* 0x0000080405077890 */ /* 0x000fe2000fffe03f */
[----:B------:R-:W-:-:S02]  /*23b0*/  WARPGROUP.DEPBAR.LE gsb0, 0x0 ;  /* 0x00008000000079c5 */ /* 0x000fc40000010000 */
        /* <DEDUP_REMOVED lines=13> */
[----:B------:R-:W-:Y:S01]  /*2490*/  UMOV UR12, UR6 ;  /* 0x00000006000c7c82 */ /* 0x000fe20008000000 */
[----:B------:R-:W-:Y:S01]  /*24a0*/  UMOV UR13, 0x40000040 ;  /* 0x40000040000d7882 */ /* 0x000fe20000000000 */
[----:B------:R-:W-:Y:S01]  /*24b0*/  UMOV UR15, 0x40000040 ;  /* 0x40000040000f7882 */ /* 0x000fe20000000000 */
[----:B------:R-:W-:Y:S01]  /*24c0*/  UMOV UR20, UR12 ;  /* 0x0000000c00147c82 */ /* 0x000fe20008000000 */
[----:B------:R-:W-:Y:S01]  /*24d0*/  UMOV UR21, UR13 ;  /* 0x0000000d00157c82 */ /* 0x000fe20008000000 */
[----:B------:R-:W-:Y:S01]  /*24e0*/  UIADD3 UR6, UR5, 0x404, URZ ;  /* 0x0000040405067890 */ /* 0x000fe2000fffe03f */
        /* <DEDUP_REMOVED lines=10> */
[----:B------:R-:W-:Y:S02]  /*2590*/  UIADD3 UR10, UR4, 0x504, URZ ;  /* 0x00000504040a7890 */ /* 0x000fe4000fffe03f */
        /* <DEDUP_REMOVED lines=29> */
[----:B------:R-:W-:Y:S03]  /*2770*/  HGMMA.64x16x16.F32 R24, gdesc[UR12], R24, gsb0 ;  /* 0x002000000c1879f0 */ /* 0x000fe60008000818 */
        /* <DEDUP_REMOVED lines=105> */
[----:B------:R-:W-:Y:S01]  /*2e10*/  UIADD3 UR6, UR4, 0x704, URZ ;  /* 0x0000070404067890 */ /* 0x000fe2000fffe03f */
        /* <DEDUP_REMOVED lines=11> */
[----:B------:R-:W-:Y:S01]  /*2ed0*/  UIADD3 UR7, UR5, 0x806, URZ ;  /* 0x0000080605077890 */ /* 0x000fe2000fffe03f */
[----:B------:R-:W-:Y:S01]  /*2ee0*/  ULDC UR10, c[0x0][0x9d8] ;  /* 0x00027600000a7ab9 */ /* 0x000fe20000000800 */
[----:B------:R-:W-:-:S02]  /*2ef0*/  WARPGROUP.DEPBAR.LE gsb0, 0x0 ;  /* 0x00008000000079c5 */ /* 0x000fc40000010000 */
        /* <DEDUP_REMOVED lines=21> */
[----:B------:R-:W-:Y:S01]  /*3050*/  UMOV UR44, UR40 ;  /* 0x00000028002c7c82 */ /* 0x000fe20008000000 */
[----:B------:R-:W-:Y:S01]  /*3060*/  UMOV UR45, UR41 ;  /* 0x00000029002d7c82 */ /* 0x000fe20008000000 */
[----:B------:R-:W-:Y:S01]  /*3070*/  UIADD3 UR7, UR4, 0x706, URZ ;  /* 0x0000070604077890 */ /* 0x000fe2000fffe03f */
[----:B------:R-:W-:-:S02]  /*3080*/  WARPGROUP.DEPBAR.LE gsb0, 0x0 ;  /* 0x00008000000079c5 */ /* 0x000fc40000010000 */
[----:B------:R-:W-:-:S06]  /*3090*/  WARPGROUP.ARRIVE ;  /* 0x00000000000079c5 */ /* 0x000fcc0000000000 */
[----:B------:R-:W-:Y:S01]  /*30a0*/  HGMMA.64x16x16.F32 R32, gdesc[UR32], R32, gsb0 ;  /* 0x00200000202079f0 */ /* 0x000fe20008000820 */
[----:B------:R-:W-:Y:S01]  /*30b0*/  UMOV UR34, UR6 ;  /* 0x0000000600227c82 */ /* 0x000fe20008000000 */
[----:B------:R-:W-:Y:S01]  /*30c0*/  UMOV UR35, 0x40000040 ;  /* 0x4000004000237882 */ /* 0x000fe20000000000 */
[----:B------:R-:W-:Y:S01]  /*30d0*/  UIADD3 UR6, UR5, 0xc00, URZ ;  /* 0x00000c0005067890 */ /* 0x000fe2000fffe03f */
        /* <DEDUP_REMOVED lines=83> */
[----:B------:R-:W-:Y:S01]  /*3610*/  UIADD3 UR6, UR4, 0x804, URZ ;  /* 0x0000080404067890 */ /* 0x000fe2000fffe03f */
[----:B------:R-:W-:Y:S01]  /*3620*/  UMOV UR36, UR52 ;  /* 0x0000003400247c82 */ /* 0x000fe20008000000 */
[----:B------:R-:W-:Y:S01]  /*3630*/  UMOV UR37, UR53 ;  /* 0x0000003500257c82 */ /* 0x000fe20008000000 */
[----:B------:R-:W-:Y:S01]  /*3640*/  UMOV UR56, UR52 ;  /* 0x0000003400387c82 */ /* 0x000fe20008000000 */
[----:B------:R-:W-:-:S03]  /*3650*/  UMOV UR57, UR53 ;  /* 0x0000003500397c82 */ /* 0x000fc60008000000 */
[----:B------:R-:W-:Y:S01]  /*3660*/  UMOV UR38, UR6 ;  /* 0x0000000600267c82 */ /* 0x000fe20008000000 */
[----:B------:R-:W-:Y:S01]  /*3670*/  UIADD3 UR6, UR4, 0x984, URZ ;  /* 0x0000098404067890 */ /* 0x000fe2000fffe03f */
        /* <DEDUP_REMOVED lines=17> */
[----:B------:R-:W-:Y:S02]  /*3790*/  R2UR UR36, R3 ;  /* 0x00000000032472ca */ /* 0x000fe400000e0000 */
[----:B------:R-:W-:Y:S02]  /*37a0*/  IADD3 R3, R220, R65, RZ ;  /* 0x00000041dc037210 */ /* 0x000fe40007ffe0ff */
[----:B------:R-:W-:-:S03]  /*37b0*/  R2UR UR38, R2 ;  /* 0x00000000022672ca */ /* 0x000fc600000e0000 */
[----:B------:R-:W-:-:S05]  /*37c0*/  IMAD R3, R152, -0x50, R3 ;  /* 0xffffffb098037824 */ /* 0x000fca00078e0203 */
[C---:B------:R-:W-:Y:S02]  /*37d0*/  ISETP.GT.AND P6, PT, R3.reuse, RZ, PT ;  /* 0x000000ff0300720c */ /* 0x040fe40003fc4270 */
[C---:B------:R-:W-:Y:S02]  /*37e0*/  ISETP.GT.AND P5, PT, R3.reuse, 0x1, PT ;  /* 0x000000010300780c */ /* 0x040fe40003fa4270 */
[C---:B------:R-:W-:Y:S02]  /*37f0*/  ISETP.GT.AND P4, PT, R3.reuse, 0x8, PT ;  /* 0x000000080300780c */ /* 0x040fe40003f84270 */
[C---:B------:R-:W-:Y:S02]  /*3800*/  ISETP.GT.AND P2, PT, R3.reuse, 0x9, PT ;  /* 0x000000090300780c */ /* 0x040fe40003f44270 */
[----:B------:R-:W-:Y:S01]  /*3810*/  ISETP.GT.AND P3, PT, R3, 0x10, PT ;  /* 0x000000100300780c */ /* 0x000fe20003f64270 */
        /* <DEDUP_REMOVED lines=10> */
[----:B------:R-:W-:Y:S01]  /*38c0*/  UMOV UR5, UR15 ;  /* 0x0000000f00057c82 */ /* 0x000fe20008000000 */
[----:B------:R-:W-:Y:S01]  /*38d0*/  IMAD.U32 R7, RZ, RZ, UR57 ;  /* 0x00000039ff077e24 */ /* 0x000fe2000f8e00ff */
[----:B------:R-:W-:Y:S01]  /*38e0*/  UMOV UR7, 0x40000040 ;  /* 0x4000004000077882 */ /* 0x000fe20000000000 */
        /* <DEDUP_REMOVED lines=17> */
[----:B------:R-:W-:Y:S01]  /*3a00*/  WARPGROUP.ARRIVE ;  /* 0x00000000000079c5 */ /* 0x000fe20000000000 */
[----:B------:R-:W-:Y:S01]  /*3a10*/  FMUL.FTZ R56, R56, UR10 ;  /* 0x0000000a38387c20 */ /* 0x000fe20008410000 */
[----:B------:R-:W-:Y:S01]  /*3a20*/  FMUL.FTZ R57, R57, UR10 ;  /* 0x0000000a39397c20 */ /* 0x000fe20008410000 */
[----:B------:R-:W-:Y:S01]  /*3a30*/  FMUL.FTZ R60, R60, UR10 ;  /* 0x0000000a3c3c7c20 */ /* 0x000fe20008410000 */
[----:B------:R-:W-:Y:S01]  /*3a40*/  FMUL.FTZ R61, R61, UR10 ;  /* 0x0000000a3d3d7c20 */ /* 0x000fe20008410000 */
[----:B------:R-:W-:Y:S01]  /*3a50*/  FMUL.FTZ R58, R58, UR10 ;  /* 0x0000000a3a3a7c20 */ /* 0x000fe20008410000 */
[----:B------:R-:W-:Y:S01]  /*3a60*/  HGMMA.64x16x16.F32 R48, gdesc[UR56], R48, gsb0 ;  /* 0x00200000383079f0 */ /* 0x000fe20008000830 */
[----:B------:R-:W-:Y:S01]  /*3a70*/  UIADD3 UR58, UR4, 0x886, URZ ;  /* 0x00000886043a7890 */ /* 0x000fe2000fffe03f */
[----:B------:R-:W1:Y:S01]  /*3a80*/  MUFU.TANH R56, R56 ;  /* 0x0000003800387308 */ /* 0x000e620000002400 */
[----:B------:R-:W-:Y:S01]  /*3a90*/  UMOV UR56, UR14 ;  /* 0x0000000e00387c82 */ /* 0x000fe20008000000 */
[----:B------:R-:W-:Y:S01]  /*3aa0*/  UMOV UR57, UR15 ;  /* 0x0000000f00397c82 */ /* 0x000fe20008000000 */
[----:B------:R-:W-:Y:S01]  /*3ab0*/  UMOV UR59, 0x40000040 ;  /* 0x40000040003b7882 */ /* 0x000fe20000000000 */
[----:B------:R-:W-:Y:S01]  /*3ac0*/  FMUL.FTZ R59, R59, UR10 ;  /* 0x0000000a3b3b7c20 */ /* 0x000fe20008410000 */
[----:B------:R-:W-:Y:S01]  /*3ad0*/  FMUL.FTZ R62, R62, UR10 ;  /* 0x0000000a3e3e7c20 */ /* 0x000fe20008410000 */
[----:B------:R-:W-:-:S02]  /*3ae0*/  FMUL.FTZ R63, R63, UR10 ;  /* 0x0000000a3f3f7c20 */ /* 0x000fc40008410000 */
[----:B------:R-:W2:Y:S08]  /*3af0*/  MUFU.TANH R57, R57 ;  /* 0x0000003900397308 */ /* 0x000eb00000002400 */
[----:B------:R-:W3:Y:S01]  /*3b00*/  MUFU.TANH R60, R60 ;  /* 0x0000003c003c7308 */ /* 0x000ee20000002400 */
[----:B-1----:R-:W-:Y:S02]  /*3b10*/  FSEL R67, R56, -INF , P6 ;  /* 0xff80000038437808 */ /* 0x002fe40003000000 */
[----:B------:R-:W-:-:S05]  /*3b20*/  MOV R56, R151 ;  /* 0x0000009700387202 */ /* 0x000fca0000000f00 */
[----:B------:R-:W1:Y:S01]  /*3b30*/  MUFU.TANH R61, R61 ;  /* 0x0000003d003d7308 */ /* 0x000e620000002400 */
[----:B--2---:R-:W-:-:S04]  /*3b40*/  FSEL R57, R57, -INF , P5 ;  /* 0xff80000039397808 */ /* 0x004fc80002800000 */
[----:B------:R-:W-:-:S03]  /*3b50*/  FMNMX.FTZ R2, R67, R57, !PT ;  /* 0x0000003943027209 */ /* 0x000fc60007810000 */
[----:B------:R-:W2:Y:S01]  /*3b60*/  MUFU.TANH R58, R58 ;  /* 0x0000003a003a7308 */ /* 0x000ea20000002400 */
[----:B---3--:R-:W-:Y:S01]  /*3b70*/  FSEL R71, R60, -INF , P4 ;  /* 0xff8000003c477808 */ /* 0x008fe20002000000 */
[----:B------:R-:W-:-:S03]  /*3b80*/  IMAD.MOV.U32 R60, RZ, RZ, R151 ;  /* 0x000000ffff3c7224 */ /* 0x000fc600078e0097 */
[----:B------:R-:W-:-:S03]  /*3b90*/  FMNMX.FTZ R2, R71, R2, !PT ;  /* 0x0000000247027209 */ /* 0x000fc60007810000 */
[----:B------:R-:W3:Y:S01]  /*3ba0*/  MUFU.TANH R59, R59 ;  /* 0x0000003b003b7308 */ /* 0x000ee20000002400 */
[----:B-1----:R-:W-:-:S04]  /*3bb0*/  FSEL R61, R61, -INF , P2 ;  /* 0xff8000003d3d7808 */ /* 0x002fc80001000000 */
[----:B------:R-:W-:-:S03]  /*3bc0*/  FMNMX.FTZ R2, R61, R2, !PT ;  /* 0x000000023d027209 */ /* 0x000fc60007810000 */
[----:B------:R-:W1:Y:S01]  /*3bd0*/  MUFU.TANH R62, R62 ;  /* 0x0000003e003e7308 */ /* 0x000e620000002400 */
[----:B--2---:R-:W-:Y:S01]  /*3be0*/  FSEL R21, R58, -INF , P6 ;  /* 0xff8000003a157808 */ /* 0x004fe20003000000 */
        /* <DEDUP_REMOVED lines=9> */
[----:B------:R-:W2:Y:S01]  /*3c80*/  MUFU.TANH R48, R48 ;  /* 0x0000003000307308 */ /* 0x000ea20000002400 */
[----:B------:R-:W-:Y:S01]  /*3c90*/  UMOV UR56, UR14 ;  /* 0x0000000e00387c82 */ /* 0x000fe20008000000 */
[----:B------:R-:W-:Y:S01]  /*3ca0*/  UMOV UR57, UR15 ;  /* 0x0000000f00397c82 */ /* 0x000fe20008000000 */
[----:B------:R-:W-:Y:S01]  /*3cb0*/  UMOV UR59, 0x40000040 ;  /* 0x40000040003b7882 */ /* 0x000fe20000000000 */
[----:B------:R-:W-:Y:S01]  /*3cc0*/  UMOV UR4, UR14 ;  /* 0x0000000e00047c82 */ /* 0x000fe20008000000 */
[----:B------:R-:W-:Y:S01]  /*3cd0*/  FMUL.FTZ R51, R51, UR10 ;  /* 0x0000000a33337c20 */ /* 0x000fe20008410000 */
[----:B------:R-:W-:Y:S01]  /*3ce0*/  FMUL.FTZ R54, R54, UR10 ;  /* 0x0000000a36367c20 */ /* 0x000fe20008410000 */
[----:B------:R-:W-:Y:S01]  /*3cf0*/  ISETP.GT.AND P6, PT, R3, 0x11, PT ;  /* 0x000000110300780c */ /* 0x000fe20003fc4270 */
[----:B------:R-:W4:Y:S01]  /*3d00*/  MUFU.TANH R49, R49 ;  /* 0x0000003100317308 */ /* 0x000f220000002400 */
[----:B---3--:R-:W-:Y:S01]  /*3d10*/  FSEL R59, R59, -INF , P5 ;  /* 0xff8000003b3b7808 */ /* 0x008fe20002800000 */
[----:B------:R-:W-:Y:S01]  /*3d20*/  FMUL.FTZ R55, R55, UR10 ;  /* 0x0000000a37377c20 */ /* 0x000fe20008410000 */
[----:B------:R-:W-:Y:S01]  /*3d30*/  ISETP.GT.AND P5, PT, R3, 0x18, PT ;  /* 0x000000180300780c */ /* 0x000fe20003fa4270 */
[----:B------:R-:W-:Y:S01]  /*3d40*/  IMAD.MOV.U32 R58, RZ, RZ, R151 ;  /* 0x000000ffff3a7224 */ /* 0x000fe200078e0097 */
[----:B-1----:R-:W-:-:S02]  /*3d50*/  FSEL R69, R62, -INF , P4 ;  /* 0xff8000003e457808 */ /* 0x002fc40002000000 */
[----:B------:R-:W-:Y:S01]  /*3d60*/  ISETP.GT.AND P4, PT, R3, 0x19, PT ;  /* 0x000000190300780c */ /* 0x000fe20003f84270 */
[----:B------:R-:W1:Y:S01]  /*3d70*/  MUFU.TANH R52, R52 ;  /* 0x0000003400347308 */ /* 0x000e620000002400 */
[----:B--2---:R-:W-:Y:S01]  /*3d80*/  FSEL R75, R48, -INF , P3 ;  /* 0xff800000304b7808 */ /* 0x004fe20001800000 */
[----:B------:R-:W-:Y:S01]  /*3d90*/  IMAD.MOV.U32 R48, RZ, RZ, R151 ;  /* 0x000000ffff307224 */ /* 0x000fe200078e0097 */
[----:B------:R-:W-:Y:S02]  /*3da0*/  MOV R62, R151 ;  /* 0x00000097003e7202 */ /* 0x000fe40000000f00 */
[----:B------:R-:W-:-:S03]  /*3db0*/  FMNMX.FTZ R2, R75, R2, !PT ;  /* 0x000000024b027209 */ /* 0x000fc60007810000 */
[----:B------:R-:W2:Y:S01]  /*3dc0*/  MUFU.TANH R63, R63 ;  /* 0x0000003f003f7308 */ /* 0x000ea20000002400 */
[----:B----4-:R-:W-:-:S04]  /*3dd0*/  FSEL R49, R49, -INF , P6 ;  /* 0xff80000031317808 */ /* 0x010fc80003000000 */
[----:B------:R-:W-:-:S03]  /*3de0*/  FMNMX.FTZ R2, R49, R2, !PT ;  /* 0x0000000231027209 */ /* 0x000fc60007810000 */
[----:B------:R-:W3:Y:S01]  /*3df0*/  MUFU.TANH R53, R53 ;  /* 0x0000003500357308 */ /* 0x000ee20000002400 */
[----:B-1----:R-:W-:Y:S01]  /*3e00*/  FSEL R79, R52, -INF , P5 ;  /* 0xff800000344f7808 */ /* 0x002fe20002800000 */
[----:B------:R-:W-:-:S03]  /*3e10*/  IMAD.MOV.U32 R52, RZ, RZ, R151 ;  /* 0x000000ffff347224 */ /* 0x000fc600078e0097 */
[----:B------:R-:W-:-:S03]  /*3e20*/  FMNMX.FTZ R2, R79, R2, !PT ;  /* 0x000000024f027209 */ /* 0x000fc60007810000 */
[----:B------:R-:W1:Y:S01]  /*3e30*/  MUFU.TANH R50, R50 ;  /* 0x0000003200327308 */ /* 0x000e620000002400 */
[----:B--2---:R-:W-:Y:S02]  /*3e40*/  FSEL R63, R63, -INF , P2 ;  /* 0xff8000003f3f7808 */ /* 0x004fe40001000000 */
[----:B------:R-:W-:-:S05]  /*3e50*/  ISETP.GT.AND P2, PT, R3, 0x20, PT ;  /* 0x000000200300780c */ /* 0x000fca0003f44270 */
[----:B------:R-:W2:Y:S01]  /*3e60*/  MUFU.TANH R51, R51 ;  /* 0x0000003300337308 */ /* 0x000ea20000002400 */
[----:B---3--:R-:W-:Y:S01]  /*3e70*/  FSEL R53, R53, -INF , P4 ;  /* 0xff80000035357808 */ /* 0x008fe20002000000 */
[----:B------:R-:W-:Y:S02]  /*3e80*/  WARPGROUP.DEPBAR.LE gsb0, 0x0 ;  /* 0x00008000000079c5 */ /* 0x000fe40000010000 */
[----:B------:R-:W-:Y:S01]  /*3e90*/  WARPGROUP.ARRIVE ;  /* 0x00000000000079c5 */ /* 0x000fe20000000000 */
[----:B------:R-:W-:Y:S01]  /*3ea0*/  FMUL.FTZ R40, R40, UR10 ;  /* 0x0000000a28287c20 */ /* 0x000fe20008410000 */
[----:B------:R-:W-:Y:S01]  /*3eb0*/  FMUL.FTZ R41, R41, UR10 ;  /* 0x0000000a29297c20 */ /* 0x000fe20008410000 */
[----:B------:R-:W-:Y:S01]  /*3ec0*/  FMUL.FTZ R44, R44, UR10 ;  /* 0x0000000a2c2c7c20 */ /* 0x000fe20008410000 */
[----:B------:R-:W-:Y:S01]  /*3ed0*/  FMUL.FTZ R45, R45, UR10 ;  /* 0x0000000a2d2d7c20 */ /* 0x000fe20008410000 */
[----:B------:R-:W3:Y:S01]  /*3ee0*/  MUFU.TANH R54, R54 ;  /* 0x0000003600367308 */ /* 0x000ee20000002400 */
[----:B------:R-:W-:Y:S01]  /*3ef0*/  HGMMA.64x16x16.F32 R32, gdesc[UR56], R32, gsb0 ;  /* 0x00200000382079f0 */ /* 0x000fe20008000820 */
[----:B------:R-:W-:Y:S01]  /*3f00*/  FMUL.FTZ R43, R43, UR10 ;  /* 0x0000000a2b2b7c20 */ /* 0x000fe20008410000 */
[----:B------:R-:W-:Y:S01]  /*3f10*/  FMUL.FTZ R42, R42, UR10 ;  /* 0x0000000a2a2a7c20 */ /* 0x000fe20008410000 */
[----:B-1----:R-:W-:Y:S01]  /*3f20*/  FSEL R73, R50, -INF , P3 ;  /* 0xff80000032497808 */ /* 0x002fe20001800000 */
[----:B------:R-:W-:Y:S01]  /*3f30*/  FMUL.FTZ R46, R46, UR10 ;  /* 0x0000000a2e2e7c20 */ /* 0x000fe20008410000 */
[----:B------:R-:W-:Y:S01]  /*3f40*/  ISETP.GT.AND P3, PT, R3, 0x21, PT ;  /* 0x000000210300780c */ /* 0x000fe20003f64270 */
[----:B------:R-:W-:Y:S01]  /*3f50*/  FMUL.FTZ R47, R47, UR10 ;  /* 0x0000000a2f2f7c20 */ /* 0x000fe20008410000 */
[----:B------:R-:W1:Y:S01]  /*3f60*/  MUFU.TANH R40, R40 ;  /* 0x0000002800287308 */ /* 0x000e620000002400 */
[----:B------:R-:W-:-:S02]  /*3f70*/  FMNMX.FTZ R2, R53, R2, !PT ;  /* 0x0000000235027209 */ /* 0x000fc40007810000 */
[----:B--2---:R-:W-:Y:S02]  /*3f80*/  FSEL R51, R51, -INF , P6 ;  /* 0xff80000033337808 */ /* 0x004fe40003000000 */
[C---:B------:R-:W-:Y:S02]  /*3f90*/  ISETP.GT.AND P6, PT, R3.reuse, 0x28, PT ;  /* 0x000000280300780c */ /* 0x040fe40003fc4270 */
[----:B------:R-:W-:Y:S01]  /*3fa0*/  MOV R50, R151 ;  /* 0x0000009700327202 */ /* 0x000fe20000000f00 */
[----:B------:R-:W2:Y:S01]  /*3fb0*/  MUFU.TANH R41, R41 ;  /* 0x0000002900297308 */ /* 0x000ea20000002400 */
[----:B---3--:R-:W-:Y:S01]  /*3fc0*/  FSEL R77, R54, -INF , P5 ;  /* 0xff800000364d7808 */ /* 0x008fe20002800000 */
[----:B------:R-:W-:Y:S01]  /*3fd0*/  IMAD.MOV.U32 R54, RZ, RZ, R151 ;  /* 0x000000ffff367224 */ /* 0x000fe200078e0097 */
[----:B------:R-:W-:-:S05]  /*3fe0*/  ISETP.GT.AND P5, PT, R3, 0x29, PT ;  /* 0x000000290300780c */ /* 0x000fca0003fa4270 */
[----:B------:R-:W3:Y:S01]  /*3ff0*/  MUFU.TANH R44, R44 ;  /* 0x0000002c002c7308 */ /* 0x000ee20000002400 */
[----:B-1----:R-:W-:-:S04]  /*4000*/  FSEL R83, R40, -INF , P2 ;  /* 0xff80000028537808 */ /* 0x002fc80001000000 */
[----:B------:R-:W-:-:S03]  /*4010*/  FMNMX.FTZ R2, R83, R2, !PT ;  /* 0x0000000253027209 */ /* 0x000fc60007810000 */
[----:B------:R-:W1:Y:S01]  /*4020*/  MUFU.TANH R55, R55 ;  /* 0x0000003700377308 */ /* 0x000e620000002400 */
[----:B--2---:R-:W-:-:S04]  /*4030*/  FSEL R41, R41, -INF , P3 ;  /* 0xff80000029297808 */ /* 0x004fc80001800000 */
[----:B------:R-:W-:-:S03]  /*4040*/  FMNMX.FTZ R2, R41, R2, !PT ;  /* 0x0000000229027209 */ /* 0x000fc60007810000 */
[----:B------:R-:W2:Y:S01]  /*4050*/  MUFU.TANH R45, R45 ;  /* 0x0000002d002d7308 */ /* 0x000ea20000002400 */
[----:B---3--:R-:W-:-:S04]  /*4060*/  FSEL R85, R44, -INF , P6 ;  /* 0xff8000002c557808 */ /* 0x008fc80003000000 */
[----:B------:R-:W-:-:S03]  /*4070*/  FMNMX.FTZ R2, R85, R2, !PT ;  /* 0x0000000255027209 */ /* 0x000fc60007810000 */
[----:B------:R-:W3:Y:S01]  /*4080*/  MUFU.TANH R43, R43 ;  /* 0x0000002b002b7308 */ /* 0x000ee20000002400 */
[----:B-1----:R-:W-:Y:S02]  /*4090*/  FSEL R55, R55, -INF , P4 ;  /* 0xff80000037377808 */ /* 0x002fe40002000000 */
[----:B------:R-:W-:Y:S01]  /*40a0*/  ISETP.GT.AND P4, PT, R3, 0x30, PT ;  /* 0x000000300300780c */ /* 0x000fe20003f84270 */
[----:B------:R-:W-:Y:S02]  /*40b0*/  WARPGROUP.DEPBAR.LE gsb0, 0x0 ;  /* 0x00008000000079c5 */ /* 0x000fe40000010000 */
[----:B------:R-:W-:Y:S01]  /*40c0*/  WARPGROUP.ARRIVE ;  /* 0x00000000000079c5 */ /* 0x000fe20000000000 */
[----:B------:R-:W-:Y:S01]  /*40d0*/  FMUL.FTZ R32, R32, UR10 ;  /* 0x0000000a20207c20 */ /* 0x000fe20008410000 */
[----:B------:R-:W-:Y:S01]  /*40e0*/  FMUL.FTZ R33, R33, UR10 ;  /* 0x0000000a21217c20 */ /* 0x000fe20008410000 */
[----:B------:R-:W-:Y:S01]  /*40f0*/  FMUL.FTZ R36, R36, UR10 ;  /* 0x0000000a24247c20 */ /* 0x000fe20008410000 */
[----:B------:R-:W1:Y:S01]  /*4100*/  MUFU.TANH R42, R42 ;  /* 0x0000002a002a7308 */ /* 0x000e620000002400 */
[----:B------:R-:W-:Y:S01]  /*4110*/  FMUL.FTZ R37, R37, UR10 ;  /* 0x0000000a25257c20 */ /* 0x000fe20008410000 */
[----:B------:R-:W-:Y:S01]  /*4120*/  HGMMA.64x16x16.F32 R24, gdesc[UR4], R24, gsb0 ;  /* 0x00200000041879f0 */ /* 0x000fe20008000818 */
[----:B------:R-:W-:Y:S01]  /*4130*/  FMUL.FTZ R34, R34, UR10 ;  /* 0x0000000a22227c20 */ /* 0x000fe20008410000 */
[----:B------:R-:W-:Y:S01]  /*4140*/  FMUL.FTZ R35, R35, UR10 ;  /* 0x0000000a23237c20 */ /* 0x000fe20008410000 */
[----:B--2---:R-:W-:Y:S01]  /*4150*/  FSEL R87, R45, -INF , P5 ;  /* 0xff8000002d577808 */ /* 0x004fe20002800000 */
[----:B------:R-:W-:Y:S01]  /*4160*/  FMUL.FTZ R38, R38, UR10 ;  /* 0x0000000a26267c20 */ /* 0x000fe20008410000 */
[----:B---3--:R-:W-:Y:S01]  /*4170*/  FSEL R43, R43, -INF , P3 ;  /* 0xff8000002b2b7808 */ /* 0x008fe20001800000 */
[----:B------:R-:W2:Y:S01]  /*4180*/  MUFU.TANH R32, R32 ;  /* 0x0000002000207308 */ /* 0x000ea20000002400 */
[----:B------:R-:W-:Y:S01]  /*4190*/  ISETP.GT.AND P3, PT, R3, 0x31, PT ;  /* 0x000000310300780c */ /* 0x000fe20003f64270 */
[----:B------:R-:W-:Y:S01]  /*41a0*/  FMUL.FTZ R39, R39, UR10 ;  /* 0x0000000a27277c20 */ /* 0x000fe20008410000 */
[----:B------:R-:W-:Y:S01]  /*41b0*/  FMNMX.FTZ R2, R87, R2, !PT ;  /* 0x0000000257027209 */ /* 0x000fe20007810000 */
[----:B------:R-:W-:-:S04]  /*41c0*/  ULDC UR4, c[0x0][0x988] ;  /* 0x0002620000047ab9 */ /* 0x000fc80000000800 */
[----:B------:R-:W3:Y:S01]  /*41d0*/  MUFU.TANH R33, R33 ;  /* 0x0000002100217308 */ /* 0x000ee20000002400 */
[----:B-1----:R-:W-:Y:S02]  /*41e0*/  FSEL R81, R42, -INF , P2 ;  /* 0xff8000002a517808 */ /* 0x002fe40001000000 */
[----:B------:R-:W-:-:S05]  /*41f0*/  ISETP.GT.AND P2, PT, R3, 0x38, PT ;  /* 0x000000380300780c */ /* 0x000fca0003f44270 */
[----:B------:R-:W1:Y:S01]  /*4200*/  MUFU.TANH R46, R46 ;  /* 0x0000002e002e7308 */ /* 0x000e620000002400 */
[----:B--2---:R-:W-:-:S04]  /*4210*/  FSEL R89, R32, -INF , P4 ;  /* 0xff80000020597808 */ /* 0x004fc80002000000 */
[----:B------:R-:W-:-:S03]  /*4220*/  FMNMX.FTZ R2, R89, R2, !PT ;  /* 0x0000000259027209 */ /* 0x000fc60007810000 */
[----:B------:R-:W2:Y:S01]  /*4230*/  MUFU.TANH R36, R36 ;  /* 0x0000002400247308 */ /* 0x000ea20000002400 */
[----:B---3--:R-:W-:-:S04]  /*4240*/  FSEL R91, R33, -INF , P3 ;  /* 0xff800000215b7808 */ /* 0x008fc80001800000 */
[----:B------:R-:W-:-:S03]  /*4250*/  FMNMX.FTZ R2, R91, R2, !PT ;  /* 0x000000025b027209 */ /* 0x000fc60007810000 */
[----:B------:R-:W3:Y:S01]  /*4260*/  MUFU.TANH R47, R47 ;  /* 0x0000002f002f7308 */ /* 0x000ee20000002400 */
[----:B-1----:R-:W-:Y:S01]  /*4270*/  FSEL R45, R46, -INF , P6 ;  /* 0xff8000002e2d7808 */ /* 0x002fe20003000000 */
[----:B------:R-:W-:Y:S01]  /*4280*/  IMAD.MOV.U32 R46, RZ, RZ, R151 ;  /* 0x000000ffff2e7224 */ /* 0x000fe200078e0097 */
[----:B------:R-:W-:-:S05]  /*4290*/  ISETP.GT.AND P6, PT, R3, 0x39, PT ;  /* 0x000000390300780c */ /* 0x000fca0003fc4270 */
[----:B------:R-:W1:Y:S01]  /*42a0*/  MUFU.TANH R37, R37 ;  /* 0x0000002500257308 */ /* 0x000e620000002400 */
[----:B--2---:R-:W-:-:S04]  /*42b0*/  FSEL R93, R36, -INF , P2 ;  /* 0xff800000245d7808 */ /* 0x004fc80001000000 */
[----:B------:R-:W-:Y:S01]  /*42c0*/  FMNMX.FTZ R2, R93, R2, !PT ;  /* 0x000000025d027209 */ /* 0x000fe20007810000 */
[----:B------:R-:W-:Y:S02]  /*42d0*/  WARPGROUP.DEPBAR.LE gsb0, 0x0 ;  /* 0x00008000000079c5 */ /* 0x000fe40000010000 */
[----:B------:R-:W-:Y:S01]  /*42e0*/  FMUL.FTZ R24, R24, UR10 ;  /* 0x0000000a18187c20 */ /* 0x000fe20008410000 */
[----:B------:R-:W-:Y:S01]  /*42f0*/  FMUL.FTZ R25, R25, UR10 ;  /* 0x0000000a19197c20 */ /* 0x000fe20008410000 */
[----:B------:R-:W2:Y:S01]  /*4300*/  MUFU.TANH R34, R34 ;  /* 0x0000002200227308 */ /* 0x000ea20000002400 */
[----:B------:R-:W-:Y:S01]  /*4310*/  FMUL.FTZ R28, R28, UR10 ;  /* 0x0000000a1c1c7c20 */ /* 0x000fe20008410000 */
[----:B------:R-:W-:Y:S01]  /*4320*/  FMUL.FTZ R29, R29, UR10 ;  /* 0x0000000a1d1d7c20 */ /* 0x000fe20008410000 */
[----:B---3--:R-:W-:Y:S01]  /*4330*/  FSEL R47, R47, -INF , P5 ;  /* 0xff8000002f2f7808 */ /* 0x008fe20002800000 */
[----:B------:R-:W-:Y:S01]  /*4340*/  FMUL.FTZ R26, R26, UR10 ;  /* 0x0000000a1a1a7c20 */ /* 0x000fe20008410000 */
[----:B------:R-:W-:Y:S01]  /*4350*/  ISETP.GT.AND P5, PT, R3, 0x40, PT ;  /* 0x000000400300780c */ /* 0x000fe20003fa4270 */
[----:B------:R-:W-:Y:S01]  /*4360*/  FMUL.FTZ R27, R27, UR10 ;  /* 0x0000000a1b1b7c20 */ /* 0x000fe20008410000 */
[----:B-1----:R-:W-:Y:S01]  /*4370*/  FSEL R37, R37, -INF , P6 ;  /* 0xff80000025257808 */ /* 0x002fe20003000000 */
[----:B------:R-:W1:Y:S01]  /*4380*/  MUFU.TANH R24, R24 ;  /* 0x0000001800187308 */ /* 0x000e620000002400 */
[----:B------:R-:W-:Y:S01]  /*4390*/  FMUL.FTZ R30, R30, UR10 ;  /* 0x0000000a1e1e7c20 */ /* 0x000fe20008410000 */
[----:B------:R-:W-:Y:S01]  /*43a0*/  FMUL.FTZ R31, R31, UR10 ;  /* 0x0000000a1f1f7c20 */ /* 0x000fe20008410000 */
[----:B------:R-:W-:Y:S01]  /*43b0*/  FMNMX.FTZ R2, R37, R2, !PT ;  /* 0x0000000225027209 */ /* 0x000fe20007810000 */
[----:B------:R3:W-:Y:S04]  /*43c0*/  @!P1 SYNCS.ARRIVE.TRANS64.RED.A1T0 RZ, [R0+URZ], RZ ;  /* 0x000000ff00ff99a7 */ /* 0x0007e8000810043f */
[----:B------:R-:W4:Y:S01]  /*43d0*/  MUFU.TANH R35, R35 ;  /* 0x0000002300237308 */ /* 0x000f220000002400 */
[----:B--2---:R-:W-:-:S02]  /*43e0*/  FSEL R33, R34, -INF , P4 ;  /* 0xff80000022217808 */ /* 0x004fc40002000000 */
[----:B------:R-:W-:-:S05]  /*43f0*/  ISETP.GT.AND P4, PT, R3, 0x41, PT ;  /* 0x000000410300780c */ /* 0x000fca0003f84270 */
[----:B------:R-:W2:Y:S01]  /*4400*/  MUFU.TANH R25, R25 ;  /* 0x0000001900197308 */ /* 0x000ea20000002400 */
[----:B-1----:R-:W-:-:S04]  /*4410*/  FSEL R95, R24, -INF , P5 ;  /* 0xff800000185f7808 */ /* 0x002fc80002800000 */
[----:B------:R-:W-:-:S03]  /*4420*/  FMNMX.FTZ R2, R95, R2, !PT ;  /* 0x000000025f027209 */ /* 0x000fc60007810000 */
[----:B------:R-:W1:Y:S01]  /*4430*/  MUFU.TANH R38, R38 ;  /* 0x0000002600267308 */ /* 0x000e620000002400 */
[----:B----4-:R-:W-:Y:S02]  /*4440*/  FSEL R35, R35, -INF , P3 ;  /* 0xff80000023237808 */ /* 0x010fe40001800000 */
[----:B------:R-:W-:-:S05]  /*4450*/  ISETP.GT.AND P3, PT, R3, 0x48, PT ;  /* 0x000000480300780c */ /* 0x000fca0003f64270 */
[----:B------:R-:W4:Y:S01]  /*4460*/  MUFU.TANH R28, R28 ;  /* 0x0000001c001c7308 */ /* 0x000f220000002400 */
[----:B--2---:R-:W-:-:S04]  /*4470*/  FSEL R97, R25, -INF , P4 ;  /* 0xff80000019617808 */ /* 0x004fc80002000000 */
[----:B------:R-:W-:-:S03]  /*4480*/  FMNMX.FTZ R2, R97, R2, !PT ;  /* 0x0000000261027209 */ /* 0x000fc60007810000 */
[----:B------:R-:W2:Y:S01]  /*4490*/  MUFU.TANH R29, R29 ;  /* 0x0000001d001d7308 */ /* 0x000ea20000002400 */
[----:B-1----:R-:W-:Y:S02]  /*44a0*/  FSEL R25, R38, -INF , P2 ;  /* 0xff80000026197808 */ /* 0x002fe40001000000 */
[----:B------:R-:W-:-:S05]  /*44b0*/  ISETP.GT.AND P2, PT, R3, 0x49, PT ;  /* 0x000000490300780c */ /* 0x000fca0003f44270 */
[----:B------:R-:W1:Y:S01]  /*44c0*/  MUFU.TANH R39, R39 ;  /* 0x0000002700277308 */ /* 0x000e620000002400 */
[----:B----4-:R-:W-:-:S04]  /*44d0*/  FSEL R99, R28, -INF , P3 ;  /* 0xff8000001c637808 */ /* 0x010fc80001800000 */
[----:B------:R-:W-:-:S03]  /*44e0*/  FMNMX.FTZ R2, R99, R2, !PT ;  /* 0x0000000263027209 */ /* 0x000fc60007810000 */
[----:B------:R-:W-:Y:S01]  /*44f0*/  MUFU.TANH R26, R26 ;  /* 0x0000001a001a7308 */ /* 0x000fe20000002400 */
[----:B--2---:R-:W-:-:S04]  /*4500*/  FSEL R101, R29, -INF , P2 ;  /* 0xff8000001d657808 */ /* 0x004fc80001000000 */
[----:B------:R-:W-:-:S03]  /*4510*/  FMNMX.FTZ R3, R101, R2, !PT ;  /* 0x0000000265037209 */ /* 0x000fc60007810000 */
[----:B------:R-:W2:Y:S01]  /*4520*/  MUFU.TANH R27, R27 ;  /* 0x0000001b001b7308 */ /* 0x000ea20000002400 */
[----:B-1----:R-:W-:Y:S01]  /*4530*/  FSEL R39, R39, -INF , P6 ;  /* 0xff80000027277808 */ /* 0x002fe20003000000 */
[----:B------:R-:W1:Y:S06]  /*4540*/  SHFL.BFLY PT, R2, R3, 0x2, 0x1f ;  /* 0x0c401f0003027f89 */ /* 0x000e6c00000e0000 */
[----:B------:R-:W4:Y:S08]  /*4550*/  MUFU.TANH R30, R30 ;  /* 0x0000001e001e7308 */ /* 0x000f300000002400 */
[----:B------:R-:W5:Y:S01]  /*4560*/  MUFU.TANH R31, R31 ;  /* 0x0000001f001f7308 */ /* 0x000f620000002400 */
[----:B--2---:R-:W-:-:S02]  /*4570*/  FSEL R27, R27, -INF , P4 ;  /* 0xff8000001b1b7808 */ /* 0x004fc40002000000 */
[----:B----4-:R-:W-:Y:S02]  /*4580*/  FSEL R29, R30, -INF , P3 ;  /* 0xff8000001e1d7808 */ /* 0x010fe40001800000 */
[----:B-1----:R-:W-:Y:S01]  /*4590*/  FMNMX.FTZ R4, R3, R2, !PT ;  /* 0x0000000203047209 */ /* 0x002fe20007810000 */
[----:B------:R-:W-:Y:S01]  /*45a0*/  IMAD.U32 R2, RZ, RZ, UR4 ;  /* 0x00000004ff027e24 */ /* 0x000fe2000f8e00ff */
[----:B------:R-:W-:-:S03]  /*45b0*/  FSEL R3, R26, -INF , P5 ;  /* 0xff8000001a037808 */ /* 0x000fc60002800000 */
[----:B------:R-:W1:Y:S01]  /*45c0*/  SHFL.BFLY PT, R5, R4, 0x1, 0x1f ;  /* 0x0c201f0004057f89 */ /* 0x000e6200000e0000 */
[----:B-----5:R-:W-:Y:S02]  /*45d0*/  FSEL R31, R31, -INF , P2 ;  /* 0xff8000001f1f7808 */ /* 0x020fe40001000000 */
[----:B-1----:R-:W-:Y:S02]  /*45e0*/  FMNMX.FTZ R5, R4, R5, !PT ;  /* 0x0000000504057209 */ /* 0x002fe40007810000 */
[----:B------:R-:W-:Y:S02]  /*45f0*/  FMNMX.FTZ R4, R21, R59, !PT ;  /* 0x0000003b15047209 */ /* 0x000fe40007810000 */
[C---:B------:R-:W-:Y:S01]  /*4600*/  FSETP.NEU.FTZ.AND P0, PT, R5.reuse, -INF , PT ;  /* 0xff8000000500780b */ /* 0x040fe20003f1d000 */
[----:B------:R-:W-:Y:S01]  /*4610*/  FMUL.FTZ R20, R5, R2 ;  /* 0x0000000205147220 */ /* 0x000fe20000410000 */
[----:B------:R-:W-:-:S04]  /*4620*/  FMNMX.FTZ R4, R69, R4, !PT ;  /* 0x0000000445047209 */ /* 0x000fc80007810000 */
[----:B------:R-:W-:Y:S02]  /*4630*/  FMNMX.FTZ R4, R63, R4, !PT ;  /* 0x000000043f047209 */ /* 0x000fe40007810000 */
[----:B------:R-:W-:Y:S02]  /*4640*/  FSEL R20, R20, RZ, P0 ;  /* 0x000000ff14147208 */ /* 0x000fe40000000000 */
[----:B------:R-:W-:Y:S02]  /*4650*/  FMNMX.FTZ R4, R73, R4, !PT ;  /* 0x0000000449047209 */ /* 0x000fe40007810000 */
[----:B------:R-:W-:Y:S01]  /*4660*/  ISETP.NE.AND P0, PT, R64, RZ, PT ;  /* 0x000000ff4000720c */ /* 0x000fe20003f05270 */
[--C-:B------:R-:W-:Y:S01]  /*4670*/  FFMA.FTZ R24, R49, R2, -R20.reuse ;  /* 0x0000000231187223 */ /* 0x100fe20000010814 */
[----:B------:R-:W-:Y:S01]  /*4680*/  FMNMX.FTZ R4, R51, R4, !PT ;  /* 0x0000000433047209 */ /* 0x000fe20007810000 */
[-CC-:B------:R-:W-:Y:S01]  /*4690*/  FFMA.FTZ R67, R67, R2.reuse, -R20.reuse ;  /* 0x0000000243437223 */ /* 0x180fe20000010814 */
[-CC-:B------:R-:W-:Y:S01]  /*46a0*/  FFMA.FTZ R57, R57, R2.reuse, -R20.reuse ;  /* 0x0000000239397223 */ /* 0x180fe20000010814 */
[--C-:B------:R-:W-:Y:S01]  /*46b0*/  FFMA.FTZ R71, R71, R2, -R20.reuse ;  /* 0x0000000247477223 */ /* 0x100fe20000010814 */
[----:B------:R-:W-:Y:S01]  /*46c0*/  FMNMX.FTZ R4, R77, R4, !PT ;  /* 0x000000044d047209 */ /* 0x000fe20007810000 */
[-CC-:B------:R-:W-:Y:S01]  /*46d0*/  FFMA.FTZ R61, R61, R2.reuse, -R20.reuse ;  /* 0x000000023d3d7223 */ /* 0x180fe20000010814 */
[----:B------:R-:W-:Y:S01]  /*46e0*/  MUFU.EX2 R208, R57 ;  /* 0x0000003900d07308 */ /* 0x000fe20000000800 */
[--C-:B------:R-:W-:Y:S01]  /*46f0*/  FFMA.FTZ R75, R75, R2, -R20.reuse ;  /* 0x000000024b4b7223 */ /* 0x100fe20000010814 */
[----:B------:R-:W-:Y:S01]  /*4700*/  FMNMX.FTZ R4, R55, R4, !PT ;  /* 0x0000000437047209 */ /* 0x000fe20007810000 */
[-CC-:B------:R-:W-:Y:S01]  /*4710*/  FFMA.FTZ R79, R79, R2.reuse, -R20.reuse ;  /* 0x000000024f4f7223 */ /* 0x180fe20000010814 */
[-CC-:B------:R-:W-:Y:S01]  /*4720*/  FFMA.FTZ R53, R53, R2.reuse, -R20.reuse ;  /* 0x0000000235357223 */ /* 0x180fe20000010814 */
[--C-:B------:R-:W-:Y:S01]  /*4730*/  FFMA.FTZ R83, R83, R2, -R20.reuse ;  /* 0x0000000253537223 */ /* 0x100fe20000010814 */
[----:B------:R-:W-:Y:S01]  /*4740*/  FMNMX.FTZ R4, R81, R4, !PT ;  /* 0x0000000451047209 */ /* 0x000fe20007810000 */
[-CC-:B------:R-:W-:Y:S01]  /*4750*/  FFMA.FTZ R41, R41, R2.reuse, -R20.reuse ;  /* 0x0000000229297223 */ /* 0x180fe20000010814 */
[----:B------:R-:W1:Y:S01]  /*4760*/  MUFU.EX2 R67, R67 ;  /* 0x0000004300437308 */ /* 0x000e620000000800 */
        /* <DEDUP_REMOVED lines=14> */
[----:B------:R-:W-:Y:S01]  /*4850*/  FFMA.FTZ R20, R101, R2, -R20 ;  /* 0x0000000265147223 */ /* 0x000fe20000010814 */
[----:B------:R2:W-:Y:S01]  /*4860*/  MUFU.EX2 R210, R61 ;  /* 0x0000003d00d27308 */ /* 0x0005e20000000800 */
[----:B-1----:R-:W-:Y:S01]  /*4870*/  FADD.FTZ R38, R67, R208 ;  /* 0x000000d043267221 */ /* 0x002fe20000010000 */
[----:B------:R-:W-:Y:S01]  /*4880*/  FMNMX.FTZ R4, R35, R4, !PT ;  /* 0x0000000423047209 */ /* 0x000fe20007810000 */
[--C-:B------:R-:W-:Y:S01]  /*4890*/  IMAD.MOV.U32 R64, RZ, RZ, R151.reuse ;  /* 0x000000ffff407224 */ /* 0x100fe200078e0097 */
[----:B------:R-:W-:Y:S01]  /*48a0*/  F2FP.F16.F32.PACK_AB R208, R208, R67 ;  /* 0x00000043d0d0723e */ /* 0x000fe200000000ff */
[--C-:B------:R-:W-:Y:S01]  /*48b0*/  IMAD.MOV.U32 R67, RZ, RZ, R151.reuse ;  /* 0x000000ffff437224 */ /* 0x100fe200078e0097 */
[----:B------:R-:W-:Y:S01]  /*48c0*/  FMNMX.FTZ R4, R25, R4, !PT ;  /* 0x0000000419047209 */ /* 0x000fe20007810000 */
[--C-:B------:R-:W-:Y:S01]  /*48d0*/  IMAD.MOV.U32 R57, RZ, RZ, R151.reuse ;  /* 0x000000ffff397224 */ /* 0x100fe200078e0097 */
[----:B------:R-:W-:Y:S01]  /*48e0*/  MUFU.EX2 R75, R75 ;  /* 0x0000004b004b7308 */ /* 0x000fe20000000800 */
[----:B------:R-:W-:Y:S01]  /*48f0*/  MOV R101, R151 ;  /* 0x0000009700657202 */ /* 0x000fe20000000f00 */
[----:B--2---:R-:W-:Y:S01]  /*4900*/  IMAD.MOV.U32 R61, RZ, RZ, R151 ;  /* 0x000000ffff3d7224 */ /* 0x004fe200078e0097 */
[----:B------:R-:W-:-:S04]  /*4910*/  FMNMX.FTZ R4, R39, R4, !PT ;  /* 0x0000000427047209 */ /* 0x000fc80007810000 */
[----:B------:R-:W-:Y:S01]  /*4920*/  FMNMX.FTZ R4, R3, R4, !PT ;  /* 0x0000000403047209 */ /* 0x000fe20007810000 */
[----:B------:R-:W1:Y:S03]  /*4930*/  MUFU.EX2 R24, R24 ;  /* 0x0000001800187308 */ /* 0x000e660000000800 */
[----:B------:R-:W-:-:S04]  /*4940*/  FMNMX.FTZ R4, R27, R4, !PT ;  /* 0x000000041b047209 */ /* 0x000fc80007810000 */
[----:B------:R-:W-:Y:S01]  /*4950*/  FMNMX.FTZ R4, R29, R4, !PT ;  /* 0x000000041d047209 */ /* 0x000fe20007810000 */
[----:B------:R-:W-:Y:S03]  /*4960*/  MUFU.EX2 R79, R79 ;  /* 0x0000004f004f7308 */ /* 0x000fe60000000800 */
[----:B------:R-:W-:-:S05]  /*4970*/  FMNMX.FTZ R4, R31, R4, !PT ;  /* 0x000000041f047209 */ /* 0x000fca0007810000 */
[----:B------:R-:W2:Y:S01]  /*4980*/  SHFL.BFLY PT, R49, R4, 0x2, 0x1f ;  /* 0x0c401f0004317f89 */ /* 0x000ea200000e0000 */
[----:B------:R4:W-:Y:S01]  /*4990*/  MUFU.EX2 R206, R53 ;  /* 0x0000003500ce7308 */ /* 0x0009e20000000800 */
[----:B-1----:R-:W-:-:S07]  /*49a0*/  F2FP.F16.F32.PACK_AB R204, R24, R75 ;  /* 0x0000004b18cc723e */ /* 0x002fce00000000ff */
[----:B------:R-:W-:Y:S01]  /*49b0*/  MUFU.EX2 R83, R83 ;  /* 0x0000005300537308 */ /* 0x000fe20000000800 */
[----:B----4-:R-:W-:-:S07]  /*49c0*/  MOV R53, R151 ;  /* 0x0000009700357202 */ /* 0x010fce0000000f00 */
[----:B------:R1:W-:Y:S01]  /*49d0*/  MUFU.EX2 R200, R41 ;  /* 0x0000002900c87308 */ /* 0x0003e20000000800 */
[----:B--2---:R-:W-:-:S07]  /*49e0*/  FMNMX.FTZ R49, R4, R49, !PT ;  /* 0x0000003104317209 */ /* 0x004fce0007810000 */
[----:B------:R-:W-:Y:S01]  /*49f0*/  MUFU.EX2 R85, R85 ;  /* 0x0000005500557308 */ /* 0x000fe20000000800 */
[----:B-1----:R-:W-:Y:S01]  /*4a00*/  MOV R41, R151 ;  /* 0x0000009700297202 */ /* 0x002fe20000000f00 */
[----:B------:R-:W1:Y:S06]  /*4a10*/  SHFL.BFLY PT, R4, R49, 0x1, 0x1f ;  /* 0x0c201f0031047f89 */ /* 0x000e6c00000e0000 */
[----:B------:R-:W-:Y:S08]  /*4a20*/  MUFU.EX2 R198, R37 ;  /* 0x0000002500c67308 */ /* 0x000ff00000000800 */
[----:B------:R2:W-:Y:S08]  /*4a30*/  MUFU.EX2 R202, R87 ;  /* 0x0000005700ca7308 */ /* 0x0005f00000000800 */
[----:B------:R-:W-:Y:S01]  /*4a40*/  MUFU.EX2 R89, R89 ;  /* 0x0000005900597308 */ /* 0x000fe20000000800 */
[--C-:B--2---:R-:W-:Y:S01]  /*4a50*/  IMAD.MOV.U32 R87, RZ, RZ, R151.reuse ;  /* 0x000000ffff577224 */ /* 0x104fe200078e0097 */
[----:B-1----:R-:W-:Y:S01]  /*4a60*/  FMNMX.FTZ R4, R49, R4, !PT ;  /* 0x0000000431047209 */ /* 0x002fe20007810000 */
[----:B------:R-:W-:-:S03]  /*4a70*/  IMAD.MOV.U32 R49, RZ, RZ, R151 ;  /* 0x000000ffff317224 */ /* 0x000fc600078e0097 */
[C---:B------:R-:W-:Y:S01]  /*4a80*/  FSETP.NEU.FTZ.AND P2, PT, R4.reuse, -INF , PT ;  /* 0xff8000000400780b */ /* 0x040fe20003f5d000 */
[-C--:B------:R-:W-:Y:S01]  /*4a90*/  FMUL.FTZ R26, R4, R2.reuse ;  /* 0x00000002041a7220 */ /* 0x080fe20000410000 */
[----:B------:R-:W-:Y:S04]  /*4aa0*/  MUFU.EX2 R196, R91 ;  /* 0x0000005b00c47308 */ /* 0x000fe80000000800 */
[----:B------:R-:W-:Y:S02]  /*4ab0*/  FSEL R26, R26, RZ, P2 ;  /* 0x000000ff1a1a7208 */ /* 0x000fe40001000000 */
[----:B------:R-:W-:Y:S02]  /*4ac0*/  ISETP.GE.AND P2, PT, R65, 0x51, PT ;  /* 0x000000514100780c */ /* 0x000fe40003f46270 */
[----:B------:R-:W-:Y:S01]  /*4ad0*/  MUFU.EX2 R93, R93 ;  /* 0x0000005d005d7308 */ /* 0x000fe20000000800 */
[-CC-:B------:R-:W-:Y:S01]  /*4ae0*/  FFMA.FTZ R21, R21, R2.reuse, -R26.reuse ;  /* 0x0000000215157223 */ /* 0x180fe2000001081a */
[-CC-:B------:R-:W-:Y:S01]  /*4af0*/  FFMA.FTZ R59, R59, R2.reuse, -R26.reuse ;  /* 0x000000023b3b7223 */ /* 0x180fe2000001081a */
[-CC-:B------:R-:W-:Y:S01]  /*4b00*/  FFMA.FTZ R69, R69, R2.reuse, -R26.reuse ;  /* 0x0000000245457223 */ /* 0x180fe2000001081a */
[-CC-:B------:R-:W-:Y:S01]  /*4b10*/  FFMA.FTZ R63, R63, R2.reuse, -R26.reuse ;  /* 0x000000023f3f7223 */ /* 0x180fe2000001081a */
[-CC-:B------:R-:W-:Y:S01]  /*4b20*/  FFMA.FTZ R73, R73, R2.reuse, -R26.reuse ;  /* 0x0000000249497223 */ /* 0x180fe2000001081a */
[-CC-:B------:R-:W-:Y:S01]  /*4b30*/  FFMA.FTZ R51, R51, R2.reuse, -R26.reuse ;  /* 0x0000000233337223 */ /* 0x180fe2000001081a */
[-CC-:B------:R-:W-:Y:S01]  /*4b40*/  FFMA.FTZ R77, R77, R2.reuse, -R26.reuse ;  /* 0x000000024d4d7223 */ /* 0x180fe2000001081a */
[----:B------:R1:W-:Y:S01]  /*4b50*/  MUFU.EX2 R209, R21 ;  /* 0x0000001500d17308 */ /* 0x0003e20000000800 */
[-CC-:B------:R-:W-:Y:S01]  /*4b60*/  FFMA.FTZ R55, R55, R2.reuse, -R26.reuse ;  /* 0x0000000237377223 */ /* 0x180fe2000001081a */
[-CC-:B------:R-:W-:Y:S01]  /*4b70*/  FFMA.FTZ R81, R81, R2.reuse, -R26.reuse ;  /* 0x0000000251517223 */ /* 0x180fe2000001081a */
[-CC-:B------:R-:W-:Y:S01]  /*4b80*/  FFMA.FTZ R43, R43, R2.reuse, -R26.reuse ;  /* 0x000000022b2b7223 */ /* 0x180fe2000001081a */
[-CC-:B------:R-:W-:Y:S01]  /*4b90*/  FFMA.FTZ R45, R45, R2.reuse, -R26.reuse ;  /* 0x000000022d2d7223 */ /* 0x180fe2000001081a */
[-CC-:B------:R-:W-:Y:S01]  /*4ba0*/  FFMA.FTZ R35, R35, R2.reuse, -R26.reuse ;  /* 0x0000000223237223 */ /* 0x180fe2000001081a */
[-CC-:B------:R-:W-:Y:S01]  /*4bb0*/  FFMA.FTZ R47, R47, R2.reuse, -R26.reuse ;  /* 0x000000022f2f7223 */ /* 0x180fe2000001081a */
[-C--:B------:R-:W-:Y:S01]  /*4bc0*/  FFMA.FTZ R33, R33, R2.reuse, -R26 ;  /* 0x0000000221217223 */ /* 0x080fe2000001081a */
[----:B------:R-:W2:Y:S01]  /*4bd0*/  MUFU.EX2 R28, R59 ;  /* 0x0000003b001c7308 */ /* 0x000ea20000000800 */
[----:B-1----:R-:W-:Y:S01]  /*4be0*/  FADD.FTZ R21, R71, R38 ;  /* 0x0000002647157221 */ /* 0x002fe20000010000 */
[-CC-:B------:R-:W-:Y:S01]  /*4bf0*/  FFMA.FTZ R25, R25, R2.reuse, -R26.reuse ;  /* 0x0000000219197223 */ /* 0x180fe2000001081a */
[-CC-:B------:R-:W-:Y:S01]  /*4c00*/  FFMA.FTZ R39, R39, R2.reuse, -R26.reuse ;  /* 0x0000000227277223 */ /* 0x180fe2000001081a */
[-CC-:B------:R-:W-:Y:S01]  /*4c10*/  FFMA.FTZ R3, R3, R2.reuse, -R26.reuse ;  /* 0x0000000203037223 */ /* 0x180fe2000001081a */
[C---:B------:R-:W-:Y:S01]  /*4c20*/  FADD.FTZ R40, R210.reuse, R21 ;  /* 0x00000015d2287221 */ /* 0x040fe20000010000 */
[-CC-:B------:R-:W-:Y:S01]  /*4c30*/  FFMA.FTZ R27, R27, R2.reuse, -R26.reuse ;  /* 0x000000021b1b7223 */ /* 0x180fe2000001081a */
[-C--:B------:R-:W-:Y:S01]  /*4c40*/  FFMA.FTZ R29, R29, R2.reuse, -R26 ;  /* 0x000000021d1d7223 */ /* 0x080fe2000001081a */
[----:B------:R-:W1:Y:S01]  /*4c50*/  MUFU.EX2 R69, R69 ;  /* 0x0000004500457308 */ /* 0x000e620000000800 */
[----:B------:R-:W-:Y:S01]  /*4c60*/  FADD.FTZ R21, R75, R40 ;  /* 0x000000284b157221 */ /* 0x000fe20000010000 */
[----:B------:R-:W-:Y:S01]  /*4c70*/  FFMA.FTZ R31, R31, R2, -R26 ;  /* 0x000000021f1f7223 */ /* 0x000fe2000001081a */
[----:B------:R-:W-:Y:S01]  /*4c80*/  F2FP.F16.F32.PACK_AB R210, R210, R71 ;  /* 0x00000047d2d2723e */ /* 0x000fe200000000ff */
[----:B------:R-:W-:-:S02]  /*4c90*/  IMAD.MOV.U32 R91, RZ, RZ, R151 ;  /* 0x000000ffff5b7224 */ /* 0x000fc400078e0097 */
[----:B------:R-:W-:Y:S01]  /*4ca0*/  FADD.FTZ R42, R24, R21 ;  /* 0x00000015182a7221 */ /* 0x000fe20000010000 */
[--C-:B------:R-:W-:Y:S01]  /*4cb0*/  IMAD.MOV.U32 R75, RZ, RZ, R151.reuse ;  /* 0x000000ffff4b7224 */ /* 0x100fe200078e0097 */
[----:B------:R-:W-:Y:S01]  /*4cc0*/  MOV R71, R151 ;  /* 0x0000009700477202 */ /* 0x000fe20000000f00 */
[----:B------:R4:W5:Y:S01]  /*4cd0*/  MUFU.EX2 R30, R63 ;  /* 0x0000003f001e7308 */ /* 0x0009620000000800 */
[----:B--2---:R-:W-:Y:S01]  /*4ce0*/  FADD.FTZ R40, R209, R28 ;  /* 0x0000001cd1287221 */ /* 0x004fe20000010000 */
[----:B------:R-:W-:Y:S01]  /*4cf0*/  FADD.FTZ R37, R79, R42 ;  /* 0x0000002a4f257221 */ /* 0x000fe20000010000 */
[----:B------:R-:W-:Y:S01]  /*4d00*/  F2FP.F16.F32.PACK_AB R209, R28, R209 ;  /* 0x000000d11cd1723e */ /* 0x000fe200000000ff */
[----:B------:R-:W-:Y:S01]  /*4d10*/  IMAD.MOV.U32 R28, RZ, RZ, R151 ;  /* 0x000000ffff1c7224 */ /* 0x000fe200078e0097 */
[----:B------:R-:W-:Y:S01]  /*4d20*/  MOV R65, R151 ;  /* 0x0000009700417202 */ /* 0x000fe20000000f00 */
[C---:B------:R-:W-:Y:S01]  /*4d30*/  FADD.FTZ R44, R206.reuse, R37 ;  /* 0x00000025ce2c7221 */ /* 0x040fe20000010000 */
[----:B------:R-:W-:Y:S01]  /*4d40*/  F2FP.F16.F32.PACK_AB R206, R206, R79 ;  /* 0x0000004fcece723e */ /* 0x000fe200000000ff */
[----:B------:R-:W2:Y:S01]  /*4d50*/  MUFU.EX2 R73, R73 ;  /* 0x0000004900497308 */ /* 0x000ea20000000800 */
[----:B-1----:R-:W-:Y:S01]  /*4d60*/  FADD.FTZ R21, R69, R40 ;  /* 0x0000002845157221 */ /* 0x002fe20000010000 */
[----:B------:R-:W-:Y:S01]  /*4d70*/  FADD.FTZ R37, R83, R44 ;  /* 0x0000002c53257221 */ /* 0x000fe20000010000 */
[--C-:B------:R-:W-:Y:S01]  /*4d80*/  IMAD.MOV.U32 R79, RZ, RZ, R151.reuse ;  /* 0x000000ffff4f7224 */ /* 0x100fe200078e0097 */
[----:B------:R-:W-:Y:S01]  /*4d90*/  MOV R59, R151 ;  /* 0x00000097003b7202 */ /* 0x000fe20000000f00 */
[----:B----4-:R-:W-:-:S02]  /*4da0*/  IMAD.MOV.U32 R63, RZ, RZ, R151 ;  /* 0x000000ffff3f7224 */ /* 0x010fc400078e0097 */
[C---:B------:R-:W-:Y:S01]  /*4db0*/  FADD.FTZ R44, R200.reuse, R37 ;  /* 0x00000025c82c7221 */ /* 0x040fe20000010000 */
[----:B------:R-:W-:Y:S01]  /*4dc0*/  F2FP.F16.F32.PACK_AB R200, R200, R83 ;  /* 0x00000053c8c8723e */ /* 0x000fe200000000ff */
[----:B------:R1:W4:Y:S01]  /*4dd0*/  MUFU.EX2 R32, R51 ;  /* 0x0000003300207308 */ /* 0x0003220000000800 */
[C---:B-----5:R-:W-:Y:S01]  /*4de0*/  FADD.FTZ R42, R30.reuse, R21 ;  /* 0x000000151e2a7221 */ /* 0x060fe20000010000 */
[----:B------:R-:W-:Y:S01]  /*4df0*/  F2FP.F16.F32.PACK_AB R211, R30, R69 ;  /* 0x000000451ed3723e */ /* 0x000fe200000000ff */
[--C-:B------:R-:W-:Y:S01]  /*4e00*/  IMAD.MOV.U32 R69, RZ, RZ, R151.reuse ;  /* 0x000000ffff457224 */ /* 0x100fe200078e0097 */
[----:B------:R-:W-:Y:S01]  /*4e10*/  MOV R83, R151 ;  /* 0x0000009700537202 */ /* 0x000fe20000000f00 */
[--C-:B------:R-:W-:Y:S02]  /*4e20*/  IMAD.MOV.U32 R37, RZ, RZ, R151.reuse ;  /* 0x000000ffff257224 */ /* 0x100fe400078e0097 */
[--C-:B------:R-:W-:Y:S01]  /*4e30*/  IMAD.MOV.U32 R30, RZ, RZ, R151.reuse ;  /* 0x000000ffff1e7224 */ /* 0x100fe200078e0097 */
[----:B------:R-:W5:Y:S01]  /*4e40*/  MUFU.EX2 R77, R77 ;  /* 0x0000004d004d7308 */ /* 0x000f620000000800 */
[----:B--2---:R-:W-:Y:S01]  /*4e50*/  FADD.FTZ R21, R73, R42 ;  /* 0x0000002a49157221 */ /* 0x004fe20000010000 */
[----:B-1----:R-:W-:-:S06]  /*4e60*/  IMAD.MOV.U32 R51, RZ, RZ, R151 ;  /* 0x000000ffff337224 */ /* 0x002fcc00078e0097 */
[----:B------:R1:W2:Y:S01]  /*4e70*/  MUFU.EX2 R34, R55 ;  /* 0x0000003700227308 */ /* 0x0002a20000000800 */
[C---:B----4-:R-:W-:Y:S01]  /*4e80*/  FADD.FTZ R42, R32.reuse, R21 ;  /* 0x00000015202a7221 */ /* 0x050fe20000010000 */
[----:B------:R-:W-:Y:S01]  /*4e90*/  F2FP.F16.F32.PACK_AB R205, R32, R73 ;  /* 0x0000004920cd723e */ /* 0x000fe200000000ff */
[----:B------:R-:W-:Y:S01]  /*4ea0*/  IMAD.MOV.U32 R73, RZ, RZ, R151 ;  /* 0x000000ffff497224 */ /* 0x000fe200078e0097 */
[----:B------:R-:W-:-:S04]  /*4eb0*/  MOV R32, R151 ;  /* 0x0000009700207202 */ /* 0x000fc80000000f00 */
[----:B------:R-:W4:Y:S01]  /*4ec0*/  MUFU.EX2 R81, R81 ;  /* 0x0000005100517308 */ /* 0x000f220000000800 */
[----:B-----5:R-:W-:Y:S01]  /*4ed0*/  FADD.FTZ R21, R77, R42 ;  /* 0x0000002a4d157221 */ /* 0x020fe20000010000 */
[----:B-1----:R-:W-:-:S06]  /*4ee0*/  IMAD.MOV.U32 R55, RZ, RZ, R151 ;  /* 0x000000ffff377224 */ /* 0x002fcc00078e0097 */
[----:B------:R1:W5:Y:S01]  /*4ef0*/  MUFU.EX2 R36, R43 ;  /* 0x0000002b00247308 */ /* 0x0003620000000800 */
[C---:B--2---:R-:W-:Y:S01]  /*4f00*/  FADD.FTZ R42, R34.reuse, R21 ;  /* 0x00000015222a7221 */ /* 0x044fe20000010000 */
[----:B------:R-:W-:Y:S01]  /*4f10*/  F2FP.F16.F32.PACK_AB R207, R34, R77 ;  /* 0x0000004d22cf723e */ /* 0x000fe200000000ff */
[----:B------:R-:W-:Y:S01]  /*4f20*/  IMAD.MOV.U32 R34, RZ, RZ, R151 ;  /* 0x000000ffff227224 */ /* 0x000fe200078e0097 */
[----:B------:R-:W-:-:S04]  /*4f30*/  MOV R77, R151 ;  /* 0x00000097004d7202 */ /* 0x000fc80000000f00 */
[----:B------:R-:W2:Y:S01]  /*4f40*/  MUFU.EX2 R45, R45 ;  /* 0x0000002d002d7308 */ /* 0x000ea20000000800 */
[----:B----4-:R-:W-:Y:S01]  /*4f50*/  FADD.FTZ R21, R81, R42 ;  /* 0x0000002a51157221 */ /* 0x010fe20000010000 */
[----:B-1----:R-:W-:-:S06]  /*4f60*/  IMAD.MOV.U32 R43, RZ, RZ, R151 ;  /* 0x000000ffff2b7224 */ /* 0x002fcc00078e0097 */
[----:B------:R1:W-:Y:S01]  /*4f70*/  MUFU.EX2 R40, R35 ;  /* 0x0000002300287308 */ /* 0x0003e20000000800 */
[C---:B-----5:R-:W-:Y:S01]  /*4f80*/  FADD.FTZ R42, R36.reuse, R21 ;  /* 0x00000015242a7221 */ /* 0x060fe20000010000 */
[----:B------:R-:W-:Y:S01]  /*4f90*/  F2FP.F16.F32.PACK_AB R201, R36, R81 ;  /* 0x0000005124c9723e */ /* 0x000fe200000000ff */
[--C-:B------:R-:W-:Y:S02]  /*4fa0*/  IMAD.MOV.U32 R81, RZ, RZ, R151.reuse ;  /* 0x000000ffff517224 */ /* 0x100fe400078e0097 */
[----:B------:R-:W-:-:S03]  /*4fb0*/  IMAD.MOV.U32 R36, RZ, RZ, R151 ;  /* 0x000000ffff247224 */ /* 0x000fc600078e0097 */
[----:B------:R4:W5:Y:S01]  /*4fc0*/  MUFU.EX2 R38, R47 ;  /* 0x0000002f00267308 */ /* 0x0009620000000800 */
[----:B-1----:R-:W-:Y:S01]  /*4fd0*/  FADD.FTZ R35, R85, R44 ;  /* 0x0000002c55237221 */ /* 0x002fe20000010000 */
[----:B--2---:R-:W-:-:S03]  /*4fe0*/  FADD.FTZ R21, R45, R42 ;  /* 0x0000002a2d157221 */ /* 0x004fc60000010000 */
[C---:B------:R-:W-:Y:S01]  /*4ff0*/  FADD.FTZ R44, R202.reuse, R35 ;  /* 0x00000023ca2c7221 */ /* 0x040fe20000010000 */
[----:B------:R-:W-:Y:S01]  /*5000*/  F2FP.F16.F32.PACK_AB R202, R202, R85 ;  /* 0x00000055caca723e */ /* 0x000fe200000000ff */
[----:B------:R-:W-:Y:S01]  /*5010*/  IMAD.MOV.U32 R85, RZ, RZ, R151 ;  /* 0x000000ffff557224 */ /* 0x000fe200078e0097 */
[----:B------:R-:W1:Y:S01]  /*5020*/  MUFU.EX2 R33, R33 ;  /* 0x0000002100217308 */ /* 0x000e620000000800 */
[----:B------:R-:W-:Y:S01]  /*5030*/  FADD.FTZ R35, R89, R44 ;  /* 0x0000002c59237221 */ /* 0x000fe20000010000 */
[-C--:B----4-:R-:W-:Y:S02]  /*5040*/  MOV R47, R151.reuse ;  /* 0x00000097002f7202 */ /* 0x090fe40000000f00 */
[----:B------:R-:W-:Y:S01]  /*5050*/  MOV R44, R151 ;  /* 0x00000097002c7202 */ /* 0x000fe20000000f00 */
[C---:B------:R-:W-:Y:S01]  /*5060*/  FADD.FTZ R26, R196.reuse, R35 ;  /* 0x00000023c41a7221 */ /* 0x040fe20000010000 */
[----:B------:R-:W-:Y:S02]  /*5070*/  F2FP.F16.F32.PACK_AB R196, R196, R89 ;  /* 0x00000059c4c4723e */ /* 0x000fe400000000ff */
[----:B------:R-:W2:Y:S01]  /*5080*/  MUFU.EX2 R95, R95 ;  /* 0x0000005f005f7308 */ /* 0x000ea20000000800 */
[----:B------:R-:W-:Y:S01]  /*5090*/  FADD.FTZ R35, R93, R26 ;  /* 0x0000001a5d237221 */ /* 0x000fe20000010000 */
[C---:B-----5:R-:W-:Y:S01]  /*50a0*/  FADD.FTZ R42, R38.reuse, R21 ;  /* 0x00000015262a7221 */ /* 0x060fe20000010000 */
[----:B------:R-:W-:Y:S01]  /*50b0*/  F2FP.F16.F32.PACK_AB R203, R38, R45 ;  /* 0x0000002d26cb723e */ /* 0x000fe200000000ff */
[----:B------:R-:W-:-:S02]  /*50c0*/  IMAD.MOV.U32 R45, RZ, RZ, R151 ;  /* 0x000000ffff2d7224 */ /* 0x000fc400078e0097 */
[C---:B------:R-:W-:Y:S01]  /*50d0*/  FADD.FTZ R24, R198.reuse, R35 ;  /* 0x00000023c6187221 */ /* 0x040fe20000010000 */
[----:B------:R-:W-:Y:S01]  /*50e0*/  F2FP.F16.F32.PACK_AB R198, R198, R93 ;  /* 0x0000005dc6c6723e */ /* 0x000fe200000000ff */
[--C-:B------:R-:W-:Y:S01]  /*50f0*/  IMAD.MOV.U32 R93, RZ, RZ, R151.reuse ;  /* 0x000000ffff5d7224 */ /* 0x100fe200078e0097 */
[----:B------:R4:W5:Y:S01]  /*5100*/  MUFU.EX2 R192, R97 ;  /* 0x0000006100c07308 */ /* 0x0009620000000800 */
[----:B-1----:R-:W-:Y:S01]  /*5110*/  FADD.FTZ R21, R33, R42 ;  /* 0x0000002a21157221 */ /* 0x002fe20000010000 */
[C---:B------:R-:W-:Y:S01]  /*5120*/  F2FP.F16.F32.PACK_AB R197, R40.reuse, R33 ;  /* 0x0000002128c5723e */ /* 0x040fe200000000ff */
[----:B------:R-:W-:Y:S01]  /*5130*/  IMAD.MOV.U32 R33, RZ, RZ, R151 ;  /* 0x000000ffff217224 */ /* 0x000fe200078e0097 */
[-C--:B------:R-:W-:Y:S02]  /*5140*/  MOV R89, R151.reuse ;  /* 0x0000009700597202 */ /* 0x080fe40000000f00 */
[----:B------:R-:W-:Y:S02]  /*5150*/  MOV R38, R151 ;  /* 0x0000009700267202 */ /* 0x000fe40000000f00 */
[----:B------:R-:W1:Y:S01]  /*5160*/  MUFU.EX2 R25, R25 ;  /* 0x0000001900197308 */ /* 0x000e620000000800 */
[----:B--2---:R-:W-:Y:S01]  /*5170*/  FADD.FTZ R35, R95, R24 ;  /* 0x000000185f237221 */ /* 0x004fe20000010000 */
[----:B------:R-:W-:Y:S01]  /*5180*/  FADD.FTZ R24, R40, R21 ;  /* 0x0000001528187221 */ /* 0x000fe20000010000 */
[----:B----4-:R-:W-:-:S02]  /*5190*/  IMAD.MOV.U32 R97, RZ, RZ, R151 ;  /* 0x000000ffff617224 */ /* 0x010fc400078e0097 */
[----:B------:R-:W-:-:S03]  /*51a0*/  IMAD.MOV.U32 R40, RZ, RZ, R151 ;  /* 0x000000ffff287224 */ /* 0x000fc600078e0097 */
[----:B------:R-:W-:Y:S01]  /*51b0*/  MUFU.EX2 R99, R99 ;  /* 0x0000006300637308 */ /* 0x000fe20000000800 */
[C---:B-----5:R-:W-:Y:S01]  /*51c0*/  FADD.FTZ R42, R192.reuse, R35 ;  /* 0x00000023c02a7221 */ /* 0x060fe20000010000 */
[----:B------:R-:W-:Y:S02]  /*51d0*/  F2FP.F16.F32.PACK_AB R192, R192, R95 ;  /* 0x0000005fc0c0723e */ /* 0x000fe400000000ff */
[-C--:B------:R-:W-:Y:S02]  /*51e0*/  MOV R95, R151.reuse ;  /* 0x00000097005f7202 */ /* 0x080fe40000000f00 */
[----:B------:R-:W-:Y:S02]  /*51f0*/  MOV R35, R151 ;  /* 0x0000009700237202 */ /* 0x000fe40000000f00 */
[----:B---3--:R2:W3:Y:S01]  /*5200*/  MUFU.EX2 R0, R39 ;  /* 0x0000002700007308 */ /* 0x0084e20000000800 */
[----:B-1----:R-:W-:-:S07]  /*5210*/  FADD.FTZ R21, R25, R24 ;  /* 0x0000001819157221 */ /* 0x002fce0000010000 */
[----:B------:R-:W1:Y:S01]  /*5220*/  MUFU.EX2 R20, R20 ;  /* 0x0000001400147308 */ /* 0x000e620000000800 */
[----:B--2---:R-:W-:-:S07]  /*5230*/  IMAD.MOV.U32 R39, RZ, RZ, R151 ;  /* 0x000000ffff277224 */ /* 0x004fce00078e0097 */
[----:B------:R-:W2:Y:S01]  /*5240*/  MUFU.EX2 R3, R3 ;  /* 0x0000000300037308 */ /* 0x000ea20000000800 */
[----:B---3--:R-:W-:Y:S01]  /*5250*/  F2FP.F16.F32.PACK_AB R199, R0, R25 ;  /* 0x0000001900c7723e */ /* 0x008fe200000000ff */
[----:B------:R-:W-:-:S06]  /*5260*/  IMAD.MOV.U32 R25, RZ, RZ, R151 ;  /* 0x000000ffff197224 */ /* 0x000fcc00078e0097 */
[----:B------:R3:W4:Y:S01]  /*5270*/  MUFU.EX2 R26, R27 ;  /* 0x0000001b001a7308 */ /* 0x0007220000000800 */
[----:B-1----:R-:W-:-:S07]  /*5280*/  F2FP.F16.F32.PACK_AB R194, R20, R99 ;  /* 0x0000006314c2723e */ /* 0x002fce00000000ff */
[----:B------:R-:W1:Y:S01]  /*5290*/  MUFU.EX2 R29, R29 ;  /* 0x0000001d001d7308 */ /* 0x000e620000000800 */
[----:B---3--:R-:W-:Y:S01]  /*52a0*/  FADD.FTZ R27, R99, R42 ;  /* 0x0000002a631b7221 */ /* 0x008fe20000010000 */
[----:B------:R-:W-:Y:S01]  /*52b0*/  FADD.FTZ R42, R0, R21 ;  /* 0x00000015002a7221 */ /* 0x000fe20000010000 */
[----:B------:R-:W-:Y:S01]  /*52c0*/  MOV R0, 0x3f800000 ;  /* 0x3f80000000007802 */ /* 0x000fe20000000f00 */
[----:B------:R-:W-:Y:S02]  /*52d0*/  IMAD.MOV.U32 R99, RZ, RZ, R151 ;  /* 0x000000ffff637224 */ /* 0x000fe400078e0097 */
[----:B------:R-:W-:Y:S01]  /*52e0*/  FADD.FTZ R21, R20, R27 ;  /* 0x0000001b14157221 */ /* 0x000fe20000010000 */
[----:B--2---:R-:W-:Y:S01]  /*52f0*/  FADD.FTZ R27, R3, R42 ;  /* 0x0000002a031b7221 */ /* 0x004fe20000010000 */
[----:B------:R-:W-:Y:S01]  /*5300*/  IMAD.MOV.U32 R42, RZ, RZ, R151 ;  /* 0x000000ffff2a7224 */ /* 0x000fe200078e0097 */
[----:B------:R2:W3:Y:S01]  /*5310*/  MUFU.EX2 R24, R31 ;  /* 0x0000001f00187308 */ /* 0x0004e20000000800 */
[C---:B----4-:R-:W-:Y:S01]  /*5320*/  F2FP.F16.F32.PACK_AB R193, R26.reuse, R3 ;  /* 0x000000031ac1723e */ /* 0x050fe200000000ff */
[----:B------:R-:W-:Y:S01]  /*5330*/  FADD.FTZ R20, R26, R27 ;  /* 0x0000001b1a147221 */ /* 0x000fe20000010000 */
[----:B------:R-:W-:Y:S01]  /*5340*/  IMAD.MOV.U32 R3, RZ, RZ, 0x3f800000 ;  /* 0x3f800000ff037424 */ /* 0x000fe200078e00ff */
[----:B------:R-:W-:-:S02]  /*5350*/  MOV R26, R151 ;  /* 0x00000097001a7202 */ /* 0x000fc40000000f00 */
[----:B-1----:R-:W-:Y:S01]  /*5360*/  FADD.FTZ R27, R29, R20 ;  /* 0x000000141d1b7221 */ /* 0x002fe20000010000 */
[----:B--2---:R-:W-:-:S03]  /*5370*/  IMAD.MOV.U32 R31, RZ, RZ, R151 ;  /* 0x000000ffff1f7224 */ /* 0x004fc600078e0097 */
[C---:B---3--:R-:W-:Y:S01]  /*5380*/  FADD.FTZ R20, R24.reuse, R27 ;  /* 0x0000001b18147221 */ /* 0x048fe20000010000 */
[----:B------:R-:W-:Y:S01]  /*5390*/  F2FP.F16.F32.PACK_AB R195, R24, R29 ;  /* 0x0000001d18c3723e */ /* 0x000fe200000000ff */
[--C-:B------:R-:W-:Y:S01]  /*53a0*/  IMAD.MOV.U32 R27, RZ, RZ, R151.reuse ;  /* 0x000000ffff1b7224 */ /* 0x100fe200078e0097 */
[----:B------:R-:W-:Y:S01]  /*53b0*/  MOV R29, R151 ;  /* 0x00000097001d7202 */ /* 0x000fe20000000f00 */
[----:B------:R-:W-:Y:S01]  /*53c0*/  IMAD.MOV.U32 R24, RZ, RZ, R151 ;  /* 0x000000ffff187224 */ /* 0x000fe200078e0097 */
[----:B------:R-:W-:Y:S06]  /*53d0*/  @!P2 BRA `(.L_x_15) ;  /* 0x0000004000e0a947 */ /* 0x000fec0003800000 */
[----:B------:R-:W-:Y:S01]  /*53e0*/  R2UR UR61, R19 ;  /* 0x00000000133d72ca */ /* 0x000fe200000e0000 */
[----:B------:R-:W-:Y:S01]  /*53f0*/  IMAD.MOV.U32 R223, RZ, RZ, R4 ;  /* 0x000000ffffdf7224 */ /* 0x000fe200078e0004 */
[----:B------:R-:W-:Y:S01]  /*5400*/  IADD3 R221, R152, -0x2, RZ ;  /* 0xfffffffe98dd7810 */ /* 0x000fe20007ffe0ff */
[----:B------:R-:W-:Y:S01]  /*5410*/  IMAD.MOV.U32 R222, RZ, RZ, R5 ;  /* 0x000000ffffde7224 */ /* 0x000fe200078e0005 */
[----:B------:R-:W-:Y:S02]  /*5420*/  MOV R0, 0x3f800000 ;  /* 0x3f80000000007802 */ /* 0x000fe40000000f00 */
[----:B------:R-:W-:Y:S02]  /*5430*/  CS2R R150, SRZ ;  /* 0x0000000000967805 */ /* 0x000fe4000001ff00 */
[----:B------:R-:W-:Y:S02]  /*5440*/  CS2R R146, SRZ ;  /* 0x0000000000927805 */ /* 0x000fe4000001ff00 */
[----:B------:R-:W-:-:S02]  /*5450*/  CS2R R142, SRZ ;  /* 0x00000000008e7805 */ /* 0x000fc4000001ff00 */
[----:B------:R-:W-:Y:S02]  /*5460*/  CS2R R138, SRZ ;  /* 0x00000000008a7805 */ /* 0x000fe4000001ff00 */
[----:B------:R-:W-:Y:S02]  /*5470*/  CS2R R134, SRZ ;  /* 0x0000000000867805 */ /* 0x000fe4000001ff00 */
[----:B------:R-:W-:Y:S02]  /*5480*/  CS2R R130, SRZ ;  /* 0x0000000000827805 */ /* 0x000fe4000001ff00 */
        /* <DEDUP_REMOVED lines=57> */
[----:B------:R-:W-:Y:S01]  /*5820*/  CS2R R24, SRZ ;  /* 0x0000000000187805 */ /* 0x000fe2000001ff00 */
[----:B------:R-:W-:Y:S01]  /*5830*/  UMOV UR39, UR38 ;  /* 0x0000002600277c82 */ /* 0x000fe20008000000 */
[----:B------:R-:W-:-:S05]  /*5840*/  ULDC UR37, c[0x0][0x9d8] ;  /* 0x0002760000257ab9 */ /* 0x000fca0000000800 */
.L_x_24:
[----:B------:R-:W-:-:S04]  /*5850*/  UIADD3 UR4, UR39, 0x1, URZ ;  /* 0x0000000127047890 */ /* 0x000fc8000fffe03f */
[----:B------:R-:W-:-:S04]  /*5860*/  UISETP.NE.AND UP0, UPT, UR4, 0x2, UPT ;  /* 0x000000020400788c */ /* 0x000fc8000bf05270 */
[----:B------:R-:W-:Y:S02]  /*5870*/  USEL UR5, URZ, 0x1, UP0 ;  /* 0x000000013f057887 */ /* 0x000fe40008000000 */
[----:B------:R-:W-:Y:S02]  /*5880*/  USEL UR38, UR4, URZ, UP0 ;  /* 0x0000003f04267287 */ /* 0x000fe40008000000 */
[----:B------:R-:W-:-:S06]  /*5890*/  ULOP3.LUT UR4, UR61, UR5, URZ, 0x3c, !UPT ;  /* 0x000000053d047292 */ /* 0x000fcc000f8e3c3f */
[----:B------:R-:W-:Y:S01]  /*58a0*/  IMAD.U32 R19, RZ, RZ, UR4 ;  /* 0x00000004ff137e24 */ /* 0x000fe2000f8e00ff */
[----:B------:R-:W-:Y:S06]  /*58b0*/  @!P0 BRA `(.L_x_16) ;  /* 0x0000000000048947 */ /* 0x000fec0003800000 */
[----:B------:R-:W-:Y:S01]  /*58c0*/  BPT.TRAP 0x1 ;  /* 0x000000040000795c */ /* 0x000fe20000300000 */
.L_x_16:
[----:B------:R-:W-:Y:S02]  /*58d0*/  R2UR UR5, R18 ;  /* 0x00000000120572ca */ /* 0x000fe400000e0000 */
[----:B------:R-:W-:-:S11]  /*58e0*/  R2UR UR4, R19 ;  /* 0x00000000130472ca */ /* 0x000fd600000e0000 */
[----:B------:R-:W-:Y:S02]  /*58f0*/  ULEA UR60, UR38, UR5, 0x3 ;  /* 0x00000005263c7291 */ /* 0x000fe4000f8e183f */
[----:B------:R-:W-:-:S05]  /*5900*/  IMAD.U32 R2, RZ, RZ, UR4 ;  /* 0x00000004ff027e24 */ /* 0x000fca000f8e00ff */
[----:B------:R-:W-:-:S04]  /*5910*/  SHF.L.U32 R2, R2, 0x1f, RZ ;  /* 0x0000001f02027819 */ /* 0x000fc800000006ff */
[----:B------:R1:W2:Y:S01]  /*5920*/  SYNCS.PHASECHK.TRANS64.TRYWAIT P2, [UR60+0x38830], R2 ;  /* 0x03883002ff0075a7 */ /* 0x0002a2000804017c */
[----:B------:R-:W-:Y:S05]  /*5930*/  @!P0 BRA `(.L_x_17) ;  /* 0x0000000000048947 */ /* 0x000fea0003800000 */
[----:B------:R-:W-:Y:S01]  /*5940*/  BPT.TRAP 0x1 ;  /* 0x000000040000795c */ /* 0x000fe20000300000 */
.L_x_17:
[----:B--2---:R-:W-:Y:S05]  /*5950*/  @P2 BRA `(.L_x_18) ;  /* 0x0000000000082947 */ /* 0x004fea0003800000 */
[----:B------:R-:W2:Y:S02]  /*5960*/  SYNCS.PHASECHK.TRANS64.TRYWAIT P2, [UR60+0x38830], R2 ;  /* 0x03883002ff0075a7 */ /* 0x000ea4000804017c */
[----:B--2---:R-:W-:Y:S05]  /*5970*/  @!P2 BRA `(.L_x_19) ;  /* 0x0000009800cca947 */ /* 0x004fea0003800000 */
.L_x_18:
[----:B------:R-:W-:Y:S01]  /*5980*/  R2UR UR4, R22 ;  /* 0x00000000160472ca */ /* 0x000fe200000e0000 */
[----:B------:R-:W-:Y:S01]  /*5990*/  WARPGROUP.ARRIVE ;  /* 0x00000000000079c5 */ /* 0x000fe20000000000 */
[----:B------:R-:W-:Y:S01]  /*59a0*/  R2UR UR10, R14 ;  /* 0x000000000e0a72ca */ /* 0x000fe200000e0000 */
[----:B------:R-:W-:Y:S01]  /*59b0*/  UMOV UR59, 0x40000040 ;  /* 0x40000040003b7882 */ /* 0x000fe20000000000 */
        /* <DEDUP_REMOVED lines=9> */
[----:B------:R-:W-:Y:S01]  /*5a50*/  UIMAD UR4, UR38, 0xa00, UR4 ;  /* 0x00000a00260478a4 */ /* 0x000fe2000f8e0204 */
[-C--:B------:R-:W-:Y:S01]  /*5a60*/  FMUL.FTZ R24, R24, R3.reuse ;  /* 0x0000000318187220 */ /* 0x080fe20000410000 */
[----:B------:R-:W-:Y:S01]  /*5a70*/  UMOV UR56, UR10 ;  /* 0x0000000a00387c82 */ /* 0x000fe20008000000 */
[----:B------:R-:W-:Y:S01]  /*5a80*/  UMOV UR43, 0x40000040 ;  /* 0x40000040002b7882 */ /* 0x000fe20000000000 */
[----:B------:R-:W-:Y:S01]  /*5a90*/  UMOV UR57, UR11 ;  /* 0x0000000b00397c82 */ /* 0x000fe20008000000 */
[----:B------:R-:W-:Y:S01]  /*5aa0*/  UIADD3 UR5, UR4, 0x80, URZ ;  /* 0x0000008004057890 */ /* 0x000fe2000fffe03f */
[-C--:B------:R-:W-:Y:S01]  /*5ab0*/  FMUL.FTZ R25, R25, R3.reuse ;  /* 0x0000000319197220 */ /* 0x080fe20000410000 */
[----:B------:R-:W-:Y:S01]  /*5ac0*/  UMOV UR58, UR4 ;  /* 0x00000004003a7c82 */ /* 0x000fe20008000000 */
[----:B------:R-:W-:Y:S01]  /*5ad0*/  UIADD3 UR6, UR4, 0x100, URZ ;  /* 0x0000010004067890 */ /* 0x000fe2000fffe03f */
[----:B------:R-:W-:Y:S01]  /*5ae0*/  HGMMA.64x16x16.F32 R184, gdesc[UR56], RZ, !UPT, gsb0 ;  /* 0x0020000038b879f0 */ /* 0x000fe2000c0008ff */
[----:B------:R-:W-:Y:S01]  /*5af0*/  UMOV UR56, UR10 ;  /* 0x0000000a00387c82 */ /* 0x000fe20008000000 */
[----:B------:R-:W-:Y:S01]  /*5b00*/  UMOV UR57, UR11 ;  /* 0x0000000b00397c82 */ /* 0x000fe20008000000 */
[----:B------:R-:W-:Y:S01]  /*5b10*/  UMOV UR58, UR5 ;  /* 0x00000005003a7c82 */ /* 0x000fe20008000000 */
[----:B------:R-:W-:Y:S01]  /*5b20*/  UMOV UR59, 0x40000040 ;  /* 0x40000040003b7882 */ /* 0x000fe20000000000 */
[----:B------:R-:W-:Y:S01]  /*5b30*/  UIADD3 UR5, UR4, 0x180, URZ ;  /* 0x0000018004057890 */ /* 0x000fe2000fffe03f */
[-C--:B------:R-:W-:Y:S01]  /*5b40*/  FMUL.FTZ R28, R28, R3.reuse ;  /* 0x000000031c1c7220 */ /* 0x080fe20000410000 */
        /* <DEDUP_REMOVED lines=12> */
[----:B------:R-:W-:Y:S01]  /*5c10*/  UMOV UR47, 0x40000040 ;  /* 0x40000040002f7882 */ /* 0x000fe20000000000 */
[----:B------:R-:W-:Y:S01]  /*5c20*/  UIADD3 UR50, UR4, 0x782, URZ ;  /* 0x0000078204327890 */ /* 0x000fe2000fffe03f */
[-C--:B------:R-:W-:Y:S01]  /*5c30*/  FMUL.FTZ R41, R41, R3.reuse ;  /* 0x0000000329297220 */ /* 0x080fe20000410000 */
[----:B------:R-:W-:Y:S01]  /*5c40*/  UMOV UR51, 0x40000040 ;  /* 0x4000004000337882 */ /* 0x000fe20000000000 */
[----:B------:R-:W-:Y:S01]  /*5c50*/  UIADD3 UR54, UR4, 0x784, URZ ;  /* 0x0000078404367890 */ /* 0x000fe2000fffe03f */
[-C--:B------:R-:W-:Y:S01]  /*5c60*/  FMUL.FTZ R44, R44, R3.reuse ;  /* 0x000000032c2c7220 */ /* 0x080fe20000410000 */
[----:B------:R-:W-:Y:S01]  /*5c70*/  UMOV UR55, 0x40000040 ;  /* 0x4000004000377882 */ /* 0x000fe20000000000 */
[----:B------:R-:W-:Y:S01]  /*5c80*/  UMOV UR7, 0x40000040 ;  /* 0x4000004000077882 */ /* 0x000fe20000000000 */
[-C--:B------:R-:W-:Y:S01]  /*5c90*/  FMUL.FTZ R45, R45, R3.reuse ;  /* 0x000000032d2d7220 */ /* 0x080fe20000410000 */
        /* <DEDUP_REMOVED lines=23> */
[----:B------:R-:W-:Y:S01]  /*5e10*/  FMUL.FTZ R93, R93, R3 ;  /* 0x000000035d5d7220 */ /* 0x000fe20000410000 */
[----:B------:R-:W-:-:S02]  /*5e20*/  WARPGROUP.DEPBAR.LE gsb0, 0x0 ;  /* 0x00008000000079c5 */ /* 0x000fc40000010000 */
[----:B------:R-:W-:Y:S01]  /*5e30*/  WARPGROUP.ARRIVE ;  /* 0x00000000000079c5 */ /* 0x000fe20000000000 */
[-C--:B------:R-:W-:Y:S01]  /*5e40*/  FMUL.FTZ R96, R96, R3.reuse ;  /* 0x0000000360607220 */ /* 0x080fe20000410000 */
[-C--:B------:R-:W-:Y:S01]  /*5e50*/  FMUL.FTZ R97, R97, R3.reuse ;  /* 0x0000000361617220 */ /* 0x080fe20000410000 */
[-C--:B------:R-:W-:Y:S01]  /*5e60*/  FMUL.FTZ R100, R100, R3.reuse ;  /* 0x0000000364647220 */ /* 0x080fe20000410000 */
[-C--:B------:R-:W-:Y:S01]  /*5e70*/  FMUL.FTZ R101, R101, R3.reuse ;  /* 0x0000000365657220 */ /* 0x080fe20000410000 */
[-C--:B------:R-:W-:Y:S01]  /*5e80*/  FMUL.FTZ R104, R104, R3.reuse ;  /* 0x0000000368687220 */ /* 0x080fe20000410000 */
[----:B------:R-:W-:Y:S01]  /*5e90*/  HGMMA.64x16x16.F32 R176, gdesc[UR56], RZ, !UPT, gsb0 ;  /* 0x0020000038b079f0 */ /* 0x000fe2000c0008ff */
[----:B------:R-:W-:Y:S01]  /*5ea0*/  UMOV UR56, UR10 ;  /* 0x0000000a00387c82 */ /* 0x000fe20008000000 */
[----:B------:R-:W-:Y:S01]  /*5eb0*/  UMOV UR57, UR11 ;  /* 0x0000000b00397c82 */ /* 0x000fe20008000000 */
[----:B------:R-:W-:Y:S01]  /*5ec0*/  UMOV UR58, UR6 ;  /* 0x00000006003a7c82 */ /* 0x000fe20008000000 */
[----:B------:R-:W-:Y:S01]  /*5ed0*/  UMOV UR59, 0x40000040 ;  /* 0x40000040003b7882 */ /* 0x000fe20000000000 */
[----:B------:R-:W-:Y:S01]  /*5ee0*/  UIADD3 UR6, UR4, 0x200, URZ ;  /* 0x0000020004067890 */ /* 0x000fe2000fffe03f */
        /* <DEDUP_REMOVED lines=96> */
[----:B------:R-:W-:-:S06]  /*64f0*/  WARPGROUP.ARRIVE ;  /* 0x00000000000079c5 */ /* 0x000fcc0000000000 */
[----:B------:R-:W-:Y:S01]  /*6500*/  HGMMA.64x16x16.F32 R160, gdesc[UR56], RZ, !UPT, gsb0 ;  /* 0x0020000038a079f0 */ /* 0x000fe2000c0008ff */
[----:B------:R-:W-:Y:S01]  /*6510*/  UMOV UR56, UR10 ;  /* 0x0000000a00387c82 */ /* 0x000fe20008000000 */
[----:B------:R-:W-:Y:S01]  /*6520*/  UMOV UR57, UR11 ;  /* 0x0000000b00397c82 */ /* 0x000fe20008000000 */
[----:B------:R-:W-:Y:S01]  /*6530*/  UMOV UR58, UR6 ;  /* 0x00000006003a7c82 */ /* 0x000fe20008000000 */
[----:B------:R-:W-:Y:S01]  /*6540*/  UMOV UR59, 0x40000040 ;  /* 0x40000040003b7882 */ /* 0x000fe20000000000 */
[----:B------:R-:W-:Y:S01]  /*6550*/  UIADD3 UR6, UR4, 0x102, URZ ;  /* 0x0000010204067890 */ /* 0x000fe2000fffe03f */
[----:B------:R-:W-:Y:S02]  /*6560*/  R2UR UR10, R8 ;  /* 0x00000000080a72ca */ /* 0x000fe400000e0000 */
[----:B------:R-:W-:Y:S01]  /*6570*/  R2UR UR11, R9 ;  /* 0x00000000090b72ca */ /* 0x000fe200000e0000 */
        /* <DEDUP_REMOVED lines=11> */
[----:B------:R-:W-:Y:S01]  /*6630*/  UMOV UR57, UR19 ;  /* 0x0000001300397c82 */ /* 0x000fe20008000000 */
[----:B------:R-:W-:Y:S01]  /*6640*/  UMOV UR58, UR5 ;  /* 0x00000005003a7c82 */ /* 0x000fe20008000000 */
[----:B------:R-:W-:Y:S01]  /*6650*/  UMOV UR59, 0x40000040 ;  /* 0x40000040003b7882 */ /* 0x000fe20000000000 */
[----:B------:R-:W-:Y:S01]  /*6660*/  UIADD3 UR5, UR4, 0x182, URZ ;  /* 0x0000018204057890 */ /* 0x000fe2000fffe03f */
        /* <DEDUP_REMOVED lines=23> */
[----:B------:R-:W-:Y:S02]  /*67e0*/  UIADD3 UR6, UR4, 0x104, URZ ;  /* 0x0000010404067890 */ /* 0x000fe4000fffe03f */
[----:B------:R-:W-:Y:S01]  /*67f0*/  UIADD3 UR18, UR4, 0x284, URZ ;  /* 0x0000028404127890 */ /* 0x000fe2000fffe03f */
        /* <DEDUP_REMOVED lines=81> */
[----:B------:R-:W-:Y:S01]  /*6d10*/  UMOV UR11, 0x40000040 ;  /* 0x40000040000b7882 */ /* 0x000fe20000000000 */
[----:B------:R-:W-:Y:S01]  /*6d20*/  UIADD3 UR6, UR4, 0x380, URZ ;  /* 0x0000038004067890 */ /* 0x000fe2000fffe03f */
        /* <DEDUP_REMOVED lines=32> */
[----:B------:R-:W-:Y:S02]  /*6f30*/  UIADD3 UR10, UR4, 0x906, URZ ;  /* 0x00000906040a7890 */ /* 0x000fe4000fffe03f */
        /* <DEDUP_REMOVED lines=28> */
[----:B------:R-:W-:Y:S02]  /*7100*/  R2UR UR14, R6 ;  /* 0x00000000060e72ca */ /* 0x000fe400000e0000 */
[----:B------:R-:W-:-:S11]  /*7110*/  R2UR UR15, R7 ;  /* 0x00000000070f72ca */ /* 0x000fd600000e0000 */
[----:B------:R-:W-:Y:S02]  /*7120*/  UMOV UR56, UR14 ;  /* 0x0000000e00387c82 */ /* 0x000fe40008000000 */
[----:B------:R-:W-:Y:S01]  /*7130*/  UMOV UR57, UR15 ;  /* 0x0000000f00397c82 */ /* 0x000fe20008000000 */
        /* <DEDUP_REMOVED lines=239> */
[----:B------:R-:W-:-:S03]  /*8030*/  UIADD3 UR6, UR4, 0x886, URZ ;  /* 0x0000088604067890 */ /* 0x000fc6000fffe03f */
[----:B------:R-:W-:Y:S01]  /*8040*/  UMOV UR4, UR14 ;  /* 0x0000000e00047c82 */ /* 0x000fe20008000000 */
[----:B------:R-:W-:Y:S02]  /*8050*/  WARPGROUP.DEPBAR.LE gsb0, 0x0 ;  /* 0x00008000000079c5 */ /* 0x000fe40000010000 */
[----:B------:R-:W-:-:S06]  /*8060*/  WARPGROUP.ARRIVE ;  /* 0x00000000000079c5 */ /* 0x000fcc0000000000 */
[----:B------:R-:W-:Y:S03]  /*8070*/  HGMMA.64x16x16.F32 R152, gdesc[UR52], R152, gsb0 ;  /* 0x00200000349879f0 */ /* 0x000fe60008000898 */
[----:B------:R-:W-:Y:S02]  /*8080*/  WARPGROUP.DEPBAR.LE gsb0, 0x0 ;  /* 0x00008000000079c5 */ /* 0x000fe40000010000 */
[----:B------:R-:W-:-:S06]  /*8090*/  WARPGROUP.ARRIVE ;  /* 0x00000000000079c5 */ /* 0x000fcc0000000000 */
[----:B------:R-:W-:Y:S01]  /*80a0*/  HGMMA.64x16x16.F32 R184, gdesc[UR56], R184, gsb0 ;  /* 0x0020000038b879f0 */ /* 0x000fe200080008b8 */
[----:B------:R-:W-:Y:S01]  /*80b0*/  UMOV UR56, UR14 ;  /* 0x0000000e00387c82 */ /* 0x000fe20008000000 */
[----:B------:R-:W-:Y:S01]  /*80c0*/  UMOV UR57, UR15 ;  /* 0x0000000f00397c82 */ /* 0x000fe20008000000 */
[----:B------:R-:W-:Y:S01]  /*80d0*/  UMOV UR58, UR5 ;  /* 0x00000005003a7c82 */ /* 0x000fe20008000000 */
[----:B------:R-:W-:Y:S01]  /*80e0*/  UMOV UR59, 0x40000040 ;  /* 0x40000040003b7882 */ /* 0x000fe20000000000 */
[----:B------:R-:W-:Y:S01]  /*80f0*/  UMOV UR5, UR15 ;  /* 0x0000000f00057c82 */ /* 0x000fe20008000000 */
        /* <DEDUP_REMOVED lines=18> */
[----:B------:R-:W-:Y:S02]  /*8220*/  WARPGROUP.DEPBAR.LE gsb0, 0x0 ;  /* 0x00008000000079c5 */ /* 0x000fe40000010000 */
[----:B------:R-:W-:-:S06]  /*8230*/  WARPGROUP.ARRIVE ;  /* 0x00000000000079c5 */ /* 0x000fcc0000000000 */
[----:B------:R-:W-:Y:S03]  /*8240*/  HGMMA.64x16x16.F32 R152, gdesc[UR4], R152, gsb0 ;  /* 0x00200000049879f0 */ /* 0x000fe60008000898 */
[----:B------:R-:W-:Y:S02]  /*8250*/  WARPGROUP.DEPBAR.LE gsb0, 0x0 ;  /* 0x00008000000079c5 */ /* 0x000fe40000010000 */
[----:B------:R-:W-:Y:S05]  /*8260*/  @!P0 BRA `(.L_x_20) ;  /* 0x0000000000048947 */ /* 0x000fea0003800000 */
[----:B------:R-:W-:Y:S01]  /*8270*/  BPT.TRAP 0x1 ;  /* 0x000000040000795c */ /* 0x000fe20000300000 */
.L_x_20:
[----:B------:R-:W-:Y:S02]  /*8280*/  R2UR UR4, R18 ;  /* 0x00000000120472ca */ /* 0x000fe400000e0000 */
[----:B------:R-:W-:-:S04]  /*8290*/  MOV R0, UR61 ;  /* 0x0000003d00007c02 */ /* 0x000fc80008000f00 */
[----:B------:R-:W-:-:S07]  /*82a0*/  SHF.L.U32 R0, R0, 0x1f, RZ ;  /* 0x0000001f00007819 */ /* 0x000fce00000006ff */
[----:B------:R-:W-:-:S09]  /*82b0*/  ULEA UR5, UR39, UR4, 0x3 ;  /* 0x0000000427057291 */ /* 0x000fd2000f8e183f */
[----:B------:R3:W4:Y:S01]  /*82c0*/  SYNCS.PHASECHK.TRANS64.TRYWAIT P2, [UR5+0x38850], R0 ;  /* 0x03885000ff0075a7 */ /* 0x0007220008040145 */
[----:B------:R-:W-:Y:S05]  /*82d0*/  @!P0 BRA `(.L_x_21) ;  /* 0x0000000000048947 */ /* 0x000fea0003800000 */
[----:B------:R-:W-:Y:S01]  /*82e0*/  BPT.TRAP 0x1 ;  /* 0x000000040000795c */ /* 0x000fe20000300000 */
.L_x_21:
[----:B----4-:R-:W-:Y:S05]  /*82f0*/  @P2 BRA `(.L_x_22) ;  /* 0x0000000000082947 */ /* 0x010fea0003800000 */
[----:B------:R-:W4:Y:S02]  /*8300*/  SYNCS.PHASECHK.TRANS64.TRYWAIT P2, [UR5+0x38850], R0 ;  /* 0x03885000ff0075a7 */ /* 0x000f240008040145 */
[----:B----4-:R-:W-:Y:S05]  /*8310*/  @!P2 BRA `(.L_x_23) ;  /* 0x00000070007ca947 */ /* 0x010fea0003800000 */
.L_x_22:
[----:B------:R-:W-:Y:S01]  /*8320*/  R2UR UR4, R18 ;  /* 0x00000000120472ca */ /* 0x000fe200000e0000 */
[----:B------:R-:W-:Y:S01]  /*8330*/  WARPGROUP.ARRIVE ;  /* 0x00000000000079c5 */ /* 0x000fe20000000000 */
[----:B------:R-:W-:Y:S01]  /*8340*/  UMOV UR7, 0x40000040 ;  /* 0x4000004000077882 */ /* 0x000fe20000000000 */
[----:B------:R-:W-:Y:S01]  /*8350*/  FMUL.FTZ R185, R185, UR37 ;  /* 0x00000025b9b97c20 */ /* 0x000fe20008410000 */
[----:B------:R-:W-:Y:S01]  /*8360*/  FMUL.FTZ R225, R177, UR37 ;  /* 0x00000025b1e17c20 */ /* 0x000fe20008410000 */
[----:B------:R-:W-:Y:S01]  /*8370*/  FMUL.FTZ R237, R168, UR37 ;  /* 0x00000025a8ed7c20 */ /* 0x000fe20008410000 */
[----:B------:R-:W-:Y:S01]  /*8380*/  FMUL.FTZ R229, R169, UR37 ;  /* 0x00000025a9e57c20 */ /* 0x000fe20008410000 */
[----:B------:R-:W-:Y:S01]  /*8390*/  FMUL.FTZ R169, R172, UR37 ;  /* 0x00000025aca97c20 */ /* 0x000fe20008410000 */
[----:B------:R-:W-:Y:S01]  /*83a0*/  FMUL.FTZ R235, R173, UR37 ;  /* 0x00000025adeb7c20 */ /* 0x000fe20008410000 */
[----:B------:R-:W-:Y:S01]  /*83b0*/  MUFU.TANH R185, R185 ;  /* 0x000000b900b97308 */ /* 0x000fe20000002400 */
[----:B------:R-:W-:Y:S01]  /*83c0*/  FMUL.FTZ R173, R160, UR37 ;  /* 0x00000025a0ad7c20 */ /* 0x000fe20008410000 */
[----:B------:R-:W-:Y:S01]  /*83d0*/  FMUL.FTZ R233, R161, UR37 ;  /* 0x00000025a1e97c20 */ /* 0x000fe20008410000 */
[----:B------:R-:W-:Y:S01]  /*83e0*/  FMUL.FTZ R227, R164, UR37 ;  /* 0x00000025a4e37c20 */ /* 0x000fe20008410000 */
[----:B------:R-:W-:Y:S01]  /*83f0*/  UIADD3 UR4, UR4, 0x400, URZ ;  /* 0x0000040004047890 */ /* 0x000fe2000fffe03f */
[----:B------:R-:W-:Y:S01]  /*8400*/  FMUL.FTZ R231, R165, UR37 ;  /* 0x00000025a5e77c20 */ /* 0x000fe20008410000 */
[----:B------:R-:W-:Y:S01]  /*8410*/  FMUL.FTZ R161, R152, UR37 ;  /* 0x0000002598a17c20 */ /* 0x000fe20008410000 */
[----:B------:R-:W-:Y:S01]  /*8420*/  FMUL.FTZ R165, R153, UR37 ;  /* 0x0000002599a57c20 */ /* 0x000fe20008410000 */
[----:B------:R-:W-:Y:S01]  /*8430*/  USHF.R.U32.HI UR4, URZ, 0x4, UR4 ;  /* 0x000000043f047899 */ /* 0x000fe20008011604 */
[----:B------:R-:W-:Y:S01]  /*8440*/  MUFU.TANH R225, R225 ;  /* 0x000000e100e17308 */ /* 0x000fe20000002400 */
[----:B------:R-:W-:Y:S01]  /*8450*/  FMUL.FTZ R153, R156, UR37 ;  /* 0x000000259c997c20 */ /* 0x000fe20008410000 */
[----:B------:R-:W-:Y:S01]  /*8460*/  FMUL.FTZ R187, R187, UR37 ;  /* 0x00000025bbbb7c20 */ /* 0x000fe20008410000 */
[----:B------:R-:W-:Y:S01]  /*8470*/  ULOP3.LUT UR4, UR4, 0x3fff, URZ, 0xc0, !UPT ;  /* 0x00003fff04047892 */ /* 0x000fe2000f8ec03f */
[----:B------:R-:W-:Y:S01]  /*8480*/  FMUL.FTZ R191, R191, UR37 ;  /* 0x00000025bfbf7c20 */ /* 0x000fe20008410000 */
[----:B------:R-:W-:Y:S01]  /*8490*/  FMUL.FTZ R177, R178, UR37 ;  /* 0x00000025b2b17c20 */ /* 0x000fe20008410000 */
[----:B------:R-:W-:Y:S01]  /*84a0*/  FMUL.FTZ R179, R179, UR37 ;  /* 0x00000025b3b37c20 */ /* 0x000fe20008410000 */
[----:B------:R-:W-:Y:S01]  /*84b0*/  ULOP3.LUT UR4, UR4, 0x2800000, URZ, 0xfc, !UPT ;  /* 0x0280000004047892 */ /* 0x000fe2000f8efc3f */
[----:B------:R-:W-:Y:S01]  /*84c0*/  MUFU.TANH R237, R237 ;  /* 0x000000ed00ed7308 */ /* 0x000fe20000002400 */
[----:B------:R-:W-:Y:S01]  /*84d0*/  FMUL.FTZ R171, R171, UR37 ;  /* 0x00000025abab7c20 */ /* 0x000fe20008410000 */
[----:B------:R-:W-:Y:S01]  /*84e0*/  FMUL.FTZ R152, R174, UR37 ;  /* 0x00000025ae987c20 */ /* 0x000fe20008410000 */
[----:B------:R-:W-:Y:S01]  /*84f0*/  UIMAD UR4, UR39, 0xa00, UR4 ;  /* 0x00000a00270478a4 */ /* 0x000fe2000f8e0204 */
[----:B------:R-:W-:Y:S01]  /*8500*/  FMUL.FTZ R175, R175, UR37 ;  /* 0x00000025afaf7c20 */ /* 0x000fe20008410000 */
[----:B------:R-:W-:Y:S01]  /*8510*/  FMUL.FTZ R156, R162, UR37 ;  /* 0x00000025a29c7c20 */ /* 0x000fe20008410000 */
[----:B------:R-:W-:Y:S01]  /*8520*/  FMUL.FTZ R163, R163, UR37 ;  /* 0x00000025a3a37c20 */ /* 0x000fe20008410000 */
[----:B------:R-:W-:Y:S01]  /*8530*/  FMUL.FTZ R160, R166, UR37 ;  /* 0x00000025a6a07c20 */ /* 0x000fe20008410000 */
[----:B------:R-:W-:Y:S01]  /*8540*/  MUFU.TANH R229, R229 ;  /* 0x000000e500e57308 */ /* 0x000fe20000002400 */
[----:B------:R-:W-:Y:S01]  /*8550*/  FMUL.FTZ R167, R167, UR37 ;  /* 0x00000025a7a77c20 */ /* 0x000fe20008410000 */
[----:B------:R-:W-:Y:S01]  /*8560*/  UMOV UR6, UR4 ;  /* 0x0000000400067c82 */ /* 0x000fe20008000000 */
[----:B------:R-:W-:Y:S01]  /*8570*/  FMUL.FTZ R155, R155, UR37 ;  /* 0x000000259b9b7c20 */ /* 0x000fe20008410000 */
[----:B------:R-:W-:Y:S01]  /*8580*/  HGMMA.64x256x16.F32 R24, R208, gdesc[UR4].tnspB, R24, gsb0 ;  /* 0x43e00004d0187df0 */ /* 0x000fe20008000818 */
[----:B------:R-:W-:Y:S01]  /*8590*/  UIADD3 UR6, UR4, 0x80, URZ ;  /* 0x0000008004067890 */ /* 0x000fe2000fffe03f */
[----:B------:R-:W-:Y:S01]  /*85a0*/  FMUL.FTZ R159, R159, UR37 ;  /* 0x000000259f9f7c20 */ /* 0x000fe20008410000 */
[----:B------:R-:W-:Y:S01]  /*85b0*/  UMOV UR7, 0x40000040 ;  /* 0x4000004000077882 */ /* 0x000fe20000000000 */
[----:B------:R-:W-:Y:S01]  /*85c0*/  MUFU.TANH R169, R169 ;  /* 0x000000a900a97308 */ /* 0x000fe20000002400 */
[----:B------:R-:W-:Y:S01]  /*85d0*/  IMAD.U32 R174, RZ, RZ, UR60 ;  /* 0x0000003cffae7e24 */ /* 0x000fe2000f8e00ff */
[----:B------:R-:W-:Y:S01]  /*85e0*/  ISETP.GT.AND P2, PT, R221, RZ, PT ;  /* 0x000000ffdd00720c */ /* 0x000fe20003f44270 */
[----:B------:R-:W-:Y:S01]  /*85f0*/  UMOV UR39, UR38 ;  /* 0x0000002600277c82 */ /* 0x000fe20008000000 */
[----:B------:R-:W-:Y:S01]  /*8600*/  R2UR UR61, R19 ;  /* 0x00000000133d72ca */ /* 0x000fe200000e0000 */
[----:B------:R-:W-:Y:S01]  /*8610*/  @!P1 VIADD R174, R174, 0x38840 ;  /* 0x00038840aeae9836 */ /* 0x000fe20000000000 */
[----:B------:R-:W-:-:S02]  /*8620*/  IADD3 R221, R221, -0x1, RZ ;  /* 0xffffffffdddd7810 */ /* 0x000fc40007ffe0ff */
[----:B------:R-:W-:Y:S02]  /*8630*/  MUFU.TANH R235, R235 ;  /* 0x000000eb00eb7308 */ /* 0x000fe40000002400 */
[----:B------:R-:W-:-:S06]  /*8640*/  @!P1 PRMT R174, RZ, 0x654, R174 ;  /* 0x00000654ffae9816 */ /* 0x000fcc00000000ae */
[----:B------:R-:W-:Y:S08]  /*8650*/  MUFU.TANH R173, R173 ;  /* 0x000000ad00ad7308 */ /* 0x000ff00000002400 */
        /* <DEDUP_REMOVED lines=18> */
[----:B------:R-:W-:Y:S01]  /*8780*/  MUFU.TANH R159, R159 ;  /* 0x0000009f009f7308 */ /* 0x000fe20000002400 */
[----:B------:R-:W-:-:S02]  /*8790*/  WARPGROUP.DEPBAR.LE gsb0, 0x0 ;  /* 0x00008000000079c5 */ /* 0x000fc40000010000 */
[----:B------:R-:W-:Y:S01]  /*87a0*/  WARPGROUP.ARRIVE ;  /* 0x00000000000079c5 */ /* 0x000fe20000000000 */
[----:B------:R-:W-:Y:S01]  /*87b0*/  FMUL.FTZ R209, R189, UR37 ;  /* 0x00000025bdd17c20 */ /* 0x000fe20008410000 */
[----:B------:R-:W-:Y:S01]  /*87c0*/  FMUL.FTZ R211, R176, UR37 ;  /* 0x00000025b0d37c20 */ /* 0x000fe20008410000 */
[----:B------:R-:W-:Y:S01]  /*87d0*/  FMUL.FTZ R189, R190, UR37 ;  /* 0x00000025bebd7c20 */ /* 0x000fe20008410000 */
[----:B------:R-:W-:Y:S02]  /*87e0*/  MOV R176, UR5 ;  /* 0x0000000500b07c02 */ /* 0x000fe40008000f00 */
[----:B------:R-:W-:Y:S01]  /*87f0*/  HGMMA.64x256x16.F32 R24, R204, gdesc[UR4].tnspB, R24, gsb0 ;  /* 0x43e00004cc187df0 */ /* 0x000fe20008000818 */
[----:B------:R-:W-:Y:S01]  /*8800*/  UIADD3 UR6, UR4, 0x100, URZ ;  /* 0x0000010004067890 */ /* 0x000fe2000fffe03f */
[----:B------:R-:W-:Y:S01]  /*8810*/  MUFU.TANH R209, R209 ;  /* 0x000000d100d17308 */ /* 0x000fe20000002400 */
[----:B------:R-:W-:Y:S01]  /*8820*/  UMOV UR7, 0x40000040 ;  /* 0x4000004000077882 */ /* 0x000fe20000000000 */
[----:B------:R-:W-:-:S05]  /*8830*/  @!P1 VIADD R176, R176, 0x38860 ;  /* 0x00038860b0b09836 */ /* 0x000fca0000000000 */
[----:B------:R-:W-:Y:S01]  /*8840*/  @!P1 PRMT R176, RZ, 0x654, R176 ;  /* 0x00000654ffb09816 */ /* 0x000fe200000000b0 */
[----:B------:R-:W-:Y:S08]  /*8850*/  MUFU.TANH R211, R211 ;  /* 0x000000d300d37308 */ /* 0x000ff00000002400 */
[----:B------:R-:W-:Y:S01]  /*8860*/  MUFU.TANH R189, R189 ;  /* 0x000000bd00bd7308 */ /* 0x000fe20000002400 */
[----:B------:R-:W-:-:S02]  /*8870*/  WARPGROUP.DEPBAR.LE gsb0, 0x0 ;  /* 0x00008000000079c5 */ /* 0x000fc40000010000 */
[----:B------:R-:W-:Y:S01]  /*8880*/  WARPGROUP.ARRIVE ;  /* 0x00000000000079c5 */ /* 0x000fe20000000000 */
[----:B------:R-:W-:Y:S01]  /*8890*/  FMUL.FTZ R205, R184, UR37 ;  /* 0x00000025b8cd7c20 */ /* 0x000fe20008410000 */
[----:B------:R-:W-:Y:S01]  /*88a0*/  FMUL.FTZ R207, R188, UR37 ;  /* 0x00000025bccf7c20 */ /* 0x000fe20008410000 */
[----:B------:R-:W-:-:S04]  /*88b0*/  FMUL.FTZ R184, R186, UR37 ;  /* 0x00000025bab87c20 */ /* 0x000fc80008410000 */
[----:B------:R-:W-:Y:S01]  /*88c0*/  HGMMA.64x256x16.F32 R24, R200, gdesc[UR4].tnspB, R24, gsb0 ;  /* 0x43e00004c8187df0 */ /* 0x000fe20008000818 */
[----:B------:R-:W-:Y:S01]  /*88d0*/  UIADD3 UR6, UR4, 0x180, URZ ;  /* 0x0000018004067890 */ /* 0x000fe2000fffe03f */
[----:B------:R-:W3:Y:S01]  /*88e0*/  MUFU.TANH R205, R205 ;  /* 0x000000cd00cd7308 */ /* 0x000ee20000002400 */
[----:B------:R-:W-:Y:S01]  /*88f0*/  UMOV UR7, 0x40000040 ;  /* 0x4000004000077882 */ /* 0x000fe20000000000 */
[----:B------:R-:W-:-:S06]  /*8900*/  UIADD3 UR4, UR4, 0x200, URZ ;  /* 0x0000020004047890 */ /* 0x000fcc000fffe03f */
[----:B------:R-:W5:Y:S08]  /*8910*/  MUFU.TANH R207, R207 ;  /* 0x000000cf00cf7308 */ /* 0x000f700000002400 */
[----:B------:R-:W-:Y:S01]  /*8920*/  MUFU.TANH R184, R184 ;  /* 0x000000b800b87308 */ /* 0x000fe20000002400 */
[----:B---34-:R-:W-:-:S04]  /*8930*/  FMNMX.FTZ R0, R205, R222, !PT ;  /* 0x000000decd007209 */ /* 0x018fc80007810000 */
[----:B------:R-:W-:-:S04]  /*8940*/  FMNMX.FTZ R0, R185, R0, !PT ;  /* 0x00000000b9007209 */ /* 0x000fc80007810000 */
[----:B-----5:R-:W-:-:S04]  /*8950*/  FMNMX.FTZ R0, R207, R0, !PT ;  /* 0x00000000cf007209 */ /* 0x020fc80007810000 */
[----:B------:R-:W-:-:S04]  /*8960*/  FMNMX.FTZ R0, R209, R0, !PT ;  /* 0x00000000d1007209 */ /* 0x000fc80007810000 */
[----:B------:R-:W-:-:S04]  /*8970*/  FMNMX.FTZ R0, R211, R0, !PT ;  /* 0x00000000d3007209 */ /* 0x000fc80007810000 */
[----:B------:R-:W-:Y:S01]  /*8980*/  FMNMX.FTZ R0, R225, R0, !PT ;  /* 0x00000000e1007209 */ /* 0x000fe20007810000 */
[----:B------:R-:W-:Y:S02]  /*8990*/  WARPGROUP.DEPBAR.LE gsb0, 0x0 ;  /* 0x00008000000079c5 */ /* 0x000fe40000010000 */
[----:B------:R-:W-:Y:S01]  /*89a0*/  WARPGROUP.ARRIVE ;  /* 0x00000000000079c5 */ /* 0x000fe20000000000 */
[----:B------:R-:W-:Y:S01]  /*89b0*/  FMUL.FTZ R203, R180, UR37 ;  /* 0x00000025b4cb7c20 */ /* 0x000fe20008410000 */
[----:B------:R-:W-:Y:S01]  /*89c0*/  FMUL.FTZ R201, R181, UR37 ;  /* 0x00000025b5c97c20 */ /* 0x000fe20008410000 */
[----:B------:R-:W-:-:S03]  /*89d0*/  FMUL.FTZ R181, R182, UR37 ;  /* 0x00000025b6b57c20 */ /* 0x000fc60008410000 */
[----:B------:R-:W-:Y:S01]  /*89e0*/  HGMMA.64x256x16.F32 R24, R196, gdesc[UR4].tnspB, R24, gsb0 ;  /* 0x43e00004c4187df0 */ /* 0x000fe20008000818 */
[----:B------:R-:W3:Y:S01]  /*89f0*/  MUFU.TANH R203, R203 ;  /* 0x000000cb00cb7308 */ /* 0x000ee20000002400 */
[----:B------:R-:W-:Y:S01]  /*8a00*/  UMOV UR6, UR4 ;  /* 0x0000000400067c82 */ /* 0x000fe20008000000 */
[----:B------:R-:W-:-:S06]  /*8a10*/  UMOV UR7, 0x40000040 ;  /* 0x4000004000077882 */ /* 0x000fcc0000000000 */
[----:B------:R-:W4:Y:S08]  /*8a20*/  MUFU.TANH R201, R201 ;  /* 0x000000c900c97308 */ /* 0x000f300000002400 */
[----:B------:R-:W-:Y:S01]  /*8a30*/  MUFU.TANH R181, R181 ;  /* 0x000000b500b57308 */ /* 0x000fe20000002400 */
[----:B---3--:R-:W-:-:S04]  /*8a40*/  FMNMX.FTZ R0, R203, R0, !PT ;  /* 0x00000000cb007209 */ /* 0x008fc80007810000 */
[----:B----4-:R-:W-:-:S04]  /*8a50*/  FMNMX.FTZ R0, R201, R0, !PT ;  /* 0x00000000c9007209 */ /* 0x010fc80007810000 */
[----:B------:R-:W-:-:S04]  /*8a60*/  FMNMX.FTZ R0, R237, R0, !PT ;  /* 0x00000000ed007209 */ /* 0x000fc80007810000 */
[----:B------:R-:W-:-:S04]  /*8a70*/  FMNMX.FTZ R0, R229, R0, !PT ;  /* 0x00000000e5007209 */ /* 0x000fc80007810000 */
[----:B------:R-:W-:-:S04]  /*8a80*/  FMNMX.FTZ R0, R169, R0, !PT ;  /* 0x00000000a9007209 */ /* 0x000fc80007810000 */
[----:B------:R-:W-:-:S04]  /*8a90*/  FMNMX.FTZ R0, R235, R0, !PT ;  /* 0x00000000eb007209 */ /* 0x000fc80007810000 */
[----:B-12---:R-:W-:Y:S01]  /*8aa0*/  FMNMX.FTZ R2, R173, R0, !PT ;  /* 0x00000000ad027209 */ /* 0x006fe20007810000 */
[----:B------:R-:W-:Y:S01]  /*8ab0*/  FMUL.FTZ R0, R157, UR37 ;  /* 0x000000259d007c20 */ /* 0x000fe20008410000 */
[----:B------:R-:W-:Y:S01]  /*8ac0*/  FMUL.FTZ R157, R183, UR37 ;  /* 0x00000025b79d7c20 */ /* 0x000fe20008410000 */
[----:B------:R-:W-:Y:S01]  /*8ad0*/  FMUL.FTZ R183, R170, UR37 ;  /* 0x00000025aab77c20 */ /* 0x000fe20008410000 */
[----:B------:R-:W-:-:S03]  /*8ae0*/  FMNMX.FTZ R2, R233, R2, !PT ;  /* 0x00000002e9027209 */ /* 0x000fc60007810000 */
[----:B------:R-:W1:Y:S01]  /*8af0*/  MUFU.TANH R0, R0 ;  /* 0x0000000000007308 */ /* 0x000e620000002400 */
[----:B------:R-:W-:-:S04]  /*8b00*/  FMNMX.FTZ R2, R227, R2, !PT ;  /* 0x00000002e3027209 */ /* 0x000fc80007810000 */
[----:B------:R-:W-:-:S03]  /*8b10*/  FMNMX.FTZ R2, R231, R2, !PT ;  /* 0x00000002e7027209 */ /* 0x000fc60007810000 */
[----:B------:R-:W2:Y:S01]  /*8b20*/  MUFU.TANH R157, R157 ;  /* 0x0000009d009d7308 */ /* 0x000ea20000002400 */
[----:B------:R-:W-:-:S04]  /*8b30*/  FMNMX.FTZ R2, R161, R2, !PT ;  /* 0x00000002a1027209 */ /* 0x000fc80007810000 */
[----:B------:R-:W-:-:S03]  /*8b40*/  FMNMX.FTZ R2, R165, R2, !PT ;  /* 0x00000002a5027209 */ /* 0x000fc60007810000 */
[----:B------:R-:W3:Y:S01]  /*8b50*/  MUFU.TANH R183, R183 ;  /* 0x000000b700b77308 */ /* 0x000ee20000002400 */
[----:B------:R-:W-:-:S04]  /*8b60*/  FMNMX.FTZ R3, R153, R2, !PT ;  /* 0x0000000299037209 */ /* 0x000fc80007810000 */
[----:B-1----:R-:W-:-:S05]  /*8b70*/  FMNMX.FTZ R3, R0, R3, !PT ;  /* 0x0000000300037209 */ /* 0x002fca0007810000 */
[----:B------:R-:W1:Y:S02]  /*8b80*/  SHFL.BFLY PT, R2, R3, 0x2, 0x1f ;  /* 0x0c401f0003027f89 */ /* 0x000e6400000e0000 */
[----:B-1----:R-:W-:Y:S02]  /*8b90*/  FMNMX.FTZ R5, R3, R2, !PT ;  /* 0x0000000203057209 */ /* 0x002fe40007810000 */
[----:B------:R-:W1:Y:S03]  /*8ba0*/  LDC R2, c[0x0][0x988] ;  /* 0x00026200ff027b82 */ /* 0x000e660000000800 */
[----:B------:R-:W4:Y:S02]  /*8bb0*/  SHFL.BFLY PT, R4, R5, 0x1, 0x1f ;  /* 0x0c201f0005047f89 */ /* 0x000f2400000e0000 */
[----:B----4-:R-:W-:Y:S02]  /*8bc0*/  FMNMX.FTZ R5, R5, R4, !PT ;  /* 0x0000000405057209 */ /* 0x010fe40007810000 */
[----:B------:R-:W-:-:S03]  /*8bd0*/  FMNMX.FTZ R4, R184, R223, !PT ;  /* 0x000000dfb8047209 */ /* 0x000fc60007810000 */
[----:B------:R-:W-:Y:S01]  /*8be0*/  FADD.FTZ R3, -R5, R222 ;  /* 0x000000de05037221 */ /* 0x000fe20000010100 */
[----:B------:R-:W-:Y:S02]  /*8bf0*/  FMNMX.FTZ R4, R187, R4, !PT ;  /* 0x00000004bb047209 */ /* 0x000fe40007810000 */
[----:B------:R-:W-:Y:S01]  /*8c00*/  MOV R222, R5 ;  /* 0x0000000500de7202 */ /* 0x000fe20000000f00 */
[----:B-1----:R-:W-:Y:S01]  /*8c10*/  FMUL.FTZ R3, R3, R2 ;  /* 0x0000000203037220 */ /* 0x002fe20000410000 */
[----:B------:R-:W-:-:S04]  /*8c20*/  FMNMX.FTZ R4, R189, R4, !PT ;  /* 0x00000004bd047209 */ /* 0x000fc80007810000 */
[----:B------:R-:W-:Y:S01]  /*8c30*/  FMNMX.FTZ R4, R191, R4, !PT ;  /* 0x00000004bf047209 */ /* 0x000fe20007810000 */
[----:B------:R-:W-:Y:S03]  /*8c40*/  MUFU.EX2 R3, R3 ;  /* 0x0000000300037308 */ /* 0x000fe60000000800 */
[----:B------:R-:W-:-:S04]  /*8c50*/  FMNMX.FTZ R4, R177, R4, !PT ;  /* 0x00000004b1047209 */ /* 0x000fc80007810000 */
[----:B------:R-:W-:-:S04]  /*8c60*/  FMNMX.FTZ R4, R179, R4, !PT ;  /* 0x00000004b3047209 */ /* 0x000fc80007810000 */
[----:B------:R-:W-:-:S04]  /*8c70*/  FMNMX.FTZ R4, R181, R4, !PT ;  /* 0x00000004b5047209 */ /* 0x000fc80007810000 */
[----:B--2---:R-:W-:-:S04]  /*8c80*/  FMNMX.FTZ R4, R157, R4, !PT ;  /* 0x000000049d047209 */ /* 0x004fc80007810000 */
[----:B---3--:R-:W-:Y:S01]  /*8c90*/  FMNMX.FTZ R4, R183, R4, !PT ;  /* 0x00000004b7047209 */ /* 0x008fe20007810000 */
[----:B------:R-:W-:Y:S02]  /*8ca0*/  WARPGROUP.DEPBAR.LE gsb0, 0x0 ;  /* 0x00008000000079c5 */ /* 0x000fe40000010000 */
[----:B------:R-:W-:Y:S01]  /*8cb0*/  WARPGROUP.ARRIVE ;  /* 0x00000000000079c5 */ /* 0x000fe20000000000 */
[----:B------:R-:W-:Y:S01]  /*8cc0*/  FMUL.FTZ R199, R158, UR37 ;  /* 0x000000259ec77c20 */ /* 0x000fe20008410000 */
[----:B------:R-:W-:Y:S01]  /*8cd0*/  FMUL.FTZ R158, R5, R2 ;  /* 0x00000002059e7220 */ /* 0x000fe20000410000 */
[----:B------:R-:W-:-:S03]  /*8ce0*/  FMUL.FTZ R197, R154, UR37 ;  /* 0x000000259ac57c20 */ /* 0x000fc60008410000 */
[----:B------:R-:W-:Y:S01]  /*8cf0*/  HGMMA.64x256x16.F32 R24, R192, gdesc[UR4].tnspB, R24, gsb0 ;  /* 0x43e00004c0187df0 */ /* 0x000fe20008000818 */
[--C-:B------:R-:W-:Y:S01]  /*8d00*/  FFMA.FTZ R208, R205, R2, -R158.reuse ;  /* 0x00000002cdd07223 */ /* 0x100fe2000001089e */
[----:B------:R-:W-:Y:S01]  /*8d10*/  FMNMX.FTZ R205, R171, R4, !PT ;  /* 0x00000004abcd7209 */ /* 0x000fe20007810000 */
[-CC-:B------:R-:W-:Y:S01]  /*8d20*/  FFMA.FTZ R210, R207, R2.reuse, -R158.reuse ;  /* 0x00000002cfd27223 */ /* 0x180fe2000001089e */
[----:B------:R-:W1:Y:S01]  /*8d30*/  MUFU.TANH R197, R197 ;  /* 0x000000c500c57308 */ /* 0x000e620000002400 */
[-CC-:B------:R-:W-:Y:S01]  /*8d40*/  FFMA.FTZ R209, R209, R2.reuse, -R158.reuse ;  /* 0x00000002d1d17223 */ /* 0x180fe2000001089e */
[----:B------:R-:W-:Y:S01]  /*8d50*/  FMNMX.FTZ R4, R152, R205, !PT ;  /* 0x000000cd98047209 */ /* 0x000fe20007810000 */
[-CC-:B------:R-:W-:Y:S01]  /*8d60*/  FFMA.FTZ R225, R225, R2.reuse, -R158.reuse ;  /* 0x00000002e1e17223 */ /* 0x180fe2000001089e */
[-CC-:B------:R-:W-:Y:S01]  /*8d70*/  FFMA.FTZ R154, R161, R2.reuse, -R158.reuse ;  /* 0x00000002a19a7223 */ /* 0x180fe2000001089e */
[--C-:B------:R-:W-:Y:S01]  /*8d80*/  FFMA.FTZ R161, R165, R2, -R158.reuse ;  /* 0x00000002a5a17223 */ /* 0x100fe2000001089e */
[----:B------:R-:W-:Y:S01]  /*8d90*/  FMNMX.FTZ R207, R175, R4, !PT ;  /* 0x00000004afcf7209 */ /* 0x000fe20007810000 */
[-CC-:B------:R-:W-:Y:S01]  /*8da0*/  FFMA.FTZ R206, R203, R2.reuse, -R158.reuse ;  /* 0x00000002cbce7223 */ /* 0x180fe2000001089e */
[----:B------:R-:W2:Y:S01]  /*8db0*/  MUFU.TANH R199, R199 ;  /* 0x000000c700c77308 */ /* 0x000ea20000002400 */
[-CC-:B------:R-:W-:Y:S01]  /*8dc0*/  FFMA.FTZ R203, R201, R2.reuse, -R158.reuse ;  /* 0x00000002c9cb7223 */ /* 0x180fe2000001089e */
[----:B------:R-:W-:Y:S01]  /*8dd0*/  FMNMX.FTZ R4, R156, R207, !PT ;  /* 0x000000cf9c047209 */ /* 0x000fe20007810000 */
[-CC-:B------:R-:W-:Y:S01]  /*8de0*/  FFMA.FTZ R202, R169, R2.reuse, -R158.reuse ;  /* 0x00000002a9ca7223 */ /* 0x180fe2000001089e */
[-CC-:B------:R-:W-:Y:S01]  /*8df0*/  FFMA.FTZ R196, R173, R2.reuse, -R158.reuse ;  /* 0x00000002adc47223 */ /* 0x180fe2000001089e */
[--C-:B------:R-:W-:Y:S01]  /*8e00*/  FFMA.FTZ R185, R185, R2, -R158.reuse ;  /* 0x00000002b9b97223 */ /* 0x100fe2000001089e */
[----:B------:R-:W-:Y:S01]  /*8e10*/  FMNMX.FTZ R207, R163, R4, !PT ;  /* 0x00000004a3cf7209 */ /* 0x000fe20007810000 */
[-CC-:B------:R-:W-:Y:S01]  /*8e20*/  FFMA.FTZ R204, R211, R2.reuse, -R158.reuse ;  /* 0x00000002d3cc7223 */ /* 0x180fe2000001089e */
[----:B------:R-:W-:Y:S01]  /*8e30*/  MUFU.EX2 R205, R209 ;  /* 0x000000d100cd7308 */ /* 0x000fe20000000800 */
[-CC-:B------:R-:W-:Y:S01]  /*8e40*/  FFMA.FTZ R200, R237, R2.reuse, -R158.reuse ;  /* 0x00000002edc87223 */ /* 0x180fe2000001089e */
[----:B------:R-:W-:Y:S01]  /*8e50*/  FMNMX.FTZ R4, R160, R207, !PT ;  /* 0x000000cfa0047209 */ /* 0x000fe20007810000 */
[-CC-:B------:R-:W-:Y:S01]  /*8e60*/  FFMA.FTZ R201, R229, R2.reuse, -R158.reuse ;  /* 0x00000002e5c97223 */ /* 0x180fe2000001089e */
[-CC-:B------:R-:W-:Y:S01]  /*8e70*/  FFMA.FTZ R169, R235, R2.reuse, -R158.reuse ;  /* 0x00000002eba97223 */ /* 0x180fe2000001089e */
[--C-:B------:R-:W-:Y:S01]  /*8e80*/  FFMA.FTZ R198, R227, R2, -R158.reuse ;  /* 0x00000002e3c67223 */ /* 0x100fe2000001089e */
[----:B------:R-:W-:Y:S01]  /*8e90*/  FMNMX.FTZ R4, R167, R4, !PT ;  /* 0x00000004a7047209 */ /* 0x000fe20007810000 */
[-CC-:B------:R-:W-:Y:S01]  /*8ea0*/  FFMA.FTZ R173, R231, R2.reuse, -R158.reuse ;  /* 0x00000002e7ad7223 */ /* 0x180fe2000001089e */
[----:B------:R3:W-:Y:S01]  /*8eb0*/  MUFU.EX2 R207, R225 ;  /* 0x000000e100cf7308 */ /* 0x0007e20000000800 */
[----:B------:R-:W-:Y:S01]  /*8ec0*/  FFMA.FTZ R153, R153, R2, -R158 ;  /* 0x0000000299997223 */ /* 0x000fe2000001089e */
[----:B-1----:R-:W-:-:S04]  /*8ed0*/  FMNMX.FTZ R4, R197, R4, !PT ;  /* 0x00000004c5047209 */ /* 0x002fc80007810000 */
[----:B------:R-:W-:Y:S02]  /*8ee0*/  FMNMX.FTZ R4, R155, R4, !PT ;  /* 0x000000049b047209 */ /* 0x000fe40007810000 */
[----:B------:R-:W1:Y:S01]  /*8ef0*/  MUFU.EX2 R208, R208 ;  /* 0x000000d000d07308 */ /* 0x000e620000000800 */
[--C-:B---3--:R-:W-:Y:S01]  /*8f00*/  FFMA.FTZ R225, R233, R2, -R158.reuse ;  /* 0x00000002e9e17223 */ /* 0x108fe2000001089e */
[----:B--2---:R-:W-:Y:S01]  /*8f10*/  FMNMX.FTZ R4, R199, R4, !PT ;  /* 0x00000004c7047209 */ /* 0x004fe20007810000 */
[----:B------:R-:W-:-:S03]  /*8f20*/  FFMA.FTZ R158, R0, R2, -R158 ;  /* 0x00000002009e7223 */ /* 0x000fc6000001089e */
[----:B------:R-:W-:Y:S02]  /*8f30*/  FMNMX.FTZ R4, R159, R4, !PT ;  /* 0x000000049f047209 */ /* 0x000fe40007810000 */
[----:B------:R-:W-:Y:S03]  /*8f40*/  MUFU.EX2 R185, R185 ;  /* 0x000000b900b97308 */ /* 0x000fe60000000800 */
[----:B------:R-:W2:Y:S05]  /*8f50*/  SHFL.BFLY PT, R209, R4, 0x2, 0x1f ;  /* 0x0c401f0004d17f89 */ /* 0x000eaa00000e0000 */
[----:B------:R-:W-:Y:S08]  /*8f60*/  MUFU.EX2 R210, R210 ;  /* 0x000000d200d27308 */ /* 0x000ff00000000800 */
[----:B------:R-:W-:Y:S08]  /*8f70*/  MUFU.EX2 R204, R204 ;  /* 0x000000cc00cc7308 */ /* 0x000ff00000000800 */
[----:B------:R-:W-:Y:S01]  /*8f80*/  MUFU.EX2 R206, R206 ;  /* 0x000000ce00ce7308 */ /* 0x000fe20000000800 */
[----:B--2---:R-:W-:-:S05]  /*8f90*/  FMNMX.FTZ R209, R4, R209, !PT ;  /* 0x000000d104d17209 */ /* 0x004fca0007810000 */
[----:B------:R-:W2:Y:S02]  /*8fa0*/  SHFL.BFLY PT, R4, R209, 0x1, 0x1f ;  /* 0x0c201f00d1047f89 */ /* 0x000ea400000e0000 */
[----:B------:R-:W-:Y:S08]  /*8fb0*/  MUFU.EX2 R203, R203 ;  /* 0x000000cb00cb7308 */ /* 0x000ff00000000800 */
[----:B------:R-:W-:Y:S08]  /*8fc0*/  MUFU.EX2 R200, R200 ;  /* 0x000000c800c87308 */ /* 0x000ff00000000800 */
[----:B------:R-:W-:Y:S01]  /*8fd0*/  MUFU.EX2 R201, R201 ;  /* 0x000000c900c97308 */ /* 0x000fe20000000800 */
[----:B--2---:R-:W-:-:S07]  /*8fe0*/  FMNMX.FTZ R4, R209, R4, !PT ;  /* 0x00000004d1047209 */ /* 0x004fce0007810000 */
[----:B------:R-:W-:Y:S01]  /*8ff0*/  MUFU.EX2 R202, R202 ;  /* 0x000000ca00ca7308 */ /* 0x000fe20000000800 */
[C---:B------:R-:W-:Y:S01]  /*9000*/  FADD.FTZ R165, -R4.reuse, R223 ;  /* 0x000000df04a57221 */ /* 0x040fe20000010100 */
[-C--:B------:R-:W-:Y:S01]  /*9010*/  FMUL.FTZ R162, R4, R2.reuse ;  /* 0x0000000204a27220 */ /* 0x080fe20000410000 */
[----:B------:R-:W-:Y:S02]  /*9020*/  IMAD.MOV.U32 R223, RZ, RZ, R4 ;  /* 0x000000ffffdf7224 */ /* 0x000fe400078e0004 */
[-C--:B------:R-:W-:Y:S01]  /*9030*/  FMUL.FTZ R0, R165, R2.reuse ;  /* 0x00000002a5007220 */ /* 0x080fe20000410000 */
[-CC-:B------:R-:W-:Y:S01]  /*9040*/  FFMA.FTZ R209, R184, R2.reuse, -R162.reuse ;  /* 0x00000002b8d17223 */ /* 0x180fe200000108a2 */
[-CC-:B------:R-:W-:Y:S01]  /*9050*/  FFMA.FTZ R164, R187, R2.reuse, -R162.reuse ;  /* 0x00000002bba47223 */ /* 0x180fe200000108a2 */
[-CC-:B------:R-:W-:Y:S01]  /*9060*/  FFMA.FTZ R211, R189, R2.reuse, -R162.reuse ;  /* 0x00000002bdd37223 */ /* 0x180fe200000108a2 */
[-CC-:B------:R-:W-:Y:S01]  /*9070*/  FFMA.FTZ R166, R191, R2.reuse, -R162.reuse ;  /* 0x00000002bfa67223 */ /* 0x180fe200000108a2 */
[-CC-:B------:R-:W-:Y:S01]  /*9080*/  FFMA.FTZ R165, R177, R2.reuse, -R162.reuse ;  /* 0x00000002b1a57223 */ /* 0x180fe200000108a2 */
        /* <DEDUP_REMOVED lines=8> */
[----:B------:R-:W2:Y:S01]  /*9110*/  MUFU.EX2 R209, R209 ;  /* 0x000000d100d17308 */ /* 0x000ea20000000800 */
[-CC-:B------:R-:W-:Y:S01]  /*9120*/  FFMA.FTZ R175, R175, R2.reuse, -R162.reuse ;  /* 0x00000002afaf7223 */ /* 0x180fe200000108a2 */
[-CC-:B------:R-:W-:Y:S01]  /*9130*/  FFMA.FTZ R160, R160, R2.reuse, -R162.reuse ;  /* 0x00000002a0a07223 */ /* 0x180fe200000108a2 */
[-CC-:B------:R-:W-:Y:S01]  /*9140*/  FFMA.FTZ R167, R167, R2.reuse, -R162.reuse ;  /* 0x00000002a7a77223 */ /* 0x180fe200000108a2 */
[-CC-:B------:R-:W-:Y:S01]  /*9150*/  FFMA.FTZ R197, R197, R2.reuse, -R162.reuse ;  /* 0x00000002c5c57223 */ /* 0x180fe200000108a2 */
[-CC-:B------:R-:W-:Y:S01]  /*9160*/  FFMA.FTZ R199, R199, R2.reuse, -R162.reuse ;  /* 0x00000002c7c77223 */ /* 0x180fe200000108a2 */
[----:B------:R-:W-:-:S02]  /*9170*/  FFMA.FTZ R159, R159, R2, -R162 ;  /* 0x000000029f9f7223 */ /* 0x000fc400000108a2 */
[----:B------:R-:W3:Y:S08]  /*9180*/  MUFU.EX2 R164, R164 ;  /* 0x000000a400a47308 */ /* 0x000ef00000000800 */
[----:B------:R-:W4:Y:S08]  /*9190*/  MUFU.EX2 R211, R211 ;  /* 0x000000d300d37308 */ /* 0x000f300000000800 */
[----:B------:R-:W5:Y:S08]  /*91a0*/  MUFU.EX2 R166, R166 ;  /* 0x000000a600a67308 */ /* 0x000f700000000800 */
[----:B------:R-:W-:Y:S08]  /*91b0*/  MUFU.EX2 R165, R165 ;  /* 0x000000a500a57308 */ /* 0x000ff00000000800 */
[----:B------:R-:W5:Y:S08]  /*91c0*/  MUFU.EX2 R168, R168 ;  /* 0x000000a800a87308 */ /* 0x000f700000000800 */
[----:B------:R-:W-:Y:S08]  /*91d0*/  MUFU.EX2 R170, R170 ;  /* 0x000000aa00aa7308 */ /* 0x000ff00000000800 */
[----:B------:R-:W5:Y:S08]  /*91e0*/  MUFU.EX2 R157, R157 ;  /* 0x0000009d009d7308 */ /* 0x000f700000000800 */
[----:B------:R-:W5:Y:S08]  /*91f0*/  MUFU.EX2 R172, R172 ;  /* 0x000000ac00ac7308 */ /* 0x000f700000000800 */
[----:B------:R-:W-:Y:S08]  /*9200*/  MUFU.EX2 R171, R171 ;  /* 0x000000ab00ab7308 */ /* 0x000ff00000000800 */
        /* <DEDUP_REMOVED lines=8> */
[----:B------:R-:W-:Y:S01]  /*9290*/  MUFU.EX2 R161, R161 ;  /* 0x000000a100a17308 */ /* 0x000fe20000000800 */
[----:B------:R-:W-:-:S02]  /*92a0*/  WARPGROUP.DEPBAR.LE gsb0, 0x0 ;  /* 0x00008000000079c5 */ /* 0x000fc40000010000 */
[----:B------:R1:W-:Y:S05]  /*92b0*/  @!P1 SYNCS.ARRIVE.TRANS64.RED.A1T0 RZ, [R174+URZ], RZ ;  /* 0x000000ffaeff99a7 */ /* 0x0003ea000810043f */
[----:B------:R-:W-:Y:S01]  /*92c0*/  MUFU.EX2 R153, R153 ;  /* 0x0000009900997308 */ /* 0x000fe20000000800 */
[----:B-1----:R-:W-:Y:S01]  /*92d0*/  FFMA.FTZ R174, R3, R21, R208 ;  /* 0x0000001503ae7223 */ /* 0x002fe200000100d0 */
[----:B--2---:R-:W-:Y:S01]  /*92e0*/  FFMA.FTZ R21, R0, R20, R209 ;  /* 0x0000001400157223 */ /* 0x004fe200000100d1 */
[----:B------:R1:W-:Y:S05]  /*92f0*/  @!P1 SYNCS.ARRIVE.TRANS64.RED.A1T0 RZ, [R176+URZ], RZ ;  /* 0x000000ffb0ff99a7 */ /* 0x0003ea000810043f */
[----:B------:R2:W-:Y:S01]  /*9300*/  MUFU.EX2 R20, R156 ;  /* 0x0000009c00147308 */ /* 0x0005e20000000800 */
[----:B------:R-:W-:Y:S01]  /*9310*/  FADD.FTZ R177, R185, R174 ;  /* 0x000000aeb9b17221 */ /* 0x000fe20000010000 */
[C---:B---3--:R-:W-:Y:S01]  /*9320*/  FADD.FTZ R174, R164.reuse, R21 ;  /* 0x00000015a4ae7221 */ /* 0x048fe20000010000 */
[----:B------:R-:W-:Y:S01]  /*9330*/  FFMA.FTZ R21, R163, R2, -R162 ;  /* 0x00000002a3157223 */ /* 0x000fe200000108a2 */
[----:B------:R-:W-:-:S02]  /*9340*/  F2FP.F16.F32.PACK_AB R209, R164, R209 ;  /* 0x000000d1a4d1723e */ /* 0x000fc400000000ff */
[----:B----4-:R-:W-:Y:S01]  /*9350*/  FADD.FTZ R163, R211, R174 ;  /* 0x000000aed3a37221 */ /* 0x010fe20000010000 */
[----:B-1----:R-:W-:Y:S01]  /*9360*/  FADD.FTZ R176, R210, R177 ;  /* 0x000000b1d2b07221 */ /* 0x002fe20000010000 */
[C---:B------:R-:W-:Y:S01]  /*9370*/  F2FP.F16.F32.PACK_AB R210, R205.reuse, R210 ;  /* 0x000000d2cdd2723e */ /* 0x040fe200000000ff */
[----:B------:R-:W1:Y:S01]  /*9380*/  MUFU.EX2 R21, R21 ;  /* 0x0000001500157308 */ /* 0x000e620000000800 */
[----:B-----5:R-:W-:Y:S01]  /*9390*/  FADD.FTZ R174, R166, R163 ;  /* 0x000000a3a6ae7221 */ /* 0x020fe20000010000 */
[----:B------:R-:W-:Y:S01]  /*93a0*/  FADD.FTZ R177, R205, R176 ;  /* 0x000000b0cdb17221 */ /* 0x000fe20000010000 */
[----:B------:R-:W-:Y:S01]  /*93b0*/  FFMA.FTZ R163, R155, R2, -R162 ;  /* 0x000000029ba37223 */ /* 0x000fe200000108a2 */
[----:B------:R-:W-:Y:S02]  /*93c0*/  F2FP.F16.F32.PACK_AB R205, R168, R165 ;  /* 0x000000a5a8cd723e */ /* 0x000fe400000000ff */
[----:B--2---:R-:W-:Y:S01]  /*93d0*/  FADD.FTZ R156, R204, R177 ;  /* 0x000000b1cc9c7221 */ /* 0x004fe20000010000 */
[----:B------:R-:W-:Y:S01]  /*93e0*/  FADD.FTZ R177, R165, R174 ;  /* 0x000000aea5b17221 */ /* 0x000fe20000010000 */
[----:B------:R2:W3:Y:S01]  /*93f0*/  MUFU.EX2 R155, R160 ;  /* 0x000000a0009b7308 */ /* 0x0004e20000000800 */
[C---:B------:R-:W-:Y:S01]  /*9400*/  F2FP.F16.F32.PACK_AB R204, R207.reuse, R204 ;  /* 0x000000cccfcc723e */ /* 0x040fe200000000ff */
[----:B------:R-:W-:Y:S01]  /*9410*/  FADD.FTZ R179, R207, R156 ;  /* 0x0000009ccfb37221 */ /* 0x000fe20000010000 */
[----:B------:R-:W-:Y:S01]  /*9420*/  FADD.FTZ R177, R168, R177 ;  /* 0x000000b1a8b17221 */ /* 0x000fe20000010000 */
[----:B------:R-:W-:-:S02]  /*9430*/  F2FP.F16.F32.PACK_AB R207, R157, R170 ;  /* 0x000000aa9dcf723e */ /* 0x000fc400000000ff */
[----:B------:R-:W-:Y:S01]  /*9440*/  FADD.FTZ R156, R206, R179 ;  /* 0x000000b3ce9c7221 */ /* 0x000fe20000010000 */
[----:B------:R-:W-:Y:S01]  /*9450*/  FADD.FTZ R162, R170, R177 ;  /* 0x000000b1aaa27221 */ /* 0x000fe20000010000 */
[----:B------:R1:W-:Y:S01]  /*9460*/  MUFU.EX2 R164, R197 ;  /* 0x000000c500a47308 */ /* 0x0003e20000000800 */
[----:B------:R-:W-:Y:S01]  /*9470*/  F2FP.F16.F32.PACK_AB R211, R166, R211 ;  /* 0x000000d3a6d3723e */ /* 0x000fe200000000ff */
[----:B------:R-:W-:Y:S01]  /*9480*/  FADD.FTZ R177, R203, R156 ;  /* 0x0000009ccbb17221 */ /* 0x000fe20000010000 */
[----:B------:R-:W-:Y:S01]  /*9490*/  FADD.FTZ R179, R157, R162 ;  /* 0x000000a29db37221 */ /* 0x000fe20000010000 */
[----:B------:R-:W-:Y:S02]  /*94a0*/  F2FP.F16.F32.PACK_AB R206, R203, R206 ;  /* 0x000000cecbce723e */ /* 0x000fe400000000ff */
[----:B--2---:R-:W-:Y:S01]  /*94b0*/  FADD.FTZ R160, R200, R177 ;  /* 0x000000b1c8a07221 */ /* 0x004fe20000010000 */
[----:B------:R-:W-:Y:S01]  /*94c0*/  FADD.FTZ R162, R172, R179 ;  /* 0x000000b3aca27221 */ /* 0x000fe20000010000 */
[----:B------:R2:W4:Y:S01]  /*94d0*/  MUFU.EX2 R156, R167 ;  /* 0x000000a7009c7308 */ /* 0x0005220000000800 */
[----:B-1----:R-:W-:Y:S01]  /*94e0*/  F2FP.F16.F32.PACK_AB R197, R21, R20 ;  /* 0x0000001415c5723e */ /* 0x002fe200000000ff */
[----:B------:R-:W-:Y:S01]  /*94f0*/  FADD.FTZ R177, R201, R160 ;  /* 0x000000a0c9b17221 */ /* 0x000fe20000010000 */
[----:B------:R-:W-:Y:S01]  /*9500*/  FADD.FTZ R179, R171, R162 ;  /* 0x000000a2abb37221 */ /* 0x000fe20000010000 */
[----:B------:R-:W-:-:S02]  /*9510*/  F2FP.F16.F32.PACK_AB R200, R201, R200 ;  /* 0x000000c8c9c8723e */ /* 0x000fc400000000ff */
[----:B------:R-:W-:Y:S01]  /*9520*/  FADD.FTZ R160, R202, R177 ;  /* 0x000000b1caa07221 */ /* 0x000fe20000010000 */
[----:B------:R-:W-:Y:S01]  /*9530*/  FADD.FTZ R162, R152, R179 ;  /* 0x000000b398a27221 */ /* 0x000fe20000010000 */
[----:B------:R1:W5:Y:S01]  /*9540*/  MUFU.EX2 R193, R163 ;  /* 0x000000a300c17308 */ /* 0x0003620000000800 */
[----:B------:R-:W-:Y:S01]  /*9550*/  F2FP.F16.F32.PACK_AB R208, R185, R208 ;  /* 0x000000d0b9d0723e */ /* 0x000fe200000000ff */
[----:B------:R-:W-:Y:S01]  /*9560*/  FADD.FTZ R165, R169, R160 ;  /* 0x000000a0a9a57221 */ /* 0x000fe20000010000 */
[----:B--2---:R-:W-:Y:S01]  /*9570*/  FADD.FTZ R167, R175, R162 ;  /* 0x000000a2afa77221 */ /* 0x004fe20000010000 */
[----:B------:R-:W-:Y:S02]  /*9580*/  F2FP.F16.F32.PACK_AB R201, R171, R172 ;  /* 0x000000acabc9723e */ /* 0x000fe400000000ff */
[----:B------:R-:W-:Y:S01]  /*9590*/  FADD.FTZ R160, R196, R165 ;  /* 0x000000a5c4a07221 */ /* 0x000fe20000010000 */
[----:B------:R-:W-:Y:S01]  /*95a0*/  FADD.FTZ R162, R20, R167 ;  /* 0x000000a714a27221 */ /* 0x000fe20000010000 */
[----:B------:R2:W5:Y:S01]  /*95b0*/  MUFU.EX2 R166, R199 ;  /* 0x000000c700a67308 */ /* 0x0005620000000800 */
[----:B------:R-:W-:Y:S01]  /*95c0*/  F2FP.F16.F32.PACK_AB R202, R169, R202 ;  /* 0x000000caa9ca723e */ /* 0x000fe200000000ff */
[----:B------:R-:W-:Y:S01]  /*95d0*/  FADD.FTZ R157, R225, R160 ;  /* 0x000000a0e19d7221 */ /* 0x000fe20000010000 */
[----:B------:R-:W-:Y:S01]  /*95e0*/  FADD.FTZ R162, R21, R162 ;  /* 0x000000a215a27221 */ /* 0x000fe20000010000 */
[----:B------:R-:W-:-:S02]  /*95f0*/  F2FP.F16.F32.PACK_AB R203, R175, R152 ;  /* 0x00000098afcb723e */ /* 0x000fc400000000ff */
[----:B------:R-:W-:Y:S01]  /*9600*/  FADD.FTZ R160, R198, R157 ;  /* 0x0000009dc6a07221 */ /* 0x000fe20000010000 */
[----:B---3--:R-:W-:Y:S01]  /*9610*/  FADD.FTZ R157, R155, R162 ;  /* 0x000000a29b9d7221 */ /* 0x008fe20000010000 */
[----:B------:R-:W3:Y:S01]  /*9620*/  MUFU.EX2 R158, R158 ;  /* 0x0000009e009e7308 */ /* 0x000ee20000000800 */
[----:B------:R-:W-:Y:S01]  /*9630*/  F2FP.F16.F32.PACK_AB R196, R225, R196 ;  /* 0x000000c4e1c4723e */ /* 0x000fe200000000ff */
[C---:B-1----:R-:W-:Y:S01]  /*9640*/  FADD.FTZ R163, R173.reuse, R160 ;  /* 0x000000a0ada37221 */ /* 0x042fe20000010000 */
[----:B----4-:R-:W-:Y:S01]  /*9650*/  FADD.FTZ R157, R156, R157 ;  /* 0x0000009d9c9d7221 */ /* 0x010fe20000010000 */
[----:B------:R-:W-:Y:S02]  /*9660*/  F2FP.F16.F32.PACK_AB R198, R173, R198 ;  /* 0x000000c6adc6723e */ /* 0x000fe400000000ff */
[----:B------:R-:W-:Y:S01]  /*9670*/  FADD.FTZ R20, R154, R163 ;  /* 0x000000a39a147221 */ /* 0x000fe20000010000 */
[----:B------:R-:W-:Y:S01]  /*9680*/  FADD.FTZ R157, R164, R157 ;  /* 0x0000009da49d7221 */ /* 0x000fe20000010000 */
[----:B------:R-:W1:Y:S01]  /*9690*/  MUFU.EX2 R159, R159 ;  /* 0x0000009f009f7308 */ /* 0x000e620000000800 */
[----:B--2---:R-:W-:Y:S01]  /*96a0*/  F2FP.F16.F32.PACK_AB R199, R156, R155 ;  /* 0x0000009b9cc7723e */ /* 0x004fe200000000ff */
[----:B------:R-:W-:Y:S01]  /*96b0*/  FADD.FTZ R20, R161, R20 ;  /* 0x00000014a1147221 */ /* 0x000fe20000010000 */
[----:B-----5:R-:W-:Y:S01]  /*96c0*/  FADD.FTZ R157, R193, R157 ;  /* 0x0000009dc19d7221 */ /* 0x020fe20000010000 */
[----:B------:R-:W-:-:S02]  /*96d0*/  F2FP.F16.F32.PACK_AB R192, R161, R154 ;  /* 0x0000009aa1c0723e */ /* 0x000fc400000000ff */
[----:B------:R-:W-:Y:S01]  /*96e0*/  FADD.FTZ R21, R153, R20 ;  /* 0x0000001499157221 */ /* 0x000fe20000010000 */
[----:B------:R-:W-:Y:S01]  /*96f0*/  FADD.FTZ R157, R166, R157 ;  /* 0x0000009da69d7221 */ /* 0x000fe20000010000 */
[----:B------:R-:W-:Y:S02]  /*9700*/  F2FP.F16.F32.PACK_AB R193, R193, R164 ;  /* 0x000000a4c1c1723e */ /* 0x000fe400000000ff */
[C---:B---3--:R-:W-:Y:S01]  /*9710*/  FADD.FTZ R21, R158.reuse, R21 ;  /* 0x000000159e157221 */ /* 0x048fe20000010000 */
[----:B------:R-:W-:Y:S01]  /*9720*/  F2FP.F16.F32.PACK_AB R194, R158, R153 ;  /* 0x000000999ec2723e */ /* 0x000fe200000000ff */
[C---:B-1----:R-:W-:Y:S01]  /*9730*/  FADD.FTZ R20, R159.reuse, R157 ;  /* 0x0000009d9f147221 */ /* 0x042fe20000010000 */
[----:B------:R-:W-:Y:S01]  /*9740*/  F2FP.F16.F32.PACK_AB R195, R159, R166 ;  /* 0x000000a69fc3723e */ /* 0x000fe200000000ff */
[----:B------:R-:W-:Y:S06]  /*9750*/  @P2 BRA `(.L_x_24) ;  /* 0xffffffc0003c2947 */ /* 0x000fec000383ffff */
.L_x_15:
[----:B------:R-:W-:Y:S06]  /*9760*/  BAR.ARV 0x8, 0x120 ;  /* 0x0204800000007b1d */ /* 0x000fec0000002000 */
        /* <DEDUP_REMOVED lines=128> */
[----:B------:R-:W-:Y:S06]  /*9f70*/  @!P0 BRA `(.L_x_25) ;  /* 0x0000000000048947 */ /* 0x000fec0003800000 */
[----:B------:R-:W-:Y:S01]  /*9f80*/  BPT.TRAP 0x1 ;  /* 0x000000040000795c */ /* 0x000fe20000300000 */
.L_x_25:
        /* <DEDUP_REMOVED lines=8> */
.L_x_26:
[----:B--2---:R-:W-:Y:S05]  /*a010*/  @P2 BRA `(.L_x_27) ;  /* 0x0000000000082947 */ /* 0x004fea0003800000 */
[----:B------:R-:W2:Y:S02]  /*a020*/  SYNCS.PHASECHK.TRANS64.TRYWAIT P0, [UR7+0x38850], R0 ;  /* 0x03885000ff0075a7 */ /* 0x000ea40008000147 */
[----:B--2---:R-:W-:Y:S05]  /*a030*/  @!P0 BRA `(.L_x_28) ;  /* 0x00000054004c8947 */ /* 0x004fea0003800000 */
.L_x_27:
[----:B------:R-:W-:Y:S01]  /*a040*/  R2UR UR4, R18 ;  /* 0x00000000120472ca */ /* 0x000fe200000e0000 */
[----:B------:R-:W-:Y:S01]  /*a050*/  WARPGROUP.ARRIVE ;  /* 0x00000000000079c5 */ /* 0x000fe20000000000 */
[----:B------:R-:W-:Y:S01]  /*a060*/  UMOV UR11, 0x40000040 ;  /* 0x40000040000b7882 */ /* 0x000fe20000000000 */
[----:B-12---:R-:W1:Y:S01]  /*a070*/  SHFL.BFLY PT, R0, R21, 0x2, 0x1f ;  /* 0x0c401f0015007f89 */ /* 0x006e6200000e0000 */
[C---:B------:R-:W-:Y:S01]  /*a080*/  IADD3 R11, P2, R16.reuse, 0x40, RZ ;  /* 0x00000040100b7810 */ /* 0x040fe20007f5e0ff */
[----:B------:R-:W-:Y:S01]  /*a090*/  UIADD3 UR35, -UR36, URZ, URZ ;  /* 0x0000003f24237290 */ /* 0x000fe2000fffe13f */
[C---:B------:R-:W-:Y:S01]  /*a0a0*/  IADD3 R13, P4, R16.reuse, 0x4000, RZ ;  /* 0x00004000100d7810 */ /* 0x040fe20007f9e0ff */
[----:B------:R-:W2:Y:S01]  /*a0b0*/  SHFL.BFLY PT, R9, R20, 0x2, 0x1f ;  /* 0x0c401f0014097f89 */ /* 0x000ea200000e0000 */
[----:B------:R-:W-:Y:S01]  /*a0c0*/  LOP3.LUT R10, R11, 0x380, RZ, 0xc0, !PT ;  /* 0x000003800b0a7812 */ /* 0x000fe200078ec0ff */
[----:B------:R-:W-:Y:S01]  /*a0d0*/  ULDC.64 UR8, c[0x0][0xb70] ;  /* 0x0002dc0000087ab9 */ /* 0x000fe20000000a00 */
[----:B------:R-:W-:-:S02]  /*a0e0*/  IADD3 R153, P5, R16, 0x4020, RZ ;  /* 0x0000402010997810 */ /* 0x000fc40007fbe0ff */
[----:B------:R-:W-:Y:S01]  /*a0f0*/  SHF.R.U64 R10, R10, 0x3, RZ ;  /* 0x000000030a0a7819 */ /* 0x000fe200000012ff */
[----:B------:R-:W-:Y:S01]  /*a100*/  UIADD3 UR4, UR4, 0x400, URZ ;  /* 0x0000040004047890 */ /* 0x000fe2000fffe03f */
[----:B------:R-:W-:Y:S02]  /*a110*/  LOP3.LUT R12, R13, 0x380, RZ, 0xc0, !PT ;  /* 0x000003800d0c7812 */ /* 0x000fe400078ec0ff */
[----:B------:R-:W-:Y:S01]  /*a120*/  LOP3.LUT R10, R10, R11, RZ, 0x3c, !PT ;  /* 0x0000000b0a0a7212 */ /* 0x000fe200078e3cff */
[----:B------:R-:W-:Y:S01]  /*a130*/  USHF.R.U32.HI UR4, URZ, 0x4, UR4 ;  /* 0x000000043f047899 */ /* 0x000fe20008011604 */
[----:B------:R-:W-:Y:S01]  /*a140*/  IMAD.X R11, RZ, RZ, R17, P2 ;  /* 0x000000ffff0b7224 */ /* 0x000fe200010e0611 */
[----:B------:R-:W-:Y:S02]  /*a150*/  IADD3 R7, P0, R16, 0x20, RZ ;  /* 0x0000002010077810 */ /* 0x000fe40007f1e0ff */
[----:B------:R-:W-:Y:S01]  /*a160*/  ULOP3.LUT UR4, UR4, 0x3fff, URZ, 0xc0, !UPT ;  /* 0x00003fff04047892 */ /* 0x000fe2000f8ec03f */
[----:B------:R-:W-:-:S02]  /*a170*/  LOP3.LUT R152, R153, 0x380, RZ, 0xc0, !PT ;  /* 0x0000038099987812 */ /* 0x000fc400078ec0ff */
[----:B------:R-:W-:Y:S01]  /*a180*/  MOV R165, R10 ;  /* 0x0000000a00a57202 */ /* 0x000fe20000000f00 */
[----:B------:R-:W-:Y:S01]  /*a190*/  ULOP3.LUT UR4, UR4, 0x2800000, URZ, 0xfc, !UPT ;  /* 0x0280000004047892 */ /* 0x000fe2000f8efc3f */
[----:B------:R-:W-:Y:S01]  /*a1a0*/  SHF.R.U64 R12, R12, 0x3, RZ ;  /* 0x000000030c0c7819 */ /* 0x000fe200000012ff */
[----:B-1----:R-:W-:Y:S01]  /*a1b0*/  FADD.FTZ R0, R0, R21 ;  /* 0x0000001500007221 */ /* 0x002fe20000010000 */
[----:B------:R-:W-:Y:S01]  /*a1c0*/  LOP3.LUT R6, R7, 0x380, RZ, 0xc0, !PT ;  /* 0x0000038007067812 */ /* 0x000fe200078ec0ff */
[----:B------:R-:W-:Y:S01]  /*a1d0*/  UIMAD UR4, UR38, 0xa00, UR4 ;  /* 0x00000a00260478a4 */ /* 0x000fe2000f8e0204 */
[----:B------:R-:W-:Y:S01]  /*a1e0*/  SHF.R.U64 R152, R152, 0x3, RZ ;  /* 0x0000000398987819 */ /* 0x000fe200000012ff */
[----:B--2---:R-:W-:Y:S01]  /*a1f0*/  FADD.FTZ R9, R9, R20 ;  /* 0x0000001409097221 */ /* 0x004fe20000010000 */
[----:B------:R-:W1:Y:S01]  /*a200*/  SHFL.BFLY PT, R3, R0, 0x1, 0x1f ;  /* 0x0c201f0000037f89 */ /* 0x000e6200000e0000 */
[----:B------:R-:W-:Y:S01]  /*a210*/  UIADD3 UR6, UR4, 0x80, URZ ;  /* 0x0000008004067890 */ /* 0x000fe2000fffe03f */
[----:B------:R-:W-:Y:S01]  /*a220*/  LOP3.LUT R12, R12, R13, RZ, 0x3c, !PT ;  /* 0x0000000d0c0c7212 */ /* 0x000fe200078e3cff */
[----:B------:R-:W-:Y:S01]  /*a230*/  IMAD.X R13, RZ, RZ, R17, P4 ;  /* 0x000000ffff0d7224 */ /* 0x000fe200020e0611 */
[----:B------:R-:W-:Y:S01]  /*a240*/  UMOV UR10, UR4 ;  /* 0x00000004000a7c82 */ /* 0x000fe20008000000 */
[----:B------:R-:W2:Y:S01]  /*a250*/  SHFL.BFLY PT, R10, R9, 0x1, 0x1f ;  /* 0x0c201f00090a7f89 */ /* 0x000ea200000e0000 */
[----:B------:R-:W-:Y:S01]  /*a260*/  HGMMA.64x256x16.F32 R24, R208, gdesc[UR8].tnspB, R24, gsb0 ;  /* 0x43e00008d0187df0 */ /* 0x000fe20008000818 */
[----:B------:R-:W-:Y:S01]  /*a270*/  UMOV UR11, 0x40000040 ;  /* 0x40000040000b7882 */ /* 0x000fe20000000000 */
[----:B------:R-:W-:Y:S01]  /*a280*/  UMOV UR10, UR6 ;  /* 0x00000006000a7c82 */ /* 0x000fe20008000000 */
[----:B------:R-:W-:Y:S01]  /*a290*/  UIADD3 UR6, UR4, 0x100, URZ ;  /* 0x0000010004067890 */ /* 0x000fe2000fffe03f */
[----:B------:R-:W-:-:S02]  /*a2a0*/  SHF.R.U64 R6, R6, 0x3, RZ ;  /* 0x0000000306067819 */ /* 0x000fc400000012ff */
[----:B------:R-:W-:Y:S02]  /*a2b0*/  IADD3 R171, P4, R16, 0x8040, RZ ;  /* 0x0000804010ab7810 */ /* 0x000fe40007f9e0ff */
[----:B------:R-:W-:Y:S02]  /*a2c0*/  LOP3.LUT R152, R152, R153, RZ, 0x3c, !PT ;  /* 0x0000009998987212 */ /* 0x000fe400078e3cff */
[----:B------:R-:W-:Y:S02]  /*a2d0*/  IADD3.X R153, RZ, R17, RZ, P5, !PT ;  /* 0x00000011ff997210 */ /* 0x000fe40002ffe4ff */
[----:B------:R-:W-:Y:S02]  /*a2e0*/  LOP3.LUT R6, R6, R7, RZ, 0x3c, !PT ;  /* 0x0000000706067212 */ /* 0x000fe400078e3cff */
[C---:B------:R-:W-:Y:S02]  /*a2f0*/  IADD3 R175, P5, R16.reuse, 0x8060, RZ ;  /* 0x0000806010af7810 */ /* 0x040fe40007fbe0ff */
[----:B------:R-:W-:-:S02]  /*a300*/  IADD3 R15, P3, R16, 0x60, RZ ;  /* 0x00000060100f7810 */ /* 0x000fc40007f7e0ff */
[----:B------:R-:W-:Y:S02]  /*a310*/  IADD3.X R7, RZ, R17, RZ, P0, !PT ;  /* 0x00000011ff077210 */ /* 0x000fe400007fe4ff */
[----:B------:R-:W-:Y:S02]  /*a320*/  LOP3.LUT R170, R171, 0x380, RZ, 0xc0, !PT ;  /* 0x00000380abaa7812 */ /* 0x000fe400078ec0ff */
[----:B------:R-:W-:Y:S02]  /*a330*/  LOP3.LUT R174, R175, 0x380, RZ, 0xc0, !PT ;  /* 0x00000380afae7812 */ /* 0x000fe400078ec0ff */
[----:B------:R-:W-:Y:S02]  /*a340*/  LOP3.LUT R14, R15, 0x380, RZ, 0xc0, !PT ;  /* 0x000003800f0e7812 */ /* 0x000fe400078ec0ff */
[----:B------:R-:W-:Y:S02]  /*a350*/  SHF.R.U64 R170, R170, 0x3, RZ ;  /* 0x00000003aaaa7819 */ /* 0x000fe400000012ff */
[----:B------:R-:W-:Y:S01]  /*a360*/  MOV R161, R6 ;  /* 0x0000000600a17202 */ /* 0x000fe20000000f00 */
[----:B-1----:R-:W-:Y:S01]  /*a370*/  FADD.FTZ R7, R0, R3 ;  /* 0x0000000300077221 */ /* 0x002fe20000010000 */
[----:B------:R-:W-:Y:S01]  /*a380*/  SHF.R.U64 R174, R174, 0x3, RZ ;  /* 0x00000003aeae7819 */ /* 0x000fe200000012ff */
[----:B------:R-:W-:Y:S01]  /*a390*/  IMAD.MOV.U32 R6, RZ, RZ, RZ ;  /* 0x000000ffff067224 */ /* 0x000fe200078e00ff */
[----:B------:R-:W-:Y:S01]  /*a3a0*/  MOV R163, R12 ;  /* 0x0000000c00a37202 */ /* 0x000fe20000000f00 */
[----:B--2---:R-:W-:Y:S01]  /*a3b0*/  FADD.FTZ R12, R9, R10 ;  /* 0x0000000a090c7221 */ /* 0x004fe20000010000 */
[----:B------:R-:W-:Y:S01]  /*a3c0*/  SHF.R.U64 R14, R14, 0x3, RZ ;  /* 0x000000030e0e7819 */ /* 0x000fe200000012ff */
[----:B------:R-:W-:Y:S01]  /*a3d0*/  IMAD.MOV.U32 R10, RZ, RZ, RZ ;  /* 0x000000ffff0a7224 */ /* 0x000fe200078e00ff */
[----:B------:R-:W-:-:S02]  /*a3e0*/  LOP3.LUT R170, R170, R171, RZ, 0x3c, !PT ;  /* 0x000000abaaaa7212 */ /* 0x000fc400078e3cff */
[----:B------:R-:W-:Y:S02]  /*a3f0*/  IADD3.X R171, RZ, R17, RZ, P4, !PT ;  /* 0x00000011ffab7210 */ /* 0x000fe400027fe4ff */
[----:B------:R-:W-:Y:S02]  /*a400*/  FSETP.NE.FTZ.AND P4, PT, R7, RZ, PT ;  /* 0x000000ff0700720b */ /* 0x000fe40003f95000 */
[----:B------:R-:W-:Y:S01]  /*a410*/  LOP3.LUT R174, R174, R175, RZ, 0x3c, !PT ;  /* 0x000000afaeae7212 */ /* 0x000fe200078e3cff */
[----:B------:R-:W-:Y:S01]  /*a420*/  IMAD.X R175, RZ, RZ, R17, P5 ;  /* 0x000000ffffaf7224 */ /* 0x000fe200028e0611 */
[----:B------:R-:W-:Y:S02]  /*a430*/  LOP3.LUT R14, R14, R15, RZ, 0x3c, !PT ;  /* 0x0000000f0e0e7212 */ /* 0x000fe400078e3cff */
[----:B------:R-:W-:Y:S02]  /*a440*/  IADD3.X R15, RZ, R17, RZ, P3, !PT ;  /* 0x00000011ff0f7210 */ /* 0x000fe40001ffe4ff */
[----:B------:R-:W-:-:S02]  /*a450*/  FSETP.NE.FTZ.AND P5, PT, R12, RZ, PT ;  /* 0x000000ff0c00720b */ /* 0x000fc40003fb5000 */
[----:B------:R-:W-:Y:S02]  /*a460*/  R2UR UR5, R216 ;  /* 0x00000000d80572ca */ /* 0x000fe400000e0000 */
[C---:B------:R-:W-:Y:S01]  /*a470*/  IADD3 R169, P3, R16.reuse, 0x8020, RZ ;  /* 0x0000802010a97810 */ /* 0x040fe20007f7e0ff */
[----:B------:R-:W1:Y:S01]  /*a480*/  @P4 MUFU.LG2 R3, R7 ;  /* 0x0000000700034308 */ /* 0x000e620000000c00 */
[----:B------:R-:W-:Y:S02]  /*a490*/  R2UR UR12, R215 ;  /* 0x00000000d70c72ca */ /* 0x000fe400000e0000 */
[C---:B------:R-:W-:Y:S02]  /*a4a0*/  IADD3 R155, P6, R16.reuse, 0x4040, RZ ;  /* 0x00004040109b7810 */ /* 0x040fe40007fde0ff */
[----:B------:R-:W-:Y:S02]  /*a4b0*/  LOP3.LUT R168, R169, 0x380, RZ, 0xc0, !PT ;  /* 0x00000380a9a87812 */ /* 0x000fe400078ec0ff */
[----:B------:R-:W-:Y:S01]  /*a4c0*/  IADD3 R157, P0, R16, 0x4060, RZ ;  /* 0x00004060109d7810 */ /* 0x000fe20007f1e0ff */
[----:B------:R-:W2:Y:S01]  /*a4d0*/  @P5 MUFU.LG2 R11, R12 ;  /* 0x0000000c000b5308 */ /* 0x000ea20000000c00 */
[----:B------:R-:W-:Y:S01]  /*a4e0*/  MOV R13, UR7 ;  /* 0x00000007000d7c02 */ /* 0x000fe20008000f00 */
[----:B------:R-:W-:Y:S01]  /*a4f0*/  UIADD3 UR34, -UR5, URZ, URZ ;  /* 0x0000003f05227290 */ /* 0x000fe2000fffe13f */
[----:B------:R-:W-:Y:S01]  /*a500*/  LOP3.LUT R154, R155, 0x380, RZ, 0xc0, !PT ;  /* 0x000003809b9a7812 */ /* 0x000fe200078ec0ff */
[----:B------:R-:W-:Y:S01]  /*a510*/  ULDC UR7, c[0x0][0xa88] ;  /* 0x0002a20000077ab9 */ /* 0x000fe20000000800 */
[----:B------:R-:W-:Y:S01]  /*a520*/  SHF.R.U64 R168, R168, 0x3, RZ ;  /* 0x00000003a8a87819 */ /* 0x000fe200000012ff */
[----:B------:R-:W-:Y:S01]  /*a530*/  @!P1 VIADD R13, R13, 0x38860 ;  /* 0x000388600d0d9836 */ /* 0x000fe20000000000 */
[----:B------:R-:W-:Y:S01]  /*a540*/  IADD3 R159, P2, R16, 0x8000, RZ ;  /* 0x00008000109f7810 */ /* 0x000fe20007f5e0ff */
[----:B------:R1:W3:Y:S01]  /*a550*/  @P4 MUFU.RCP R6, R7 ;  /* 0x0000000700064308 */ /* 0x0002e20000001000 */
[----:B------:R-:W-:-:S02]  /*a560*/  LOP3.LUT R156, R157, 0x380, RZ, 0xc0, !PT ;  /* 0x000003809d9c7812 */ /* 0x000fc400078ec0ff */
[----:B------:R-:W-:Y:S02]  /*a570*/  SHF.R.U64 R154, R154, 0x3, RZ ;  /* 0x000000039a9a7819 */ /* 0x000fe400000012ff */
[----:B------:R-:W-:Y:S02]  /*a580*/  LOP3.LUT R168, R168, R169, RZ, 0x3c, !PT ;  /* 0x000000a9a8a87212 */ /* 0x000fe400078e3cff */
[----:B------:R-:W-:Y:S01]  /*a590*/  LOP3.LUT R158, R159, 0x380, RZ, 0xc0, !PT ;  /* 0x000003809f9e7812 */ /* 0x000fe200078ec0ff */
[----:B------:R4:W5:Y:S01]  /*a5a0*/  @P5 MUFU.RCP R10, R12 ;  /* 0x0000000c000a5308 */ /* 0x0009620000001000 */
[----:B------:R-:W-:Y:S01]  /*a5b0*/  SHF.R.U64 R156, R156, 0x3, RZ ;  /* 0x000000039c9c7819 */ /* 0x000fe200000012ff */
[----:B-1----:R-:W-:Y:S01]  /*a5c0*/  @P4 FMUL.FTZ R7, R3, 0.69314718246459960938 ;  /* 0x3f31721803074820 */ /* 0x002fe20000410000 */
[----:B------:R-:W-:Y:S01]  /*a5d0*/  IADD3.X R169, RZ, R17, RZ, P3, !PT ;  /* 0x00000011ffa97210 */ /* 0x000fe20001ffe4ff */
[----:B--2---:R-:W-:Y:S01]  /*a5e0*/  @P5 FMUL.FTZ R11, R11, 0.69314718246459960938 ;  /* 0x3f3172180b0b5820 */ /* 0x004fe20000410000 */
[----:B------:R-:W-:-:S02]  /*a5f0*/  IADD3 R21, P3, R16, 0xc060, RZ ;  /* 0x0000c06010157810 */ /* 0x000fc40007f7e0ff */
[----:B------:R-:W-:Y:S01]  /*a600*/  LOP3.LUT R154, R154, R155, RZ, 0x3c, !PT ;  /* 0x0000009b9a9a7212 */ /* 0x000fe200078e3cff */
[----:B------:R-:W-:Y:S01]  /*a610*/  IMAD.X R155, RZ, RZ, R17, P6 ;  /* 0x000000ffff9b7224 */ /* 0x000fe200030e0611 */
[----:B------:R-:W-:Y:S01]  /*a620*/  SHF.R.U64 R158, R158, 0x3, RZ ;  /* 0x000000039e9e7819 */ /* 0x000fe200000012ff */
[----:B----4-:R-:W-:Y:S01]  /*a630*/  @P4 FMUL.FTZ R12, R2, 0.69314718246459960938 ;  /* 0x3f317218020c4820 */ /* 0x010fe20000410000 */
[----:B------:R-:W-:Y:S01]  /*a640*/  LOP3.LUT R156, R156, R157, RZ, 0x3c, !PT ;  /* 0x0000009d9c9c7212 */ /* 0x000fe200078e3cff */
[----:B------:R-:W-:Y:S01]  /*a650*/  @P5 FMUL.FTZ R2, R2, 0.69314718246459960938 ;  /* 0x3f31721802025820 */ /* 0x000fe20000410000 */
[----:B------:R-:W-:Y:S02]  /*a660*/  @!P1 PRMT R13, RZ, 0x654, R13 ;  /* 0x00000654ff0d9816 */ /* 0x000fe4000000000d */
[----:B------:R-:W-:Y:S02]  /*a670*/  IADD3 R173, P6, R16, 0xc000, RZ ;  /* 0x0000c00010ad7810 */ /* 0x000fe40007fde0ff */
[----:B------:R-:W-:-:S02]  /*a680*/  IADD3.X R157, RZ, R17, RZ, P0, !PT ;  /* 0x00000011ff9d7210 */ /* 0x000fc400007fe4ff */
[----:B------:R-:W-:Y:S02]  /*a690*/  LOP3.LUT R8, R21, 0x380, RZ, 0xc0, !PT ;  /* 0x0000038015087812 */ /* 0x000fe400078ec0ff */
[----:B------:R-:W-:Y:S02]  /*a6a0*/  IADD3 R177, P0, R16, 0xc020, RZ ;  /* 0x0000c02010b17810 */ /* 0x000fe40007f1e0ff */
[----:B------:R-:W-:Y:S01]  /*a6b0*/  LOP3.LUT R158, R158, R159, RZ, 0x3c, !PT ;  /* 0x0000009f9e9e7212 */ /* 0x000fe200078e3cff */
[----:B------:R-:W-:Y:S01]  /*a6c0*/  IMAD.X R159, RZ, RZ, R17, P2 ;  /* 0x000000ffff9f7224 */ /* 0x000fe200010e0611 */
[----:B------:R-:W-:Y:S02]  /*a6d0*/  LOP3.LUT R167, R16, 0x380, RZ, 0xc0, !PT ;  /* 0x0000038010a77812 */ /* 0x000fe400078ec0ff */
[----:B------:R-:W-:Y:S02]  /*a6e0*/  LOP3.LUT R172, R173, 0x380, RZ, 0xc0, !PT ;  /* 0x00000380adac7812 */ /* 0x000fe400078ec0ff */
[----:B------:R-:W-:-:S02]  /*a6f0*/  SHF.R.U64 R8, R8, 0x3, RZ ;  /* 0x0000000308087819 */ /* 0x000fc400000012ff */
[----:B------:R-:W-:Y:S02]  /*a700*/  IADD3 R179, P2, R16, 0xc040, RZ ;  /* 0x0000c04010b37810 */ /* 0x000fe40007f5e0ff */
[----:B------:R-:W-:Y:S02]  /*a710*/  LOP3.LUT R176, R177, 0x380, RZ, 0xc0, !PT ;  /* 0x00000380b1b07812 */ /* 0x000fe400078ec0ff */
[----:B------:R-:W-:Y:S02]  /*a720*/  SHF.R.U64 R167, R167, 0x3, RZ ;  /* 0x00000003a7a77819 */ /* 0x000fe400000012ff */
[----:B------:R-:W-:Y:S02]  /*a730*/  SHF.R.U64 R172, R172, 0x3, RZ ;  /* 0x00000003acac7819 */ /* 0x000fe400000012ff */
[----:B------:R-:W-:Y:S02]  /*a740*/  LOP3.LUT R8, R8, R21, RZ, 0x3c, !PT ;  /* 0x0000001508087212 */ /* 0x000fe400078e3cff */
[----:B------:R-:W-:-:S02]  /*a750*/  MOV R162, R152 ;  /* 0x0000009800a27202 */ /* 0x000fc40000000f00 */
[----:B------:R-:W-:Y:S02]  /*a760*/  IADD3.X R9, RZ, R17, RZ, P3, !PT ;  /* 0x00000011ff097210 */ /* 0x000fe40001ffe4ff */
[----:B------:R-:W-:Y:S02]  /*a770*/  LOP3.LUT R178, R179, 0x380, RZ, 0xc0, !PT ;  /* 0x00000380b3b27812 */ /* 0x000fe400078ec0ff */
[----:B------:R-:W-:Y:S02]  /*a780*/  SHF.R.U64 R176, R176, 0x3, RZ ;  /* 0x00000003b0b07819 */ /* 0x000fe400000012ff */
[----:B------:R-:W-:Y:S02]  /*a790*/  MOV R153, R156 ;  /* 0x0000009c00997202 */ /* 0x000fe40000000f00 */
[----:B------:R-:W-:Y:S01]  /*a7a0*/  MOV R156, R158 ;  /* 0x0000009e009c7202 */ /* 0x000fe20000000f00 */
[----:B------:R-:W-:Y:S01]  /*a7b0*/  IMAD.MOV.U32 R158, RZ, RZ, -0x800000 ;  /* 0xff800000ff9e7424 */ /* 0x000fe200078e00ff */
[----:B------:R-:W-:Y:S01]  /*a7c0*/  LOP3.LUT R166, R167, R16, RZ, 0x3c, !PT ;  /* 0x00000010a7a67212 */ /* 0x000fe200078e3cff */
[----:B------:R-:W-:Y:S01]  /*a7d0*/  IMAD.MOV.U32 R167, RZ, RZ, R17 ;  /* 0x000000ffffa77224 */ /* 0x000fe200078e0011 */
[----:B------:R-:W-:Y:S01]  /*a7e0*/  LOP3.LUT R172, R172, R173, RZ, 0x3c, !PT ;  /* 0x000000adacac7212 */ /* 0x000fe200078e3cff */
[----:B------:R-:W-:Y:S01]  /*a7f0*/  @P4 FFMA.FTZ R158, R12, R5, R7 ;  /* 0x000000050c9e4223 */ /* 0x000fe20000010007 */
[----:B------:R-:W-:-:S02]  /*a800*/  MOV R159, R8 ;  /* 0x00000008009f7202 */ /* 0x000fc40000000f00 */
[----:B------:R-:W-:Y:S02]  /*a810*/  SHF.R.U64 R178, R178, 0x3, RZ ;  /* 0x00000003b2b27819 */ /* 0x000fe400000012ff */
[----:B------:R-:W-:Y:S02]  /*a820*/  LOP3.LUT R176, R176, R177, RZ, 0x3c, !PT ;  /* 0x000000b1b0b07212 */ /* 0x000fe400078e3cff */
[-C--:B------:R-:W-:Y:S02]  /*a830*/  IADD3.X R173, RZ, R17.reuse, RZ, P6, !PT ;  /* 0x00000011ffad7210 */ /* 0x080fe400037fe4ff */
[----:B------:R-:W-:Y:S02]  /*a840*/  IADD3.X R177, RZ, R17, RZ, P0, !PT ;  /* 0x00000011ffb17210 */ /* 0x000fe400007fe4ff */
[----:B------:R-:W-:Y:S01]  /*a850*/  MOV R157, 0xff800000 ;  /* 0xff800000009d7802 */ /* 0x000fe20000000f00 */
[----:B------:R-:W-:Y:S01]  /*a860*/  @P5 FFMA.FTZ R157, R2, R4, R11 ;  /* 0x00000004029d5223 */ /* 0x000fe2000001000b */
[----:B------:R-:W-:-:S02]  /*a870*/  LOP3.LUT P0, RZ, R214, 0x3, RZ, 0xc0, !PT ;  /* 0x00000003d6ff7812 */ /* 0x000fc4000780c0ff */
[----:B------:R-:W-:Y:S02]  /*a880*/  MOV R154, R154 ;  /* 0x0000009a009a7202 */ /* 0x000fe40000000f00 */
[----:B------:R-:W-:Y:S02]  /*a890*/  MOV R21, R170 ;  /* 0x000000aa00157202 */ /* 0x000fe40000000f00 */
[----:B------:R-:W-:Y:S01]  /*a8a0*/  LOP3.LUT R178, R178, R179, RZ, 0x3c, !PT ;  /* 0x000000b3b2b27212 */ /* 0x000fe200078e3cff */
[----:B------:R-:W-:Y:S01]  /*a8b0*/  IMAD.X R179, RZ, RZ, R17, P2 ;  /* 0x000000ffffb37224 */ /* 0x000fe200010e0611 */
[----:B------:R-:W-:Y:S02]  /*a8c0*/  MOV R166, R166 ;  /* 0x000000a600a67202 */ /* 0x000fe40000000f00 */
[----:B------:R-:W-:Y:S02]  /*a8d0*/  MOV R155, R168 ;  /* 0x000000a8009b7202 */ /* 0x000fe40000000f00 */
[----:B------:R-:W-:-:S02]  /*a8e0*/  MOV R152, R174 ;  /* 0x000000ae00987202 */ /* 0x000fc40000000f00 */
[----:B------:R-:W-:Y:S02]  /*a8f0*/  MOV R22, R172 ;  /* 0x000000ac00167202 */ /* 0x000fe40000000f00 */
[----:B------:R-:W-:Y:S02]  /*a900*/  MOV R164, R14 ;  /* 0x0000000e00a47202 */ /* 0x000fe40000000f00 */
[----:B------:R-:W-:Y:S02]  /*a910*/  MOV R0, R176 ;  /* 0x000000b000007202 */ /* 0x000fe40000000f00 */
[----:B------:R-:W-:Y:S01]  /*a920*/  MOV R20, R178 ;  /* 0x000000b200147202 */ /* 0x000fe20000000f00 */
[----:B------:R-:W-:Y:S02]  /*a930*/  WARPGROUP.DEPBAR.LE gsb0, 0x0 ;  /* 0x00008000000079c5 */ /* 0x000fe40000010000 */
[----:B------:R-:W-:-:S06]  /*a940*/  WARPGROUP.ARRIVE ;  /* 0x00000000000079c5 */ /* 0x000fcc0000000000 */
[----:B------:R-:W-:Y:S01]  /*a950*/  HGMMA.64x256x16.F32 R24, R204, gdesc[UR8].tnspB, R24, gsb0 ;  /* 0x43e00008cc187df0 */ /* 0x000fe20008000818 */
[----:B------:R-:W-:Y:S01]  /*a960*/  UMOV UR10, UR6 ;  /* 0x00000006000a7c82 */ /* 0x000fe20008000000 */
[----:B------:R-:W-:Y:S01]  /*a970*/  UMOV UR11, 0x40000040 ;  /* 0x40000040000b7882 */ /* 0x000fe20000000000 */
[----:B------:R-:W-:Y:S02]  /*a980*/  UIADD3 UR6, UR4, 0x180, URZ ;  /* 0x0000018004067890 */ /* 0x000fe4000fffe03f */
[----:B------:R-:W-:Y:S01]  /*a990*/  UIADD3 UR4, UR4, 0x200, URZ ;  /* 0x0000020004047890 */ /* 0x000fe2000fffe03f */
[----:B------:R-:W-:Y:S02]  /*a9a0*/  WARPGROUP.DEPBAR.LE gsb0, 0x0 ;  /* 0x00008000000079c5 */ /* 0x000fe40000010000 */
[----:B------:R-:W-:-:S15]  /*a9b0*/  WARPGROUP.ARRIVE ;  /* 0x00000000000079c5 */ /* 0x000fde0000000000 */
[----:B------:R-:W-:-:S05]  /*a9c0*/  NOP ;  /* 0x0000000000007918 */ /* 0x000fca0000000000 */
[----:B------:R-:W-:Y:S01]  /*a9d0*/  HGMMA.64x256x16.F32 R24, R200, gdesc[UR8].tnspB, R24, gsb0 ;  /* 0x43e00008c8187df0 */ /* 0x000fe20008000818 */
[----:B------:R-:W-:Y:S01]  /*a9e0*/  UMOV UR10, UR6 ;  /* 0x00000006000a7c82 */ /* 0x000fe20008000000 */
[----:B------:R-:W-:Y:S01]  /*a9f0*/  UMOV UR11, 0x40000040 ;  /* 0x40000040000b7882 */ /* 0x000fe20000000000 */
[----:B------:R-:W-:Y:S02]  /*aa00*/  WARPGROUP.DEPBAR.LE gsb0, 0x0 ;  /* 0x00008000000079c5 */ /* 0x000fe40000010000 */
[----:B------:R-:W-:-:S15]  /*aa10*/  WARPGROUP.ARRIVE ;  /* 0x00000000000079c5 */ /* 0x000fde0000000000 */
[----:B------:R-:W-:-:S08]  /*aa20*/  NOP ;  /* 0x0000000000007918 */ /* 0x000fd00000000000 */
[----:B------:R-:W-:Y:S01]  /*aa30*/  HGMMA.64x256x16.F32 R24, R196, gdesc[UR8].tnspB, R24, gsb0 ;  /* 0x43e00008c4187df0 */ /* 0x000fe20008000818 */
[----:B------:R-:W-:Y:S01]  /*aa40*/  UMOV UR10, UR4 ;  /* 0x00000004000a7c82 */ /* 0x000fe20008000000 */
[----:B------:R-:W-:Y:S01]  /*aa50*/  UMOV UR11, 0x40000040 ;  /* 0x40000040000b7882 */ /* 0x000fe20000000000 */
[----:B------:R-:W-:Y:S02]  /*aa60*/  ULDC UR4, c[0x0][0xdb4] ;  /* 0x00036d0000047ab9 */ /* 0x000fe40000000800 */
[----:B------:R-:W-:-:S03]  /*aa70*/  UIMAD UR35, UR4, UR35, UR5 ;  /* 0x00000023042372a4 */ /* 0x000fc6000f8e0205 */
[----:B------:R-:W-:Y:S01]  /*aa80*/  ULDC UR5, c[0x0][0xda8] ;  /* 0x00036a0000057ab9 */ /* 0x000fe20000000800 */
[----:B------:R-:W-:Y:S02]  /*aa90*/  USHF.R.S32.HI UR4, URZ, 0x1f, UR35 ;  /* 0x0000001f3f047899 */ /* 0x000fe40008011423 */
[----:B------:R-:W-:Y:S02]  /*aaa0*/  UIMAD UR34, UR5, UR34, UR12 ;  /* 0x00000022052272a4 */ /* 0x000fe4000f8e020c */
[----:B------:R-:W-:Y:S02]  /*aab0*/  UIMAD UR6, UR4, UR8, URZ ;  /* 0x00000008040672a4 */ /* 0x000fe4000f8e023f */
[----:B------:R-:W-:Y:S02]  /*aac0*/  USHF.L.U32 UR34, UR34, 0x7, URZ ;  /* 0x0000000722227899 */ /* 0x000fe4000800063f */
[----:B------:R-:W-:Y:S02]  /*aad0*/  UIMAD.WIDE.U32 UR4, UR35, UR8, URZ ;  /* 0x00000008230472a5 */ /* 0x000fe4000f8e003f */
[----:B------:R-:W-:-:S02]  /*aae0*/  UIMAD UR6, UR35, UR9, UR6 ;  /* 0x00000009230672a4 */ /* 0x000fc4000f8e0206 */
[----:B------:R-:W-:Y:S01]  /*aaf0*/  IADD3 R160, R219, UR34, RZ ;  /* 0x00000022dba07c10 */ /* 0x000fe2000fffe0ff */
[----:B------:R-:W-:Y:S01]  /*ab00*/  ULDC.64 UR12, c[0x0][0x208] ;  /* 0x00008200000c7ab9 */ /* 0x000fe20000000a00 */
[----:B------:R-:W-:Y:S01]  /*ab10*/  MOV R9, UR5 ;  /* 0x0000000500097c02 */ /* 0x000fe20008000f00 */
[----:B------:R-:W-:Y:S01]  /*ab20*/  IMAD.U32 R8, RZ, RZ, UR4 ;  /* 0x00000004ff087e24 */ /* 0x000fe2000f8e00ff */
[----:B------:R-:W-:Y:S01]  /*ab30*/  UIADD3 UR4, UR5, UR6, URZ ;  /* 0x0000000605047290 */ /* 0x000fe2000fffe03f */
[----:B------:R-:W-:Y:S02]  /*ab40*/  VIADD R9, R160, 0x8 ;  /* 0x00000008a0097836 */ /* 0x000fe40000000000 */
[----:B------:R-:W-:-:S03]  /*ab50*/  IMAD.MOV.U32 R2, RZ, RZ, R8 ;  /* 0x000000ffff027224 */ /* 0x000fc600078e0008 */
[----:B------:R-:W-:Y:S02]  /*ab60*/  ISETP.GE.OR P2, PT, R9, UR7, P0 ;  /* 0x0000000709007c0c */ /* 0x000fe40008746670 */
[----:B------:R-:W-:Y:S01]  /*ab70*/  MOV R3, UR4 ;  /* 0x0000000400037c02 */ /* 0x000fe20008000f00 */
[----:B------:R-:W-:Y:S01]  /*ab80*/  USHF.R.S32.HI UR4, URZ, 0x1f, UR36 ;  /* 0x0000001f3f047899 */ /* 0x000fe20008011424 */
[----:B------:R-:W-:Y:S01]  /*ab90*/  ISETP.GE.OR P0, PT, R160, UR7, P0 ;  /* 0x00000007a0007c0c */ /* 0x000fe20008706670 */
[----:B------:R-:W-:Y:S02]  /*aba0*/  WARPGROUP.DEPBAR.LE gsb0, 0x0 ;  /* 0x00008000000079c5 */ /* 0x000fe40000010000 */
[----:B------:R-:W-:-:S06]  /*abb0*/  WARPGROUP.ARRIVE ;  /* 0x00000000000079c5 */ /* 0x000fcc0000000000 */
[----:B------:R-:W-:Y:S01]  /*abc0*/  HGMMA.64x256x16.F32 R24, R192, gdesc[UR8].tnspB, R24, gsb0 ;  /* 0x43e00008c0187df0 */ /* 0x000fe20008000818 */
[----:B------:R-:W-:Y:S02]  /*abd0*/  R2UR UR10, R212 ;  /* 0x00000000d40a72ca */ /* 0x000fe400000e0000 */
[----:B------:R-:W-:Y:S02]  /*abe0*/  WARPGROUP.DEPBAR.LE gsb0, 0x0 ;  /* 0x00008000000079c5 */ /* 0x000fe40000010000 */
[----:B------:R1:W-:Y:S01]  /*abf0*/  @!P1 SYNCS.ARRIVE.TRANS64.RED.A1T0 RZ, [R13+URZ], RZ ;  /* 0x000000ff0dff99a7 */ /* 0x0003e2000810043f */
[-C--:B---3--:R-:W-:Y:S01]  /*ac00*/  FMUL.FTZ R12, R41, R6.reuse ;  /* 0x00000006290c7220 */ /* 0x088fe20000410000 */
[-C--:B------:R-:W-:Y:S01]  /*ac10*/  FMUL.FTZ R4, R25, R6.reuse ;  /* 0x0000000619047220 */ /* 0x080fe20000410000 */
[----:B------:R-:W-:Y:S01]  /*ac20*/  FMUL.FTZ R5, R24, R6 ;  /* 0x0000000618057220 */ /* 0x000fe20000410000 */
[-C--:B-----5:R-:W-:Y:S01]  /*ac30*/  FMUL.FTZ R7, R27, R10.reuse ;  /* 0x0000000a1b077220 */ /* 0x0a0fe20000410000 */
[----:B------:R-:W-:Y:S01]  /*ac40*/  FMUL.FTZ R170, R26, R10 ;  /* 0x0000000a1aaa7220 */ /* 0x000fe20000410000 */
[-C--:B------:R-:W-:Y:S01]  /*ac50*/  FMUL.FTZ R167, R29, R6.reuse ;  /* 0x000000061da77220 */ /* 0x080fe20000410000 */
[-C--:B------:R-:W-:Y:S01]  /*ac60*/  FMUL.FTZ R172, R28, R6.reuse ;  /* 0x000000061cac7220 */ /* 0x080fe20000410000 */
[----:B-1----:R-:W-:Y:S01]  /*ac70*/  FMUL.FTZ R13, R40, R6 ;  /* 0x00000006280d7220 */ /* 0x002fe20000410000 */
[-C--:B------:R-:W-:Y:S01]  /*ac80*/  FMUL.FTZ R169, R31, R10.reuse ;  /* 0x0000000a1fa97220 */ /* 0x080fe20000410000 */
[----:B------:R-:W1:Y:S01]  /*ac90*/  LDC.64 R40, c[0x0][0xb78] ;  /* 0x0002de00ff287b82 */ /* 0x000e620000000a00 */
[----:B------:R-:W-:Y:S01]  /*aca0*/  FMUL.FTZ R174, R30, R10 ;  /* 0x0000000a1eae7220 */ /* 0x000fe20000410000 */
[-C--:B------:R-:W-:Y:S01]  /*acb0*/  FMUL.FTZ R8, R33, R6.reuse ;  /* 0x0000000621087220 */ /* 0x080fe20000410000 */
[-C--:B------:R-:W-:Y:S01]  /*acc0*/  FMUL.FTZ R9, R32, R6.reuse ;  /* 0x0000000620097220 */ /* 0x080fe20000410000 */
[-C--:B------:R-:W-:Y:S01]  /*acd0*/  FMUL.FTZ R11, R37, R6.reuse ;  /* 0x00000006250b7220 */ /* 0x080fe20000410000 */
[-C--:B------:R-:W-:Y:S01]  /*ace0*/  FMUL.FTZ R168, R36, R6.reuse ;  /* 0x0000000624a87220 */ /* 0x080fe20000410000 */
[-C--:B------:R-:W-:Y:S01]  /*acf0*/  FMUL.FTZ R14, R45, R6.reuse ;  /* 0x000000062d0e7220 */ /* 0x080fe20000410000 */
[----:B------:R-:W-:Y:S01]  /*ad00*/  FMUL.FTZ R15, R44, R6 ;  /* 0x000000062c0f7220 */ /* 0x000fe20000410000 */
[----:B------:R-:W-:Y:S01]  /*ad10*/  F2FP.F16.F32.PACK_AB R4, R4, R5 ;  /* 0x000000050404723e */ /* 0x000fe200000000ff */
        /* <DEDUP_REMOVED lines=61> */
[----:B------:R-:W-:Y:S01]  /*b0f0*/  F2FP.F16.F32.PACK_AB R6, R167, R172 ;  /* 0x000000aca706723e */ /* 0x000fe200000000ff */
[----:B------:R-:W-:Y:S01]  /*b100*/  FMUL.FTZ R51, R51, R10 ;  /* 0x0000000a33337220 */ /* 0x000fe20000410000 */
[----:B------:R-:W-:Y:S01]  /*b110*/  F2FP.F16.F32.PACK_AB R7, R169, R174 ;  /* 0x000000aea907723e */ /* 0x000fe200000000ff */
[----:B------:R-:W-:Y:S01]  /*b120*/  BAR.SYNC.DEFER_BLOCKING 0x1, 0x100 ;  /* 0x0044000000007b1d */ /* 0x000fe20000010000 */
        /* <DEDUP_REMOVED lines=52> */
[----:B------:R2:W-:Y:S01]  /*b470*/  STSM.16.M88.4 [R166], R4 ;  /* 0x00000004a6007844 */ /* 0x0005e20000000200 */
[----:B------:R-:W-:Y:S01]  /*b480*/  F2FP.F16.F32.PACK_AB R10, R11, R168 ;  /* 0x000000a80b0a723e */ /* 0x000fe200000000ff */
[----:B-1----:R-:W-:Y:S01]  /*b490*/  IMAD.WIDE.U32 R2, R40, UR36, R2 ;  /* 0x0000002428027c25 */ /* 0x002fe2000f8e0002 */
[----:B------:R-:W-:-:S02]  /*b4a0*/  F2FP.F16.F32.PACK_AB R9, R35, R34 ;  /* 0x000000222309723e */ /* 0x000fc400000000ff */
[----:B------:R-:W-:Y:S02]  /*b4b0*/  F2FP.F16.F32.PACK_AB R11, R39, R38 ;  /* 0x00000026270b723e */ /* 0x000fe400000000ff */
[----:B------:R-:W-:Y:S02]  /*b4c0*/  F2FP.F16.F32.PACK_AB R12, R12, R13 ;  /* 0x0000000d0c0c723e */ /* 0x000fe400000000ff */
[----:B------:R-:W-:Y:S01]  /*b4d0*/  F2FP.F16.F32.PACK_AB R14, R14, R15 ;  /* 0x0000000f0e0e723e */ /* 0x000fe200000000ff */
[----:B------:R-:W-:Y:S01]  /*b4e0*/  STSM.16.M88.4 [R161], R8 ;  /* 0x00000008a1007844 */ /* 0x000fe20000000200 */
[----:B------:R-:W-:Y:S02]  /*b4f0*/  F2FP.F16.F32.PACK_AB R13, R43, R42 ;  /* 0x0000002a2b0d723e */ /* 0x000fe400000000ff */
[----:B------:R-:W-:Y:S02]  /*b500*/  F2FP.F16.F32.PACK_AB R15, R47, R46 ;  /* 0x0000002e2f0f723e */ /* 0x000fe400000000ff */
[----:B------:R-:W-:-:S02]  /*b510*/  F2FP.F16.F32.PACK_AB R24, R24, R25 ;  /* 0x000000191818723e */ /* 0x000fc400000000ff */
[----:B------:R-:W-:Y:S01]  /*b520*/  F2FP.F16.F32.PACK_AB R26, R26, R27 ;  /* 0x0000001b1a1a723e */ /* 0x000fe200000000ff */
[----:B------:R-:W-:Y:S01]  /*b530*/  STSM.16.M88.4 [R165], R12 ;  /* 0x0000000ca5007844 */ /* 0x000fe20000000200 */
[----:B------:R-:W-:Y:S02]  /*b540*/  F2FP.F16.F32.PACK_AB R25, R51, R50 ;  /* 0x000000323319723e */ /* 0x000fe400000000ff */
[----:B------:R-:W-:Y:S02]  /*b550*/  F2FP.F16.F32.PACK_AB R27, R55, R54 ;  /* 0x00000036371b723e */ /* 0x000fe400000000ff */
[----:B--2---:R-:W-:Y:S02]  /*b560*/  F2FP.F16.F32.PACK_AB R4, R57, R56 ;  /* 0x000000383904723e */ /* 0x004fe400000000ff */
[----:B------:R-:W-:Y:S01]  /*b570*/  F2FP.F16.F32.PACK_AB R5, R59, R58 ;  /* 0x0000003a3b05723e */ /* 0x000fe200000000ff */
[----:B------:R-:W-:Y:S01]  /*b580*/  STSM.16.M88.4 [R164], R24 ;  /* 0x00000018a4007844 */ /* 0x000fe20000000200 */
[----:B------:R-:W-:-:S02]  /*b590*/  F2FP.F16.F32.PACK_AB R6, R61, R60 ;  /* 0x0000003c3d06723e */ /* 0x000fc400000000ff */
[----:B------:R-:W-:Y:S02]  /*b5a0*/  F2FP.F16.F32.PACK_AB R7, R63, R62 ;  /* 0x0000003e3f07723e */ /* 0x000fe400000000ff */
[----:B------:R-:W-:Y:S02]  /*b5b0*/  F2FP.F16.F32.PACK_AB R28, R28, R29 ;  /* 0x0000001d1c1c723e */ /* 0x000fe400000000ff */
[----:B------:R-:W-:Y:S01]  /*b5c0*/  F2FP.F16.F32.PACK_AB R30, R30, R31 ;  /* 0x0000001f1e1e723e */ /* 0x000fe200000000ff */
[----:B------:R1:W-:Y:S01]  /*b5d0*/  STSM.16.M88.4 [R163], R4 ;  /* 0x00000004a3007844 */ /* 0x0003e20000000200 */
[----:B------:R-:W-:Y:S02]  /*b5e0*/  F2FP.F16.F32.PACK_AB R29, R67, R66 ;  /* 0x00000042431d723e */ /* 0x000fe400000000ff */
[----:B------:R-:W-:Y:S02]  /*b5f0*/  F2FP.F16.F32.PACK_AB R31, R71, R70 ;  /* 0x00000046471f723e */ /* 0x000fe400000000ff */
[----:B------:R-:W-:-:S02]  /*b600*/  F2FP.F16.F32.PACK_AB R32, R32, R33 ;  /* 0x000000212020723e */ /* 0x000fc400000000ff */
[----:B------:R-:W-:Y:S01]  /*b610*/  F2FP.F16.F32.PACK_AB R33, R75, R74 ;  /* 0x0000004a4b21723e */ /* 0x000fe200000000ff */
[----:B------:R-:W-:Y:S01]  /*b620*/  STSM.16.M88.4 [R162], R28 ;  /* 0x0000001ca2007844 */ /* 0x000fe20000000200 */
[----:B------:R-:W-:Y:S02]  /*b630*/  F2FP.F16.F32.PACK_AB R34, R77, R76 ;  /* 0x0000004c4d22723e */ /* 0x000fe400000000ff */
[----:B------:R-:W-:Y:S02]  /*b640*/  F2FP.F16.F32.PACK_AB R35, R79, R78 ;  /* 0x0000004e4f23723e */ /* 0x000fe400000000ff */
[----:B------:R-:W-:Y:S02]  /*b650*/  F2FP.F16.F32.PACK_AB R36, R36, R37 ;  /* 0x000000252424723e */ /* 0x000fe400000000ff */
[----:B------:R-:W-:Y:S01]  /*b660*/  F2FP.F16.F32.PACK_AB R37, R83, R82 ;  /* 0x000000525325723e */ /* 0x000fe200000000ff */
[----:B------:R-:W-:Y:S01]  /*b670*/  STSM.16.M88.4 [R154], R32 ;  /* 0x000000209a007844 */ /* 0x000fe20000000200 */
[----:B------:R-:W-:Y:S01]  /*b680*/  F2FP.F16.F32.PACK_AB R38, R85, R84 ;  /* 0x000000545526723e */ /* 0x000fe200000000ff */
[----:B-1----:R-:W-:Y:S01]  /*b690*/  IMAD R4, R40, UR4, RZ ;  /* 0x0000000428047c24 */ /* 0x002fe2000f8e02ff */
[----:B------:R-:W-:Y:S01]  /*b6a0*/  F2FP.F16.F32.PACK_AB R39, R87, R86 ;  /* 0x000000565727723e */ /* 0x000fe200000000ff */
[----:B------:R-:W-:Y:S01]  /*b6b0*/  ULDC.64 UR4, c[0x0][0xb40] ;  /* 0x0002d00000047ab9 */ /* 0x000fe20000000a00 */
[----:B------:R-:W-:Y:S01]  /*b6c0*/  F2FP.F16.F32.PACK_AB R96, R97, R96 ;  /* 0x000000606160723e */ /* 0x000fe200000000ff */
[----:B------:R-:W-:Y:S01]  /*b6d0*/  IMAD R4, R41, UR36, R4 ;  /* 0x0000002429047c24 */ /* 0x000fe2000f8e0204 */
[----:B------:R-:W-:Y:S01]  /*b6e0*/  F2FP.F16.F32.PACK_AB R8, R89, R88 ;  /* 0x000000585908723e */ /* 0x000fe200000000ff */
[----:B------:R-:W-:Y:S01]  /*b6f0*/  STSM.16.M88.4 [R153], R36 ;  /* 0x0000002499007844 */ /* 0x000fe20000000200 */
[----:B------:R-:W-:-:S02]  /*b700*/  F2FP.F16.F32.PACK_AB R9, R91, R90 ;  /* 0x0000005a5b09723e */ /* 0x000fc400000000ff */
[----:B------:R-:W-:Y:S02]  /*b710*/  F2FP.F16.F32.PACK_AB R10, R93, R92 ;  /* 0x0000005c5d0a723e */ /* 0x000fe400000000ff */
[----:B------:R-:W-:Y:S02]  /*b720*/  F2FP.F16.F32.PACK_AB R11, R95, R94 ;  /* 0x0000005e5f0b723e */ /* 0x000fe400000000ff */
[----:B------:R-:W-:Y:S02]  /*b730*/  F2FP.F16.F32.PACK_AB R97, R99, R98 ;  /* 0x000000626361723e */ /* 0x000fe400000000ff */
[----:B------:R-:W-:Y:S01]  /*b740*/  F2FP.F16.F32.PACK_AB R104, R105, R104 ;  /* 0x000000686968723e */ /* 0x000fe200000000ff */
[----:B------:R-:W-:Y:S01]  /*b750*/  STSM.16.M88.4 [R156], R8 ;  /* 0x000000089c007844 */ /* 0x000fe20000000200 */
[----:B------:R-:W-:Y:S02]  /*b760*/  F2FP.F16.F32.PACK_AB R98, R101, R100 ;  /* 0x000000646562723e */ /* 0x000fe400000000ff */
[----:B------:R-:W-:-:S02]  /*b770*/  F2FP.F16.F32.PACK_AB R99, R103, R102 ;  /* 0x000000666763723e */ /* 0x000fc400000000ff */
[----:B------:R-:W-:Y:S02]  /*b780*/  F2FP.F16.F32.PACK_AB R105, R107, R106 ;  /* 0x0000006a6b69723e */ /* 0x000fe400000000ff */
[----:B------:R-:W-:Y:S01]  /*b790*/  F2FP.F16.F32.PACK_AB R112, R113, R112 ;  /* 0x000000707170723e */ /* 0x000fe200000000ff */
[----:B------:R-:W-:Y:S01]  /*b7a0*/  STSM.16.M88.4 [R155], R96 ;  /* 0x000000609b007844 */ /* 0x000fe20000000200 */
[----:B------:R-:W-:Y:S02]  /*b7b0*/  F2FP.F16.F32.PACK_AB R106, R109, R108 ;  /* 0x0000006c6d6a723e */ /* 0x000fe400000000ff */
[----:B------:R-:W-:Y:S02]  /*b7c0*/  F2FP.F16.F32.PACK_AB R107, R111, R110 ;  /* 0x0000006e6f6b723e */ /* 0x000fe400000000ff */
[----:B------:R-:W-:Y:S02]  /*b7d0*/  F2FP.F16.F32.PACK_AB R113, R115, R114 ;  /* 0x000000727371723e */ /* 0x000fe400000000ff */
[----:B------:R-:W-:Y:S01]  /*b7e0*/  F2FP.F16.F32.PACK_AB R120, R121, R120 ;  /* 0x000000787978723e */ /* 0x000fe200000000ff */
[----:B------:R-:W-:Y:S01]  /*b7f0*/  STSM.16.M88.4 [R21], R104 ;  /* 0x0000006815007844 */ /* 0x000fe20000000200 */
        /* <DEDUP_REMOVED lines=21> */
[----:B------:R-:W-:Y:S02]  /*b950*/  SHF.R.S32.HI R5, RZ, 0x1f, R160 ;  /* 0x0000001fff057819 */ /* 0x000fe400000114a0 */
[----:B------:R-:W-:Y:S01]  /*b960*/  IADD3 R160, P1, R160, R2, RZ ;  /* 0x00000002a0a07210 */ /* 0x000fe20007f3e0ff */
[----:B------:R-:W-:Y:S03]  /*b970*/  STSM.16.M88.4 [R159], R144 ;  /* 0x000000909f007844 */ /* 0x000fe60000000200 */
[----:B------:R-:W-:Y:S01]  /*b980*/  IADD3.X R5, R5, R3, R4, P1, !PT ;  /* 0x0000000305057210 */ /* 0x000fe20000ffe404 */
[----:B------:R-:W-:Y:S01]  /*b990*/  @!PT LDS RZ, [RZ] ;  /* 0x00000000fffff984 */ /* 0x000fe20000000800 */
[----:B------:R-:W-:Y:S01]  /*b9a0*/  @!PT LDS RZ, [RZ] ;  /* 0x00000000fffff984 */ /* 0x000fe20000000800 */
[----:B------:R-:W-:Y:S01]  /*b9b0*/  @!PT LDS RZ, [RZ] ;  /* 0x00000000fffff984 */ /* 0x000fe20000000800 */
[----:B------:R-:W-:Y:S01]  /*b9c0*/  @!PT LDS RZ, [RZ] ;  /* 0x00000000fffff984 */ /* 0x000fe20000000800 */
[----:B------:R1:W-:Y:S06]  /*b9d0*/  MEMBAR.ALL.CTA ;  /* 0x0000000000007992 */ /* 0x0003ec0000008000 */
[----:B-1----:R-:W1:Y:S02]  /*b9e0*/  FENCE.VIEW.ASYNC.S ;  /* 0x00000000000073c6 */ /* 0x002e640000000000 */
[----:B-1----:R-:W-:Y:S06]  /*b9f0*/  BAR.ARV 0x1, 0x120 ;  /* 0x0044800000007b1d */ /* 0x002fec0000002000 */
[C---:B------:R-:W-:Y:S01]  /*ba00*/  LEA R2, P1, R160.reuse, UR4, 0x2 ;  /* 0x00000004a0027c11 */ /* 0x040fe2000f8210ff */
[----:B------:R-:W-:Y:S01]  /*ba10*/  ULDC UR4, c[0x0][0xc] ;  /* 0x0000030000047ab9 */ /* 0x000fe20000000800 */
[----:B------:R-:W1:Y:S01]  /*ba20*/  SHFL.IDX PT, R4, R218, RZ, 0x1f ;  /* 0x00001fffda047589 */ /* 0x000e6200000e0000 */
[----:B------:R-:W-:Y:S01]  /*ba30*/  UIADD3 UR10, UR4, UR10, URZ ;  /* 0x0000000a040a7290 */ /* 0x000fe2000fffe03f */
[----:B------:R-:W-:-:S05]  /*ba40*/  LEA.HI.X R3, R160, UR5, R5, 0x2, P1 ;  /* 0x00000005a0037c11 */ /* 0x000fca00088f1405 */
[----:B------:R2:W-:Y:S01]  /*ba50*/  @!P0 STG.E desc[UR12][R2.64], R158 ;  /* 0x0000009e02008986 */ /* 0x0005e2000c10190c */
[----:B------:R-:W-:-:S03]  /*ba60*/  MOV R212, UR10 ;  /* 0x0000000a00d47c02 */ /* 0x000fc60008000f00 */
[----:B------:R2:W-:Y:S01]  /*ba70*/  @!P2 STG.E desc[UR12][R2.64+0x20], R157 ;  /* 0x0000209d0200a986 */ /* 0x0005e2000c10190c */
[----:B-1----:R-:W-:-:S13]  /*ba80*/  ISETP.NE.AND P0, PT, R4, 0x7, PT ;  /* 0x000000070400780c */ /* 0x002fda0003f05270 */
[----:B--2---:R-:W-:Y:S05]  /*ba90*/  @P0 BRA `(.L_x_29) ;  /* 0x0000000000840947 */ /* 0x004fea0003800000 */
[----:B------:R-:W-:Y:S01]  /*baa0*/  BAR.SYNC.DEFER_BLOCKING 0x1, 0x120 ;  /* 0x0044800000007b1d */ /* 0x000fe20000010000 */
[----:B------:R-:W-:-:S05]  /*bab0*/  ELECT P0, URZ, PT ;  /* 0x00000000003f782f */ /* 0x000fca0003800000 */
[----:B------:R-:W-:Y:S08]  /*bac0*/  BSSY B0, `(.L_x_29) ;  /* 0x000001e000007945 */ /* 0x000ff00003800000 */
[----:B------:R-:W-:Y:S05]  /*bad0*/  @!P0 BRA `(.L_x_30) ;  /* 0x0000000000708947 */ /* 0x000fea0003800000 */
[----:B------:R-:W-:Y:S01]  /*bae0*/  R2UR UR10, R18 ;  /* 0x00000000120a72ca */ /* 0x000fe200000e0000 */
[----:B------:R-:W-:Y:S01]  /*baf0*/  ULDC.64 UR12, c[0x0][0x198] ;  /* 0x00006600000c7ab9 */ /* 0x000fe20000000a00 */
[----:B------:R-:W-:Y:S01]  /*bb00*/  UMOV UR33, URZ ;  /* 0x0000003f00217c82 */ /* 0x000fe20008000000 */
[----:B------:R-:W-:Y:S01]  /*bb10*/  UIADD3 UR4, UP0, UR12, 0x9f0, URZ ;  /* 0x000009f00c047890 */ /* 0x000fe2000ff1e03f */
[----:B------:R-:W-:Y:S01]  /*bb20*/  UMOV UR37, URZ ;  /* 0x0000003f00257c82 */ /* 0x000fe20008000000 */
[----:B------:R-:W-:Y:S02]  /*bb30*/  UMOV UR7, 0x40 ;  /* 0x0000004000077882 */ /* 0x000fe40000000000 */
[----:B------:R-:W-:-:S06]  /*bb40*/  UIADD3.X UR5, URZ, UR13, URZ, UP0, !UPT ;  /* 0x0000000d3f057290 */ /* 0x000fcc00087fe43f */
[----:B------:R-:W-:Y:S02]  /*bb50*/  UIADD3 UR6, UR10, 0x4000, URZ ;  /* 0x000040000a067890 */ /* 0x000fe4000fffe03f */
[----:B------:R-:W-:Y:S02]  /*bb60*/  UIADD3 UR8, UR10, 0x8000, URZ ;  /* 0x000080000a087890 */ /* 0x000fe4000fffe03f */
[----:B------:R-:W-:Y:S01]  /*bb70*/  UMOV UR32, UR10 ;  /* 0x0000000a00207c82 */ /* 0x000fe20008000000 */
[----:B------:R-:W-:Y:S01]  /*bb80*/  UIADD3 UR9, UR10, 0xc000, URZ ;  /* 0x0000c0000a097890 */ /* 0x000fe2000fffe03f */
[----:B------:R1:W-:Y:S02]  /*bb90*/  UTMASTG.5D [UR32], [UR4] ;  /* 0x00000020040073b5 */ /* 0x0003e40008020000 */
[----:B-1----:R-:W-:Y:S01]  /*bba0*/  UMOV UR32, UR6 ;  /* 0x0000000600207c82 */ /* 0x002fe20008000000 */
[----:B------:R-:W-:Y:S01]  /*bbb0*/  UMOV UR33, UR7 ;  /* 0x0000000700217c82 */ /* 0x000fe20008000000 */
[----:B------:R-:W-:Y:S01]  /*bbc0*/  UMOV UR6, 0x80 ;  /* 0x0000008000067882 */ /* 0x000fe20000000000 */
[----:B------:R1:W-:Y:S02]  /*bbd0*/  UTMASTG.5D [UR32], [UR4] ;  /* 0x00000020040073b5 */ /* 0x0003e40008020000 */
[----:B-1----:R-:W-:Y:S01]  /*bbe0*/  UMOV UR32, UR8 ;  /* 0x0000000800207c82 */ /* 0x002fe20008000000 */
[----:B------:R-:W-:Y:S01]  /*bbf0*/  UMOV UR33, UR6 ;  /* 0x0000000600217c82 */ /* 0x000fe20008000000 */
[----:B------:R-:W-:Y:S01]  /*bc00*/  UMOV UR6, 0xc0 ;  /* 0x000000c000067882 */ /* 0x000fe20000000000 */
[----:B------:R1:W-:Y:S02]  /*bc10*/  UTMASTG.5D [UR32], [UR4] ;  /* 0x00000020040073b5 */ /* 0x0003e40008020000 */
[----:B-1----:R-:W-:Y:S01]  /*bc20*/  UMOV UR32, UR9 ;  /* 0x0000000900207c82 */ /* 0x002fe20008000000 */
[----:B------:R-:W-:Y:S01]  /*bc30*/  UMOV UR33, UR6 ;  /* 0x0000000600217c82 */ /* 0x000fe20008000000 */
[----:B------:R-:W-:Y:S01]  /*bc40*/  UIADD3 UR6, UR10, 0x38820, URZ ;  /* 0x000388200a067890 */ /* 0x000fe2000fffe03f */
[----:B------:R1:W-:Y:S03]  /*bc50*/  UTMASTG.5D [UR32], [UR4] ;  /* 0x00000020040073b5 */ /* 0x0003e60008020000 */
[----:B------:R-:W-:Y:S01]  /*bc60*/  UPRMT UR6, URZ, 0x654, UR6 ;  /* 0x000006543f067896 */ /* 0x000fe20008000006 */
[----:B------:R0:W-:Y:S01]  /*bc70*/  UTMACMDFLUSH ;  /* 0x00000000000079b7 */ /* 0x0001e20000000000 */
[----:B------:R-:W-:-:S07]  /*bc80*/  DEPBAR.LE SB0, 0x0 ;  /* 0x000080000000791a */ /* 0x000fce0000000000 */
[----:B-1----:R-:W-:Y:S03]  /*bc90*/  SYNCS.ARRIVE.TRANS64.RED.A1T0 RZ, [UR6], RZ ;  /* 0x000000ffffff79a7 */ /* 0x002fe60008100406 */
.L_x_30:
[----:B------:R-:W-:Y:S05]  /*bca0*/  BSYNC B0 ;  /* 0x0000000000007941 */ /* 0x000fea0003800000 */
.L_x_29:
[----:B------:R-:W1:Y:S01]  /*bcb0*/  LDC R0, c[0x0][0xda4] ;  /* 0x00036900ff007b82 */ /* 0x000e620000000800 */
[----:B------:R-:W-:Y:S01]  /*bcc0*/  R2UR UR6, R212 ;  /* 0x00000000d40672ca */ /* 0x000fe200000e0000 */
[----:B------:R-:W-:Y:S01]  /*bcd0*/  UIADD3 UR38, UR38, 0x1, URZ ;  /* 0x0000000126267890 */ /* 0x000fe2000fffe03f */
[----:B------:R-:W-:Y:S01]  /*bce0*/  R2UR UR5, R19 ;  /* 0x00000000130572ca */ /* 0x000fe200000e0000 */
[----:B------:R-:W-:Y:S02]  /*bcf0*/  VIADD R213, R213, 0x1 ;  /* 0x00000001d5d57836 */ /* 0x000fe40000000000 */
[----:B------:R-:W-:-:S04]  /*bd00*/  UISETP.NE.AND UP0, UPT, UR38, 0x2, UPT ;  /* 0x000000022600788c */ /* 0x000fc8000bf05270 */
[----:B------:R-:W-:Y:S02]  /*bd10*/  USEL UR4, URZ, 0x1, UP0 ;  /* 0x000000013f047887 */ /* 0x000fe40008000000 */
[----:B------:R-:W-:-:S04]  /*bd20*/  USEL UR38, UR38, URZ, UP0 ;  /* 0x0000003f26267287 */ /* 0x000fc80008000000 */
[----:B------:R-:W-:-:S06]  /*bd30*/  ULOP3.LUT UR5, UR5, UR4, URZ, 0x3c, !UPT ;  /* 0x0000000405057292 */ /* 0x000fcc000f8e3c3f */
[----:B------:R-:W-:Y:S02]  /*bd40*/  MOV R19, UR5 ;  /* 0x0000000500137c02 */ /* 0x000fe40008000f00 */
[----:B-1----:R-:W-:-:S13]  /*bd50*/  ISETP.LE.AND P0, PT, R0, UR6, PT ;  /* 0x0000000600007c0c */ /* 0x002fda000bf03270 */
[----:B------:R-:W-:Y:S05]  /*bd60*/  @!P0 BRA `(.L_x_31) ;  /* 0xffffff4c00f88947 */ /* 0x000fea000383ffff */
[----:B------:R-:W-:Y:S05]  /*bd70*/  EXIT ;  /* 0x000000000000794d */ /* 0x000fea0003800000 */
.L_x_7:
[----:B------:R-:W-:-:S08]  /*bd80*/  NOP ;  /* 0x0000000000007918 */ /* 0x000fd00000000000 */
[----:B-1----:R-:W1:-:S00]  /*bd90*/  USETMAXREG.DEALLOC.CTAPOOL 0x18 ;  /* 0x00000018000079c8 */ /* 0x002e4000080e0500 */
[----:B-1----:R-:W-:-:S06]  /*bda0*/  LOP3.LUT R0, R0, 0x3, RZ, 0xc0, !PT ;  /* 0x0000000300007812 */ /* 0x002fcc00078ec0ff */
[----:B------:R-:W1:Y:S02]  /*bdb0*/  SHFL.IDX PT, R0, R0, RZ, 0x1f ;  /* 0x00001fff00007589 */ /* 0x000e6400000e0000 */
[----:B-1----:R-:W-:-:S13]  /*bdc0*/  ISETP.NE.AND P0, PT, R0, RZ, PT ;  /* 0x000000ff0000720c */ /* 0x002fda0003f05270 */
[----:B--2---:R-:W-:Y:S05]  /*bdd0*/  @P0 EXIT ;  /* 0x000000000000094d */ /* 0x004fea0003800000 */
[----:B------:R-:W1:Y:S01]  /*bde0*/  S2UR UR4, SR_CTAID.X ;  /* 0x00000000000479c3 */ /* 0x000e620000002500 */
[----:B------:R-:W-:Y:S01]  /*bdf0*/  IMAD.MOV.U32 R16, RZ, RZ, RZ ;  /* 0x000000ffff107224 */ /* 0x000fe200078e00ff */
[----:B------:R-:W-:Y:S01]  /*be00*/  MOV R2, 0x1 ;  /* 0x0000000100027802 */ /* 0x000fe20000000f00 */
[----:B------:R-:W-:-:S05]  /*be10*/  IMAD.MOV.U32 R19, RZ, RZ, 0x1 ;  /* 0x00000001ff137424 */ /* 0x000fca00078e00ff */
[----:B------:R-:W1:Y:S02]  /*be20*/  LDC R0, c[0x0][0xda4] ;  /* 0x00036900ff007b82 */ /* 0x000e640000000800 */
[----:B-1----:R-:W-:-:S13]  /*be30*/  ISETP.LE.AND P0, PT, R0, UR4, PT ;  /* 0x0000000400007c0c */ /* 0x002fda000bf03270 */
[----:B------:R-:W-:Y:S05]  /*be40*/  @P0 BRA `(.L_x_32) ;  /* 0x0000003000940947 */ /* 0x000fea0003800000 */
[----:B------:R-:W-:Y:S01]  /*be50*/  MOV R0, UR4 ;  /* 0x0000000400007c02 */ /* 0x000fe20008000f00 */
[----:B------:R-:W-:Y:S01]  /*be60*/  IMAD.MOV.U32 R16, RZ, RZ, RZ ;  /* 0x000000ffff107224 */ /* 0x000fe200078e00ff */
[----:B------:R-:W-:Y:S01]  /*be70*/  MOV R19, 0x1 ;  /* 0x0000000100137802 */ /* 0x000fe20000000f00 */
[----:B------:R-:W-:Y:S01]  /*be80*/  ULDC.64 UR36, c[0x0][0x198] ;  /* 0x0000660000247ab9 */ /* 0x000fe20000000a00 */
[----:B------:R-:W-:Y:S01]  /*be90*/  ULDC UR38, c[0x0][0xc] ;  /* 0x0000030000267ab9 */ /* 0x000fe20000000800 */
[----:B------:R1:W-:Y:S04]  /*bea0*/  STL [R1+0x10], R0 ;  /* 0x0000100001007387 */ /* 0x0003e80000100800 */
[----:B------:R1:W-:Y:S02]  /*beb0*/  STL [R1+0x18], RZ ;  /* 0x000018ff01007387 */ /* 0x0003e40000100800 */
.L_x_77:
[----:B------:R-:W2:Y:S01]  /*bec0*/  LDL R2, [R1+0x10] ;  /* 0x0000100001027983 */ /* 0x000ea20000100800 */
[----:B-1----:R-:W1:Y:S01]  /*bed0*/  LDC R0, c[0x0][0xda8] ;  /* 0x00036a00ff007b82 */ /* 0x002e620000000800 */
[----:B------:R-:W-:Y:S05]  /*bee0*/  YIELD ;  /* 0x0000000000007946 */ /* 0x000fea0003800000 */
[----:B------:R-:W3:Y:S01]  /*bef0*/  S2R R5, SR_CgaCtaId ;  /* 0x0000000000057919 */ /* 0x000ee20000008800 */
[----:B------:R-:W-:Y:S01]  /*bf00*/  ULDC.64 UR4, c[0x0][0x3f8] ;  /* 0x0000fe0000047ab9 */ /* 0x000fe20000000a00 */
[----:B------:R-:W4:Y:S01]  /*bf10*/  LDC R18, c[0x0][0xdb4] ;  /* 0x00036d00ff127b82 */ /* 0x000f220000000800 */
[----:B------:R-:W-:-:S03]  /*bf20*/  UISETP.NE.U32.AND UP0, UPT, UR4, URZ, UPT ;  /* 0x0000003f0400728c */ /* 0x000fc6000bf05070 */
[----:B------:R-:W-:Y:S01]  /*bf30*/  ULDC UR4, c[0x0][0x404] ;  /* 0x0001010000047ab9 */ /* 0x000fe20000000800 */
[----:B------:R-:W-:-:S04]  /*bf40*/  UISETP.NE.AND.EX UP0, UPT, UR5, URZ, UPT, UP0 ;  /* 0x0000003f0500728c */ /* 0x000fc8000bf05300 */
[----:B------:R-:W-:Y:S01]  /*bf50*/  USEL UR4, UR4, 0x1, UP0 ;  /* 0x0000000104047887 */ /* 0x000fe20008000000 */
[----:B-1----:R-:W-:Y:S02]  /*bf60*/  ISETP.NE.AND P0, PT, R0, 0x1, PT ;  /* 0x000000010000780c */ /* 0x002fe40003f05270 */
[----:B----4-:R-:W-:-:S11]  /*bf70*/  ISETP.NE.AND P1, PT, R18, 0x1, PT ;  /* 0x000000011200780c */ /* 0x010fd60003f25270 */
[----:B------:R-:W2:Y:S08]  /*bf80*/  @P0 LDC R0, c[0x0][0xdac] ;  /* 0x00036b00ff000b82 */ /* 0x000eb00000000800 */
[----:B------:R-:W1:Y:S01]  /*bf90*/  @P0 LDC R3, c[0x0][0xdb0] ;  /* 0x00036c00ff030b82 */ /* 0x000e620000000800 */
[----:B--2---:R-:W-:-:S04]  /*bfa0*/  @P0 IMAD.HI.U32 R0, R2, R0, RZ ;  /* 0x0000000002000227 */ /* 0x004fc800078e00ff */
[----:B------:R-:W-:Y:S01]  /*bfb0*/  IMAD.MOV.U32 R4, RZ, RZ, R2 ;  /* 0x000000ffff047224 */ /* 0x000fe200078e0002 */
[----:B-1----:R-:W-:Y:S02]  /*bfc0*/  @P0 SHF.R.U32.HI R4, RZ, R3, R0 ;  /* 0x00000003ff040219 */ /* 0x002fe40000011600 */
[----:B------:R-:W1:Y:S02]  /*bfd0*/  @P1 LDC.64 R2, c[0x0][0xdb8] ;  /* 0x00036e00ff021b82 */ /* 0x000e640000000a00 */
[----:B------:R-:W-:Y:S01]  /*bfe0*/  MOV R17, R4 ;  /* 0x0000000400117202 */ /* 0x000fe20000000f00 */
[----:B------:R2:W-:Y:S05]  /*bff0*/  STL [R1+0x8], R4 ;  /* 0x0000080401007387 */ /* 0x0005ea0000100800 */
[----:B------:R-:W4:Y:S01]  /*c000*/  LDC R0, c[0x0][0x2e0] ;  /* 0x0000b800ff007b82 */ /* 0x000f220000000800 */
[----:B-1----:R-:W-:-:S05]  /*c010*/  @P1 IMAD.HI.U32 R2, R4, R2, RZ ;  /* 0x0000000204021227 */ /* 0x002fca00078e00ff */
[----:B------:R-:W-:Y:S01]  /*c020*/  @P1 SHF.R.U32.HI R17, RZ, R3, R2 ;  /* 0x00000003ff111219 */ /* 0x000fe20000011602 */
[----:B----4-:R-:W-:Y:S01]  /*c030*/  IMAD R7, R0, UR4, RZ ;  /* 0x0000000400077c24 */ /* 0x010fe2000f8e02ff */
[----:B------:R-:W-:-:S03]  /*c040*/  MOV R0, 0x400 ;  /* 0x0000040000007802 */ /* 0x000fc60000000f00 */
[----:B------:R-:W-:Y:S01]  /*c050*/  IMAD.MOV R3, RZ, RZ, -R17 ;  /* 0x000000ffff037224 */ /* 0x000fe200078e0a11 */
[----:B---3--:R-:W-:Y:S01]  /*c060*/  LEA R6, R5, R0, 0x18 ;  /* 0x0000000005067211 */ /* 0x008fe200078ec0ff */
[----:B------:R-:W-:Y:S01]  /*c070*/  VIADD R0, R7, 0x4f ;  /* 0x0000004f07007836 */ /* 0x000fe20000000000 */
[----:B------:R2:W-:Y:S01]  /*c080*/  STL [R1+0x14], R7 ;  /* 0x0000140701007387 */ /* 0x0005e20000100800 */
[----:B------:R-:W-:Y:S01]  /*c090*/  IMAD R18, R18, R3, R4 ;  /* 0x0000000312127224 */ /* 0x000fe200078e0204 */
[----:B------:R-:W-:Y:S01]  /*c0a0*/  IADD3 R2, R6, 0x24400, RZ ;  /* 0x0002440006027810 */ /* 0x000fe20007ffe0ff */
[----:B------:R-:W-:Y:S01]  /*c0b0*/  IMAD.HI R0, R0, 0x66666667, RZ ;  /* 0x6666666700007827 */ /* 0x000fe200078e02ff */
[----:B------:R2:W-:Y:S02]  /*c0c0*/  STL [R1+0x4], R6 ;  /* 0x0000040601007387 */ /* 0x0005e40000100800 */
[----:B------:R-:W-:Y:S02]  /*c0d0*/  LOP3.LUT P0, RZ, R2, 0x3ff, RZ, 0xc0, !PT ;  /* 0x000003ff02ff7812 */ /* 0x000fe4000780c0ff */
[----:B------:R-:W-:-:S04]  /*c0e0*/  SHF.R.U32.HI R3, RZ, 0x1f, R0 ;  /* 0x0000001fff037819 */ /* 0x000fc80000011600 */
[----:B------:R-:W-:-:S05]  /*c0f0*/  LEA.HI.SX32 R0, R0, R3, 0x1b ;  /* 0x0000000300007211 */ /* 0x000fca00078fdaff */
[----:B------:R2:W-:Y:S02]  /*c100*/  STL [R1+0xc], R0 ;  /* 0x00000c0001007387 */ /* 0x0005e40000100800 */
[----:B------:R-:W-:Y:S05]  /*c110*/  @!P0 BRA `(.L_x_33) ;  /* 0x0000000000408947 */ /* 0x000fea0003800000 */
[----:B------:R-:W-:Y:S01]  /*c120*/  MOV R2, 0x0 ;  /* 0x0000000000027802 */ /* 0x000fe20000000f00 */
[----:B------:R-:W-:Y:S01]  /*c130*/  ULDC.64 UR6, c[0x4][0xa8] ;  /* 0x01002a0000067ab9 */ /* 0x000fe20000000a00 */
[----:B------:R-:W-:Y:S01]  /*c140*/  ULDC.64 UR8, c[0x4][0xb0] ;  /* 0x01002c0000087ab9 */ /* 0x000fe20000000a00 */
[----:B------:R-:W-:Y:S01]  /*c150*/  ULDC.64 UR4, c[0x4][0x8] ;  /* 0x0100020000047ab9 */ /* 0x000fe20000000a00 */
[----:B--2---:R-:W-:Y:S01]  /*c160*/  MOV R4, UR6 ;  /* 0x0000000600047c02 */ /* 0x004fe20008000f00 */
[----:B------:R-:W-:Y:S01]  /*c170*/  IMAD.U32 R5, RZ, RZ, UR7 ;  /* 0x00000007ff057e24 */ /* 0x000fe2000f8e00ff */
[----:B------:R-:W1:Y:S01]  /*c180*/  LDC.64 R2, c[0x4][R2] ;  /* 0x0100000002027b82 */ /* 0x000e620000000a00 */
[----:B------:R-:W-:Y:S01]  /*c190*/  MOV R6, UR8 ;  /* 0x0000000800067c02 */ /* 0x000fe20008000f00 */
[----:B------:R-:W-:Y:S01]  /*c1a0*/  IMAD.U32 R7, RZ, RZ, UR9 ;  /* 0x00000009ff077e24 */ /* 0x000fe2000f8e00ff */
[----:B------:R-:W-:Y:S01]  /*c1b0*/  MOV R10, UR4 ;  /* 0x00000004000a7c02 */ /* 0x000fe20008000f00 */
[----:B------:R-:W-:Y:S01]  /*c1c0*/  IMAD.U32 R11, RZ, RZ, UR5 ;  /* 0x00000005ff0b7e24 */ /* 0x000fe2000f8e00ff */
[----:B------:R-:W-:Y:S01]  /*c1d0*/  MOV R8, 0x70 ;  /* 0x0000007000087802 */ /* 0x000fe20000000f00 */
[----:B------:R-:W-:Y:S01]  /*c1e0*/  IMAD.MOV.U32 R12, RZ, RZ, 0x1 ;  /* 0x00000001ff0c7424 */ /* 0x000fe200078e00ff */
[----:B------:R-:W-:-:S07]  /*c1f0*/  MOV R13, RZ ;  /* 0x000000ff000d7202 */ /* 0x000fce0000000f00 */
[----:B------:R-:W-:-:S07]  /*c200*/  LEPC R20, `(.L_x_33) ;  /* 0x000000001014794e */ /* 0x000fce0000000000 */
[----:B-1----:R-:W-:Y:S05]  /*c210*/  CALL.ABS.NOINC R2 ;  /* 0x0000000002007343 */ /* 0x002fea0003c00000 */
.L_x_33:
[----:B------:R-:W2:Y:S02]  /*c220*/  LDL R2, [R1+0x4] ;  /* 0x0000040001027983 */ /* 0x000ea40000100800 */
[----:B--2---:R-:W-:-:S05]  /*c230*/  VIADD R0, R2, 0x400 ;  /* 0x0000040002007836 */ /* 0x004fca0000000000 */
[----:B------:R-:W-:-:S13]  /*c240*/  LOP3.LUT P0, RZ, R0, 0x3ff, RZ, 0xc0, !PT ;  /* 0x000003ff00ff7812 */ /* 0x000fda000780c0ff */
[----:B------:R-:W-:Y:S05]  /*c250*/  @!P0 BRA `(.L_x_34) ;  /* 0x0000000000808947 */ /* 0x000fea0003800000 */
[----:B------:R-:W-:Y:S01]  /*c260*/  MOV R0, 0x0 ;  /* 0x0000000000007802 */ /* 0x000fe20000000f00 */
[----:B------:R-:W-:Y:S01]  /*c270*/  ULDC.64 UR6, c[0x4][0xa8] ;  /* 0x01002a0000067ab9 */ /* 0x000fe20000000a00 */
[----:B------:R-:W-:Y:S01]  /*c280*/  ULDC.64 UR8, c[0x4][0xb0] ;  /* 0x01002c0000087ab9 */ /* 0x000fe20000000a00 */
[----:B------:R-:W-:Y:S01]  /*c290*/  ULDC.64 UR4, c[0x4][0x10] ;  /* 0x0100040000047ab9 */ /* 0x000fe20000000a00 */
[----:B------:R1:W2:Y:S01]  /*c2a0*/  LDC.64 R2, c[0x4][R0] ;  /* 0x0100000000027b82 */ /* 0x0002a20000000a00 */
[----:B------:R-:W-:Y:S01]  /*c2b0*/  MOV R4, UR6 ;  /* 0x0000000600047c02 */ /* 0x000fe20008000f00 */
[----:B------:R-:W-:Y:S01]  /*c2c0*/  IMAD.U32 R5, RZ, RZ, UR7 ;  /* 0x00000007ff057e24 */ /* 0x000fe2000f8e00ff */
[----:B------:R-:W-:Y:S01]  /*c2d0*/  MOV R6, UR8 ;  /* 0x0000000800067c02 */ /* 0x000fe20008000f00 */
[----:B------:R-:W-:Y:S01]  /*c2e0*/  IMAD.U32 R7, RZ, RZ, UR9 ;  /* 0x00000009ff077e24 */ /* 0x000fe2000f8e00ff */
[----:B------:R-:W-:Y:S01]  /*c2f0*/  MOV R10, UR4 ;  /* 0x00000004000a7c02 */ /* 0x000fe20008000f00 */
[----:B------:R-:W-:Y:S01]  /*c300*/  IMAD.U32 R11, RZ, RZ, UR5 ;  /* 0x00000005ff0b7e24 */ /* 0x000fe2000f8e00ff */
[----:B------:R-:W-:Y:S01]  /*c310*/  MOV R8, 0x70 ;  /* 0x0000007000087802 */ /* 0x000fe20000000f00 */
[----:B------:R-:W-:Y:S01]  /*c320*/  IMAD.MOV.U32 R12, RZ, RZ, 0x1 ;  /* 0x00000001ff0c7424 */ /* 0x000fe200078e00ff */
[----:B-1----:R-:W-:-:S07]  /*c330*/  MOV R13, RZ ;  /* 0x000000ff000d7202 */ /* 0x002fce0000000f00 */
[----:B------:R-:W-:-:S07]  /*c340*/  LEPC R20, `(.L_x_35) ;  /* 0x000000001014794e */ /* 0x000fce0000000000 */
[----:B--2---:R-:W-:Y:S05]  /*c350*/  CALL.ABS.NOINC R2 ;  /* 0x0000000002007343 */ /* 0x004fea0003c00000 */
.L_x_35:
[----:B------:R-:W-:Y:S01]  /*c360*/  MOV R2, 0x0 ;  /* 0x0000000000027802 */ /* 0x000fe20000000f00 */
[----:B------:R-:W-:Y:S01]  /*c370*/  ULDC.64 UR6, c[0x4][0xa8] ;  /* 0x01002a0000067ab9 */ /* 0x000fe20000000a00 */
[----:B------:R-:W-:Y:S01]  /*c380*/  ULDC.64 UR8, c[0x4][0xb0] ;  /* 0x01002c0000087ab9 */ /* 0x000fe20000000a00 */
[----:B------:R-:W-:Y:S01]  /*c390*/  ULDC.64 UR4, c[0x4][0x18] ;  /* 0x0100060000047ab9 */ /* 0x000fe20000000a00 */
[----:B------:R-:W-:Y:S01]  /*c3a0*/  IMAD.U32 R4, RZ, RZ, UR6 ;  /* 0x00000006ff047e24 */ /* 0x000fe2000f8e00ff */
[----:B------:R-:W-:Y:S01]  /*c3b0*/  MOV R5, UR7 ;  /* 0x0000000700057c02 */ /* 0x000fe20008000f00 */
[----:B------:R-:W1:Y:S01]  /*c3c0*/  LDC.64 R2, c[0x4][R2] ;  /* 0x0100000002027b82 */ /* 0x000e620000000a00 */
[----:B------:R-:W-:Y:S01]  /*c3d0*/  IMAD.U32 R6, RZ, RZ, UR8 ;  /* 0x00000008ff067e24 */ /* 0x000fe2000f8e00ff */
[----:B------:R-:W-:Y:S01]  /*c3e0*/  MOV R7, UR9 ;  /* 0x0000000900077c02 */ /* 0x000fe20008000f00 */
[----:B------:R-:W-:Y:S01]  /*c3f0*/  IMAD.U32 R10, RZ, RZ, UR4 ;  /* 0x00000004ff0a7e24 */ /* 0x000fe2000f8e00ff */
[----:B------:R-:W-:Y:S01]  /*c400*/  MOV R11, UR5 ;  /* 0x00000005000b7c02 */ /* 0x000fe20008000f00 */
[----:B------:R-:W-:Y:S01]  /*c410*/  IMAD.MOV.U32 R8, RZ, RZ, 0x70 ;  /* 0x00000070ff087424 */ /* 0x000fe200078e00ff */
[----:B------:R-:W-:Y:S01]  /*c420*/  MOV R12, 0x1 ;  /* 0x00000001000c7802 */ /* 0x000fe20000000f00 */
[----:B------:R-:W-:-:S07]  /*c430*/  IMAD.MOV.U32 R13, RZ, RZ, RZ ;  /* 0x000000ffff0d7224 */ /* 0x000fce00078e00ff */
[----:B------:R-:W-:-:S07]  /*c440*/  LEPC R20, `(.L_x_34) ;  /* 0x000000001014794e */ /* 0x000fce0000000000 */
[----:B-1----:R-:W-:Y:S05]  /*c450*/  CALL.ABS.NOINC R2 ;  /* 0x0000000002007343 */ /* 0x002fea0003c00000 */
.L_x_34:
[----:B------:R-:W1:Y:S01]  /*c460*/  LDC R0, c[0x0][0x428] ;  /* 0x00010a00ff007b82 */ /* 0x000e620000000800 */
[----:B------:R-:W-:Y:S01]  /*c470*/  ULDC.64 UR4, c[0x0][0x9f8] ;  /* 0x00027e0000047ab9 */ /* 0x000fe20000000a00 */
[----:B------:R-:W2:Y:S01]  /*c480*/  LDL.LU R7, [R1+0x8] ;  /* 0x0000080001077983 */ /* 0x000ea20000300800 */
[----:B------:R-:W-:Y:S02]  /*c490*/  ISETP.NE.U32.AND P0, PT, RZ, UR4, PT ;  /* 0x00000004ff007c0c */ /* 0x000fe4000bf05070 */
[----:B------:R-:W-:Y:S01]  /*c4a0*/  MOV R4, R18 ;  /* 0x0000001200047202 */ /* 0x000fe20000000f00 */
[----:B------:R-:W3:Y:S01]  /*c4b0*/  LDL R6, [R1+0x10] ;  /* 0x0000100001067983 */ /* 0x000ee20000100800 */
[----:B------:R-:W-:Y:S01]  /*c4c0*/  ISETP.NE.AND.EX P0, PT, RZ, UR5, PT, P0 ;  /* 0x00000005ff007c0c */ /* 0x000fe2000bf05300 */
[----:B------:R-:W-:Y:S01]  /*c4d0*/  ULDC.64 UR6, c[0x0][0x208] ;  /* 0x0000820000067ab9 */ /* 0x000fe20000000a00 */
[----:B------:R-:W-:Y:S01]  /*c4e0*/  ULDC UR4, c[0x0][0xda8] ;  /* 0x00036a0000047ab9 */ /* 0x000fe20000000800 */
[----:B------:R-:W4:Y:S01]  /*c4f0*/  S2R R8, SR_TID.X ;  /* 0x0000000000087919 */ /* 0x000f220000002100 */
[----:B-1----:R-:W-:-:S13]  /*c500*/  ISETP.NE.AND P1, PT, R0, 0x1, PT ;  /* 0x000000010000780c */ /* 0x002fda0003f25270 */
[----:B------:R-:W1:Y:S01]  /*c510*/  @P1 LDC R3, c[0x0][0x42c] ;  /* 0x00010b00ff031b82 */ /* 0x000e620000000800 */
[----:B----4-:R-:W-:-:S07]  /*c520*/  LOP3.LUT R8, R8, 0x1f, RZ, 0xc0, !PT ;  /* 0x0000001f08087812 */ /* 0x010fce00078ec0ff */
[----:B------:R-:W4:Y:S01]  /*c530*/  @P1 LDC R5, c[0x0][0x430] ;  /* 0x00010c00ff051b82 */ /* 0x000f220000000800 */
[----:B-1----:R-:W-:-:S07]  /*c540*/  @P1 IMAD.HI.U32 R0, R18, R3, RZ ;  /* 0x0000000312001227 */ /* 0x002fce00078e00ff */
[----:B------:R-:W1:Y:S01]  /*c550*/  @P0 LDC.64 R2, c[0x0][0x9f8] ;  /* 0x00027e00ff020b82 */ /* 0x000e620000000a00 */
[----:B----4-:R-:W-:Y:S01]  /*c560*/  @P1 SHF.R.U32.HI R4, RZ, R5, R0 ;  /* 0x00000005ff041219 */ /* 0x010fe20000011600 */
[----:B------:R-:W-:Y:S02]  /*c570*/  IMAD.MOV.U32 R0, RZ, RZ, R17 ;  /* 0x000000ffff007224 */ /* 0x000fe400078e0011 */
[----:B-1----:R-:W-:-:S05]  /*c580*/  @P0 IMAD.WIDE R2, R17, 0x4, R2 ;  /* 0x0000000411020825 */ /* 0x002fca00078e0202 */
[----:B------:R1:W5:Y:S01]  /*c590*/  @P0 LDG.E R0, desc[UR6][R2.64] ;  /* 0x0000000602000981 */ /* 0x000362000c1e1900 */
[----:B------:R-:W-:-:S04]  /*c5a0*/  ISETP.NE.AND P1, PT, R8, RZ, PT ;  /* 0x000000ff0800720c */ /* 0x000fc80003f25270 */
[----:B------:R-:W-:-:S09]  /*c5b0*/  PLOP3.LUT P2, PT, P1, PT, PT, 0x8, 0x0 ;  /* 0x000000000000781c */ /* 0x000fd20000f4e170 */
[----:B------:R-:W-:-:S05]  /*c5c0*/  VOTEU.ALL UP1, P1 ;  /* 0x00000000003f7886 */ /* 0x000fca0000820000 */
[----:B------:R-:W-:-:S04]  /*c5d0*/  @!UP1 UIADD3 UR8, UP0, UR36, 0x270, URZ ;  /* 0x0000027024089890 */ /* 0x000fc8000ff1e03f */
[----:B------:R-:W-:-:S03]  /*c5e0*/  @!UP1 UIADD3.X UR9, URZ, UR37, URZ, UP0, !UPT ;  /* 0x000000253f099290 */ /* 0x000fc600087fe43f */
[----:B------:R-:W-:Y:S01]  /*c5f0*/  VOTEU.ALL UP0, P1 ;  /* 0x00000000003f7886 */ /* 0x000fe20000800000 */
[----:B--2---:R-:W-:-:S05]  /*c600*/  IADD3 R8, -R7, RZ, RZ ;  /* 0x000000ff07087210 */ /* 0x004fca0007ffe1ff */
[----:B---3--:R-:W-:-:S04]  /*c610*/  IMAD R8, R8, UR4, R6 ;  /* 0x0000000408087c24 */ /* 0x008fc8000f8e0206 */
[----:B-1----:R-:W-:-:S07]  /*c620*/  IMAD.SHL.U32 R8, R8, 0x80, RZ ;  /* 0x0000008008087824 */ /* 0x002fce00078e00ff */
.L_x_36:
[----:B------:R-:W-:Y:S02]  /*c630*/  PLOP3.LUT P0, PT, P0, P2, PT, 0xa2, 0x0 ;  /* 0x000000000000781c */ /* 0x000fe40000705472 */
[----:B------:R-:W-:Y:S01]  /*c640*/  @P2 R2UR P0, UR7, R17 ;  /* 0x00000000110722ca */ /* 0x000fe20000000000 */
[----:B------:R-:W-:-:S07]  /*c650*/  UMOV UR4, URZ ;  /* 0x0000003f00047c82 */ /* 0x000fce0008000000 */
[----:B------:R-:W-:Y:S02]  /*c660*/  PLOP3.LUT P0, PT, P0, P2, PT, 0xa2, 0x0 ;  /* 0x000000000000781c */ /* 0x000fe40000705472 */
[----:B------:R-:W-:-:S08]  /*c670*/  @P2 R2UR.OR P0, UR6, R18 ;  /* 0x00000000120622ca */ /* 0x000fd00000100000 */
[----:B------:R-:W-:Y:S02]  /*c680*/  PLOP3.LUT P0, PT, P0, P2, PT, 0xa2, 0x0 ;  /* 0x000000000000781c */ /* 0x000fe40000705472 */
[----:B------:R-:W-:-:S08]  /*c690*/  @P2 R2UR.OR P0, UR5, R8 ;  /* 0x00000000080522ca */ /* 0x000fd00000100000 */
[----:B------:R-:W-:-:S05]  /*c6a0*/  @P2 PLOP3.LUT P2, PT, P0, PT, PT, 0x80, 0x0 ;  /* 0x000000000000281c */ /* 0x000fca000074f070 */
[----:B------:R1:W-:Y:S08]  /*c6b0*/  @!UP0 UTMAPF.L2.4D [UR4], [UR8] ;  /* 0x00000004080085b8 */ /* 0x0003f00008018000 */
[----:B-1----:R-:W-:Y:S05]  /*c6c0*/  @P2 BRA.U.ANY `(.L_x_36) ;  /* 0xfffffffd00d82947 */ /* 0x002fea000393ffff */
[----:B------:R-:W-:Y:S01]  /*c6d0*/  PLOP3.LUT P2, PT, P1, PT, PT, 0x8, 0x0 ;  /* 0x000000000000781c */ /* 0x000fe20000f4e170 */
[----:B------:R-:W-:Y:S01]  /*c6e0*/  VOTEU.ALL UP0, P1 ;  /* 0x00000000003f7886 */ /* 0x000fe20000800000 */
[----:B------:R-:W-:-:S11]  /*c6f0*/  UMOV UR4, 0x40 ;  /* 0x0000004000047882 */ /* 0x000fd60000000000 */
.L_x_37:
[----:B------:R-:W-:Y:S02]  /*c700*/  PLOP3.LUT P0, PT, P0, P2, PT, 0xa2, 0x0 ;  /* 0x000000000000781c */ /* 0x000fe40000705472 */
[----:B------:R-:W-:-:S08]  /*c710*/  @P2 R2UR P0, UR7, R17 ;  /* 0x00000000110722ca */ /* 0x000fd00000000000 */
        /* <DEDUP_REMOVED lines=10> */
.L_x_38:
        /* <DEDUP_REMOVED lines=12> */
.L_x_39:
        /* <DEDUP_REMOVED lines=9> */
[----:B------:R-:W1:Y:S01]  /*c910*/  LDC.64 R2, c[0x0][0x3f8] ;  /* 0x0000fe00ff027b82 */ /* 0x000e620000000a00 */
[----:B------:R-:W-:Y:S01]  /*c920*/  UMOV UR4, 0xffffffff ;  /* 0xffffffff00047882 */ /* 0x000fe20000000000 */
[----:B-1----:R-:W-:-:S04]  /*c930*/  ISETP.NE.U32.AND P0, PT, R2, RZ, PT ;  /* 0x000000ff0200720c */ /* 0x002fc80003f05070 */
[----:B------:R-:W-:-:S04]  /*c940*/  ISETP.NE.AND.EX P0, PT, R3, RZ, PT, P0 ;  /* 0x000000ff0300720c */ /* 0x000fc80003f05300 */
[----:B-----5:R-:W-:Y:S01]  /*c950*/  SEL R5, R0, RZ, !P0 ;  /* 0x000000ff00057207 */ /* 0x020fe20004000000 */
[----:B------:R-:W-:Y:S08]  /*c960*/  BRA.DIV UR4, `(.L_x_40) ;  /* 0x0000002e04187947 */ /* 0x000ff0000b800000 */
.L_x_93:
[----:B------:R-:W2:Y:S01]  /*c970*/  LDL R6, [R1+0xc] ;  /* 0x00000c0001067983 */ /* 0x000ea20000100800 */
[----:B------:R-:W-:Y:S01]  /*c980*/  UMOV UR4, 0xffffffff ;  /* 0xffffffff00047882 */ /* 0x000fe20000000000 */
[----:B------:R-:W-:Y:S02]  /*c990*/  SHF.R.S32.HI R11, RZ, 0x1f, R0 ;  /* 0x0000001fff0b7819 */ /* 0x000fe40000011400 */
[----:B--2---:R-:W-:Y:S01]  /*c9a0*/  IADD3 R10, R6, -0x1, RZ ;  /* 0xffffffff060a7810 */ /* 0x004fe20007ffe0ff */
[----:B------:R-:W-:Y:S06]  /*c9b0*/  BRA.DIV UR4, `(.L_x_41) ;  /* 0x0000002e04387947 */ /* 0x000fec000b800000 */
[----:B------:R-:W-:-:S13]  /*c9c0*/  ELECT P6, URZ, PT ;  /* 0x00000000003f782f */ /* 0x000fda00038c0000 */
.L_x_96:
[----:B------:R-:W-:Y:S05]  /*c9d0*/  @!P6 BRA `(.L_x_42) ;  /* 0x000000040030e947 */ /* 0x000fea0003800000 */
[----:B------:R1:W-:Y:S01]  /*c9e0*/  STL [R1], R10 ;  /* 0x0000000a01007387 */ /* 0x0003e20000100800 */
[----:B------:R-:W-:Y:S01]  /*c9f0*/  IMAD.MOV.U32 R5, RZ, RZ, R0 ;  /* 0x000000ffff057224 */ /* 0x000fe200078e0000 */
[----:B------:R-:W-:Y:S06]  /*ca00*/  @!P0 BRA `(.L_x_43) ;  /* 0x0000000000508947 */ /* 0x000fec0003800000 */
[----:B------:R-:W2:Y:S01]  /*ca10*/  LDC R9, c[0x0][0x41c] ;  /* 0x00010700ff097b82 */ /* 0x000ea20000000800 */
[----:B------:R-:W-:Y:S01]  /*ca20*/  MOV R5, R10 ;  /* 0x0000000a00057202 */ /* 0x000fe20000000f00 */
[----:B------:R-:W-:Y:S01]  /*ca30*/  ULDC.64 UR4, c[0x0][0x408] ;  /* 0x0001020000047ab9 */ /* 0x000fe20000000a00 */
[----:B------:R-:W-:Y:S01]  /*ca40*/  ULDC.64 UR6, c[0x0][0x208] ;  /* 0x0000820000067ab9 */ /* 0x000fe20000000a00 */
[----:B--2---:R-:W-:-:S13]  /*ca50*/  ISETP.NE.AND P1, PT, R9, 0x1, PT ;  /* 0x000000010900780c */ /* 0x004fda0003f25270 */
[----:B------:R-:W2:Y:S02]  /*ca60*/  @P1 LDC.64 R6, c[0x0][0x420] ;  /* 0x00010800ff061b82 */ /* 0x000ea40000000a00 */
[----:B--2---:R-:W-:-:S05]  /*ca70*/  @P1 IMAD.HI.U32 R6, R10, R6, RZ ;  /* 0x000000060a061227 */ /* 0x004fca00078e00ff */
[----:B------:R-:W-:-:S05]  /*ca80*/  @P1 SHF.R.U32.HI R5, RZ, R7, R6 ;  /* 0x00000007ff051219 */ /* 0x000fca0000011606 */
[----:B------:R-:W-:-:S04]  /*ca90*/  IMAD.MOV R6, RZ, RZ, -R5 ;  /* 0x000000ffff067224 */ /* 0x000fc800078e0a05 */
[----:B------:R-:W-:Y:S02]  /*caa0*/  IMAD R7, R9, R6, R10 ;  /* 0x0000000609077224 */ /* 0x000fe400078e020a */
[----:B------:R-:W-:-:S03]  /*cab0*/  IMAD R6, R11, UR4, RZ ;  /* 0x000000040b067c24 */ /* 0x000fc6000f8e02ff */
[----:B------:R2:W-:Y:S01]  /*cac0*/  STL [R1], R7 ;  /* 0x0000000701007387 */ /* 0x0005e20000100800 */
[----:B------:R-:W-:Y:S01]  /*cad0*/  IMAD R9, R0, UR5, R6 ;  /* 0x0000000500097c24 */ /* 0x000fe2000f8e0206 */
[----:B------:R-:W-:Y:S02]  /*cae0*/  MOV R6, R5 ;  /* 0x0000000500067202 */ /* 0x000fe40000000f00 */
[----:B--2---:R-:W-:-:S03]  /*caf0*/  SHF.R.S32.HI R7, RZ, 0x1f, R5 ;  /* 0x0000001fff077819 */ /* 0x004fc60000011405 */
[----:B------:R-:W-:-:S04]  /*cb00*/  IMAD.WIDE.U32 R6, R0, UR4, R6 ;  /* 0x0000000400067c25 */ /* 0x000fc8000f8e0006 */
[----:B------:R-:W-:Y:S01]  /*cb10*/  IMAD.IADD R5, R7, 0x1, R9 ;  /* 0x0000000107057824 */ /* 0x000fe200078e0209 */
[----:B------:R-:W-:-:S04]  /*cb20*/  LEA R12, P1, R6, R2, 0x2 ;  /* 0x00000002060c7211 */ /* 0x000fc800078210ff */
[----:B------:R-:W-:-:S05]  /*cb30*/  LEA.HI.X R13, R6, R3, R5, 0x2, P1 ;  /* 0x00000003060d7211 */ /* 0x000fca00008f1405 */
[----:B------:R2:W5:Y:S04]  /*cb40*/  LDG.E R5, desc[UR6][R12.64] ;  /* 0x000000060c057981 */ /* 0x000568000c1e1900 */
.L_x_43:
[----:B------:R-:W3:Y:S01]  /*cb50*/  S2R R7, SR_CgaCtaId ;  /* 0x0000000000077919 */ /* 0x000ee20000008800 */
[----:B------:R-:W-:-:S04]  /*cb60*/  MOV R6, 0x400 ;  /* 0x0000040000067802 */ /* 0x000fc80000000f00 */
[----:B---3--:R-:W-:Y:S02]  /*cb70*/  LEA R6, R7, R6, 0x18 ;  /* 0x0000000607067211 */ /* 0x008fe400078ec0ff */
[----:B------:R-:W-:Y:S02]  /*cb80*/  SHF.L.U32 R7, R19, 0x1f, RZ ;  /* 0x0000001f13077819 */ /* 0x000fe400000006ff */
[----:B------:R-:W-:-:S04]  /*cb90*/  LEA R6, R16, R6, 0x3 ;  /* 0x0000000610067211 */ /* 0x000fc800078e18ff */
[----:B------:R-:W3:Y:S02]  /*cba0*/  SYNCS.PHASECHK.TRANS64.TRYWAIT P1, [R6+URZ+0x38840], R7 ;  /* 0x03884007060075a7 */ /* 0x000ee4000802017f */
[----:B---3--:R-:W-:Y:S05]  /*cbb0*/  @!P1 BRA `(.L_x_44) ;  /* 0x0000002800d89947 */ /* 0x008fea0003800000 */
.L_x_97:
[----:B------:R-:W4:Y:S02]  /*cbc0*/  S2R R9, SR_TID.X ;  /* 0x0000000000097919 */ /* 0x000f240000002100 */
[----:B----4-:R-:W-:-:S04]  /*cbd0*/  LOP3.LUT R9, R9, 0x7f, RZ, 0xc0, !PT ;  /* 0x0000007f09097812 */ /* 0x010fc800078ec0ff */
[----:B------:R-:W-:-:S13]  /*cbe0*/  ISETP.NE.AND P1, PT, R9, RZ, PT ;  /* 0x000000ff0900720c */ /* 0x000fda0003f25270 */
[----:B------:R-:W-:Y:S05]  /*cbf0*/  @P1 BRA `(.L_x_45) ;  /* 0x00000000001c1947 */ /* 0x000fea0003800000 */
[----:B------:R-:W4:Y:S01]  /*cc00*/  S2R R9, SR_TID.X ;  /* 0x0000000000097919 */ /* 0x000f220000002100 */
[----:B---3--:R-:W-:-:S04]  /*cc10*/  IMAD.MOV.U32 R7, RZ, RZ, 0xa000 ;  /* 0x0000a000ff077424 */ /* 0x008fc800078e00ff */
[----:B------:R3:W-:Y:S01]  /*cc20*/  SYNCS.ARRIVE.TRANS64 RZ, [R6+URZ+0x38830], R7 ;  /* 0x0388300706ff79a7 */ /* 0x0007e2000800003f */
[----:B----4-:R-:W-:-:S04]  /*cc30*/  LOP3.LUT R9, R9, 0x1f, RZ, 0xc0, !PT ;  /* 0x0000001f09097812 */ /* 0x010fc800078ec0ff */
[----:B------:R-:W-:-:S13]  /*cc40*/  ISETP.NE.AND P1, PT, R9, RZ, PT ;  /* 0x000000ff0900720c */ /* 0x000fda0003f25270 */
[----:B---3--:R-:W-:Y:S05]  /*cc50*/  @!P1 BRA `(.L_x_45) ;  /* 0x0000000000049947 */ /* 0x008fea0003800000 */
[----:B------:R-:W-:Y:S01]  /*cc60*/  BPT.TRAP 0x1 ;  /* 0x000000040000795c */ /* 0x000fe20000300000 */
.L_x_45:
[----:B---3--:R-:W3:Y:S01]  /*cc70*/  LDL R7, [R1] ;  /* 0x0000000001077983 */ /* 0x008ee20000100800 */
[----:B------:R-:W-:Y:S01]  /*cc80*/  MOV R9, 0x400 ;  /* 0x0000040000097802 */ /* 0x000fe20000000f00 */
[----:B--2---:R-:W2:Y:S01]  /*cc90*/  S2R R12, SR_CgaCtaId ;  /* 0x00000000000c7919 */ /* 0x004ea20000008800 */
[----:B------:R-:W-:Y:S01]  /*cca0*/  R2UR UR9, R6 ;  /* 0x00000000060972ca */ /* 0x000fe200000e0000 */
[----:B------:R-:W-:Y:S01]  /*ccb0*/  UIADD3 UR4, UP0, UR36, 0x370, URZ ;  /* 0x0000037024047890 */ /* 0x000fe2000ff1e03f */
[----:B------:R-:W-:Y:S02]  /*ccc0*/  R2UR UR12, R4 ;  /* 0x00000000040c72ca */ /* 0x000fe400000e0000 */
[----:B-----5:R-:W-:Y:S01]  /*ccd0*/  R2UR UR13, R5 ;  /* 0x00000000050d72ca */ /* 0x020fe200000e0000 */
[----:B------:R-:W-:Y:S01]  /*cce0*/  UIADD3.X UR5, URZ, UR37, URZ, UP0, !UPT ;  /* 0x000000253f057290 */ /* 0x000fe200087fe43f */
[----:B--2---:R-:W-:-:S05]  /*ccf0*/  LEA R9, R12, R9, 0x18 ;  /* 0x000000090c097211 */ /* 0x004fca00078ec0ff */
[----:B------:R-:W-:-:S05]  /*cd00*/  IMAD R6, R16, 0xa000, R9 ;  /* 0x0000a00010067824 */ /* 0x000fca00078e0209 */
[----:B------:R-:W-:Y:S01]  /*cd10*/  R2UR UR14, R6 ;  /* 0x00000000060e72ca */ /* 0x000fe200000e0000 */
[----:B------:R-:W-:Y:S01]  /*cd20*/  UIADD3 UR9, UR9, 0x38830, URZ ;  /* 0x0003883009097890 */ /* 0x000fe2000fffe03f */
[----:B------:R-:W-:Y:S01]  /*cd30*/  UMOV UR10, URZ ;  /* 0x0000003f000a7c82 */ /* 0x000fe20008000000 */
[----:B------:R-:W-:Y:S01]  /*cd40*/  UMOV UR6, 0x0 ;  /* 0x0000000000067882 */ /* 0x000fe20000000000 */
[----:B------:R-:W-:-:S09]  /*cd50*/  UMOV UR7, 0x14f00000 ;  /* 0x14f0000000077882 */ /* 0x000fd20000000000 */
[----:B------:R-:W-:Y:S02]  /*cd60*/  UIADD3 UR8, UR14, 0x24400, URZ ;  /* 0x000244000e087890 */ /* 0x000fe4000fffe03f */
[----:B------:R-:W-:Y:S02]  /*cd70*/  UIADD3 UR15, UR14, 0x26c00, URZ ;  /* 0x00026c000e0f7890 */ /* 0x000fe4000fffe03f */
[----:B------:R-:W-:Y:S01]  /*cd80*/  UIADD3 UR17, UR14, 0x29400, URZ ;  /* 0x000294000e117890 */ /* 0x000fe2000fffe03f */
[----:B------:R-:W-:Y:S01]  /*cd90*/  UMOV UR16, 0x40 ;  /* 0x0000004000107882 */ /* 0x000fe20000000000 */
[----:B------:R-:W-:-:S03]  /*cda0*/  UIADD3 UR18, UR14, 0x2bc00, URZ ;  /* 0x0002bc000e127890 */ /* 0x000fc6000fffe03f */
[----:B------:R-:W-:Y:S01]  /*cdb0*/  UMOV UR14, 0x80 ;  /* 0x00000080000e7882 */ /* 0x000fe20000000000 */
[----:B---3--:R-:W-:-:S13]  /*cdc0*/  R2UR UR11, R7 ;  /* 0x00000000070b72ca */ /* 0x008fda00000e0000 */
[----:B------:R-:W-:-:S09]  /*cdd0*/  UIMAD UR11, UR11, 0x50, URZ ;  /* 0x000000500b0b78a4 */ /* 0x000fd2000f8e023f */
[----:B------:R2:W-:Y:S02]  /*cde0*/  UTMALDG.4D [UR8], [UR4], desc[UR6] ;  /* 0x00000608040075b4 */ /* 0x0005e40008019000 */
[----:B--2---:R-:W-:Y:S01]  /*cdf0*/  UMOV UR8, UR15 ;  /* 0x0000000f00087c82 */ /* 0x004fe20008000000 */
[----:B------:R-:W-:Y:S02]  /*ce00*/  UMOV UR10, UR16 ;  /* 0x00000010000a7c82 */ /* 0x000fe40008000000 */
[----:B------:R2:W-:Y:S02]  /*ce10*/  UTMALDG.4D [UR8], [UR4], desc[UR6] ;  /* 0x00000608040075b4 */ /* 0x0005e40008019000 */
[----:B--2---:R-:W-:Y:S01]  /*ce20*/  UMOV UR8, UR17 ;  /* 0x0000001100087c82 */ /* 0x004fe20008000000 */
[----:B------:R-:W-:Y:S01]  /*ce30*/  UMOV UR10, UR14 ;  /* 0x0000000e000a7c82 */ /* 0x000fe20008000000 */
[----:B------:R-:W-:Y:S01]  /*ce40*/  UMOV UR14, 0xc0 ;  /* 0x000000c0000e7882 */ /* 0x000fe20000000000 */
[----:B------:R2:W-:Y:S02]  /*ce50*/  UTMALDG.4D [UR8], [UR4], desc[UR6] ;  /* 0x00000608040075b4 */ /* 0x0005e40008019000 */
[----:B--2---:R-:W-:Y:S01]  /*ce60*/  UMOV UR8, UR18 ;  /* 0x0000001200087c82 */ /* 0x004fe20008000000 */
[----:B------:R-:W-:-:S02]  /*ce70*/  UMOV UR10, UR14 ;  /* 0x0000000e000a7c82 */ /* 0x000fc40008000000 */
[----:B------:R2:W-:Y:S02]  /*ce80*/  UTMALDG.4D [UR8], [UR4], desc[UR6] ;  /* 0x00000608040075b4 */ /* 0x0005e40008019000 */
[----:B--2---:R-:W-:Y:S01]  /*ce90*/  NOP ;  /* 0x0000000000007918 */ /* 0x004fe20000000000 */
.L_x_42:
[----:B------:R-:W2:Y:S01]  /*cea0*/  LDL R13, [R1+0x18] ;  /* 0x00001800010d7983 */ /* 0x000ea20000100800 */
[----:B------:R-:W-:-:S03]  /*ceb0*/  MOV R9, 0x400 ;  /* 0x0000040000097802 */ /* 0x000fc60000000f00 */
[----:B------:R-:W3:Y:S01]  /*cec0*/  LDL.LU R7, [R1+0x14] ;  /* 0x0000140001077983 */ /* 0x000ee20000300800 */
[----:B------:R-:W4:Y:S01]  /*ced0*/  S2R R12, SR_CgaCtaId ;  /* 0x00000000000c7919 */ /* 0x000f220000008800 */
[----:B------:R-:W-:Y:S05]  /*cee0*/  WARPSYNC.ALL ;  /* 0x0000000000007948 */ /* 0x000fea0003800000 */
[----:B------:R-:W-:-:S13]  /*cef0*/  ELECT P1, URZ, PT ;  /* 0x00000000003f782f */ /* 0x000fda0003820000 */
[----:B------:R-:W-:Y:S01]  /*cf00*/  @P1 R2UR UR13, R17 ;  /* 0x00000000110d12ca */ /* 0x000fe200000e0000 */
[----:B------:R-:W-:Y:S01]  /*cf10*/  UIADD3 UR4, UP0, UR36, 0x270, URZ ;  /* 0x0000027024047890 */ /* 0x000fe2000ff1e03f */
[----:B------:R-:W-:Y:S02]  /*cf20*/  @P1 R2UR UR12, R18 ;  /* 0x00000000120c12ca */ /* 0x000fe400000e0000 */
[----:B------:R-:W-:Y:S01]  /*cf30*/  @P1 R2UR UR11, R8 ;  /* 0x00000000080b12ca */ /* 0x000fe200000e0000 */
[----:B------:R-:W-:Y:S01]  /*cf40*/  UIADD3.X UR5, URZ, UR37, URZ, UP0, !UPT ;  /* 0x000000253f057290 */ /* 0x000fe200087fe43f */
[----:B----4-:R-:W-:-:S04]  /*cf50*/  LEA R9, R12, R9, 0x18 ;  /* 0x000000090c097211 */ /* 0x010fc800078ec0ff */
[----:B------:R-:W-:Y:S02]  /*cf60*/  R2UR UR30, R9 ;  /* 0x00000000091e72ca */ /* 0x000fe400000e0000 */
[----:B------:R-:W-:Y:S01]  /*cf70*/  @P1 MOV R6, 0x10000 ;  /* 0x0001000000061802 */ /* 0x000fe20000000f00 */
[----:B------:R-:W-:Y:S01]  /*cf80*/  BAR.SYNC.DEFER_BLOCKING 0x8, 0x120 ;  /* 0x0204800000007b1d */ /* 0x000fe20000010000 */
[----:B------:R-:W-:-:S09]  /*cf90*/  @P1 R2UR UR29, R17 ;  /* 0x00000000111d12ca */ /* 0x000fd200000e0000 */
[----:B------:R-:W-:Y:S02]  /*cfa0*/  UIADD3 UR8, UR30, 0x14400, URZ ;  /* 0x000144001e087890 */ /* 0x000fe4000fffe03f */
[----:B------:R-:W-:Y:S01]  /*cfb0*/  UIADD3 UR9, UR30, 0x38800, URZ ;  /* 0x000388001e097890 */ /* 0x000fe2000fffe03f */
[----:B------:R-:W-:Y:S01]  /*cfc0*/  @P1 R2UR UR28, R18 ;  /* 0x00000000121c12ca */ /* 0x000fe200000e0000 */
[----:B------:R-:W-:Y:S01]  /*cfd0*/  UMOV UR6, 0x0 ;  /* 0x0000000000067882 */ /* 0x000fe20000000000 */
[----:B------:R-:W-:Y:S01]  /*cfe0*/  UMOV UR7, 0x12f00000 ;  /* 0x12f0000000077882 */ /* 0x000fe20000000000 */
[----:B------:R-:W-:Y:S01]  /*cff0*/  UMOV UR10, URZ ;  /* 0x0000003f000a7c82 */ /* 0x000fe20008000000 */
[----:B------:R-:W-:Y:S02]  /*d000*/  @P1 R2UR UR27, R8 ;  /* 0x00000000081b12ca */ /* 0x000fe400000e0000 */
[----:B------:R-:W-:Y:S02]  /*d010*/  @P1 R2UR UR21, R17 ;  /* 0x00000000111512ca */ /* 0x000fe400000e0000 */
[----:B------:R-:W-:-:S02]  /*d020*/  @P1 R2UR UR20, R18 ;  /* 0x00000000121412ca */ /* 0x000fc400000e0000 */
[----:B------:R-:W-:Y:S01]  /*d030*/  @P1 R2UR UR19, R8 ;  /* 0x00000000081312ca */ /* 0x000fe200000e0000 */
[----:B------:R2:W-:Y:S01]  /*d040*/  @P1 SYNCS.ARRIVE.TRANS64 RZ, [R9+URZ+0x38800], R6 ;  /* 0x0388000609ff19a7 */ /* 0x0005e2000800003f */
[----:B------:R4:W-:Y:S01]  /*d050*/  UTMALDG.4D [UR8], [UR4], desc[UR6] ;  /* 0x00000608040075b4 */ /* 0x0009e20008019000 */
[----:B------:R-:W-:Y:S02]  /*d060*/  UIADD3 UR24, UR30, 0x18400, URZ ;  /* 0x000184001e187890 */ /* 0x000fe4000fffe03f */
[----:B------:R-:W-:Y:S01]  /*d070*/  UIADD3 UR16, UR30, 0x1c400, URZ ;  /* 0x0001c4001e107890 */ /* 0x000fe2000fffe03f */
[----:B------:R-:W-:Y:S01]  /*d080*/  UMOV UR14, 0x0 ;  /* 0x00000000000e7882 */ /* 0x000fe20000000000 */
[----:B------:R-:W-:Y:S01]  /*d090*/  UMOV UR15, 0x12f00000 ;  /* 0x12f00000000f7882 */ /* 0x000fe20000000000 */
[----:B------:R-:W-:Y:S01]  /*d0a0*/  UMOV UR26, 0x40 ;  /* 0x00000040001a7882 */ /* 0x000fe20000000000 */
[----:B------:R-:W-:Y:S01]  /*d0b0*/  UMOV UR25, UR9 ;  /* 0x0000000900197c82 */ /* 0x000fe20008000000 */
[----:B------:R-:W-:Y:S01]  /*d0c0*/  UMOV UR22, 0x0 ;  /* 0x0000000000167882 */ /* 0x000fe20000000000 */
[----:B------:R-:W-:Y:S01]  /*d0d0*/  UMOV UR23, 0x12f00000 ;  /* 0x12f0000000177882 */ /* 0x000fe20000000000 */
[----:B------:R-:W-:Y:S01]  /*d0e0*/  UMOV UR18, 0x80 ;  /* 0x0000008000127882 */ /* 0x000fe20000000000 */
[----:B------:R-:W-:Y:S01]  /*d0f0*/  UMOV UR17, UR9 ;  /* 0x0000000900117c82 */ /* 0x000fe20008000000 */
[----:B------:R1:W-:Y:S01]  /*d100*/  UTMALDG.4D [UR24], [UR4], desc[UR14] ;  /* 0x00000e18040075b4 */ /* 0x0003e20008019000 */
[----:B------:R1:W-:Y:S01]  /*d110*/  UTMALDG.4D [UR16], [UR4], desc[UR22] ;  /* 0x00001610040075b4 */ /* 0x0003e20008019000 */
[----:B----4-:R-:W-:-:S02]  /*d120*/  @P1 R2UR UR13, R17 ;  /* 0x00000000110d12ca */ /* 0x010fc400000e0000 */
[----:B------:R-:W-:Y:S02]  /*d130*/  @P1 R2UR UR12, R18 ;  /* 0x00000000120c12ca */ /* 0x000fe400000e0000 */
[----:B------:R-:W-:Y:S01]  /*d140*/  @P1 R2UR UR11, R8 ;  /* 0x00000000080b12ca */ /* 0x000fe200000e0000 */
[----:B------:R-:W-:Y:S01]  /*d150*/  UIADD3 UR8, UR30, 0x20400, URZ ;  /* 0x000204001e087890 */ /* 0x000fe2000fffe03f */
[----:B------:R-:W-:Y:S01]  /*d160*/  UMOV UR6, 0x0 ;  /* 0x0000000000067882 */ /* 0x000fe20000000000 */
[----:B------:R-:W-:Y:S01]  /*d170*/  UMOV UR7, 0x12f00000 ;  /* 0x12f0000000077882 */ /* 0x000fe20000000000 */
[----:B------:R-:W-:-:S09]  /*d180*/  UMOV UR10, 0xc0 ;  /* 0x000000c0000a7882 */ /* 0x000fd20000000000 */
[----:B------:R1:W-:Y:S01]  /*d190*/  UTMALDG.4D [UR8], [UR4], desc[UR6] ;  /* 0x00000608040075b4 */ /* 0x0003e20008019000 */
[----:B------:R-:W-:Y:S01]  /*d1a0*/  BSSY B0, `(.L_x_46) ;  /* 0x0000006000007945 */ /* 0x000fe20003800000 */
[----:B--2---:R-:W-:-:S04]  /*d1b0*/  LOP3.LUT R6, R13, 0x1, RZ, 0xc, !PT ;  /* 0x000000010d067812 */ /* 0x004fc800078e0cff */
[----:B------:R-:W-:-:S04]  /*d1c0*/  SHF.L.U32 R6, R6, 0x1f, RZ ;  /* 0x0000001f06067819 */ /* 0x000fc800000006ff */
[----:B------:R-:W2:Y:S01]  /*d1d0*/  SYNCS.PHASECHK.TRANS64.TRYWAIT P1, [R9+URZ+0x38820], R6 ;  /* 0x03882006090075a7 */ /* 0x000ea2000802017f */
[----:B---3--:R-:W-:Y:S01]  /*d1e0*/  ISETP.GE.AND P2, PT, R7, 0x51, PT ;  /* 0x000000510700780c */ /* 0x008fe20003f46270 */
[----:B-12---:R-:W-:-:S12]  /*d1f0*/  @!P1 BRA `(.L_x_47) ;  /* 0x00000024005c9947 */ /* 0x006fd80003800000 */
.L_x_98:
[----:B------:R-:W-:Y:S05]  /*d200*/  BSYNC B0 ;  /* 0x0000000000007941 */ /* 0x000fea0003800000 */
.L_x_46:
[----:B------:R-:W-:Y:S05]  /*d210*/  @!P2 BRA `(.L_x_48) ;  /* 0x000000180084a947 */ /* 0x000fea0003800000 */
[----:B-1----:R-:W2:Y:S01]  /*d220*/  LDL R7, [R1+0xc] ;  /* 0x00000c0001077983 */ /* 0x002ea20000100800 */
[----:B------:R-:W-:Y:S01]  /*d230*/  MOV R6, 0x1 ;  /* 0x0000000100067802 */ /* 0x000fe20000000f00 */
[----:B--2---:R-:W-:-:S05]  /*d240*/  IMAD.MOV R13, RZ, RZ, -R7 ;  /* 0x000000ffff0d7224 */ /* 0x004fca00078e0a07 */
[----:B------:R-:W-:-:S05]  /*d250*/  VIADDMNMX R13, R13, R6, 0xffffffff, !PT ;  /* 0xffffffff0d0d7446 */ /* 0x000fca0007800106 */
[----:B------:R-:W-:-:S05]  /*d260*/  IMAD.IADD R6, R7, 0x1, R13 ;  /* 0x0000000107067824 */ /* 0x000fca00078e020d */
[----:B------:R-:W-:-:S04]  /*d270*/  LOP3.LUT R6, R6, 0x1, RZ, 0xc0, !PT ;  /* 0x0000000106067812 */ /* 0x000fc800078ec0ff */
[----:B------:R-:W-:Y:S02]  /*d280*/  ISETP.NE.U32.AND P1, PT, R6, 0x1, PT ;  /* 0x000000010600780c */ /* 0x000fe40003f25070 */
[----:B------:R-:W-:-:S11]  /*d290*/  IADD3 R6, R7, -0x2, RZ ;  /* 0xfffffffe07067810 */ /* 0x000fd60007ffe0ff */
[----:B------:R-:W-:Y:S05]  /*d2a0*/  @P1 BRA `(.L_x_49) ;  /* 0x0000000800281947 */ /* 0x000fea0003800000 */
[----:B------:R-:W-:Y:S01]  /*d2b0*/  VIADD R7, R16, 0x1 ;  /* 0x0000000110077836 */ /* 0x000fe20000000000 */
[----:B------:R-:W-:Y:S04]  /*d2c0*/  BSSY B0, `(.L_x_50) ;  /* 0x0000084000007945 */ /* 0x000fe80003800000 */
[----:B------:R-:W-:-:S04]  /*d2d0*/  ISETP.NE.AND P1, PT, R7, 0x2, PT ;  /* 0x000000020700780c */ /* 0x000fc80003f25270 */
[----:B------:R-:W-:Y:S02]  /*d2e0*/  SEL R12, RZ, 0x1, P1 ;  /* 0x00000001ff0c7807 */ /* 0x000fe40000800000 */
[----:B------:R-:W-:Y:S02]  /*d2f0*/  SEL R7, R7, RZ, P1 ;  /* 0x000000ff07077207 */ /* 0x000fe40000800000 */
[----:B------:R-:W-:Y:S01]  /*d300*/  LOP3.LUT R12, R19, R12, RZ, 0x3c, !PT ;  /* 0x0000000c130c7212 */ /* 0x000fe200078e3cff */
[----:B------:R-:W-:Y:S06]  /*d310*/  @!P6 BRA `(.L_x_51) ;  /* 0x0000000400f8e947 */ /* 0x000fec0003800000 */
[----:B------:R-:W-:Y:S01]  /*d320*/  MOV R8, R5 ;  /* 0x0000000500087202 */ /* 0x000fe20000000f00 */
[----:B------:R-:W-:Y:S06]  /*d330*/  @!P0 BRA `(.L_x_52) ;  /* 0x0000000000488947 */ /* 0x000fec0003800000 */
[----:B------:R-:W1:Y:S01]  /*d340*/  LDC R15, c[0x0][0x41c] ;  /* 0x00010700ff0f7b82 */ /* 0x000e620000000800 */
[----:B------:R-:W-:Y:S01]  /*d350*/  ULDC.64 UR4, c[0x0][0x408] ;  /* 0x0001020000047ab9 */ /* 0x000fe20000000a00 */
[----:B------:R-:W-:Y:S01]  /*d360*/  ULDC.64 UR6, c[0x0][0x208] ;  /* 0x0000820000067ab9 */ /* 0x000fe20000000a00 */
[----:B-1----:R-:W-:-:S13]  /*d370*/  ISETP.NE.AND P1, PT, R15, 0x1, PT ;  /* 0x000000010f00780c */ /* 0x002fda0003f25270 */
[----:B------:R-:W1:Y:S02]  /*d380*/  @P1 LDC.64 R8, c[0x0][0x420] ;  /* 0x00010800ff081b82 */ /* 0x000e640000000a00 */
[----:B-1----:R-:W-:-:S04]  /*d390*/  @P1 IMAD.HI.U32 R14, R6, R8, RZ ;  /* 0x00000008060e1227 */ /* 0x002fc800078e00ff */
[----:B------:R-:W-:Y:S01]  /*d3a0*/  IMAD.MOV.U32 R8, RZ, RZ, R6 ;  /* 0x000000ffff087224 */ /* 0x000fe200078e0006 */
[----:B------:R-:W-:Y:S01]  /*d3b0*/  @P1 SHF.R.U32.HI R8, RZ, R9, R14 ;  /* 0x00000009ff081219 */ /* 0x000fe2000001160e */
[----:B------:R-:W-:-:S03]  /*d3c0*/  IMAD R14, R11, UR4, RZ ;  /* 0x000000040b0e7c24 */ /* 0x000fc6000f8e02ff */
[----:B------:R-:W-:Y:S01]  /*d3d0*/  IADD3 R9, -R8, RZ, RZ ;  /* 0x000000ff08097210 */ /* 0x000fe20007ffe1ff */
[----:B------:R-:W-:-:S04]  /*d3e0*/  IMAD R14, R0, UR5, R14 ;  /* 0x00000005000e7c24 */ /* 0x000fc8000f8e020e */
[----:B------:R-:W-:Y:S01]  /*d3f0*/  IMAD R6, R15, R9, R6 ;  /* 0x000000090f067224 */ /* 0x000fe200078e0206 */
[----:B------:R-:W-:-:S03]  /*d400*/  SHF.R.S32.HI R9, RZ, 0x1f, R8 ;  /* 0x0000001fff097819 */ /* 0x000fc60000011408 */
[----:B------:R-:W-:-:S04]  /*d410*/  IMAD.WIDE.U32 R8, R0, UR4, R8 ;  /* 0x0000000400087c25 */ /* 0x000fc8000f8e0008 */
[----:B------:R-:W-:Y:S01]  /*d420*/  IMAD.IADD R9, R14, 0x1, R9 ;  /* 0x000000010e097824 */ /* 0x000fe200078e0209 */
[----:B------:R-:W-:-:S04]  /*d430*/  LEA R2, P1, R8, R2, 0x2 ;  /* 0x0000000208027211 */ /* 0x000fc800078210ff */
[----:B------:R-:W-:-:S05]  /*d440*/  LEA.HI.X R3, R8, R3, R9, 0x2, P1 ;  /* 0x0000000308037211 */ /* 0x000fca00008f1409 */
[----:B------:R1:W5:Y:S04]  /*d450*/  LDG.E R8, desc[UR6][R2.64] ;  /* 0x0000000602087981 */ /* 0x000368000c1e1900 */
.L_x_52:
[----:B-1----:R-:W1:Y:S01]  /*d460*/  S2R R3, SR_CgaCtaId ;  /* 0x0000000000037919 */ /* 0x002e620000008800 */
[----:B------:R-:W-:-:S04]  /*d470*/  MOV R2, 0x400 ;  /* 0x0000040000027802 */ /* 0x000fc80000000f00 */
[----:B-1----:R-:W-:Y:S02]  /*d480*/  LEA R2, R3, R2, 0x18 ;  /* 0x0000000203027211 */ /* 0x002fe400078ec0ff */
[----:B------:R-:W-:Y:S02]  /*d490*/  SHF.L.U32 R3, R12, 0x1f, RZ ;  /* 0x0000001f0c037819 */ /* 0x000fe400000006ff */
[----:B------:R-:W-:-:S04]  /*d4a0*/  LEA R2, R7, R2, 0x3 ;  /* 0x0000000207027211 */ /* 0x000fc800078e18ff */
[----:B------:R-:W1:Y:S02]  /*d4b0*/  SYNCS.PHASECHK.TRANS64.TRYWAIT P1, [R2+URZ+0x38840], R3 ;  /* 0x03884003020075a7 */ /* 0x000e64000802017f */
[----:B-1----:R-:W-:Y:S05]  /*d4c0*/  @!P1 BRA `(.L_x_53) ;  /* 0x0000002000c89947 */ /* 0x002fea0003800000 */
.L_x_99:
[----:B------:R-:W2:Y:S02]  /*d4d0*/  S2R R9, SR_TID.X ;  /* 0x0000000000097919 */ /* 0x000ea40000002100 */
[----:B--2---:R-:W-:-:S04]  /*d4e0*/  LOP3.LUT R9, R9, 0x7f, RZ, 0xc0, !PT ;  /* 0x0000007f09097812 */ /* 0x004fc800078ec0ff */
[----:B------:R-:W-:-:S13]  /*d4f0*/  ISETP.NE.AND P2, PT, R9, RZ, PT ;  /* 0x000000ff0900720c */ /* 0x000fda0003f45270 */
[----:B------:R-:W-:Y:S05]  /*d500*/  @P2 BRA `(.L_x_54) ;  /* 0x00000000001c2947 */ /* 0x000fea0003800000 */
[----:B------:R-:W2:Y:S01]  /*d510*/  S2R R9, SR_TID.X ;  /* 0x0000000000097919 */ /* 0x000ea20000002100 */
[----:B-1----:R-:W-:-:S04]  /*d520*/  IMAD.MOV.U32 R3, RZ, RZ, 0xa000 ;  /* 0x0000a000ff037424 */ /* 0x002fc800078e00ff */
[----:B------:R3:W-:Y:S01]  /*d530*/  SYNCS.ARRIVE.TRANS64 RZ, [R2+URZ+0x38830], R3 ;  /* 0x0388300302ff79a7 */ /* 0x0007e2000800003f */
[----:B--2---:R-:W-:-:S04]  /*d540*/  LOP3.LUT R9, R9, 0x1f, RZ, 0xc0, !PT ;  /* 0x0000001f09097812 */ /* 0x004fc800078ec0ff */
[----:B------:R-:W-:-:S13]  /*d550*/  ISETP.NE.AND P1, PT, R9, RZ, PT ;  /* 0x000000ff0900720c */ /* 0x000fda0003f25270 */
[----:B---3--:R-:W-:Y:S05]  /*d560*/  @!P1 BRA `(.L_x_54) ;  /* 0x0000000000049947 */ /* 0x008fea0003800000 */
[----:B------:R-:W-:Y:S01]  /*d570*/  BPT.TRAP 0x1 ;  /* 0x000000040000795c */ /* 0x000fe20000300000 */
.L_x_54:
[----:B------:R-:W2:Y:S01]  /*d580*/  S2R R14, SR_CgaCtaId ;  /* 0x00000000000e7919 */ /* 0x000ea20000008800 */
[----:B------:R-:W-:Y:S01]  /*d590*/  MOV R9, 0x400 ;  /* 0x0000040000097802 */ /* 0x000fe20000000f00 */
[----:B------:R-:W-:Y:S01]  /*d5a0*/  UIADD3 UR4, UP0, UR36, 0x370, URZ ;  /* 0x0000037024047890 */ /* 0x000fe2000ff1e03f */
[----:B------:R-:W-:Y:S01]  /*d5b0*/  R2UR UR9, R2 ;  /* 0x00000000020972ca */ /* 0x000fe200000e0000 */
[----:B------:R-:W-:Y:S01]  /*d5c0*/  UMOV UR10, URZ ;  /* 0x0000003f000a7c82 */ /* 0x000fe20008000000 */
[----:B------:R-:W-:Y:S01]  /*d5d0*/  R2UR UR11, R6 ;  /* 0x00000000060b72ca */ /* 0x000fe200000e0000 */
[----:B------:R-:W-:Y:S01]  /*d5e0*/  UIADD3.X UR5, URZ, UR37, URZ, UP0, !UPT ;  /* 0x000000253f057290 */ /* 0x000fe200087fe43f */
[----:B------:R-:W-:Y:S01]  /*d5f0*/  R2UR UR12, R4 ;  /* 0x00000000040c72ca */ /* 0x000fe200000e0000 */
[----:B------:R-:W-:Y:S01]  /*d600*/  UMOV UR6, 0x0 ;  /* 0x0000000000067882 */ /* 0x000fe20000000000 */
[----:B-----5:R-:W-:Y:S01]  /*d610*/  R2UR UR13, R8 ;  /* 0x00000000080d72ca */ /* 0x020fe200000e0000 */
[----:B------:R-:W-:Y:S01]  /*d620*/  UMOV UR7, 0x14f00000 ;  /* 0x14f0000000077882 */ /* 0x000fe20000000000 */
[----:B------:R-:W-:Y:S01]  /*d630*/  UMOV UR17, 0x40 ;  /* 0x0000004000117882 */ /* 0x000fe20000000000 */
[----:B------:R-:W-:Y:S01]  /*d640*/  UMOV UR18, 0x80 ;  /* 0x0000008000127882 */ /* 0x000fe20000000000 */
[----:B------:R-:W-:Y:S01]  /*d650*/  UMOV UR19, 0xc0 ;  /* 0x000000c000137882 */ /* 0x000fe20000000000 */
[----:B-1----:R-:W-:-:S02]  /*d660*/  SHF.L.U32 R3, R19, 0x1f, RZ ;  /* 0x0000001f13037819 */ /* 0x002fc400000006ff */
[----:B------:R-:W-:Y:S02]  /*d670*/  UIADD3 UR9, UR9, 0x38830, URZ ;  /* 0x0003883009097890 */ /* 0x000fe4000fffe03f */
[----:B------:R-:W-:Y:S01]  /*d680*/  UIMAD UR11, UR11, 0x50, URZ ;  /* 0x000000500b0b78a4 */ /* 0x000fe2000f8e023f */
[----:B--2---:R-:W-:-:S05]  /*d690*/  LEA R9, R14, R9, 0x18 ;  /* 0x000000090e097211 */ /* 0x004fca00078ec0ff */
[----:B------:R-:W-:-:S05]  /*d6a0*/  IMAD R2, R7, 0xa000, R9 ;  /* 0x0000a00007027824 */ /* 0x000fca00078e0209 */
[----:B------:R-:W-:Y:S02]  /*d6b0*/  R2UR UR14, R2 ;  /* 0x00000000020e72ca */ /* 0x000fe400000e0000 */
[----:B------:R-:W-:-:S05]  /*d6c0*/  IADD3 R2, R9, 0x38800, RZ ;  /* 0x0003880009027810 */ /* 0x000fca0007ffe0ff */
[----:B------:R-:W-:-:S06]  /*d6d0*/  IMAD R2, R16, 0x8, R2 ;  /* 0x0000000810027824 */ /* 0x000fcc00078e0202 */
[----:B------:R-:W-:Y:S02]  /*d6e0*/  UIADD3 UR8, UR14, 0x24400, URZ ;  /* 0x000244000e087890 */ /* 0x000fe4000fffe03f */
[----:B------:R-:W-:Y:S02]  /*d6f0*/  UIADD3 UR15, UR14, 0x26c00, URZ ;  /* 0x00026c000e0f7890 */ /* 0x000fe4000fffe03f */
[----:B------:R-:W-:Y:S02]  /*d700*/  UIADD3 UR16, UR14, 0x29400, URZ ;  /* 0x000294000e107890 */ /* 0x000fe4000fffe03f */
[----:B------:R-:W-:-:S03]  /*d710*/  UIADD3 UR14, UR14, 0x2bc00, URZ ;  /* 0x0002bc000e0e7890 */ /* 0x000fc6000fffe03f */
[----:B------:R1:W-:Y:S02]  /*d720*/  UTMALDG.4D [UR8], [UR4], desc[UR6] ;  /* 0x00000608040075b4 */ /* 0x0003e40008019000 */
[----:B-1----:R-:W-:Y:S01]  /*d730*/  UMOV UR8, UR15 ;  /* 0x0000000f00087c82 */ /* 0x002fe20008000000 */
[----:B------:R-:W-:Y:S02]  /*d740*/  UMOV UR10, UR17 ;  /* 0x00000011000a7c82 */ /* 0x000fe40008000000 */
[----:B------:R1:W-:Y:S02]  /*d750*/  UTMALDG.4D [UR8], [UR4], desc[UR6] ;  /* 0x00000608040075b4 */ /* 0x0003e40008019000 */
[----:B-1----:R-:W-:Y:S01]  /*d760*/  UMOV UR8, UR16 ;  /* 0x0000001000087c82 */ /* 0x002fe20008000000 */
[----:B------:R-:W-:Y:S02]  /*d770*/  UMOV UR10, UR18 ;  /* 0x00000012000a7c82 */ /* 0x000fe40008000000 */
[----:B------:R1:W-:Y:S02]  /*d780*/  UTMALDG.4D [UR8], [UR4], desc[UR6] ;  /* 0x00000608040075b4 */ /* 0x0003e40008019000 */
[----:B-1----:R-:W-:Y:S01]  /*d790*/  UMOV UR8, UR14 ;  /* 0x0000000e00087c82 */ /* 0x002fe20008000000 */
[----:B------:R-:W-:-:S02]  /*d7a0*/  UMOV UR10, UR19 ;  /* 0x00000013000a7c82 */ /* 0x000fc40008000000 */
[----:B------:R1:W-:Y:S01]  /*d7b0*/  UTMALDG.4D [UR8], [UR4], desc[UR6] ;  /* 0x00000608040075b4 */ /* 0x0003e20008019000 */
[----:B------:R-:W2:Y:S02]  /*d7c0*/  SYNCS.PHASECHK.TRANS64.TRYWAIT P1, [R2+URZ+0x60], R3 ;  /* 0x00006003020075a7 */ /* 0x000ea4000802017f */
[----:B-12---:R-:W-:Y:S05]  /*d7d0*/  @!P1 BRA `(.L_x_55) ;  /* 0x0000002000189947 */ /* 0x006fea0003800000 */
.L_x_100:
[----:B------:R-:W-:Y:S05]  /*d7e0*/  @P2 BRA `(.L_x_56) ;  /* 0x00000000002c2947 */ /* 0x000fea0003800000 */
[----:B------:R-:W2:Y:S01]  /*d7f0*/  S2R R9, SR_TID.X ;  /* 0x0000000000097919 */ /* 0x000ea20000002100 */
[----:B------:R-:W-:Y:S01]  /*d800*/  MOV R14, 0x400 ;  /* 0x00000400000e7802 */ /* 0x000fe20000000f00 */
[----:B-1----:R-:W-:Y:S01]  /*d810*/  IMAD.MOV.U32 R3, RZ, RZ, 0xa000 ;  /* 0x0000a000ff037424 */ /* 0x002fe200078e00ff */
[----:B------:R-:W1:Y:S01]  /*d820*/  S2R R15, SR_CgaCtaId ;  /* 0x00000000000f7919 */ /* 0x000e620000008800 */
[----:B--2---:R-:W-:-:S04]  /*d830*/  LOP3.LUT R9, R9, 0x1f, RZ, 0xc0, !PT ;  /* 0x0000001f09097812 */ /* 0x004fc800078ec0ff */
[----:B------:R-:W-:Y:S02]  /*d840*/  ISETP.NE.AND P1, PT, R9, RZ, PT ;  /* 0x000000ff0900720c */ /* 0x000fe40003f25270 */
[----:B-1----:R-:W-:-:S04]  /*d850*/  LEA R14, R15, R14, 0x18 ;  /* 0x0000000e0f0e7211 */ /* 0x002fc800078ec0ff */
[----:B------:R-:W-:-:S04]  /*d860*/  LEA R2, R16, R14, 0x3 ;  /* 0x0000000e10027211 */ /* 0x000fc800078e18ff */
[----:B------:R2:W-:Y:S03]  /*d870*/  SYNCS.ARRIVE.TRANS64 RZ, [R2+URZ+0x38850], R3 ;  /* 0x0388500302ff79a7 */ /* 0x0005e6000800003f */
[----:B------:R-:W-:Y:S05]  /*d880*/  @!P1 BRA `(.L_x_56) ;  /* 0x0000000000049947 */ /* 0x000fea0003800000 */
[----:B------:R-:W-:Y:S01]  /*d890*/  BPT.TRAP 0x1 ;  /* 0x000000040000795c */ /* 0x000fe20000300000 */
.L_x_56:
[----:B-12---:R-:W2:Y:S01]  /*d8a0*/  LDL.LU R3, [R1] ;  /* 0x0000000001037983 */ /* 0x006ea20000300800 */
[----:B------:R-:W-:Y:S01]  /*d8b0*/  MOV R9, 0x400 ;  /* 0x0000040000097802 */ /* 0x000fe20000000f00 */
[----:B------:R-:W1:Y:S01]  /*d8c0*/  S2R R14, SR_CgaCtaId ;  /* 0x00000000000e7919 */ /* 0x000e620000008800 */
[----:B------:R-:W-:Y:S01]  /*d8d0*/  R2UR UR13, R5 ;  /* 0x00000000050d72ca */ /* 0x000fe200000e0000 */
[----:B------:R-:W-:Y:S01]  /*d8e0*/  UIADD3 UR4, UP0, UR36, 0x470, URZ ;  /* 0x0000047024047890 */ /* 0x000fe2000ff1e03f */
[----:B------:R-:W-:Y:S02]  /*d8f0*/  R2UR UR12, R4 ;  /* 0x00000000040c72ca */ /* 0x000fe400000e0000 */
[----:B-1----:R-:W-:-:S04]  /*d900*/  LEA R9, R14, R9, 0x18 ;  /* 0x000000090e097211 */ /* 0x002fc800078ec0ff */
[----:B------:R-:W-:-:S04]  /*d910*/  LEA R2, R16, R9, 0x3 ;  /* 0x0000000910027211 */ /* 0x000fc800078e18ff */
[----:B------:R-:W-:Y:S01]  /*d920*/  R2UR UR9, R2 ;  /* 0x00000000020972ca */ /* 0x000fe200000e0000 */
[----:B------:R-:W-:-:S05]  /*d930*/  IMAD R2, R16, 0xa000, R9 ;  /* 0x0000a00010027824 */ /* 0x000fca00078e0209 */
[----:B------:R-:W-:Y:S01]  /*d940*/  R2UR UR16, R2 ;  /* 0x00000000021072ca */ /* 0x000fe200000e0000 */
[----:B------:R-:W-:-:S06]  /*d950*/  UIADD3.X UR5, URZ, UR37, URZ, UP0, !UPT ;  /* 0x000000253f057290 */ /* 0x000fcc00087fe43f */
[----:B------:R-:W-:-:S06]  /*d960*/  UIADD3 UR9, UR9, 0x38850, URZ ;  /* 0x0003885009097890 */ /* 0x000fcc000fffe03f */
[----:B------:R-:W-:Y:S02]  /*d970*/  UIADD3 UR8, UR16, 0x400, URZ ;  /* 0x0000040010087890 */ /* 0x000fe4000fffe03f */
[----:B------:R-:W-:Y:S02]  /*d980*/  UIADD3 UR14, UR16, 0x2c00, URZ ;  /* 0x00002c00100e7890 */ /* 0x000fe4000fffe03f */
[----:B------:R-:W-:Y:S01]  /*d990*/  UIADD3 UR15, UR16, 0x5400, URZ ;  /* 0x00005400100f7890 */ /* 0x000fe2000fffe03f */
[----:B------:R-:W-:Y:S01]  /*d9a0*/  UMOV UR10, URZ ;  /* 0x0000003f000a7c82 */ /* 0x000fe20008000000 */
[----:B------:R-:W-:Y:S01]  /*d9b0*/  UMOV UR6, 0x0 ;  /* 0x0000000000067882 */ /* 0x000fe20000000000 */
[----:B------:R-:W-:Y:S01]  /*d9c0*/  UMOV UR7, 0x14f00000 ;  /* 0x14f0000000077882 */ /* 0x000fe20000000000 */
[----:B------:R-:W-:Y:S01]  /*d9d0*/  UMOV UR17, 0x40 ;  /* 0x0000004000117882 */ /* 0x000fe20000000000 */
[----:B------:R-:W-:Y:S01]  /*d9e0*/  UIADD3 UR16, UR16, 0x7c00, URZ ;  /* 0x00007c0010107890 */ /* 0x000fe2000fffe03f */
[----:B------:R1:W-:Y:S01]  /*d9f0*/  STL [R1], R6 ;  /* 0x0000000601007387 */ /* 0x0003e20000100800 */
[----:B------:R-:W-:Y:S01]  /*da00*/  IMAD.MOV.U32 R5, RZ, RZ, R8 ;  /* 0x000000ffff057224 */ /* 0x000fe200078e0008 */
[----:B--2---:R-:W-:-:S13]  /*da10*/  R2UR UR11, R3 ;  /* 0x00000000030b72ca */ /* 0x004fda00000e0000 */
[----:B------:R-:W-:-:S09]  /*da20*/  UIMAD UR11, UR11, 0x50, URZ ;  /* 0x000000500b0b78a4 */ /* 0x000fd2000f8e023f */
[----:B------:R2:W-:Y:S02]  /*da30*/  UTMALDG.4D [UR8], [UR4], desc[UR6] ;  /* 0x00000608040075b4 */ /* 0x0005e40008019000 */
[----:B--2---:R-:W-:Y:S01]  /*da40*/  UMOV UR8, UR14 ;  /* 0x0000000e00087c82 */ /* 0x004fe20008000000 */
[----:B------:R-:W-:Y:S01]  /*da50*/  UMOV UR10, UR17 ;  /* 0x00000011000a7c82 */ /* 0x000fe20008000000 */
[----:B------:R-:W-:Y:S01]  /*da60*/  UMOV UR14, 0x80 ;  /* 0x00000080000e7882 */ /* 0x000fe20000000000 */
        /* <DEDUP_REMOVED lines=8> */
[----:B-1----:R-:W-:Y:S01]  /*daf0*/  NOP ;  /* 0x0000000000007918 */ /* 0x002fe20000000000 */
.L_x_51:
[----:B------:R-:W-:Y:S05]  /*db00*/  BSYNC B0 ;  /* 0x0000000000007941 */ /* 0x000fea0003800000 */
.L_x_50:
[----:B------:R-:W2:Y:S01]  /*db10*/  LDL.LU R2, [R1+0xc] ;  /* 0x00000c0001027983 */ /* 0x000ea20000300800 */
[----:B------:R-:W-:Y:S01]  /*db20*/  IMAD.MOV.U32 R16, RZ, RZ, R7 ;  /* 0x000000ffff107224 */ /* 0x000fe200078e0007 */
[----:B------:R-:W-:Y:S02]  /*db30*/  MOV R19, R12 ;  /* 0x0000000c00137202 */ /* 0x000fe40000000f00 */
[----:B--2---:R-:W-:-:S07]  /*db40*/  IADD3 R6, R2, -0x3, RZ ;  /* 0xfffffffd02067810 */ /* 0x004fce0007ffe0ff */
.L_x_49:
[----:B------:R-:W-:Y:S01]  /*db50*/  IMAD.MOV R13, RZ, RZ, -R13 ;  /* 0x000000ffff0d7224 */ /* 0x000fe200078e0a0d */
[----:B------:R-:W-:Y:S04]  /*db60*/  BSSY B0, `(.L_x_48) ;  /* 0x000010c000007945 */ /* 0x000fe80003800000 */
[----:B------:R-:W-:-:S13]  /*db70*/  ISETP.NE.AND P1, PT, R10, R13, PT ;  /* 0x0000000d0a00720c */ /* 0x000fda0003f25270 */
[----:B------:R-:W-:Y:S05]  /*db80*/  @!P1 BRA `(.L_x_57) ;  /* 0x0000001000249947 */ /* 0x000fea0003800000 */
[----:B------:R-:W-:-:S07]  /*db90*/  MOV R8, R5 ;  /* 0x0000000500087202 */ /* 0x000fce0000000f00 */
.L_x_72:
        /* <DEDUP_REMOVED lines=12> */
[----:B------:R-:W-:-:S04]  /*dc60*/  IMAD R13, R11, UR4, RZ ;  /* 0x000000040b0d7c24 */ /* 0x000fc8000f8e02ff */
[----:B------:R-:W-:Y:S01]  /*dc70*/  IMAD R13, R0, UR5, R13 ;  /* 0x00000005000d7c24 */ /* 0x000fe2000f8e020d */
[----:B-1----:R-:W-:-:S13]  /*dc80*/  ISETP.NE.AND P1, PT, R9, 0x1, PT ;  /* 0x000000010900780c */ /* 0x002fda0003f25270 */
[----:B------:R-:W1:Y:S02]  /*dc90*/  @P1 LDC.64 R2, c[0x0][0x420] ;  /* 0x00010800ff021b82 */ /* 0x000e640000000a00 */
[----:B-1----:R-:W-:-:S04]  /*dca0*/  @P1 IMAD.HI.U32 R8, R6, R2, RZ ;  /* 0x0000000206081227 */ /* 0x002fc800078e00ff */
[----:B------:R-:W-:Y:S01]  /*dcb0*/  IMAD.MOV.U32 R2, RZ, RZ, R6 ;  /* 0x000000ffff027224 */ /* 0x000fe200078e0006 */
[----:B------:R-:W-:-:S04]  /*dcc0*/  @P1 SHF.R.U32.HI R2, RZ, R3, R8 ;  /* 0x00000003ff021219 */ /* 0x000fc80000011608 */
[----:B------:R-:W-:Y:S02]  /*dcd0*/  IADD3 R12, -R2, RZ, RZ ;  /* 0x000000ff020c7210 */ /* 0x000fe40007ffe1ff */
[----:B------:R-:W-:-:S03]  /*dce0*/  SHF.R.S32.HI R3, RZ, 0x1f, R2 ;  /* 0x0000001fff037819 */ /* 0x000fc60000011402 */
[----:B------:R-:W-:Y:S02]  /*dcf0*/  IMAD R12, R9, R12, R6 ;  /* 0x0000000c090c7224 */ /* 0x000fe400078e0206 */
[----:B------:R-:W1:Y:S01]  /*dd00*/  LDC.64 R8, c[0x0][0x3f8] ;  /* 0x0000fe00ff087b82 */ /* 0x000e620000000a00 */
[----:B------:R-:W-:-:S04]  /*dd10*/  IMAD.WIDE.U32 R2, R0, UR4, R2 ;  /* 0x0000000400027c25 */ /* 0x000fc8000f8e0002 */
[----:B------:R-:W-:Y:S01]  /*dd20*/  IMAD.IADD R13, R13, 0x1, R3 ;  /* 0x000000010d0d7824 */ /* 0x000fe200078e0203 */
[----:B-1----:R-:W-:-:S04]  /*dd30*/  LEA R8, P1, R2, R8, 0x2 ;  /* 0x0000000802087211 */ /* 0x002fc800078210ff */
[----:B------:R-:W-:-:S05]  /*dd40*/  LEA.HI.X R9, R2, R9, R13, 0x2, P1 ;  /* 0x0000000902097211 */ /* 0x000fca00008f140d */
[----:B------:R1:W5:Y:S04]  /*dd50*/  LDG.E R8, desc[UR6][R8.64] ;  /* 0x0000000608087981 */ /* 0x000368000c1e1900 */
.L_x_60:
[----:B------:R-:W2:Y:S01]  /*dd60*/  S2R R3, SR_CgaCtaId ;  /* 0x0000000000037919 */ /* 0x000ea20000008800 */
[----:B------:R-:W-:-:S04]  /*dd70*/  MOV R2, 0x400 ;  /* 0x0000040000027802 */ /* 0x000fc80000000f00 */
[----:B--2---:R-:W-:Y:S02]  /*dd80*/  LEA R2, R3, R2, 0x18 ;  /* 0x0000000203027211 */ /* 0x004fe400078ec0ff */
[----:B------:R-:W-:Y:S02]  /*dd90*/  SHF.L.U32 R3, R10, 0x1f, RZ ;  /* 0x0000001f0a037819 */ /* 0x000fe400000006ff */
[----:B------:R-:W-:-:S04]  /*dda0*/  LEA R2, R7, R2, 0x3 ;  /* 0x0000000207027211 */ /* 0x000fc800078e18ff */
[----:B------:R-:W2:Y:S02]  /*ddb0*/  SYNCS.PHASECHK.TRANS64.TRYWAIT P1, [R2+URZ+0x38840], R3 ;  /* 0x03884003020075a7 */ /* 0x000ea4000802017f */
[----:B--2---:R-:W-:Y:S05]  /*ddc0*/  @!P1 BRA `(.L_x_61) ;  /* 0x0000001800b09947 */ /* 0x004fea0003800000 */
.L_x_101:
[----:B-1----:R-:W1:Y:S02]  /*ddd0*/  S2R R9, SR_TID.X ;  /* 0x0000000000097919 */ /* 0x002e640000002100 */
[----:B-1----:R-:W-:-:S04]  /*dde0*/  LOP3.LUT R9, R9, 0x7f, RZ, 0xc0, !PT ;  /* 0x0000007f09097812 */ /* 0x002fc800078ec0ff */
[----:B------:R-:W-:-:S13]  /*ddf0*/  ISETP.NE.AND P2, PT, R9, RZ, PT ;  /* 0x000000ff0900720c */ /* 0x000fda0003f45270 */
[----:B------:R-:W-:Y:S05]  /*de00*/  @P2 BRA `(.L_x_62) ;  /* 0x00000000001c2947 */ /* 0x000fea0003800000 */
[----:B------:R-:W1:Y:S01]  /*de10*/  S2R R9, SR_TID.X ;  /* 0x0000000000097919 */ /* 0x000e620000002100 */
[----:B--2---:R-:W-:-:S04]  /*de20*/  IMAD.MOV.U32 R3, RZ, RZ, 0xa000 ;  /* 0x0000a000ff037424 */ /* 0x004fc800078e00ff */
[----:B------:R3:W-:Y:S01]  /*de30*/  SYNCS.ARRIVE.TRANS64 RZ, [R2+URZ+0x38830], R3 ;  /* 0x0388300302ff79a7 */ /* 0x0007e2000800003f */
[----:B-1----:R-:W-:-:S04]  /*de40*/  LOP3.LUT R9, R9, 0x1f, RZ, 0xc0, !PT ;  /* 0x0000001f09097812 */ /* 0x002fc800078ec0ff */
[----:B------:R-:W-:-:S13]  /*de50*/  ISETP.NE.AND P1, PT, R9, RZ, PT ;  /* 0x000000ff0900720c */ /* 0x000fda0003f25270 */
[----:B---3--:R-:W-:Y:S05]  /*de60*/  @!P1 BRA `(.L_x_62) ;  /* 0x0000000000049947 */ /* 0x008fea0003800000 */
[----:B------:R-:W-:Y:S01]  /*de70*/  BPT.TRAP 0x1 ;  /* 0x000000040000795c */ /* 0x000fe20000300000 */
.L_x_62:
[----:B------:R-:W1:Y:S01]  /*de80*/  S2R R9, SR_CgaCtaId ;  /* 0x0000000000097919 */ /* 0x000e620000008800 */
[----:B--2---:R-:W-:Y:S01]  /*de90*/  MOV R3, 0x400 ;  /* 0x0000040000037802 */ /* 0x004fe20000000f00 */
        /* <DEDUP_REMOVED lines=12> */
[----:B------:R-:W-:-:S02]  /*df60*/  SHF.L.U32 R19, R19, 0x1f, RZ ;  /* 0x0000001f13137819 */ /* 0x000fc400000006ff */
[----:B------:R-:W-:Y:S02]  /*df70*/  UIADD3 UR9, UR9, 0x38830, URZ ;  /* 0x0003883009097890 */ /* 0x000fe4000fffe03f */
[----:B------:R-:W-:Y:S01]  /*df80*/  UIMAD UR11, UR11, 0x50, URZ ;  /* 0x000000500b0b78a4 */ /* 0x000fe2000f8e023f */
[----:B-1----:R-:W-:-:S05]  /*df90*/  LEA R3, R9, R3, 0x18 ;  /* 0x0000000309037211 */ /* 0x002fca00078ec0ff */
[----:B------:R-:W-:Y:S01]  /*dfa0*/  IMAD R2, R7, 0xa000, R3 ;  /* 0x0000a00007027824 */ /* 0x000fe200078e0203 */
[----:B------:R-:W-:-:S04]  /*dfb0*/  IADD3 R3, R3, 0x38800, RZ ;  /* 0x0003880003037810 */ /* 0x000fc80007ffe0ff */
[----:B------:R-:W-:Y:S01]  /*dfc0*/  R2UR UR14, R2 ;  /* 0x00000000020e72ca */ /* 0x000fe200000e0000 */
[----:B------:R-:W-:-:S12]  /*dfd0*/  IMAD R2, R16, 0x8, R3 ;  /* 0x0000000810027824 */ /* 0x000fd800078e0203 */
        /* <DEDUP_REMOVED lines=16> */
.L_x_102:
[----:B------:R-:W-:Y:S05]  /*e0e0*/  @P2 BRA `(.L_x_64) ;  /* 0x00000000001c2947 */ /* 0x000fea0003800000 */
[----:B------:R-:W2:Y:S01]  /*e0f0*/  S2R R9, SR_TID.X ;  /* 0x0000000000097919 */ /* 0x000ea20000002100 */
[----:B------:R-:W-:-:S04]  /*e100*/  MOV R3, 0xa000 ;  /* 0x0000a00000037802 */ /* 0x000fc80000000f00 */
[----:B------:R3:W-:Y:S01]  /*e110*/  SYNCS.ARRIVE.TRANS64 RZ, [R2+URZ+0x50], R3 ;  /* 0x0000500302ff79a7 */ /* 0x0007e2000800003f */
[----:B--2---:R-:W-:-:S04]  /*e120*/  LOP3.LUT R9, R9, 0x1f, RZ, 0xc0, !PT ;  /* 0x0000001f09097812 */ /* 0x004fc800078ec0ff */
[----:B------:R-:W-:-:S13]  /*e130*/  ISETP.NE.AND P1, PT, R9, RZ, PT ;  /* 0x000000ff0900720c */ /* 0x000fda0003f25270 */
[----:B---3--:R-:W-:Y:S05]  /*e140*/  @!P1 BRA `(.L_x_64) ;  /* 0x0000000000049947 */ /* 0x008fea0003800000 */
[----:B------:R-:W-:Y:S01]  /*e150*/  BPT.TRAP 0x1 ;  /* 0x000000040000795c */ /* 0x000fe20000300000 */
.L_x_64:
[----:B------:R-:W2:Y:S01]  /*e160*/  LDL.LU R3, [R1] ;  /* 0x0000000001037983 */ /* 0x000ea20000300800 */
[----:B------:R-:W-:Y:S01]  /*e170*/  MOV R9, 0x400 ;  /* 0x0000040000097802 */ /* 0x000fe20000000f00 */
[----:B------:R-:W3:Y:S01]  /*e180*/  S2R R13, SR_CgaCtaId ;  /* 0x00000000000d7919 */ /* 0x000ee20000008800 */
[----:B------:R-:W-:Y:S01]  /*e190*/  R2UR UR9, R2 ;  /* 0x00000000020972ca */ /* 0x000fe200000e0000 */
[----:B------:R-:W-:Y:S01]  /*e1a0*/  UIADD3 UR4, UP0, UR36, 0x470, URZ ;  /* 0x0000047024047890 */ /* 0x000fe2000ff1e03f */
[----:B------:R-:W-:Y:S02]  /*e1b0*/  R2UR UR13, R5 ;  /* 0x00000000050d72ca */ /* 0x000fe400000e0000 */
[----:B------:R-:W-:Y:S01]  /*e1c0*/  R2UR UR12, R4 ;  /* 0x00000000040c72ca */ /* 0x000fe200000e0000 */
[----:B------:R-:W-:Y:S01]  /*e1d0*/  UIADD3.X UR5, URZ, UR37, URZ, UP0, !UPT ;  /* 0x000000253f057290 */ /* 0x000fe200087fe43f */
[----:B---3--:R-:W-:-:S05]  /*e1e0*/  LEA R9, R13, R9, 0x18 ;  /* 0x000000090d097211 */ /* 0x008fca00078ec0ff */
        /* <DEDUP_REMOVED lines=27> */
[----:B---3--:R-:W-:Y:S01]  /*e3a0*/  NOP ;  /* 0x0000000000007918 */ /* 0x008fe20000000000 */
.L_x_59:
[----:B------:R-:W-:Y:S05]  /*e3b0*/  BSYNC B1 ;  /* 0x0000000000017941 */ /* 0x000fea0003800000 */
.L_x_58:
[----:B------:R-:W-:Y:S01]  /*e3c0*/  IADD3 R16, R7, 0x1, RZ ;  /* 0x0000000107107810 */ /* 0x000fe20007ffe0ff */
[----:B------:R-:W-:Y:S03]  /*e3d0*/  BSSY B1, `(.L_x_65) ;  /* 0x0000081000017945 */ /* 0x000fe60003800000 */
[----:B------:R-:W-:-:S04]  /*e3e0*/  ISETP.NE.AND P1, PT, R16, 0x2, PT ;  /* 0x000000021000780c */ /* 0x000fc80003f25270 */
[----:B-1----:R-:W-:Y:S02]  /*e3f0*/  SEL R19, RZ, 0x1, P1 ;  /* 0x00000001ff137807 */ /* 0x002fe40000800000 */
[----:B------:R-:W-:Y:S02]  /*e400*/  SEL R16, R16, RZ, P1 ;  /* 0x000000ff10107207 */ /* 0x000fe40000800000 */
[----:B------:R-:W-:Y:S01]  /*e410*/  LOP3.LUT R19, R10, R19, RZ, 0x3c, !PT ;  /* 0x000000130a137212 */ /* 0x000fe200078e3cff */
[----:B------:R-:W-:Y:S06]  /*e420*/  @!P6 BRA `(.L_x_66) ;  /* 0x0000000400ece947 */ /* 0x000fec0003800000 */
[----:B------:R-:W-:Y:S01]  /*e430*/  VIADD R12, R6, 0xffffffff ;  /* 0xffffffff060c7836 */ /* 0x000fe20000000000 */
        /* <DEDUP_REMOVED lines=8> */
[----:B-1----:R-:W-:Y:S01]  /*e4c0*/  @P1 IMAD.HI.U32 R9, R12, R2, RZ ;  /* 0x000000020c091227 */ /* 0x002fe200078e00ff */
[----:B------:R-:W-:-:S04]  /*e4d0*/  MOV R2, R12 ;  /* 0x0000000c00027202 */ /* 0x000fc80000000f00 */
[----:B------:R-:W-:-:S05]  /*e4e0*/  @P1 SHF.R.U32.HI R2, RZ, R3, R9 ;  /* 0x00000003ff021219 */ /* 0x000fca0000011609 */
[----:B------:R-:W-:-:S04]  /*e4f0*/  IMAD.MOV R3, RZ, RZ, -R2 ;  /* 0x000000ffff037224 */ /* 0x000fc800078e0a02 */
[----:B------:R-:W-:Y:S01]  /*e500*/  IMAD R12, R8, R3, R12 ;  /* 0x00000003080c7224 */ /* 0x000fe200078e020c */
[--C-:B------:R-:W-:Y:S01]  /*e510*/  SHF.R.S32.HI R3, RZ, 0x1f, R2.reuse ;  /* 0x0000001fff037819 */ /* 0x100fe20000011402 */
[----:B------:R-:W1:Y:S02]  /*e520*/  LDC.64 R8, c[0x0][0x3f8] ;  /* 0x0000fe00ff087b82 */ /* 0x000e640000000a00 */
[----:B------:R-:W-:-:S05]  /*e530*/  IMAD.WIDE.U32 R2, R0, UR4, R2 ;  /* 0x0000000400027c25 */ /* 0x000fca000f8e0002 */
[----:B------:R-:W-:Y:S02]  /*e540*/  IADD3 R13, R13, R3, RZ ;  /* 0x000000030d0d7210 */ /* 0x000fe40007ffe0ff */
[----:B-1----:R-:W-:-:S04]  /*e550*/  LEA R8, P1, R2, R8, 0x2 ;  /* 0x0000000802087211 */ /* 0x002fc800078210ff */
[----:B------:R-:W-:-:S05]  /*e560*/  LEA.HI.X R9, R2, R9, R13, 0x2, P1 ;  /* 0x0000000902097211 */ /* 0x000fca00008f140d */
[----:B------:R1:W5:Y:S04]  /*e570*/  LDG.E R8, desc[UR6][R8.64] ;  /* 0x0000000608087981 */ /* 0x000368000c1e1900 */
.L_x_67:
[----:B------:R-:W2:Y:S01]  /*e580*/  S2R R3, SR_CgaCtaId ;  /* 0x0000000000037919 */ /* 0x000ea20000008800 */
[----:B------:R-:W-:-:S04]  /*e590*/  MOV R2, 0x400 ;  /* 0x0000040000027802 */ /* 0x000fc80000000f00 */
[----:B--2---:R-:W-:Y:S02]  /*e5a0*/  LEA R2, R3, R2, 0x18 ;  /* 0x0000000203027211 */ /* 0x004fe400078ec0ff */
[----:B------:R-:W-:-:S03]  /*e5b0*/  SHF.L.U32 R3, R19, 0x1f, RZ ;  /* 0x0000001f13037819 */ /* 0x000fc600000006ff */
[----:B------:R-:W-:-:S04]  /*e5c0*/  IMAD R2, R16, 0x8, R2 ;  /* 0x0000000810027824 */ /* 0x000fc800078e0202 */
[----:B------:R-:W2:Y:S02]  /*e5d0*/  SYNCS.PHASECHK.TRANS64.TRYWAIT P1, [R2+URZ+0x38840], R3 ;  /* 0x03884003020075a7 */ /* 0x000ea4000802017f */
[----:B--2---:R-:W-:Y:S05]  /*e5e0*/  @!P1 BRA `(.L_x_68) ;  /* 0x0000001000d09947 */ /* 0x004fea0003800000 */
.L_x_103:
[----:B-1----:R-:W1:Y:S02]  /*e5f0*/  S2R R9, SR_TID.X ;  /* 0x0000000000097919 */ /* 0x002e640000002100 */
[----:B-1----:R-:W-:-:S04]  /*e600*/  LOP3.LUT R9, R9, 0x7f, RZ, 0xc0, !PT ;  /* 0x0000007f09097812 */ /* 0x002fc800078ec0ff */
[----:B------:R-:W-:-:S13]  /*e610*/  ISETP.NE.AND P2, PT, R9, RZ, PT ;  /* 0x000000ff0900720c */ /* 0x000fda0003f45270 */
[----:B------:R-:W-:Y:S05]  /*e620*/  @P2 BRA `(.L_x_69) ;  /* 0x00000000001c2947 */ /* 0x000fea0003800000 */
[----:B------:R-:W1:Y:S01]  /*e630*/  S2R R9, SR_TID.X ;  /* 0x0000000000097919 */ /* 0x000e620000002100 */
[----:B--2---:R-:W-:-:S04]  /*e640*/  MOV R3, 0xa000 ;  /* 0x0000a00000037802 */ /* 0x004fc80000000f00 */
[----:B------:R3:W-:Y:S01]  /*e650*/  SYNCS.ARRIVE.TRANS64 RZ, [R2+URZ+0x38830], R3 ;  /* 0x0388300302ff79a7 */ /* 0x0007e2000800003f */
[----:B-1----:R-:W-:-:S04]  /*e660*/  LOP3.LUT R9, R9, 0x1f, RZ, 0xc0, !PT ;  /* 0x0000001f09097812 */ /* 0x002fc800078ec0ff */
[----:B------:R-:W-:-:S13]  /*e670*/  ISETP.NE.AND P1, PT, R9, RZ, PT ;  /* 0x000000ff0900720c */ /* 0x000fda0003f25270 */
[----:B---3--:R-:W-:Y:S05]  /*e680*/  @!P1 BRA `(.L_x_69) ;  /* 0x0000000000049947 */ /* 0x008fea0003800000 */
[----:B------:R-:W-:Y:S01]  /*e690*/  BPT.TRAP 0x1 ;  /* 0x000000040000795c */ /* 0x000fe20000300000 */
.L_x_69:
[----:B------:R-:W1:Y:S01]  /*e6a0*/  S2R R13, SR_CgaCtaId ;  /* 0x00000000000d7919 */ /* 0x000e620000008800 */
[----:B------:R-:W-:Y:S01]  /*e6b0*/  MOV R9, 0x400 ;  /* 0x0000040000097802 */ /* 0x000fe20000000f00 */
[----:B------:R-:W-:Y:S01]  /*e6c0*/  UIADD3 UR4, UP0, UR36, 0x370, URZ ;  /* 0x0000037024047890 */ /* 0x000fe2000ff1e03f */
[----:B------:R-:W-:Y:S01]  /*e6d0*/  R2UR UR11, R12 ;  /* 0x000000000c0b72ca */ /* 0x000fe200000e0000 */
[----:B------:R-:W-:Y:S01]  /*e6e0*/  UMOV UR10, URZ ;  /* 0x0000003f000a7c82 */ /* 0x000fe20008000000 */
[----:B------:R-:W-:Y:S01]  /*e6f0*/  R2UR UR12, R4 ;  /* 0x00000000040c72ca */ /* 0x000fe200000e0000 */
[----:B------:R-:W-:Y:S01]  /*e700*/  UIADD3.X UR5, URZ, UR37, URZ, UP0, !UPT ;  /* 0x000000253f057290 */ /* 0x000fe200087fe43f */
[----:B-----5:R-:W-:Y:S01]  /*e710*/  R2UR UR13, R8 ;  /* 0x00000000080d72ca */ /* 0x020fe200000e0000 */
[----:B------:R-:W-:Y:S01]  /*e720*/  UMOV UR6, 0x0 ;  /* 0x0000000000067882 */ /* 0x000fe20000000000 */
[----:B------:R-:W-:Y:S01]  /*e730*/  UMOV UR7, 0x14f00000 ;  /* 0x14f0000000077882 */ /* 0x000fe20000000000 */
[----:B------:R-:W-:Y:S01]  /*e740*/  UMOV UR17, 0x40 ;  /* 0x0000004000117882 */ /* 0x000fe20000000000 */
[----:B------:R-:W-:Y:S01]  /*e750*/  UMOV UR18, 0x80 ;  /* 0x0000008000127882 */ /* 0x000fe20000000000 */
[----:B------:R-:W-:-:S04]  /*e760*/  UMOV UR19, 0xc0 ;  /* 0x000000c000137882 */ /* 0x000fc80000000000 */
[----:B------:R-:W-:Y:S01]  /*e770*/  UIMAD UR11, UR11, 0x50, URZ ;  /* 0x000000500b0b78a4 */ /* 0x000fe2000f8e023f */
[----:B-1----:R-:W-:-:S05]  /*e780*/  LEA R9, R13, R9, 0x18 ;  /* 0x000000090d097211 */ /* 0x002fca00078ec0ff */
[----:B--2---:R-:W-:-:S05]  /*e790*/  VIADD R2, R9, 0x38800 ;  /* 0x0003880009027836 */ /* 0x004fca0000000000 */
[----:B------:R-:W-:Y:S01]  /*e7a0*/  LEA R3, R16, R2, 0x3 ;  /* 0x0000000210037211 */ /* 0x000fe200078e18ff */
[----:B------:R-:W-:-:S03]  /*e7b0*/  IMAD R2, R7, 0x8, R2 ;  /* 0x0000000807027824 */ /* 0x000fc600078e0202 */
[----:B------:R-:W-:Y:S01]  /*e7c0*/  R2UR UR9, R3 ;  /* 0x00000000030972ca */ /* 0x000fe200000e0000 */
[----:B------:R-:W-:-:S05]  /*e7d0*/  IMAD R3, R16, 0xa000, R9 ;  /* 0x0000a00010037824 */ /* 0x000fca00078e0209 */
[----:B------:R-:W-:Y:S02]  /*e7e0*/  R2UR UR14, R3 ;  /* 0x00000000030e72ca */ /* 0x000fe400000e0000 */
[----:B------:R-:W-:-:S05]  /*e7f0*/  SHF.L.U32 R3, R10, 0x1f, RZ ;  /* 0x0000001f0a037819 */ /* 0x000fca00000006ff */
[----:B------:R-:W-:-:S06]  /*e800*/  UIADD3 UR9, UR9, 0x30, URZ ;  /* 0x0000003009097890 */ /* 0x000fcc000fffe03f */
        /* <DEDUP_REMOVED lines=16> */
.L_x_104:
[----:B------:R-:W-:Y:S05]  /*e910*/  @P2 BRA `(.L_x_71) ;  /* 0x00000000001c2947 */ /* 0x000fea0003800000 */
[----:B------:R-:W2:Y:S01]  /*e920*/  S2R R9, SR_TID.X ;  /* 0x0000000000097919 */ /* 0x000ea20000002100 */
[----:B-1----:R-:W-:-:S04]  /*e930*/  MOV R3, 0xa000 ;  /* 0x0000a00000037802 */ /* 0x002fc80000000f00 */
[----:B------:R3:W-:Y:S01]  /*e940*/  SYNCS.ARRIVE.TRANS64 RZ, [R2+URZ+0x50], R3 ;  /* 0x0000500302ff79a7 */ /* 0x0007e2000800003f */
[----:B--2---:R-:W-:-:S04]  /*e950*/  LOP3.LUT R9, R9, 0x1f, RZ, 0xc0, !PT ;  /* 0x0000001f09097812 */ /* 0x004fc800078ec0ff */
[----:B------:R-:W-:-:S13]  /*e960*/  ISETP.NE.AND P1, PT, R9, RZ, PT ;  /* 0x000000ff0900720c */ /* 0x000fda0003f25270 */
[----:B---3--:R-:W-:Y:S05]  /*e970*/  @!P1 BRA `(.L_x_71) ;  /* 0x0000000000049947 */ /* 0x008fea0003800000 */
[----:B------:R-:W-:Y:S01]  /*e980*/  BPT.TRAP 0x1 ;  /* 0x000000040000795c */ /* 0x000fe20000300000 */
.L_x_71:
[----:B-1----:R-:W2:Y:S01]  /*e990*/  LDL.LU R3, [R1] ;  /* 0x0000000001037983 */ /* 0x002ea20000300800 */
[----:B------:R-:W-:Y:S01]  /*e9a0*/  MOV R9, 0x400 ;  /* 0x0000040000097802 */ /* 0x000fe20000000f00 */
[----:B------:R-:W1:Y:S01]  /*e9b0*/  S2R R10, SR_CgaCtaId ;  /* 0x00000000000a7919 */ /* 0x000e620000008800 */
[----:B------:R-:W-:Y:S01]  /*e9c0*/  R2UR UR9, R2 ;  /* 0x00000000020972ca */ /* 0x000fe200000e0000 */
[----:B------:R-:W-:Y:S01]  /*e9d0*/  UIADD3 UR4, UP0, UR36, 0x470, URZ ;  /* 0x0000047024047890 */ /* 0x000fe2000ff1e03f */
[----:B------:R-:W-:Y:S02]  /*e9e0*/  R2UR UR13, R5 ;  /* 0x00000000050d72ca */ /* 0x000fe400000e0000 */
[----:B------:R-:W-:Y:S01]  /*e9f0*/  R2UR UR12, R4 ;  /* 0x00000000040c72ca */ /* 0x000fe200000e0000 */
[----:B------:R-:W-:Y:S01]  /*ea00*/  UIADD3.X UR5, URZ, UR37, URZ, UP0, !UPT ;  /* 0x000000253f057290 */ /* 0x000fe200087fe43f */
[----:B-1----:R-:W-:-:S05]  /*ea10*/  LEA R9, R10, R9, 0x18 ;  /* 0x000000090a097211 */ /* 0x002fca00078ec0ff */
        /* <DEDUP_REMOVED lines=28> */
.L_x_66:
[----:B------:R-:W-:Y:S05]  /*ebe0*/  BSYNC B1 ;  /* 0x0000000000017941 */ /* 0x000fea0003800000 */
.L_x_65:
[C---:B------:R-:W-:Y:S02]  /*ebf0*/  ISETP.GT.AND P1, PT, R6.reuse, 0x1, PT ;  /* 0x000000010600780c */ /* 0x040fe40003f24270 */
[----:B------:R-:W-:-:S11]  /*ec00*/  IADD3 R6, R6, -0x2, RZ ;  /* 0xfffffffe06067810 */ /* 0x000fd60007ffe0ff */
[----:B------:R-:W-:Y:S05]  /*ec10*/  @P1 BRA `(.L_x_72) ;  /* 0xffffffec00e01947 */ /* 0x000fea000383ffff */
.L_x_57:
[----:B------:R-:W-:Y:S05]  /*ec20*/  BSYNC B0 ;  /* 0x0000000000007941 */ /* 0x000fea0003800000 */
.L_x_48:
[----:B------:R-:W-:Y:S04]  /*ec30*/  BSSY B0, `(.L_x_73) ;  /* 0x0000037000007945 */ /* 0x000fe80003800000 */
[----:B------:R-:W-:Y:S05]  /*ec40*/  @!P6 BRA `(.L_x_74) ;  /* 0x0000000000d4e947 */ /* 0x000fea0003800000 */
[----:B------:R-:W2:Y:S01]  /*ec50*/  S2R R3, SR_CgaCtaId ;  /* 0x0000000000037919 */ /* 0x000ea20000008800 */
[----:B------:R-:W-:Y:S01]  /*ec60*/  MOV R0, 0x400 ;  /* 0x0000040000007802 */ /* 0x000fe20000000f00 */
[----:B------:R-:W3:Y:S03]  /*ec70*/  S2R R2, SR_TID.X ;  /* 0x0000000000027919 */ /* 0x000ee60000002100 */
[----:B--2---:R-:W-:Y:S02]  /*ec80*/  LEA R0, R3, R0, 0x18 ;  /* 0x0000000003007211 */ /* 0x004fe400078ec0ff */
[----:B---3--:R-:W-:-:S03]  /*ec90*/  LOP3.LUT R2, R2, 0x7f, RZ, 0xc0, !PT ;  /* 0x0000007f02027812 */ /* 0x008fc600078ec0ff */
[----:B------:R-:W-:Y:S01]  /*eca0*/  IMAD R3, R16, 0x8, R0 ;  /* 0x0000000810037824 */ /* 0x000fe200078e0200 */
[----:B------:R-:W-:Y:S02]  /*ecb0*/  SHF.L.U32 R0, R19, 0x1f, RZ ;  /* 0x0000001f13007819 */ /* 0x000fe400000006ff */
[----:B------:R-:W-:Y:S02]  /*ecc0*/  ISETP.NE.AND P1, PT, R2, RZ, PT ;  /* 0x000000ff0200720c */ /* 0x000fe40003f25270 */
[----:B------:R-:W2:Y:S02]  /*ecd0*/  SYNCS.PHASECHK.TRANS64.TRYWAIT P0, [R3+URZ+0x38860], R0 ;  /* 0x03886000030075a7 */ /* 0x000ea4000800017f */
[----:B--2---:R-:W-:Y:S09]  /*ece0*/  @!P0 BRA `(.L_x_75) ;  /* 0x0000000c00388947 */ /* 0x004ff20003800000 */
.L_x_105:
[----:B------:R-:W-:Y:S05]  /*ecf0*/  @P1 BRA `(.L_x_76) ;  /* 0x00000000001c1947 */ /* 0x000fea0003800000 */
[----:B------:R-:W3:Y:S01]  /*ed00*/  S2R R2, SR_TID.X ;  /* 0x0000000000027919 */ /* 0x000ee20000002100 */
[----:B--2---:R-:W-:-:S04]  /*ed10*/  MOV R0, 0xa000 ;  /* 0x0000a00000007802 */ /* 0x004fc80000000f00 */
[----:B------:R4:W-:Y:S01]  /*ed20*/  SYNCS.ARRIVE.TRANS64 RZ, [R3+URZ+0x38850], R0 ;  /* 0x0388500003ff79a7 */ /* 0x0009e2000800003f */
[----:B---3--:R-:W-:-:S04]  /*ed30*/  LOP3.LUT R2, R2, 0x1f, RZ, 0xc0, !PT ;  /* 0x0000001f02027812 */ /* 0x008fc800078ec0ff */
[----:B------:R-:W-:-:S13]  /*ed40*/  ISETP.NE.AND P0, PT, R2, RZ, PT ;  /* 0x000000ff0200720c */ /* 0x000fda0003f05270 */
[----:B----4-:R-:W-:Y:S05]  /*ed50*/  @!P0 BRA `(.L_x_76) ;  /* 0x0000000000048947 */ /* 0x010fea0003800000 */
[----:B------:R-:W-:Y:S01]  /*ed60*/  BPT.TRAP 0x1 ;  /* 0x000000040000795c */ /* 0x000fe20000300000 */
.L_x_76:
[----:B------:R-:W3:Y:S01]  /*ed70*/  LDL R2, [R1] ;  /* 0x0000000001027983 */ /* 0x000ee20000100800 */
[----:B--2---:R-:W-:Y:S01]  /*ed80*/  MOV R0, 0x400 ;  /* 0x0000040000007802 */ /* 0x004fe20000000f00 */
[----:B-1----:R-:W1:Y:S01]  /*ed90*/  S2R R6, SR_CgaCtaId ;  /* 0x0000000000067919 */ /* 0x002e620000008800 */
        /* <DEDUP_REMOVED lines=17> */
[----:B---3--:R-:W-:-:S13]  /*eeb0*/  R2UR UR11, R2 ;  /* 0x00000000020b72ca */ /* 0x008fda00000e0000 */
[----:B------:R-:W-:-:S09]  /*eec0*/  UIMAD UR11, UR11, 0x50, URZ ;  /* 0x000000500b0b78a4 */ /* 0x000fd2000f8e023f */
[----:B------:R1:W-:Y:S02]  /*eed0*/  UTMALDG.4D [UR8], [UR4], desc[UR6] ;  /* 0x00000608040075b4 */ /* 0x0003e40008019000 */
[----:B-1----:R-:W-:Y:S01]  /*eee0*/  UMOV UR8, UR15 ;  /* 0x0000000f00087c82 */ /* 0x002fe20008000000 */
[----:B------:R-:W-:Y:S01]  /*eef0*/  UMOV UR10, UR17 ;  /* 0x00000011000a7c82 */ /* 0x000fe20008000000 */
[----:B------:R-:W-:Y:S01]  /*ef00*/  UMOV UR15, 0x80 ;  /* 0x00000080000f7882 */ /* 0x000fe20000000000 */
[----:B------:R1:W-:Y:S02]  /*ef10*/  UTMALDG.4D [UR8], [UR4], desc[UR6] ;  /* 0x00000608040075b4 */ /* 0x0003e40008019000 */
[----:B-1----:R-:W-:Y:S01]  /*ef20*/  UMOV UR8, UR16 ;  /* 0x0000001000087c82 */ /* 0x002fe20008000000 */
[----:B------:R-:W-:Y:S01]  /*ef30*/  UMOV UR10, UR15 ;  /* 0x0000000f000a7c82 */ /* 0x000fe20008000000 */
[----:B------:R-:W-:Y:S01]  /*ef40*/  UMOV UR15, 0xc0 ;  /* 0x000000c0000f7882 */ /* 0x000fe20000000000 */
[----:B------:R1:W-:Y:S02]  /*ef50*/  UTMALDG.4D [UR8], [UR4], desc[UR6] ;  /* 0x00000608040075b4 */ /* 0x0003e40008019000 */
[----:B-1----:R-:W-:Y:S01]  /*ef60*/  UMOV UR8, UR14 ;  /* 0x0000000e00087c82 */ /* 0x002fe20008000000 */
[----:B------:R-:W-:-:S02]  /*ef70*/  UMOV UR10, UR15 ;  /* 0x0000000f000a7c82 */ /* 0x000fc40008000000 */
[----:B------:R2:W-:Y:S02]  /*ef80*/  UTMALDG.4D [UR8], [UR4], desc[UR6] ;  /* 0x00000608040075b4 */ /* 0x0005e40008019000 */
[----:B--2---:R-:W-:Y:S01]  /*ef90*/  NOP ;  /* 0x0000000000007918 */ /* 0x004fe20000000000 */
.L_x_74:
[----:B------:R-:W-:Y:S05]  /*efa0*/  BSYNC B0 ;  /* 0x0000000000007941 */ /* 0x000fea0003800000 */
.L_x_73:
[----:B------:R-:W2:Y:S01]  /*efb0*/  LDL.LU R0, [R1+0x10] ;  /* 0x0000100001007983 */ /* 0x000ea20000300800 */
[----:B------:R-:W-:-:S03]  /*efc0*/  ULDC UR4, c[0x0][0xda4] ;  /* 0x0003690000047ab9 */ /* 0x000fc60000000800 */
[----:B------:R-:W3:Y:S01]  /*efd0*/  LDL.LU R2, [R1+0x18] ;  /* 0x0000180001027983 */ /* 0x000ee20000300800 */
[----:B------:R-:W-:-:S05]  /*efe0*/  VIADD R16, R16, 0x1 ;  /* 0x0000000110107836 */ /* 0x000fca0000000000 */
[----:B------:R-:W-:-:S04]  /*eff0*/  ISETP.NE.AND P0, PT, R16, 0x2, PT ;  /* 0x000000021000780c */ /* 0x000fc80003f05270 */
[----:B------:R-:W-:Y:S02]  /*f000*/  SEL R16, R16, RZ, P0 ;  /* 0x000000ff10107207 */ /* 0x000fe40000000000 */
[----:B--2---:R-:W-:Y:S01]  /*f010*/  IADD3 R0, R0, UR38, RZ ;  /* 0x0000002600007c10 */ /* 0x004fe2000fffe0ff */
[----:B---3--:R-:W-:-:S04]  /*f020*/  VIADD R2, R2, 0x1 ;  /* 0x0000000102027836 */ /* 0x008fc80000000000 */
[----:B------:R2:W-:Y:S01]  /*f030*/  STL [R1+0x10], R0 ;  /* 0x0000100001007387 */ /* 0x0005e20000100800 */
[----:B------:R-:W-:-:S03]  /*f040*/  ISETP.GE.AND P1, PT, R0, UR4, PT ;  /* 0x0000000400007c0c */ /* 0x000fc6000bf26270 */
[----:B------:R3:W-:Y:S01]  /*f050*/  STL [R1+0x18], R2 ;  /* 0x0000180201007387 */ /* 0x0007e20000100800 */
[----:B--2---:R-:W-:-:S04]  /*f060*/  SEL R0, RZ, 0x1, P0 ;  /* 0x00000001ff007807 */ /* 0x004fc80000000000 */
[----:B------:R-:W-:-:S05]  /*f070*/  LOP3.LUT R19, R19, R0, RZ, 0x3c, !PT ;  /* 0x0000000013137212 */ /* 0x000fca00078e3cff */
[----:B---3--:R-:W-:Y:S05]  /*f080*/  @!P1 BRA `(.L_x_77) ;  /* 0xffffffcc008c9947 */ /* 0x008fea000383ffff */
[----:B------:R-:W-:-:S07]  /*f090*/  LOP3.LUT R2, R2, 0x1, RZ, 0xc, !PT ;  /* 0x0000000102027812 */ /* 0x000fce00078e0cff */
.L_x_32:
[----:B------:R-:W2:Y:S01]  /*f0a0*/  S2R R3, SR_CgaCtaId ;  /* 0x0000000000037919 */ /* 0x000ea20000008800 */
[----:B------:R-:W-:Y:S01]  /*f0b0*/  MOV R0, 0x400 ;  /* 0x0000040000007802 */ /* 0x000fe20000000f00 */
[----:B------:R-:W-:Y:S03]  /*f0c0*/  BSSY B0, `(.L_x_78) ;  /* 0x0000005000007945 */ /* 0x000fe60003800000 */
[----:B--2---:R-:W-:Y:S02]  /*f0d0*/  LEA R0, R3, R0, 0x18 ;  /* 0x0000000003007211 */ /* 0x004fe400078ec0ff */
[----:B------:R-:W-:-:S04]  /*f0e0*/  SHF.L.U32 R3, R2, 0x1f, RZ ;  /* 0x0000001f02037819 */ /* 0x000fc800000006ff */
[----:B------:R-:W2:Y:S02]  /*f0f0*/  SYNCS.PHASECHK.TRANS64.TRYWAIT P0, [R0+URZ+0x38820], R3 ;  /* 0x03882003000075a7 */ /* 0x000ea4000800017f */
[----:B--2---:R-:W-:Y:S05]  /*f100*/  @!P0 BRA `(.L_x_79) ;  /* 0x0000000800448947 */ /* 0x004fea0003800000 */
.L_x_106:
[----:B------:R-:W-:Y:S05]  /*f110*/  BSYNC B0 ;  /* 0x0000000000007941 */ /* 0x000fea0003800000 */
.L_x_78:
[----:B------:R-:W-:-:S03]  /*f120*/  UMOV UR4, 0xffffffff ;  /* 0xffffffff00047882 */ /* 0x000fc60000000000 */
[----:B------:R-:W-:Y:S05]  /*f130*/  BRA.DIV UR4, `(.L_x_80) ;  /* 0x0000000a044c7947 */ /* 0x000fea000b800000 */
[----:B------:R-:W3:Y:S02]  /*f140*/  S2R R2, SR_TID.X ;  /* 0x0000000000027919 */ /* 0x000ee40000002100 */
[----:B---3--:R-:W-:-:S04]  /*f150*/  SHF.R.U32.HI R2, RZ, 0x5, R2 ;  /* 0x00000005ff027819 */ /* 0x008fc80000011602 */
[----:B------:R-:W-:-:S05]  /*f160*/  LOP3.LUT R2, R2, 0x3, RZ, 0xc0, !PT ;  /* 0x0000000302027812 */ /* 0x000fca00078ec0ff */
[----:B------:R3:W4:Y:S02]  /*f170*/  SHFL.IDX PT, R14, R2, RZ, 0x1f ;  /* 0x00001fff020e7589 */ /* 0x00072400000e0000 */
.L_x_109:
[----:B----4-:R-:W-:Y:S01]  /*f180*/  ISETP.NE.AND P0, PT, R14, RZ, PT ;  /* 0x000000ff0e00720c */ /* 0x010fe20003f05270 */
[----:B------:R-:W-:-:S12]  /*f190*/  BSSY B0, `(.L_x_81) ;  /* 0x0000024000007945 */ /* 0x000fd80003800000 */
[----:B------:R-:W-:Y:S05]  /*f1a0*/  @P0 BRA `(.L_x_82) ;  /* 0x0000000000880947 */ /* 0x000fea0003800000 */
[----:B------:R-:W-:-:S03]  /*f1b0*/  UMOV UR4, 0xffffffff ;  /* 0xffffffff00047882 */ /* 0x000fc60000000000 */
[----:B------:R-:W-:Y:S05]  /*f1c0*/  BRA.DIV UR4, `(.L_x_83) ;  /* 0x0000000a045c7947 */ /* 0x000fea000b800000 */
[----:B------:R-:W-:-:S13]  /*f1d0*/  ELECT P6, URZ, PT ;  /* 0x00000000003f782f */ /* 0x000fda00038c0000 */
.L_x_112:
[----:B------:R-:W-:Y:S05]  /*f1e0*/  @!P6 BRA `(.L_x_82) ;  /* 0x000000000078e947 */ /* 0x000fea0003800000 */
[----:B---3--:R-:W3:Y:S02]  /*f1f0*/  LDL.LU R2, [R1+0x1c] ;  /* 0x00001c0001027983 */ /* 0x008ee40000300800 */
[----:B---3--:R-:W-:-:S04]  /*f200*/  LOP3.LUT R2, R2, 0x2, RZ, 0xfc, !PT ;  /* 0x0000000202027812 */ /* 0x008fc800078efcff */
[----:B------:R-:W-:-:S13]  /*f210*/  ISETP.NE.AND P2, PT, R2, 0x3, PT ;  /* 0x000000030200780c */ /* 0x000fda0003f45270 */
[----:B------:R-:W-:Y:S05]  /*f220*/  @!P2 BRA `(.L_x_84) ;  /* 0x000000000004a947 */ /* 0x000fea0003800000 */
[----:B------:R-:W-:Y:S01]  /*f230*/  BPT.TRAP 0x1 ;  /* 0x000000040000795c */ /* 0x000fe20000300000 */
.L_x_84:
[----:B--2---:R-:W-:Y:S02]  /*f240*/  IADD3 R3, R0, 0x38840, RZ ;  /* 0x0003884000037810 */ /* 0x004fe40007ffe0ff */
[----:B------:R-:W-:Y:S02]  /*f250*/  SHF.L.U32 R5, R19, 0x1f, RZ ;  /* 0x0000001f13057819 */ /* 0x000fe400000006ff */
[C---:B------:R-:W-:Y:S01]  /*f260*/  IADD3 R2, R16.reuse, 0x1, RZ ;  /* 0x0000000110027810 */ /* 0x040fe20007ffe0ff */
[----:B-1----:R-:W-:-:S03]  /*f270*/  IMAD R6, R16, 0x8, R3 ;  /* 0x0000000810067824 */ /* 0x002fc600078e0203 */
[----:B------:R-:W-:Y:S01]  /*f280*/  ISETP.NE.AND P1, PT, R2, 0x2, PT ;  /* 0x000000020200780c */ /* 0x000fe20003f25270 */
[----:B------:R-:W1:Y:S03]  /*f290*/  SYNCS.PHASECHK.TRANS64.TRYWAIT P0, [R6+URZ], R5 ;  /* 0x00000005060075a7 */ /* 0x000e66000800017f */
[----:B------:R-:W-:-:S04]  /*f2a0*/  SEL R4, RZ, 0x1, P1 ;  /* 0x00000001ff047807 */ /* 0x000fc80000800000 */
[----:B------:R-:W-:Y:S02]  /*f2b0*/  LOP3.LUT R19, R19, R4, RZ, 0x3c, !PT ;  /* 0x0000000413137212 */ /* 0x000fe400078e3cff */
[----:B------:R-:W-:Y:S02]  /*f2c0*/  SEL R4, R2, RZ, P1 ;  /* 0x000000ff02047207 */ /* 0x000fe40000800000 */
[----:B------:R-:W-:-:S03]  /*f2d0*/  SHF.L.U32 R2, R19, 0x1f, RZ ;  /* 0x0000001f13027819 */ /* 0x000fc600000006ff */
[----:B------:R-:W-:Y:S01]  /*f2e0*/  IMAD R3, R4, 0x8, R3 ;  /* 0x0000000804037824 */ /* 0x000fe200078e0203 */
[----:B-1----:R-:W-:Y:S06]  /*f2f0*/  @!P0 BRA `(.L_x_85) ;  /* 0x0000000800308947 */ /* 0x002fec0003800000 */
.L_x_113:
[----:B------:R-:W2:Y:S02]  /*f300*/  SYNCS.PHASECHK.TRANS64.TRYWAIT P0, [R3+URZ], R2 ;  /* 0x00000002030075a7 */ /* 0x000ea4000800017f */
[----:B--2---:R-:W-:Y:S05]  /*f310*/  @!P0 BRA `(.L_x_86) ;  /* 0x00000008003c8947 */ /* 0x004fea0003800000 */
.L_x_114:
[----:B------:R-:W-:Y:S05]  /*f320*/  @!P2 BRA `(.L_x_87) ;  /* 0x000000000004a947 */ /* 0x000fea0003800000 */
[----:B------:R-:W-:Y:S01]  /*f330*/  BPT.TRAP 0x1 ;  /* 0x000000040000795c */ /* 0x000fe20000300000 */
.L_x_87:
[----:B--2---:R-:W-:-:S05]  /*f340*/  IADD3 R3, R0, 0x38860, RZ ;  /* 0x0003886000037810 */ /* 0x004fca0007ffe0ff */
[----:B------:R-:W-:-:S04]  /*f350*/  IMAD R16, R16, 0x8, R3 ;  /* 0x0000000810107824 */ /* 0x000fc800078e0203 */
[----:B------:R-:W2:Y:S02]  /*f360*/  SYNCS.PHASECHK.TRANS64.TRYWAIT P0, [R16+URZ], R5 ;  /* 0x00000005100075a7 */ /* 0x000ea4000800017f */
[----:B--2---:R-:W-:Y:S05]  /*f370*/  @!P0 BRA `(.L_x_88) ;  /* 0x0000000800388947 */ /* 0x004fea0003800000 */
.L_x_115:
[----:B------:R-:W-:-:S07]  /*f380*/  LEA R3, R4, R3, 0x3 ;  /* 0x0000000304037211 */ /* 0x000fce00078e18ff */
.L_x_89:
[----:B---3--:R3:W4:Y:S02]  /*f390*/  SYNCS.PHASECHK.TRANS64.TRYWAIT P0, [R3+URZ], R2 ;  /* 0x00000002030075a7 */ /* 0x008724000800017f */
[----:B----4-:R-:W-:Y:S05]  /*f3a0*/  @!P0 NANOSLEEP.SYNCS 0x989680 ;  /* 0x009896800000895d */ /* 0x010fea0003900000 */
[----:B------:R-:W4:Y:S02]  /*f3b0*/  @!P0 SYNCS.PHASECHK.TRANS64 P0, [R3+URZ], R2 ;  /* 0x00000002030085a7 */ /* 0x000f24000800007f */
[----:B----4-:R-:W-:Y:S05]  /*f3c0*/  @!P0 BRA `(.L_x_89) ;  /* 0xfffffffc00f08947 */ /* 0x010fea000383ffff */
.L_x_82:
[----:B------:R-:W-:Y:S05]  /*f3d0*/  BSYNC B0 ;  /* 0x0000000000007941 */ /* 0x000fea0003800000 */
.L_x_81:
[----:B------:R-:W-:Y:S05]  /*f3e0*/  EXIT ;  /* 0x000000000000794d */ /* 0x000fea0003800000 */
.L_x_10:
[----:B------:R-:W-:-:S13]  /*f3f0*/  R2UR UR4, R18 ;  /* 0x00000000120472ca */ /* 0x000fda00000e0000 */
[----:B-1----:R-:W-:-:S04]  /*f400*/  IMAD.U32 R3, RZ, RZ, UR4 ;  /* 0x00000004ff037e24 */ /* 0x002fc8000f8e00ff */
[----:B------:R1:W2:Y:S03]  /*f410*/  SYNCS.PHASECHK.TRANS64.TRYWAIT P1, [R3+URZ+0x38800], R0 ;  /* 0x03880000030075a7 */ /* 0x0002a6000802017f */
[----:B--2---:R-:W-:Y:S05]  /*f420*/  @!P1 NANOSLEEP.SYNCS 0x989680 ;  /* 0x009896800000995d */ /* 0x004fea0003900000 */
[----:B------:R-:W2:Y:S02]  /*f430*/  @!P1 SYNCS.PHASECHK.TRANS64 P1, [R3+URZ+0x38800], R0 ;  /* 0x03880000030095a7 */ /* 0x000ea4000802007f */
[----:B--2---:R-:W-:Y:S05]  /*f440*/  @!P1 BRA `(.L_x_10) ;  /* 0xfffffffc00e89947 */ /* 0x004fea000383ffff */
[----:B------:R-:W-:Y:S05]  /*f450*/  BRA `(.L_x_90) ;  /* 0xffffff1c00387947 */ /* 0x000fea000383ffff */
.L_x_14:
[----:B--2---:R2:W3:Y:S02]  /*f460*/  SYNCS.PHASECHK.TRANS64.TRYWAIT P2, [R0+URZ+0x38830], R3 ;  /* 0x03883003000075a7 */ /* 0x0044e4000804017f */
[----:B---3--:R-:W-:Y:S05]  /*f470*/  @!P2 NANOSLEEP.SYNCS 0x989680 ;  /* 0x009896800000a95d */ /* 0x008fea0003900000 */
[----:B------:R-:W3:Y:S02]  /*f480*/  @!P2 SYNCS.PHASECHK.TRANS64 P2, [R0+URZ+0x38830], R3 ;  /* 0x038830030000a5a7 */ /* 0x000ee4000804007f */
[----:B---3--:R-:W-:Y:S05]  /*f490*/  @!P2 BRA `(.L_x_14) ;  /* 0xfffffffc00f0a947 */ /* 0x008fea000383ffff */
[----:B------:R-:W-:Y:S05]  /*f4a0*/  BRA `(.L_x_13) ;  /* 0xffffff1c006c7947 */ /* 0x000fea000383ffff */
.L_x_19:
[----:B--2---:R-:W-:-:S04]  /*f4b0*/  MOV R5, UR60 ;  /* 0x0000003c00057c02 */ /* 0x004fc80008000f00 */
[----:B------:R2:W3:Y:S03]  /*f4c0*/  SYNCS.PHASECHK.TRANS64.TRYWAIT P2, [R5+URZ+0x38830], R2 ;  /* 0x03883002050075a7 */ /* 0x0004e6000804017f */
[----:B---3--:R-:W-:Y:S05]  /*f4d0*/  @!P2 NANOSLEEP.SYNCS 0x989680 ;  /* 0x009896800000a95d */ /* 0x008fea0003900000 */
[----:B------:R-:W3:Y:S02]  /*f4e0*/  @!P2 SYNCS.PHASECHK.TRANS64 P2, [R5+URZ+0x38830], R2 ;  /* 0x038830020500a5a7 */ /* 0x000ee4000804007f */
[----:B---3--:R-:W-:Y:S05]  /*f4f0*/  @!P2 BRA `(.L_x_19) ;  /* 0xfffffffc00eca947 */ /* 0x008fea000383ffff */
[----:B------:R-:W-:Y:S05]  /*f500*/  BRA `(.L_x_18) ;  /* 0xffffff64001c7947 */ /* 0x000fea000383ffff */
.L_x_23:
[----:B----4-:R-:W-:-:S04]  /*f510*/  IMAD.U32 R3, RZ, RZ, UR5 ;  /* 0x00000005ff037e24 */ /* 0x010fc8000f8e00ff */
[----:B------:R4:W1:Y:S03]  /*f520*/  SYNCS.PHASECHK.TRANS64.TRYWAIT P2, [R3+URZ+0x38850], R0 ;  /* 0x03885000030075a7 */ /* 0x000866000804017f */
[----:B-1----:R-:W-:Y:S05]  /*f530*/  @!P2 NANOSLEEP.SYNCS 0x989680 ;  /* 0x009896800000a95d */ /* 0x002fea0003900000 */
[----:B------:R-:W1:Y:S02]  /*f540*/  @!P2 SYNCS.PHASECHK.TRANS64 P2, [R3+URZ+0x38850], R0 ;  /* 0x038850000300a5a7 */ /* 0x000e64000804007f */
[----:B-1----:R-:W-:Y:S05]  /*f550*/  @!P2 BRA `(.L_x_23) ;  /* 0xfffffffc00eca947 */ /* 0x002fea000383ffff */
[----:B------:R-:W-:Y:S05]  /*f560*/  BRA `(.L_x_22) ;  /* 0xffffff8c006c7947 */ /* 0x000fea000383ffff */
.L_x_28:
[----:B--2---:R-:W-:-:S04]  /*f570*/  MOV R3, UR7 ;  /* 0x0000000700037c02 */ /* 0x004fc80008000f00 */
[----:B------:R2:W3:Y:S03]  /*f580*/  SYNCS.PHASECHK.TRANS64.TRYWAIT P0, [R3+URZ+0x38850], R0 ;  /* 0x03885000030075a7 */ /* 0x0004e6000800017f */
[----:B---3--:R-:W-:Y:S05]  /*f590*/  @!P0 NANOSLEEP.SYNCS 0x989680 ;  /* 0x009896800000895d */ /* 0x008fea0003900000 */
[----:B------:R-:W3:Y:S02]  /*f5a0*/  @!P0 SYNCS.PHASECHK.TRANS64 P0, [R3+URZ+0x38850], R0 ;  /* 0x03885000030085a7 */ /* 0x000ee4000800007f */
[----:B---3--:R-:W-:Y:S05]  /*f5b0*/  @!P0 BRA `(.L_x_28) ;  /* 0xfffffffc00ec8947 */ /* 0x008fea000383ffff */
[----:B------:R-:W-:Y:S05]  /*f5c0*/  BRA `(.L_x_27) ;  /* 0xffffffa8009c7947 */ /* 0x000fea000383ffff */
.L_x_40:
[----:B------:R-:W1:Y:S01]  /*f5d0*/  S2R R6, SR_TID.X ;  /* 0x0000000000067919 */ /* 0x000e620000002100 */
[----:B------:R-:W-:Y:S01]  /*f5e0*/  BSSY B0, `(.L_x_91) ;  /* 0x000000a000007945 */ /* 0x000fe20003800000 */
[----:B------:R-:W-:Y:S01]  /*f5f0*/  MOV R12, RZ ;  /* 0x000000ff000c7202 */ /* 0x000fe20000000f00 */
[----:B------:R-:W-:Y:S01]  /*f600*/  IMAD.MOV.U32 R11, RZ, RZ, 0x1f ;  /* 0x0000001fff0b7424 */ /* 0x000fe200078e00ff */
[----:B------:R-:W-:Y:S02]  /*f610*/  MOV R15, 0xffffffff ;  /* 0xffffffff000f7802 */ /* 0x000fe40000000f00 */
[----:B-1----:R-:W-:-:S04]  /*f620*/  SHF.R.U32.HI R6, RZ, 0x5, R6 ;  /* 0x00000005ff067819 */ /* 0x002fc80000011606 */
[----:B------:R-:W-:-:S05]  /*f630*/  LOP3.LUT R6, R6, 0x3, RZ, 0xc0, !PT ;  /* 0x0000000306067812 */ /* 0x000fca00078ec0ff */
[----:B------:R-:W-:-:S07]  /*f640*/  IMAD.MOV.U32 R13, RZ, RZ, R6 ;  /* 0x000000ffff0d7224 */ /* 0x000fce00078e0006 */
[----:B------:R-:W-:Y:S05]  /*f650*/  WARPSYNC.COLLECTIVE R15, `(.L_x_92) ;  /* 0x000000000f087348 */ /* 0x000fea0003c00000 */
[----:B------:R1:W2:Y:S02]  /*f660*/  SHFL.IDX P6, R14, R13, R12, R11 ;  /* 0x0000000c0d0e7389 */ /* 0x0002a400000c000b */
[----:B-12---:R-:W-:Y:S01]  /*f670*/  ENDCOLLECTIVE ;  /* 0x000000000000791b */ /* 0x006fe20003800000 */
.L_x_92:
[----:B------:R-:W-:Y:S05]  /*f680*/  BSYNC B0 ;  /* 0x0000000000007941 */ /* 0x000fea0003800000 */
.L_x_91:
[----:B------:R-:W-:Y:S05]  /*f690*/  BRA `(.L_x_93) ;  /* 0xffffffd000b47947 */ /* 0x000fea000383ffff */
.L_x_41:
[----:B------:R-:W-:Y:S01]  /*f6a0*/  BSSY B0, `(.L_x_94) ;  /* 0x0000006000007945 */ /* 0x000fe20003800000 */
[----:B------:R-:W-:-:S07]  /*f6b0*/  IMAD.MOV.U32 R15, RZ, RZ, -0x1 ;  /* 0xffffffffff0f7424 */ /* 0x000fce00078e00ff */
[----:B------:R-:W-:Y:S05]  /*f6c0*/  WARPSYNC.COLLECTIVE R15, `(.L_x_95) ;  /* 0x000000000f0c7348 */ /* 0x000fea0003c00000 */
[----:B------:R-:W-:Y:S02]  /*f6d0*/  ELECT P6, UR62, PT ;  /* 0x00000000003e782f */ /* 0x000fe400038c0000 */
[----:B------:R-:W-:Y:S01]  /*f6e0*/  MOV R14, UR62 ;  /* 0x0000003e000e7c02 */ /* 0x000fe20008000f00 */
[----:B------:R-:W-:Y:S10]  /*f6f0*/  ENDCOLLECTIVE ;  /* 0x000000000000791b */ /* 0x000ff40003800000 */
.L_x_95:
[----:B------:R-:W-:Y:S05]  /*f700*/  BSYNC B0 ;  /* 0x0000000000007941 */ /* 0x000fea0003800000 */
.L_x_94:
[----:B------:R-:W-:Y:S05]  /*f710*/  BRA `(.L_x_96) ;  /* 0xffffffd000ac7947 */ /* 0x000fea000383ffff */
.L_x_44:
[----:B---3--:R3:W4:Y:S02]  /*f720*/  SYNCS.PHASECHK.TRANS64.TRYWAIT P1, [R6+URZ+0x38840], R7 ;  /* 0x03884007060075a7 */ /* 0x008724000802017f */
[----:B----4-:R-:W-:Y:S05]  /*f730*/  @!P1 NANOSLEEP.SYNCS 0x989680 ;  /* 0x009896800000995d */ /* 0x010fea0003900000 */
[----:B------:R-:W4:Y:S02]  /*f740*/  @!P1 SYNCS.PHASECHK.TRANS64 P1, [R6+URZ+0x38840], R7 ;  /* 0x03884007060095a7 */ /* 0x000f24000802007f */
[----:B----4-:R-:W-:Y:S05]  /*f750*/  @!P1 BRA `(.L_x_44) ;  /* 0xfffffffc00f09947 */ /* 0x010fea000383ffff */
[----:B------:R-:W-:Y:S05]  /*f760*/  BRA `(.L_x_97) ;  /* 0xffffffd400147947 */ /* 0x000fea000383ffff */
.L_x_47:
[----:B-1----:R-:W1:Y:S01]  /*f770*/  S2R R8, SR_CgaCtaId ;  /* 0x0000000000087919 */ /* 0x002e620000008800 */
[----:B------:R-:W-:-:S04]  /*f780*/  MOV R7, 0x400 ;  /* 0x0000040000077802 */ /* 0x000fc80000000f00 */
[----:B-1----:R-:W-:-:S04]  /*f790*/  LEA R7, R8, R7, 0x18 ;  /* 0x0000000708077211 */ /* 0x002fc800078ec0ff */
[----:B------:R1:W2:Y:S03]  /*f7a0*/  SYNCS.PHASECHK.TRANS64.TRYWAIT P1, [R7+URZ+0x38820], R6 ;  /* 0x03882006070075a7 */ /* 0x0002a6000802017f */
[----:B--2---:R-:W-:Y:S05]  /*f7b0*/  @!P1 NANOSLEEP.SYNCS 0x989680 ;  /* 0x009896800000995d */ /* 0x004fea0003900000 */
[----:B------:R-:W2:Y:S02]  /*f7c0*/  @!P1 SYNCS.PHASECHK.TRANS64 P1, [R7+URZ+0x38820], R6 ;  /* 0x03882006070095a7 */ /* 0x000ea4000802007f */
[----:B--2---:R-:W-:Y:S05]  /*f7d0*/  @!P1 BRA `(.L_x_47) ;  /* 0xfffffffc00e49947 */ /* 0x004fea000383ffff */
[----:B------:R-:W-:Y:S05]  /*f7e0*/  BRA `(.L_x_98) ;  /* 0xffffffd800847947 */ /* 0x000fea000383ffff */
.L_x_53:
[----:B-1----:R1:W2:Y:S02]  /*f7f0*/  SYNCS.PHASECHK.TRANS64.TRYWAIT P1, [R2+URZ+0x38840], R3 ;  /* 0x03884003020075a7 */ /* 0x0022a4000802017f */
[----:B--2---:R-:W-:Y:S05]  /*f800*/  @!P1 NANOSLEEP.SYNCS 0x989680 ;  /* 0x009896800000995d */ /* 0x004fea0003900000 */
[----:B------:R-:W2:Y:S02]  /*f810*/  @!P1 SYNCS.PHASECHK.TRANS64 P1, [R2+URZ+0x38840], R3 ;  /* 0x03884003020095a7 */ /* 0x000ea4000802007f */
[----:B--2---:R-:W-:Y:S05]  /*f820*/  @!P1 BRA `(.L_x_53) ;  /* 0xfffffffc00f09947 */ /* 0x004fea000383ffff */
[----:B------:R-:W-:Y:S05]  /*f830*/  BRA `(.L_x_99) ;  /* 0xffffffdc00247947 */ /* 0x000fea000383ffff */
.L_x_55:
[----:B-1----:R1:W2:Y:S02]  /*f840*/  SYNCS.PHASECHK.TRANS64.TRYWAIT P1, [R2+URZ+0x60], R3 ;  /* 0x00006003020075a7 */ /* 0x0022a4000802017f */
[----:B--2---:R-:W-:Y:S05]  /*f850*/  @!P1 NANOSLEEP.SYNCS 0x989680 ;  /* 0x009896800000995d */ /* 0x004fea0003900000 */
[----:B------:R-:W2:Y:S02]  /*f860*/  @!P1 SYNCS.PHASECHK.TRANS64 P1, [R2+URZ+0x60], R3 ;  /* 0x00006003020095a7 */ /* 0x000ea4000802007f */
[----:B--2---:R-:W-:Y:S05]  /*f870*/  @!P1 BRA `(.L_x_55) ;  /* 0xfffffffc00f09947 */ /* 0x004fea000383ffff */
[----:B------:R-:W-:Y:S05]  /*f880*/  BRA `(.L_x_100) ;  /* 0xffffffdc00d47947 */ /* 0x000fea000383ffff */
.L_x_61:
[----:B--2---:R2:W3:Y:S02]  /*f890*/  SYNCS.PHASECHK.TRANS64.TRYWAIT P1, [R2+URZ+0x38840], R3 ;  /* 0x03884003020075a7 */ /* 0x0044e4000802017f */
[----:B---3--:R-:W-:Y:S05]  /*f8a0*/  @!P1 NANOSLEEP.SYNCS 0x989680 ;  /* 0x009896800000995d */ /* 0x008fea0003900000 */
[----:B------:R-:W3:Y:S02]  /*f8b0*/  @!P1 SYNCS.PHASECHK.TRANS64 P1, [R2+URZ+0x38840], R3 ;  /* 0x03884003020095a7 */ /* 0x000ee4000802007f */
[----:B---3--:R-:W-:Y:S05]  /*f8c0*/  @!P1 BRA `(.L_x_61) ;  /* 0xfffffffc00f09947 */ /* 0x008fea000383ffff */
[----:B------:R-:W-:Y:S05]  /*f8d0*/  BRA `(.L_x_101) ;  /* 0xffffffe4003c7947 */ /* 0x000fea000383ffff */
.L_x_63:
[----:B-1----:R1:W2:Y:S02]  /*f8e0*/  SYNCS.PHASECHK.TRANS64.TRYWAIT P1, [R2+URZ+0x60], R19 ;  /* 0x00006013020075a7 */ /* 0x0022a4000802017f */
[----:B--2---:R-:W-:Y:S05]  /*f8f0*/  @!P1 NANOSLEEP.SYNCS 0x989680 ;  /* 0x009896800000995d */ /* 0x004fea0003900000 */
[----:B------:R-:W2:Y:S02]  /*f900*/  @!P1 SYNCS.PHASECHK.TRANS64 P1, [R2+URZ+0x60], R19 ;  /* 0x00006013020095a7 */ /* 0x000ea4000802007f */
[----:B--2---:R-:W-:Y:S05]  /*f910*/  @!P1 BRA `(.L_x_63) ;  /* 0xfffffffc00f09947 */ /* 0x004fea000383ffff */
[----:B------:R-:W-:Y:S05]  /*f920*/  BRA `(.L_x_102) ;  /* 0xffffffe400ec7947 */ /* 0x000fea000383ffff */
.L_x_68:
[----:B--2---:R2:W3:Y:S02]  /*f930*/  SYNCS.PHASECHK.TRANS64.TRYWAIT P1, [R2+URZ+0x38840], R3 ;  /* 0x03884003020075a7 */ /* 0x0044e4000802017f */
[----:B---3--:R-:W-:Y:S05]  /*f940*/  @!P1 NANOSLEEP.SYNCS 0x989680 ;  /* 0x009896800000995d */ /* 0x008fea0003900000 */
[----:B------:R-:W3:Y:S02]  /*f950*/  @!P1 SYNCS.PHASECHK.TRANS64 P1, [R2+URZ+0x38840], R3 ;  /* 0x03884003020095a7 */ /* 0x000ee4000802007f */
[----:B---3--:R-:W-:Y:S05]  /*f960*/  @!P1 BRA `(.L_x_68) ;  /* 0xfffffffc00f09947 */ /* 0x008fea000383ffff */
[----:B------:R-:W-:Y:S05]  /*f970*/  BRA `(.L_x_103) ;  /* 0xffffffec001c7947 */ /* 0x000fea000383ffff */
.L_x_70:
[----:B-1----:R1:W2:Y:S02]  /*f980*/  SYNCS.PHASECHK.TRANS64.TRYWAIT P1, [R2+URZ+0x60], R3 ;  /* 0x00006003020075a7 */ /* 0x0022a4000802017f */
[----:B--2---:R-:W-:Y:S05]  /*f990*/  @!P1 NANOSLEEP.SYNCS 0x989680 ;  /* 0x009896800000995d */ /* 0x004fea0003900000 */
[----:B------:R-:W2:Y:S02]  /*f9a0*/  @!P1 SYNCS.PHASECHK.TRANS64 P1, [R2+URZ+0x60], R3 ;  /* 0x00006003020095a7 */ /* 0x000ea4000802007f */
[----:B--2---:R-:W-:Y:S05]  /*f9b0*/  @!P1 BRA `(.L_x_70) ;  /* 0xfffffffc00f09947 */ /* 0x004fea000383ffff */
[----:B------:R-:W-:Y:S05]  /*f9c0*/  BRA `(.L_x_104) ;  /* 0xffffffec00d07947 */ /* 0x000fea000383ffff */
.L_x_75:
[----:B--2---:R2:W3:Y:S02]  /*f9d0*/  SYNCS.PHASECHK.TRANS64.TRYWAIT P0, [R3+URZ+0x38860], R0 ;  /* 0x03886000030075a7 */ /* 0x0044e4000800017f */
[----:B---3--:R-:W-:Y:S05]  /*f9e0*/  @!P0 NANOSLEEP.SYNCS 0x989680 ;  /* 0x009896800000895d */ /* 0x008fea0003900000 */
[----:B------:R-:W3:Y:S02]  /*f9f0*/  @!P0 SYNCS.PHASECHK.TRANS64 P0, [R3+URZ+0x38860], R0 ;  /* 0x03886000030085a7 */ /* 0x000ee4000800007f */
[----:B---3--:R-:W-:Y:S05]  /*fa00*/  @!P0 BRA `(.L_x_75) ;  /* 0xfffffffc00f08947 */ /* 0x008fea000383ffff */
[----:B------:R-:W-:Y:S05]  /*fa10*/  BRA `(.L_x_105) ;  /* 0xfffffff000b47947 */ /* 0x000fea000383ffff */
.L_x_79:
[----:B--2---:R2:W3:Y:S02]  /*fa20*/  SYNCS.PHASECHK.TRANS64.TRYWAIT P0, [R0+URZ+0x38820], R3 ;  /* 0x03882003000075a7 */ /* 0x0044e4000800017f */
[----:B---3--:R-:W-:Y:S05]  /*fa30*/  @!P0 NANOSLEEP.SYNCS 0x989680 ;  /* 0x009896800000895d */ /* 0x008fea0003900000 */
[----:B------:R-:W3:Y:S02]  /*fa40*/  @!P0 SYNCS.PHASECHK.TRANS64 P0, [R0+URZ+0x38820], R3 ;  /* 0x03882003000085a7 */ /* 0x000ee4000800007f */
[----:B---3--:R-:W-:Y:S05]  /*fa50*/  @!P0 BRA `(.L_x_79) ;  /* 0xfffffffc00f08947 */ /* 0x008fea000383ffff */
[----:B------:R-:W-:Y:S05]  /*fa60*/  BRA `(.L_x_106) ;  /* 0xfffffff400a87947 */ /* 0x000fea000383ffff */
.L_x_80:
[----:B------:R-:W3:Y:S01]  /*fa70*/  S2R R2, SR_TID.X ;  /* 0x0000000000027919 */ /* 0x000ee20000002100 */
[----:B------:R-:W-:Y:S01]  /*fa80*/  BSSY B0, `(.L_x_107) ;  /* 0x000000a000007945 */ /* 0x000fe20003800000 */
[----:B------:R-:W-:Y:S01]  /*fa90*/  IMAD.MOV.U32 R12, RZ, RZ, RZ ;  /* 0x000000ffff0c7224 */ /* 0x000fe200078e00ff */
[----:B------:R-:W-:Y:S01]  /*faa0*/  MOV R11, 0x1f ;  /* 0x0000001f000b7802 */ /* 0x000fe20000000f00 */
[----:B------:R-:W-:Y:S01]  /*fab0*/  IMAD.MOV.U32 R15, RZ, RZ, -0x1 ;  /* 0xffffffffff0f7424 */ /* 0x000fe200078e00ff */
[----:B---3--:R-:W-:-:S04]  /*fac0*/  SHF.R.U32.HI R2, RZ, 0x5, R2 ;  /* 0x00000005ff027819 */ /* 0x008fc80000011602 */
[----:B------:R-:W-:-:S04]  /*fad0*/  LOP3.LUT R2, R2, 0x3, RZ, 0xc0, !PT ;  /* 0x0000000302027812 */ /* 0x000fc800078ec0ff */
[----:B------:R-:W-:-:S07]  /*fae0*/  MOV R13, R2 ;  /* 0x00000002000d7202 */ /* 0x000fce0000000f00 */
[----:B-12---:R-:W-:Y:S05]  /*faf0*/  WARPSYNC.COLLECTIVE R15, `(.L_x_108) ;  /* 0x000000000f087348 */ /* 0x006fea0003c00000 */
[----:B------:R3:W4:Y:S02]  /*fb00*/  SHFL.IDX P6, R14, R13, R12, R11 ;  /* 0x0000000c0d0e7389 */ /* 0x00072400000c000b */
[----:B-1234-:R-:W-:Y:S01]  /*fb10*/  ENDCOLLECTIVE ;  /* 0x000000000000791b */ /* 0x01efe20003800000 */
.L_x_108:
[----:B------:R-:W-:Y:S05]  /*fb20*/  BSYNC B0 ;  /* 0x0000000000007941 */ /* 0x000fea0003800000 */
.L_x_107:
[----:B------:R-:W-:Y:S05]  /*fb30*/  BRA `(.L_x_109) ;  /* 0xfffffff400907947 */ /* 0x000fea000383ffff */
.L_x_83:
[----:B------:R-:W-:Y:S01]  /*fb40*/  BSSY B1, `(.L_x_110) ;  /* 0x0000006000017945 */ /* 0x000fe20003800000 */
[----:B------:R-:W-:-:S07]  /*fb50*/  MOV R15, 0xffffffff ;  /* 0xffffffff000f7802 */ /* 0x000fce0000000f00 */
[----:B-123--:R-:W-:Y:S05]  /*fb60*/  WARPSYNC.COLLECTIVE R15, `(.L_x_111) ;  /* 0x000000000f0c7348 */ /* 0x00efea0003c00000 */
[----:B------:R-:W-:Y:S02]  /*fb70*/  ELECT P6, UR62, PT ;  /* 0x00000000003e782f */ /* 0x000fe400038c0000 */
[----:B------:R-:W-:Y:S01]  /*fb80*/  MOV R14, UR62 ;  /* 0x0000003e000e7c02 */ /* 0x000fe20008000f00 */
[----:B-123--:R-:W-:Y:S10]  /*fb90*/  ENDCOLLECTIVE ;  /* 0x000000000000791b */ /* 0x00eff40003800000 */
.L_x_111:
[----:B------:R-:W-:Y:S05]  /*fba0*/  BSYNC B1 ;  /* 0x0000000000017941 */ /* 0x000fea0003800000 */
.L_x_110:
[----:B------:R-:W-:Y:S05]  /*fbb0*/  BRA `(.L_x_112) ;  /* 0xfffffff400887947 */ /* 0x000fea000383ffff */
.L_x_85:
[----:B-1----:R1:W2:Y:S02]  /*fbc0*/  SYNCS.PHASECHK.TRANS64.TRYWAIT P0, [R6+URZ], R5 ;  /* 0x00000005060075a7 */ /* 0x0022a4000800017f */
[----:B--2---:R-:W-:Y:S05]  /*fbd0*/  @!P0 NANOSLEEP.SYNCS 0x989680 ;  /* 0x009896800000895d */ /* 0x004fea0003900000 */
[----:B------:R-:W2:Y:S02]  /*fbe0*/  @!P0 SYNCS.PHASECHK.TRANS64 P0, [R6+URZ], R5 ;  /* 0x00000005060085a7 */ /* 0x000ea4000800007f */
[----:B--2---:R-:W-:Y:S05]  /*fbf0*/  @!P0 BRA `(.L_x_85) ;  /* 0xfffffffc00f08947 */ /* 0x004fea000383ffff */
[----:B------:R-:W-:Y:S05]  /*fc00*/  BRA `(.L_x_113) ;  /* 0xfffffff400bc7947 */ /* 0x000fea000383ffff */
.L_x_86:
[----:B--2---:R2:W3:Y:S02]  /*fc10*/  SYNCS.PHASECHK.TRANS64.TRYWAIT P0, [R3+URZ], R2 ;  /* 0x00000002030075a7 */ /* 0x0044e4000800017f */
[----:B---3--:R-:W-:Y:S05]  /*fc20*/  @!P0 NANOSLEEP.SYNCS 0x989680 ;  /* 0x009896800000895d */ /* 0x008fea0003900000 */
[----:B------:R-:W3:Y:S02]  /*fc30*/  @!P0 SYNCS.PHASECHK.TRANS64 P0, [R3+URZ], R2 ;  /* 0x00000002030085a7 */ /* 0x000ee4000800007f */
[----:B---3--:R-:W-:Y:S05]  /*fc40*/  @!P0 BRA `(.L_x_86) ;  /* 0xfffffffc00f08947 */ /* 0x008fea000383ffff */
[----:B------:R-:W-:Y:S05]  /*fc50*/  BRA `(.L_x_114) ;  /* 0xfffffff400b07947 */ /* 0x000fea000383ffff */
.L_x_88:
[----:B--2---:R2:W3:Y:S02]  /*fc60*/  SYNCS.PHASECHK.TRANS64.TRYWAIT P0, [R16+URZ], R5 ;  /* 0x00000005100075a7 */ /* 0x0044e4000800017f */
[----:B---3--:R-:W-:Y:S05]  /*fc70*/  @!P0 NANOSLEEP.SYNCS 0x989680 ;  /* 0x009896800000895d */ /* 0x008fea0003900000 */
[----:B------:R-:W3:Y:S02]  /*fc80*/  @!P0 SYNCS.PHASECHK.TRANS64 P0, [R16+URZ], R5 ;  /* 0x00000005100085a7 */ /* 0x000ee4000800007f */
[----:B---3--:R-:W-:Y:S05]  /*fc90*/  @!P0 BRA `(.L_x_88) ;  /* 0xfffffffc00f08947 */ /* 0x008fea000383ffff */
[----:B------:R-:W-:Y:S05]  /*fca0*/  BRA `(.L_x_115) ;  /* 0xfffffff400b47947 */ /* 0x000fea000383ffff */
.L_x_116:
[----:B------:R-:W-:-:S00]  /*fcb0*/  BRA `(.L_x_116) ;  /* 0xfffffffc00fc7947 */ /* 0x000fc0000383ffff */
[----:B------:R-:W-:-:S00]  /*fcc0*/  NOP ;  /* 0x0000000000007918 */ /* 0x000fc00000000000 */
        /* <DEDUP_REMOVED lines=11> */
.L_x_2838:


//--------------------- .text._ZN7cutlass13device_kernelIN5flash11enable_sm90INS1_16FlashAttnFwdSm90INS1_25CollectiveMainloopFwdSm90ILi2EN4cute5tupleIJNS5_1CILi2EEENS7_ILi1EEES9_EEENS6_IJNS7_ILi128EEENS7_ILi80EEENS7_ILi256EEEEEELi256ENS_6half_tEfNS_4arch4Sm90ELb0ELb0ELb1ELb0ELb0ELb0ELb0ELb1ELb1ELb0ELb0ELb0EEENS1_21CollectiveEpilogueFwdINS6_IJSB_SD_SC_EEESA_SF_SH_Li256ELb0ELb0ELb0ELb0EEENS1_29StaticPersistentTileSchedulerILb0EEEEEEEEEvNT_6ParamsE --------------------------
	.section	.text._ZN7cutlass13device_kernelIN5flash11enable_sm90INS1_16FlashAttnFwdSm90INS1_25CollectiveMainloopFwdSm90ILi2EN4cute5tupleIJNS5_1CILi2EEENS7_ILi1EEES9_EEENS6_IJNS7_ILi128EEENS7_ILi80EEENS7_ILi256EEEEEELi256ENS_6half_tEfNS_4arch4Sm90ELb0ELb0ELb1ELb0ELb0ELb0ELb0ELb1ELb1ELb0ELb0ELb0EEENS1_21CollectiveEpilogueFwdINS6_IJSB_SD_SC_EEESA_SF_SH_Li256ELb0ELb0ELb0ELb0EEENS1_29StaticPersistentTileSchedulerILb0EEEEEEEEEvNT_6ParamsE,"ax",@progbits
	.align	128
.text._ZN7cutlass13device_kernelIN5flash11enable_sm90INS1_16FlashAttnFwdSm90INS1_25CollectiveMainloopFwdSm90ILi2EN4cute5tupleIJNS5_1CILi2EEENS7_ILi1EEES9_EEENS6_IJNS7_ILi128EEENS7_ILi80EEENS7_ILi256EEEEEELi256ENS_6half_tEfNS_4arch4Sm90ELb0ELb0ELb1ELb0ELb0ELb0ELb0ELb1ELb1ELb0ELb0ELb0EEENS1_21CollectiveEpilogueFwdINS6_IJSB_SD_SC_EEESA_SF_SH_Li256ELb0ELb0ELb0ELb0EEENS1_29StaticPersistentTileSchedulerILb0EEEEEEEEEvNT_6ParamsE:
        .type           _ZN7cutlass13device_kernelIN5flash11enable_sm90INS1_16FlashAttnFwdSm90INS1_25CollectiveMainloopFwdSm90ILi2EN4cute5tupleIJNS5_1CILi2EEENS7_ILi1EEES9_EEENS6_IJNS7_ILi128EEENS7_ILi80EEENS7_ILi256EEEEEELi256ENS_6half_tEfNS_4arch4Sm90ELb0ELb0ELb1ELb0ELb0ELb0ELb0ELb1ELb1ELb0ELb0ELb0EEENS1_21CollectiveEpilogueFwdINS6_IJSB_SD_SC_EEESA_SF_SH_Li256ELb0ELb0ELb0ELb0EEENS1_29StaticPersistentTileSchedulerILb0EEEEEEEEEvNT_6ParamsE,@function
        .size           _ZN7cutlass13device_kernelIN5flash11enable_sm90INS1_16FlashAttnFwdSm90INS1_25CollectiveMainloopFwdSm90ILi2EN4cute5tupleIJNS5_1CILi2EEENS7_ILi1EEES9_EEENS6_IJNS7_ILi128EEENS7_ILi80EEENS7_ILi256EEEEEELi256ENS_6half_tEfNS_4arch4Sm90ELb0ELb0ELb1ELb0ELb0ELb0ELb0ELb1ELb1ELb0ELb0ELb0EEENS1_21CollectiveEpilogueFwdINS6_IJSB_SD_SC_EEESA_SF_SH_Li256ELb0ELb0ELb0ELb0EEENS1_29StaticPersistentTileSchedulerILb0EEEEEEEEEvNT_6ParamsE,(.L_x_2839 - _ZN7cutlass13device_kernelIN5flash11enable_sm90INS1_16FlashAttnFwdSm90INS1_25CollectiveMainloopFwdSm90ILi2EN4cute5tupleIJNS5_1CILi2EEENS7_ILi1EEES9_EEENS6_IJNS7_ILi128EEENS7_ILi80EEENS7_ILi256EEEEEELi256ENS_6half_tEfNS_4arch4Sm90ELb0ELb0ELb1ELb0ELb0ELb0ELb0ELb1ELb1ELb0ELb0ELb0EEENS1_21CollectiveEpilogueFwdINS6_IJSB_SD_SC_EEESA_SF_SH_Li256ELb0ELb0ELb0ELb0EEENS1_29StaticPersistentTileSchedulerILb0EEEEEEEEEvNT_6ParamsE)
        .other          _ZN7cutlass13device_kernelIN5flash11enable_sm90INS1_16FlashAttnFwdSm90INS1_25CollectiveMainloopFwdSm90ILi2EN4cute5tupleIJNS5_1CILi2EEENS7_ILi1EEES9_EEENS6_IJNS7_ILi128EEENS7_ILi80EEENS7_ILi256EEEEEELi256ENS_6half_tEfNS_4arch4Sm90ELb0ELb0ELb1ELb0ELb0ELb0ELb0ELb1ELb1ELb0ELb0ELb0EEENS1_21CollectiveEpilogueFwdINS6_IJSB_SD_SC_EEESA_SF_SH_Li256ELb0ELb0ELb0ELb0EEENS1_29StaticPersistentTileSchedulerILb0EEEEEEEEEvNT_6ParamsE,@"STO_CUDA_ENTRY STV_DEFAULT"
_ZN7cutlass13device_kernelIN5flash11enable_sm90INS1_16FlashAttnFwdSm90INS1_25CollectiveMainloopFwdSm90ILi2EN4cute5tupleIJNS5_1CILi2EEENS7_ILi1EEES9_EEENS6_IJNS7_ILi128EEENS7_ILi80EEENS7_ILi256EEEEEELi256ENS_6half_tEfNS_4arch4Sm90ELb0ELb0ELb1ELb0ELb0ELb0ELb0ELb1ELb1ELb0ELb0ELb0EEENS1_21CollectiveEpilogueFwdINS6_IJSB_SD_SC_EEESA_SF_SH_Li256ELb0ELb0ELb0ELb0EEENS1_29StaticPersistentTileSchedulerILb0EEEEEEEEEvNT_6ParamsE:
[----:B------:R-:W1:Y:S02]  /*0000*/  LDC R1, c[0x0][0x28] ;  /* 0x00000a00ff017b82 */ /* 0x000e640000000800 */
[----:B-1----:R-:W-:Y:S01]  /*0010*/  VIADD R1, R1, 0xffffffd8 ;  /* 0xffffffd801017836 */ /* 0x002fe20000000000 */
[----:B------:R-:W1:Y:S01]  /*0020*/  S2R R8, SR_TID.X ;  /* 0x0000000000087919 */ /* 0x000e620000002100 */
[----:B------:R-:W-:Y:S01]  /*0030*/  ELECT P0, URZ, PT ;  /* 0x00000000003f782f */ /* 0x000fe20003800000 */
[----:B------:R-:W-:Y:S01]  /*0040*/  BSSY B0, `(.L_x_117) ;  /* 0x0000014000007945 */ /* 0x000fe20003800000 */
[----:B-1----:R-:W-:-:S05]  /*0050*/  SHF.R.U32.HI R0, RZ, 0x5, R8 ;  /* 0x00000005ff007819 */ /* 0x002fca0000011608 */
[----:B------:R-:W1:Y:S02]  /*0060*/  SHFL.IDX PT, R2, R0, RZ, 0x1f ;  /* 0x00001fff00027589 */ /* 0x000e6400000e0000 */
[----:B-1----:R-:W-:Y:S02]  /*0070*/  ISETP.EQ.AND P0, PT, R2, RZ, P0 ;  /* 0x000000ff0200720c */ /* 0x002fe40000702270 */
[----:B------:R-:W-:-:S11]  /*0080*/  SHF.R.U32.HI R2, RZ, 0x7, R8 ;  /* 0x00000007ff027819 */ /* 0x000fd60000011608 */
        /* <DEDUP_REMOVED lines=15> */
.L_x_118:
[----:B------:R-:W-:Y:S05]  /*0180*/  BSYNC B0 ;  /* 0x0000000000007941 */ /* 0x000fea0003800000 */
.L_x_117:
[----:B------:R-:W-:Y:S01]  /*0190*/  VOTEU.ANY UP0, P0 ;  /* 0x00000000003f7886 */ /* 0x000fe20000000100 */
[----:B------:R-:W1:Y:S01]  /*01a0*/  SHFL.IDX PT, R2, R2, RZ, 0x1f ;  /* 0x00001fff02027589 */ /* 0x000e6200000e0000 */
[----:B------:R-:W-:Y:S01]  /*01b0*/  UMOV UR4, 0x1 ;  /* 0x0000000100047882 */ /* 0x000fe20000000000 */
[----:B------:R-:W-:Y:S01]  /*01c0*/  UMOV UR7, 0x2 ;  /* 0x0000000200077882 */ /* 0x000fe20000000000 */
[----:B------:R-:W-:Y:S01]  /*01d0*/  VOTEU.ANY UP1, P0 ;  /* 0x00000000003f7886 */ /* 0x000fe20000020100 */
[----:B------:R-:W2:Y:S01]  /*01e0*/  @UP0 S2UR UR8, SR_CgaCtaId ;  /* 0x00000000000809c3 */ /* 0x000ea20000008800 */
[----:B------:R-:W3:Y:S01]  /*01f0*/  SHFL.IDX PT, R3, R0, RZ, 0x1f ;  /* 0x00001fff00037589 */ /* 0x000ee200000e0000 */
[----:B------:R-:W-:Y:S01]  /*0200*/  @UP0 UMOV UR6, 0x400 ;  /* 0x0000040000060882 */ /* 0x000fe20000000000 */
[----:B------:R-:W-:-:S04]  /*0210*/  @UP0 UIADD3 UR4, -UR4, 0x100000, URZ ;  /* 0x0010000004040890 */ /* 0x000fc8000fffe13f */
[----:B------:R-:W-:Y:S02]  /*0220*/  @UP0 USHF.L.U32 UR5, UR4, 0xb, URZ ;  /* 0x0000000b04050899 */ /* 0x000fe4000800063f */
[----:B------:R-:W-:Y:S01]  /*0230*/  @UP0 USHF.L.U32 UR4, UR4, 0x1, URZ ;  /* 0x0000000104040899 */ /* 0x000fe2000800063f */
[----:B------:R-:W-:Y:S01]  /*0240*/  VOTEU.ANY UP2, P0 ;  /* 0x00000000003f7886 */ /* 0x000fe20000040100 */
[----:B-1----:R-:W-:Y:S01]  /*0250*/  R2UR UR9, R2 ;  /* 0x00000000020972ca */ /* 0x002fe200000e0000 */
[----:B--2---:R-:W-:Y:S01]  /*0260*/  @UP0 ULEA UR8, UR8, UR6, 0x18 ;  /* 0x0000000608080291 */ /* 0x004fe2000f8ec03f */
[----:B---3--:R-:W-:Y:S01]  /*0270*/  ISETP.NE.AND P1, PT, R3, RZ, PT ;  /* 0x000000ff0300720c */ /* 0x008fe20003f25270 */
[----:B------:R-:W-:-:S04]  /*0280*/  @UP0 UIADD3 UR6, -UR7, 0x100000, URZ ;  /* 0x0010000007060890 */ /* 0x000fc8000fffe13f */
[----:B------:R-:W-:Y:S02]  /*0290*/  @UP0 USHF.L.U32 UR7, UR6, 0xb, URZ ;  /* 0x0000000b06070899 */ /* 0x000fe4000800063f */
[----:B------:R-:W-:-:S04]  /*02a0*/  @UP0 USHF.L.U32 UR6, UR6, 0x1, URZ ;  /* 0x0000000106060899 */ /* 0x000fc8000800063f */
[----:B------:R-:W-:Y:S01]  /*02b0*/  UISETP.NE.AND UP0, UPT, UR9, URZ, UPT ;  /* 0x0000003f0900728c */ /* 0x000fe2000bf05270 */
[----:B------:R-:W1:Y:S02]  /*02c0*/  FENCE.VIEW.ASYNC.S ;  /* 0x00000000000073c6 */ /* 0x000e640000000000 */
[----:B-1----:R1:W2:Y:S05]  /*02d0*/  @UP1 SYNCS.EXCH.64 URZ, [UR8+0x38800], UR4 ;  /* 0x03880004083f15b2 */ /* 0x0022aa0008000100 */
[----:B------:R1:W3:Y:S01]  /*02e0*/  @UP2 SYNCS.EXCH.64 URZ, [UR8+0x38820], UR6 ;  /* 0x03882006083f25b2 */ /* 0x0002e20008000100 */
[----:B------:R-:W-:Y:S05]  /*02f0*/  @P1 BRA `(.L_x_119) ;  /* 0x0000000000481947 */ /* 0x000fea0003800000 */
[----:B-1----:R-:W1:Y:S01]  /*0300*/  S2UR UR5, SR_CgaCtaId ;  /* 0x00000000000579c3 */ /* 0x002e620000008800 */
[----:B------:R-:W-:Y:S01]  /*0310*/  UMOV UR4, 0x400 ;  /* 0x0000040000047882 */ /* 0x000fe20000000000 */
[----:B------:R-:W-:Y:S01]  /*0320*/  UMOV UR6, 0x1 ;  /* 0x0000000100067882 */ /* 0x000fe20000000000 */
[----:B------:R-:W-:Y:S01]  /*0330*/  UMOV UR9, 0x4 ;  /* 0x0000000400097882 */ /* 0x000fe20000000000 */
[----:B------:R-:W-:-:S04]  /*0340*/  UIADD3 UR6, -UR6, 0x100000, URZ ;  /* 0x0010000006067890 */ /* 0x000fc8000fffe13f */
[----:B------:R-:W-:Y:S02]  /*0350*/  USHF.L.U32 UR7, UR6, 0xb, URZ ;  /* 0x0000000b06077899 */ /* 0x000fe4000800063f */
[----:B------:R-:W-:Y:S01]  /*0360*/  USHF.L.U32 UR6, UR6, 0x1, URZ ;  /* 0x0000000106067899 */ /* 0x000fe2000800063f */
[----:B------:R-:W-:Y:S01]  /*0370*/  ELECT P0, URZ, PT ;  /* 0x00000000003f782f */ /* 0x000fe20003800000 */
[----:B-1----:R-:W-:Y:S02]  /*0380*/  ULEA UR8, UR5, UR4, 0x18 ;  /* 0x0000000405087291 */ /* 0x002fe4000f8ec03f */
[----:B------:R-:W-:-:S04]  /*0390*/  UIADD3 UR4, -UR9, 0x100000, URZ ;  /* 0x0010000009047890 */ /* 0x000fc8000fffe13f */
[----:B------:R-:W-:Y:S02]  /*03a0*/  USHF.L.U32 UR5, UR4, 0xb, URZ ;  /* 0x0000000b04057899 */ /* 0x000fe4000800063f */
[----:B------:R-:W-:Y:S01]  /*03b0*/  USHF.L.U32 UR4, UR4, 0x1, URZ ;  /* 0x0000000104047899 */ /* 0x000fe2000800063f */
[----:B------:R-:W1:Y:S03]  /*03c0*/  FENCE.VIEW.ASYNC.S ;  /* 0x00000000000073c6 */ /* 0x000e660000000000 */
[----:B-1----:R4:W1:Y:S08]  /*03d0*/  SYNCS.EXCH.64 URZ, [UR8+0x38830], UR6 ;  /* 0x03883006083f75b2 */ /* 0x0028700008000100 */
[----:B------:R4:W1:Y:S01]  /*03e0*/  SYNCS.EXCH.64 URZ, [UR8+0x38840], UR4 ;  /* 0x03884004083f75b2 */ /* 0x0008620008000100 */
[----:B------:R4:W1:Y:S01]  /*03f0*/  SYNCS.EXCH.64 URZ, [UR8+0x38838], UR6 ;  /* 0x03883806083f75b2 */ /* 0x0008620008000100 */
[----:B------:R4:W1:Y:S02]  /*0400*/  SYNCS.EXCH.64 URZ, [UR8+0x38848], UR4 ;  /* 0x03884804083f75b2 */ /* 0x0008640008000100 */
[----:B----4-:R-:W-:Y:S01]  /*0410*/  NOP ;  /* 0x0000000000007918 */ /* 0x010fe20000000000 */
.L_x_119:
[----:B-1----:R-:W1:Y:S01]  /*0420*/  S2UR UR4, SR_CTAID.Y ;  /* 0x00000000000479c3 */ /* 0x002e620000002600 */
[----:B------:R-:W4:Y:S01]  /*0430*/  SHFL.IDX PT, R7, R0, RZ, 0x1f ;  /* 0x00001fff00077589 */ /* 0x000f2200000e0000 */
[----:B------:R-:W-:Y:S01]  /*0440*/  ULDC UR5, c[0x0][0x154] ;  /* 0x0000550000057ab9 */ /* 0x000fe20000000800 */
[----:B------:R-:W-:-:S05]  /*0450*/  NOP ;  /* 0x0000000000007918 */ /* 0x000fca0000000000 */
[----:B------:R-:W5:Y:S08]  /*0460*/  S2UR UR6, SR_CTAID.X ;  /* 0x00000000000679c3 */ /* 0x000f700000002500 */
[----:B------:R-:W2:Y:S01]  /*0470*/  LDC R6, c[0x0][0x148] ;  /* 0x00005200ff067b82 */ /* 0x000ea20000000800 */
[----:B-1----:R-:W-:Y:S02]  /*0480*/  I2FP.F32.U32 R2, UR4 ;  /* 0x0000000400027c45 */ /* 0x002fe40008201000 */
[----:B----4-:R-:W-:-:S03]  /*0490*/  ISETP.NE.AND P0, PT, R7, RZ, PT ;  /* 0x000000ff0700720c */ /* 0x010fc60003f05270 */
[----:B------:R-:W-:Y:S01]  /*04a0*/  FMUL R5, R2, UR5 ;  /* 0x0000000502057c20 */ /* 0x000fe20008400000 */
[----:B------:R-:W-:Y:S02]  /*04b0*/  SHF.R.S32.HI R2, RZ, 0x1f, R8 ;  /* 0x0000001fff027819 */ /* 0x000fe40000011408 */
[----:B-----5:R-:W-:Y:S02]  /*04c0*/  I2FP.F32.U32 R4, UR6 ;  /* 0x0000000600047c45 */ /* 0x020fe40008201000 */
[----:B------:R-:W-:Y:S01]  /*04d0*/  LEA.HI R2, R2, R8, RZ, 0x7 ;  /* 0x0000000802027211 */ /* 0x000fe200078f38ff */
[----:B------:R-:W1:Y:S02]  /*04e0*/  F2I.U32.TRUNC.NTZ R5, R5 ;  /* 0x0000000500057305 */ /* 0x000e64000020f000 */
[----:B-1----:R-:W-:-:S04]  /*04f0*/  IMAD.MOV R11, RZ, RZ, -R5 ;  /* 0x000000ffff0b7224 */ /* 0x002fc800078e0a05 */
[----:B--2---:R-:W-:Y:S01]  /*0500*/  IMAD R11, R6, R11, UR4 ;  /* 0x00000004060b7e24 */ /* 0x004fe2000f8e020b */
[----:B------:R-:W-:Y:S02]  /*0510*/  ULDC UR4, c[0x0][0x150] ;  /* 0x0000540000047ab9 */ /* 0x000fe40000000800 */
[----:B------:R-:W-:Y:S01]  /*0520*/  FMUL R9, R4, UR4 ;  /* 0x0000000404097c20 */ /* 0x000fe20008400000 */
[----:B------:R-:W-:Y:S06]  /*0530*/  @P0 BRA `(.L_x_120) ;  /* 0x0000000000480947 */ /* 0x000fec0003800000 */
[----:B------:R-:W1:Y:S01]  /*0540*/  S2UR UR5, SR_CgaCtaId ;  /* 0x00000000000579c3 */ /* 0x000e620000008800 */
[----:B------:R-:W-:Y:S01]  /*0550*/  UMOV UR4, 0x400 ;  /* 0x0000040000047882 */ /* 0x000fe20000000000 */
[----:B------:R-:W-:Y:S01]  /*0560*/  UMOV UR6, 0x1 ;  /* 0x0000000100067882 */ /* 0x000fe20000000000 */
[----:B------:R-:W-:Y:S01]  /*0570*/  UMOV UR7, 0x4 ;  /* 0x0000000400077882 */ /* 0x000fe20000000000 */
[----:B------:R-:W-:Y:S01]  /*0580*/  ELECT P0, URZ, PT ;  /* 0x00000000003f782f */ /* 0x000fe20003800000 */
[----:B-1----:R-:W-:Y:S02]  /*0590*/  ULEA UR8, UR5, UR4, 0x18 ;  /* 0x0000000405087291 */ /* 0x002fe4000f8ec03f */
[----:B------:R-:W-:-:S04]  /*05a0*/  UIADD3 UR4, -UR6, 0x100000, URZ ;  /* 0x0010000006047890 */ /* 0x000fc8000fffe13f */
[----:B------:R-:W-:Y:S02]  /*05b0*/  USHF.L.U32 UR5, UR4, 0xb, URZ ;  /* 0x0000000b04057899 */ /* 0x000fe4000800063f */
[----:B------:R-:W-:Y:S02]  /*05c0*/  USHF.L.U32 UR4, UR4, 0x1, URZ ;  /* 0x0000000104047899 */ /* 0x000fe4000800063f */
[----:B------:R-:W-:-:S04]  /*05d0*/  UIADD3 UR6, -UR7, 0x100000, URZ ;  /* 0x0010000007067890 */ /* 0x000fc8000fffe13f */
[----:B------:R-:W-:Y:S02]  /*05e0*/  USHF.L.U32 UR7, UR6, 0xb, URZ ;  /* 0x0000000b06077899 */ /* 0x000fe4000800063f */
[----:B------:R-:W-:Y:S01]  /*05f0*/  USHF.L.U32 UR6, UR6, 0x1, URZ ;  /* 0x0000000106067899 */ /* 0x000fe2000800063f */
[----:B------:R-:W1:Y:S03]  /*0600*/  FENCE.VIEW.ASYNC.S ;  /* 0x00000000000073c6 */ /* 0x000e660000000000 */
[----:B-1----:R1:W2:Y:S08]  /*0610*/  SYNCS.EXCH.64 URZ, [UR8+0x38850], UR4 ;  /* 0x03885004083f75b2 */ /* 0x0022b00008000100 */
[----:B------:R1:W4:Y:S01]  /*0620*/  SYNCS.EXCH.64 URZ, [UR8+0x38860], UR6 ;  /* 0x03886006083f75b2 */ /* 0x0003220008000100 */
[----:B------:R1:W1:Y:S01]  /*0630*/  SYNCS.EXCH.64 URZ, [UR8+0x38858], UR4 ;  /* 0x03885804083f75b2 */ /* 0x0002620008000100 */
[----:B------:R1:W1:Y:S01]  /*0640*/  SYNCS.EXCH.64 URZ, [UR8+0x38868], UR6 ;  /* 0x03886806083f75b2 */ /* 0x0002620008000100 */
[----:B------:R-:W-:Y:S01]  /*0650*/  NOP ;  /* 0x0000000000007918 */ /* 0x000fe20000000000 */
.L_x_120:
[----:B------:R-:W5:Y:S01]  /*0660*/  SHFL.IDX PT, R6, R0, RZ, 0x1f ;  /* 0x00001fff00067589 */ /* 0x000f6200000e0000 */
[----:B------:R-:W-:Y:S01]  /*0670*/  LOP3.LUT R2, R2, 0xffffff80, RZ, 0xc0, !PT ;  /* 0xffffff8002027812 */ /* 0x000fe200078ec0ff */
[----:B------:R-:W1:Y:S01]  /*0680*/  LDC R10, c[0x0][0x144] ;  /* 0x00005100ff0a7b82 */ /* 0x000e620000000800 */
[----:B------:R-:W1:Y:S01]  /*0690*/  F2I.U32.TRUNC.NTZ R9, R9 ;  /* 0x0000000900097305 */ /* 0x000e62000020f000 */
[----:B------:R-:W-:Y:S02]  /*06a0*/  NOP ;  /* 0x0000000000007918 */ /* 0x000fe40000000000 */
[----:B------:R-:W-:Y:S01]  /*06b0*/  IMAD.IADD R2, R8, 0x1, -R2 ;  /* 0x0000000108027824 */ /* 0x000fe200078e0a02 */
[----:B------:R-:W-:-:S04]  /*06c0*/  SHF.R.S32.HI R8, RZ, 0x1f, R7 ;  /* 0x0000001fff087819 */ /* 0x000fc80000011407 */
[----:B------:R-:W-:-:S04]  /*06d0*/  SHF.R.S32.HI R5, RZ, 0x1f, R2 ;  /* 0x0000001fff057819 */ /* 0x000fc80000011402 */
[----:B------:R-:W-:-:S04]  /*06e0*/  LEA.HI R5, R5, R2, RZ, 0x3 ;  /* 0x0000000205057211 */ /* 0x000fc800078f18ff */
[--C-:B------:R-:W-:Y:S02]  /*06f0*/  SHF.R.S32.HI R4, RZ, 0x3, R5.reuse ;  /* 0x00000003ff047819 */ /* 0x100fe40000011405 */
[----:B------:R-:W-:Y:S02]  /*0700*/  SHF.R.S32.HI R5, RZ, 0x1f, R5 ;  /* 0x0000001fff057819 */ /* 0x000fe40000011405 */
[----:B-----5:R-:W-:Y:S02]  /*0710*/  ISETP.NE.AND P0, PT, R6, RZ, PT ;  /* 0x000000ff0600720c */ /* 0x020fe40003f05270 */
[----:B------:R-:W-:Y:S02]  /*0720*/  LEA.HI R5, R5, R4, RZ, 0x2 ;  /* 0x0000000405057211 */ /* 0x000fe400078f10ff */
[----:B------:R-:W-:Y:S02]  /*0730*/  SHF.R.S32.HI R6, RZ, 0x1f, R3 ;  /* 0x0000001fff067819 */ /* 0x000fe40000011403 */
[----:B------:R-:W-:-:S02]  /*0740*/  LOP3.LUT R5, R5, 0xfffffffc, RZ, 0xc0, !PT ;  /* 0xfffffffc05057812 */ /* 0x000fc400078ec0ff */
[----:B------:R-:W-:-:S05]  /*0750*/  LEA.HI R6, R6, R3, RZ, 0x2 ;  /* 0x0000000306067211 */ /* 0x000fca00078f10ff */
[----:B------:R-:W-:Y:S05]  /*0760*/  @P0 BRA `(.L_x_121) ;  /* 0x0000000000480947 */ /* 0x000fea0003800000 */
[----:B-1----:R-:W1:Y:S01]  /*0770*/  S2UR UR5, SR_CgaCtaId ;  /* 0x00000000000579c3 */ /* 0x002e620000008800 */
        /* <DEDUP_REMOVED lines=12> */
[----:B-1----:R1:W1:Y:S08]  /*0840*/  SYNCS.EXCH.64 URZ, [UR8+0x38870], UR4 ;  /* 0x03887004083f75b2 */ /* 0x0022700008000100 */
[----:B------:R1:W1:Y:S01]  /*0850*/  SYNCS.EXCH.64 URZ, [UR8+0x38880], UR6 ;  /* 0x03888006083f75b2 */ /* 0x0002620008000100 */
[----:B------:R1:W1:Y:S01]  /*0860*/  SYNCS.EXCH.64 URZ, [UR8+0x38878], UR4 ;  /* 0x03887804083f75b2 */ /* 0x0002620008000100 */
[----:B------:R1:W1:Y:S01]  /*0870*/  SYNCS.EXCH.64 URZ, [UR8+0x38888], UR6 ;  /* 0x03888806083f75b2 */ /* 0x0002620008000100 */
[----:B------:R-:W-:Y:S01]  /*0880*/  NOP ;  /* 0x0000000000007918 */ /* 0x000fe20000000000 */
.L_x_121:
[----:B------:R-:W5:Y:S01]  /*0890*/  SHFL.IDX PT, R12, R0, RZ, 0x1f ;  /* 0x00001fff000c7589 */ /* 0x000f6200000e0000 */
[----:B-1----:R-:W1:Y:S01]  /*08a0*/  S2UR UR4, SR_CTAID.X ;  /* 0x00000000000479c3 */ /* 0x002e620000002500 */
[----:B------:R-:W-:Y:S01]  /*08b0*/  LOP3.LUT R6, R6, 0x3ffffffc, RZ, 0xc0, !PT ;  /* 0x3ffffffc06067812 */ /* 0x000fe200078ec0ff */
[----:B------:R-:W-:Y:S01]  /*08c0*/  NOP ;  /* 0x0000000000007918 */ /* 0x000fe20000000000 */
[----:B------:R-:W-:Y:S02]  /*08d0*/  IADD3 R5, R4, -R5, RZ ;  /* 0x8000000504057210 */ /* 0x000fe40007ffe0ff */
[----:B------:R-:W-:Y:S01]  /*08e0*/  LEA.HI R8, R8, R7, RZ, 0x2 ;  /* 0x0000000708087211 */ /* 0x000fe200078f10ff */
[----:B------:R-:W-:Y:S01]  /*08f0*/  IMAD.IADD R6, R3, 0x1, -R6 ;  /* 0x0000000103067824 */ /* 0x000fe200078e0a06 */
[----:B------:R-:W-:Y:S02]  /*0900*/  IADD3 R9, -R9, RZ, RZ ;  /* 0x000000ff09097210 */ /* 0x000fe40007ffe1ff */
[----:B------:R-:W-:Y:S01]  /*0910*/  LOP3.LUT R8, R8, 0x3ffffffc, RZ, 0xc0, !PT ;  /* 0x3ffffffc08087812 */ /* 0x000fe200078ec0ff */
[----:B------:R-:W-:-:S04]  /*0920*/  IMAD R6, R6, 0x4, R5 ;  /* 0x0000000406067824 */ /* 0x000fc800078e0205 */
[----:B------:R-:W-:Y:S01]  /*0930*/  IMAD.IADD R8, R7, 0x1, -R8 ;  /* 0x0000000107087824 */ /* 0x000fe200078e0a08 */
[----:B------:R-:W-:Y:S01]  /*0940*/  LEA.HI R3, R6, R6, RZ, 0x1 ;  /* 0x0000000606037211 */ /* 0x000fe200078f08ff */
[----:B------:R-:W2:Y:S02]  /*0950*/  LDC R7, c[0x0][0x140] ;  /* 0x00005000ff077b82 */ /* 0x000ea40000000800 */
[----:B------:R-:W-:Y:S01]  /*0960*/  IMAD R8, R8, 0x4, R5 ;  /* 0x0000000408087824 */ /* 0x000fe200078e0205 */
[----:B------:R-:W-:Y:S02]  /*0970*/  LOP3.LUT R3, R3, 0xfffffffe, RZ, 0xc0, !PT ;  /* 0xfffffffe03037812 */ /* 0x000fe400078ec0ff */
[----:B-----5:R-:W-:Y:S01]  /*0980*/  ISETP.NE.AND P0, PT, R12, RZ, PT ;  /* 0x000000ff0c00720c */ /* 0x020fe20003f05270 */
[----:B-1----:R-:W-:Y:S01]  /*0990*/  IMAD R10, R10, R9, UR4 ;  /* 0x000000040a0a7e24 */ /* 0x002fe2000f8e0209 */
[----:B------:R-:W-:Y:S01]  /*09a0*/  LEA.HI R4, R8, R8, RZ, 0x1 ;  /* 0x0000000808047211 */ /* 0x000fe200078f08ff */
[----:B------:R-:W-:-:S05]  /*09b0*/  IMAD.IADD R3, R6, 0x1, -R3 ;  /* 0x0000000106037824 */ /* 0x000fca00078e0a03 */
[----:B------:R-:W-:Y:S02]  /*09c0*/  ISETP.NE.AND P6, PT, R3, R10, PT ;  /* 0x0000000a0300720c */ /* 0x000fe40003fc5270 */
[----:B------:R-:W-:-:S05]  /*09d0*/  LOP3.LUT R3, R4, 0xfffffffe, RZ, 0xc0, !PT ;  /* 0xfffffffe04037812 */ /* 0x000fca00078ec0ff */
[----:B------:R-:W-:Y:S01]  /*09e0*/  IMAD.IADD R3, R8, 0x1, -R3 ;  /* 0x0000000108037824 */ /* 0x000fe200078e0a03 */
        /* <DEDUP_REMOVED lines=19> */
.L_x_122:
[----:B------:R-:W5:Y:S01]  /*0b20*/  SHFL.IDX PT, R9, R0, RZ, 0x1f ;  /* 0x00001fff00097589 */ /* 0x000f6200000e0000 */
[----:B------:R-:W-:Y:S01]  /*0b30*/  ISETP.NE.AND P4, PT, R3, R10, PT ;  /* 0x0000000a0300720c */ /* 0x000fe20003f85270 */
[----:B------:R-:W-:Y:S01]  /*0b40*/  IMAD.SHL.U32 R5, R8, 0x4, RZ ;  /* 0x0000000408057824 */ /* 0x000fe200078e00ff */
[----:B------:R-:W-:Y:S01]  /*0b50*/  SHF.L.U32 R3, R6, 0x2, RZ ;  /* 0x0000000206037819 */ /* 0x000fe200000006ff */
[----:B------:R-:W-:Y:S01]  /*0b60*/  IMAD.MOV.U32 R23, RZ, RZ, 0x1 ;  /* 0x00000001ff177424 */ /* 0x000fe200078e00ff */
[----:B------:R-:W-:Y:S01]  /*0b70*/  LOP3.LUT P0, RZ, R2, 0x7, RZ, 0xc0, !PT ;  /* 0x0000000702ff7812 */ /* 0x000fe2000780c0ff */
[----:B------:R-:W-:Y:S01]  /*0b80*/  IMAD.MOV.U32 R22, RZ, RZ, 0x1 ;  /* 0x00000001ff167424 */ /* 0x000fe200078e00ff */
[----:B------:R-:W-:Y:S01]  /*0b90*/  LOP3.LUT R13, R6, 0xc, R3, 0x78, !PT ;  /* 0x0000000c060d7812 */ /* 0x000fe200078e7803 */
[----:B------:R-:W-:Y:S01]  /*0ba0*/  NOP ;  /* 0x0000000000007918 */ /* 0x000fe20000000000 */
[----:B------:R-:W-:Y:S02]  /*0bb0*/  LOP3.LUT R12, R8, 0xc, R5, 0x78, !PT ;  /* 0x0000000c080c7812 */ /* 0x000fe400078e7805 */
[C---:B------:R-:W-:Y:S01]  /*0bc0*/  ISETP.LT.U32.AND P2, PT, R13.reuse, 0x2, !P0 ;  /* 0x000000020d00780c */ /* 0x040fe20004741070 */
[----:B------:R1:W-:Y:S01]  /*0bd0*/  STL [R1+0x4], R13 ;  /* 0x0000040d01007387 */ /* 0x0003e20000100800 */
[----:B------:R-:W-:-:S02]  /*0be0*/  @P6 LEA.HI R3, R13, R13, RZ, 0x1 ;  /* 0x0000000d0d036211 */ /* 0x000fc400078f08ff */
[----:B------:R-:W-:Y:S01]  /*0bf0*/  SEL R2, RZ, 0x1, !P2 ;  /* 0x00000001ff027807 */ /* 0x000fe20005000000 */
[----:B------:R1:W-:Y:S01]  /*0c00*/  STL [R1], R12 ;  /* 0x0000000c01007387 */ /* 0x0003e20000100800 */
[----:B------:R-:W-:Y:S02]  /*0c10*/  @P4 LEA.HI R4, R12, R12, RZ, 0x1 ;  /* 0x0000000c0c044211 */ /* 0x000fe400078f08ff */
[----:B------:R-:W-:Y:S02]  /*0c20*/  @P6 SHF.R.S32.HI R3, RZ, 0x1, R3 ;  /* 0x00000001ff036819 */ /* 0x000fe40000011403 */
[----:B------:R-:W-:Y:S02]  /*0c30*/  @P4 SHF.R.S32.HI R4, RZ, 0x1, R4 ;  /* 0x00000001ff044819 */ /* 0x000fe40000011404 */
[----:B------:R-:W-:Y:S02]  /*0c40*/  @P6 ISETP.NE.AND P5, PT, R3, R11, PT ;  /* 0x0000000b0300620c */ /* 0x000fe40003fa5270 */
[----:B-----5:R-:W-:-:S02]  /*0c50*/  ISETP.NE.AND P2, PT, R9, RZ, PT ;  /* 0x000000ff0900720c */ /* 0x020fc40003f45270 */
[----:B------:R-:W-:Y:S02]  /*0c60*/  @P4 ISETP.NE.AND P3, PT, R4, R11, PT ;  /* 0x0000000b0400420c */ /* 0x000fe40003f65270 */
[----:B------:R-:W-:Y:S02]  /*0c70*/  ISETP.LT.U32.AND P0, PT, R12, 0x2, !P0 ;  /* 0x000000020c00780c */ /* 0x000fe40004701070 */
[----:B--2---:R-:W-:Y:S02]  /*0c80*/  ISETP.EQ.U32.AND P1, PT, R7, 0x1, PT ;  /* 0x000000010700780c */ /* 0x004fe40003f22070 */
[----:B------:R-:W-:Y:S02]  /*0c90*/  @P6 SEL R23, RZ, 0x1, P5 ;  /* 0x00000001ff176807 */ /* 0x000fe40002800000 */
[----:B------:R-:W-:Y:S02]  /*0ca0*/  SEL R3, RZ, 0x1, !P0 ;  /* 0x00000001ff037807 */ /* 0x000fe40004000000 */
[----:B------:R-:W-:Y:S01]  /*0cb0*/  @P4 SEL R22, RZ, 0x1, P3 ;  /* 0x00000001ff164807 */ /* 0x000fe20001800000 */
[----:B-1----:R-:W-:Y:S06]  /*0cc0*/  @P2 BRA `(.L_x_123) ;  /* 0x0000000000482947 */ /* 0x002fec0003800000 */
        /* <DEDUP_REMOVED lines=14> */
[----:B------:R1:W1:Y:S01]  /*0db0*/  SYNCS.EXCH.64 URZ, [UR8+0x388c0], UR6 ;  /* 0x0388c006083f75b2 */ /* 0x0002620008000100 */
[----:B------:R1:W1:Y:S01]  /*0dc0*/  SYNCS.EXCH.64 URZ, [UR8+0x388b8], UR4 ;  /* 0x0388b804083f75b2 */ /* 0x0002620008000100 */
[----:B------:R1:W1:Y:S01]  /*0dd0*/  SYNCS.EXCH.64 URZ, [UR8+0x388c8], UR6 ;  /* 0x0388c806083f75b2 */ /* 0x0002620008000100 */
[----:B------:R-:W-:Y:S01]  /*0de0*/  NOP ;  /* 0x0000000000007918 */ /* 0x000fe20000000000 */
.L_x_123:
[----:B------:R-:W-:Y:S01]  /*0df0*/  LOP3.LUT R23, R23, R2, RZ, 0xc0, !PT ;  /* 0x0000000217177212 */ /* 0x000fe200078ec0ff */
[----:B------:R-:W-:Y:S01]  /*0e00*/  NOP ;  /* 0x0000000000007918 */ /* 0x000fe20000000000 */
[----:B------:R-:W-:Y:S01]  /*0e10*/  LOP3.LUT R22, R22, R3, RZ, 0xc0, !PT ;  /* 0x0000000316167212 */ /* 0x000fe200078ec0ff */
[----:B------:R-:W-:Y:S06]  /*0e20*/  @!P1 BRA `(.L_x_124) ;  /* 0x0000000000089947 */ /* 0x000fec0003800000 */
[----:B-1234-:R-:W-:Y:S01]  /*0e30*/  UCGABAR_ARV ;  /* 0x00000000000079c7 */ /* 0x01efe20008000000 */
[----:B------:R-:W-:Y:S05]  /*0e40*/  BRA `(.L_x_125) ;  /* 0x0000000000047947 */ /* 0x000fea0003800000 */
.L_x_124:
[----:B-1234-:R-:W-:Y:S01]  /*0e50*/  NOP ;  /* 0x0000000000007918 */ /* 0x01efe20000000000 */
.L_x_125:
[----:B------:R-:W-:Y:S05]  /*0e60*/  @!P1 BRA `(.L_x_126) ;  /* 0x00000000000c9947 */ /* 0x000fea0003800000 */
[----:B------:R-:W-:Y:S01]  /*0e70*/  UCGABAR_WAIT ;  /* 0x0000000000007dc7 */ /* 0x000fe20008000000 */
[----:B------:R-:W-:Y:S01]  /*0e80*/  CCTL.IVALL ;  /* 0x00000000ff00798f */ /* 0x000fe20002000000 */
[----:B------:R-:W-:Y:S05]  /*0e90*/  BRA `(.L_x_127) ;  /* 0x0000000000047947 */ /* 0x000fea0003800000 */
.L_x_126:
[----:B------:R-:W-:Y:S06]  /*0ea0*/  BAR.SYNC.DEFER_BLOCKING 0x0 ;  /* 0x0000000000007b1d */ /* 0x000fec0000010000 */
.L_x_127:
[----:B------:R-:W-:Y:S01]  /*0eb0*/  UMOV UR4, 0x1 ;  /* 0x0000000100047882 */ /* 0x000fe20000000000 */
[----:B------:R-:W-:Y:S01]  /*0ec0*/  PLOP3.LUT P0, PT, PT, PT, UP0, 0x80, 0x0 ;  /* 0x000000000000781c */ /* 0x000fe20003f0f008 */
[----:B------:R-:W-:-:S06]  /*0ed0*/  USEL UR4, UR4, 0x2, !UP0 ;  /* 0x0000000204047887 */ /* 0x000fcc000c000000 */
[----:B------:R-:W-:-:S05]  /*0ee0*/  MOV R2, UR4 ;  /* 0x0000000400027c02 */ /* 0x000fca0008000f00 */
[----:B------:R1:W-:Y:S01]  /*0ef0*/  STL [R1+0x24], R2 ;  /* 0x0000240201007387 */ /* 0x0003e20000100800 */
[----:B------:R-:W-:Y:S05]  /*0f00*/  @!P0 BRA `(.L_x_128) ;  /* 0x000000a800508947 */ /* 0x000fea0003800000 */
.L_x_129:
[----:B------:R-:W-:-:S08]  /*0f10*/  NOP ;  /* 0x0000000000007918 */ /* 0x000fd00000000000 */
[----:B------:R-:W2:Y:S02]  /*0f20*/  USETMAXREG.TRY_ALLOC.CTAPOOL UP0, 0xf0 ;  /* 0x000000f0000079c8 */ /* 0x000ea40008000600 */
[----:B--2---:R-:W-:-:S13]  /*0f30*/  PLOP3.LUT P0, PT, PT, PT, UP0, 0x80, 0x0 ;  /* 0x000000000000781c */ /* 0x004fda0003f0f008 */
[----:B------:R-:W-:Y:S05]  /*0f40*/  @!P0 BRA `(.L_x_129) ;  /* 0xfffffffc00f08947 */ /* 0x000fea000383ffff */
[----:B------:R-:W2:Y:S08]  /*0f50*/  S2UR UR7, SR_CTAID.X ;  /* 0x00000000000779c3 */ /* 0x000eb00000002500 */
[----:B------:R-:W-:Y:S08]  /*0f60*/  BAR.ARV 0x8, 0x120 ;  /* 0x0204800000007b1d */ /* 0x000ff00000002000 */
[----:B------:R-:W2:Y:S02]  /*0f70*/  LDC R0, c[0x0][0xda4] ;  /* 0x00036900ff007b82 */ /* 0x000ea40000000800 */
[----:B--2---:R-:W-:-:S13]  /*0f80*/  ISETP.LE.AND P0, PT, R0, UR7, PT ;  /* 0x0000000700007c0c */ /* 0x004fda000bf03270 */
[----:B------:R-:W-:Y:S05]  /*0f90*/  @P0 EXIT ;  /* 0x000000000000094d */ /* 0x000fea0003800000 */
[----:B------:R-:W2:Y:S01]  /*0fa0*/  LDL R3, [R1+0x24] ;  /* 0x0000240001037983 */ /* 0x000ea20000100800 */
[----:B------:R-:W3:Y:S01]  /*0fb0*/  S2UR UR5, SR_CgaCtaId ;  /* 0x00000000000579c3 */ /* 0x000ee20000008800 */
[----:B------:R-:W-:Y:S01]  /*0fc0*/  UMOV UR4, 0x400 ;  /* 0x0000040000047882 */ /* 0x000fe20000000000 */
[----:B------:R-:W-:Y:S01]  /*0fd0*/  IMAD.MOV.U32 R220, RZ, RZ, -0x2 ;  /* 0xfffffffeffdc7424 */ /* 0x000fe200078e00ff */
[----:B-1----:R-:W1:Y:S01]  /*0fe0*/  S2R R2, SR_TID.X ;  /* 0x0000000000027919 */ /* 0x002e620000002100 */
[----:B------:R-:W-:Y:S01]  /*0ff0*/  IMAD.U32 R212, RZ, RZ, UR7 ;  /* 0x00000007ffd47e24 */ /* 0x000fe2000f8e00ff */
[----:B------:R-:W-:-:S03]  /*1000*/  UMOV UR38, URZ ;  /* 0x0000003f00267c82 */ /* 0x000fc60008000000 */
[----:B------:R-:W4:Y:S01]  /*1010*/  S2UR UR6, SR_SWINHI ;  /* 0x00000000000679c3 */ /* 0x000f220000002f00 */
[----:B---3--:R-:W-:-:S06]  /*1020*/  ULEA UR9, UR5, UR4, 0x18 ;  /* 0x0000000405097291 */ /* 0x008fcc000f8ec03f */
[----:B------:R-:W-:Y:S01]  /*1030*/  MOV R18, UR9 ;  /* 0x0000000900127c02 */ /* 0x000fe20008000f00 */
[----:B------:R-:W-:Y:S01]  /*1040*/  UMOV UR4, UR9 ;  /* 0x0000000900047c82 */ /* 0x000fe20008000000 */
[----:B----4-:R-:W-:Y:S01]  /*1050*/  UMOV UR5, UR6 ;  /* 0x0000000600057c82 */ /* 0x010fe20008000000 */
[----:B------:R-:W-:Y:S01]  /*1060*/  IMAD.U32 R16, RZ, RZ, UR4 ;  /* 0x00000004ff107e24 */ /* 0x000fe2000f8e00ff */
[----:B------:R-:W-:Y:S01]  /*1070*/  MOV R17, UR5 ;  /* 0x0000000500117c02 */ /* 0x000fe20008000f00 */
[----:B-1----:R-:W-:Y:S01]  /*1080*/  VIADD R0, R2, 0xffffff80 ;  /* 0xffffff8002007836 */ /* 0x002fe20000000000 */
[----:B------:R-:W-:Y:S02]  /*1090*/  UMOV UR5, URZ ;  /* 0x0000003f00057c82 */ /* 0x000fe40008000000 */
[----:B------:R-:W-:Y:S01]  /*10a0*/  IMAD.U32 R213, RZ, RZ, UR5 ;  /* 0x00000005ffd57e24 */ /* 0x000fe2000f8e00ff */
[----:B--2---:R-:W-:Y:S02]  /*10b0*/  R2UR UR8, R3 ;  /* 0x00000000030872ca */ /* 0x004fe400000e0000 */
[----:B------:R-:W-:-:S04]  /*10c0*/  SHF.R.S32.HI R3, RZ, 0x1f, R0 ;  /* 0x0000001fff037819 */ /* 0x000fc80000011400 */
[CC--:B------:R-:W-:Y:S02]  /*10d0*/  LEA.HI R2, R3.reuse, R0.reuse, RZ, 0x7 ;  /* 0x0000000003027211 */ /* 0x0c0fe400078f38ff */
[CC--:B------:R-:W-:Y:S02]  /*10e0*/  LEA.HI R6, R3.reuse, R0.reuse, RZ, 0x4 ;  /* 0x0000000003067211 */ /* 0x0c0fe400078f20ff */
[----:B------:R-:W-:Y:S02]  /*10f0*/  LOP3.LUT R5, R2, 0xffffff80, RZ, 0xc0, !PT ;  /* 0xffffff8002057812 */ /* 0x000fe400078ec0ff */
[----:B------:R-:W-:Y:S01]  /*1100*/  SHF.R.S32.HI R7, RZ, 0x4, R6 ;  /* 0x00000004ff077819 */ /* 0x000fe20000011406 */
[----:B------:R-:W-:Y:S01]  /*1110*/  ULOP3.LUT UR4, UR8, 0x1, URZ, 0xfc, !UPT ;  /* 0x0000000108047892 */ /* 0x000fe2000f8efc3f */
[----:B------:R-:W-:Y:S01]  /*1120*/  LEA.HI R218, R3, R0, RZ, 0x5 ;  /* 0x0000000003da7211 */ /* 0x000fe200078f28ff */
[----:B------:R-:W-:Y:S01]  /*1130*/  IMAD.IADD R214, R0, 0x1, -R5 ;  /* 0x0000000100d67824 */ /* 0x000fe200078e0a05 */
[----:B------:R-:W-:-:S02]  /*1140*/  LEA.HI R8, R6, R7, RZ, 0x1 ;  /* 0x0000000706087211 */ /* 0x000fc400078f08ff */
[----:B------:R-:W-:Y:S01]  /*1150*/  LOP3.LUT R3, R6, 0x3fffff0, RZ, 0xc0, !PT ;  /* 0x03fffff006037812 */ /* 0x000fe200078ec0ff */
[----:B------:R-:W-:Y:S01]  /*1160*/  IMAD.U32 R221, RZ, RZ, UR4 ;  /* 0x00000004ffdd7e24 */ /* 0x000fe2000f8e00ff */
[----:B------:R-:W-:Y:S01]  /*1170*/  SHF.R.S32.HI R5, RZ, 0x1f, R214 ;  /* 0x0000001fff057819 */ /* 0x000fe200000114d6 */
[----:B------:R-:W-:Y:S01]  /*1180*/  UMOV UR4, URZ ;  /* 0x0000003f00047c82 */ /* 0x000fe20008000000 */
[----:B------:R-:W-:Y:S01]  /*1190*/  LOP3.LUT R8, R8, 0x1ffffffe, RZ, 0xc0, !PT ;  /* 0x1ffffffe08087812 */ /* 0x000fe200078ec0ff */
[----:B------:R-:W-:Y:S01]  /*11a0*/  IMAD.IADD R3, R0, 0x1, -R3 ;  /* 0x0000000100037824 */ /* 0x000fe200078e0a03 */
[----:B------:R-:W-:Y:S02]  /*11b0*/  LEA.HI R4, R5, R214, RZ, 0x2 ;  /* 0x000000d605047211 */ /* 0x000fe400078f10ff */
[----:B------:R-:W-:Y:S02]  /*11c0*/  SHF.R.S32.HI R218, RZ, 0x5, R218 ;  /* 0x00000005ffda7819 */ /* 0x000fe400000114da */
[----:B------:R-:W-:-:S02]  /*11d0*/  SHF.R.S32.HI R6, RZ, 0x2, R4 ;  /* 0x00000002ff067819 */ /* 0x000fc40000011404 */
[----:B------:R-:W-:Y:S01]  /*11e0*/  SHF.R.S32.HI R9, RZ, 0x1f, R4 ;  /* 0x0000001fff097819 */ /* 0x000fe20000011404 */
[----:B------:R-:W-:Y:S01]  /*11f0*/  IMAD R3, R218, 0x10, R3 ;  /* 0x00000010da037824 */ /* 0x000fe200078e0203 */
[----:B------:R-:W-:Y:S02]  /*1200*/  SHF.R.S32.HI R217, RZ, 0x7, R2 ;  /* 0x00000007ffd97819 */ /* 0x000fe40000011402 */
[----:B------:R-:W-:Y:S02]  /*1210*/  LEA.HI R9, R9, R6, RZ, 0x3 ;  /* 0x0000000609097211 */ /* 0x000fe400078f18ff */
[----:B------:R-:W-:Y:S02]  /*1220*/  IADD3 R8, R7, -R8, RZ ;  /* 0x8000000807087210 */ /* 0x000fe40007ffe0ff */
[----:B------:R-:W-:Y:S02]  /*1230*/  LOP3.LUT R9, R9, 0xfffffff8, RZ, 0xc0, !PT ;  /* 0xfffffff809097812 */ /* 0x000fe400078ec0ff */
[----:B------:R-:W-:Y:S01]  /*1240*/  LEA.HI R2, R2, R217, RZ, 0x1 ;  /* 0x000000d902027211 */ /* 0x000fe200078f08ff */
[----:B------:R-:W-:Y:S01]  /*1250*/  IMAD R8, R3, 0x8, R8 ;  /* 0x0000000803087824 */ /* 0x000fe200078e0208 */
[----:B------:R-:W-:Y:S01]  /*1260*/  LEA.HI R5, R5, R214, RZ, 0x5 ;  /* 0x000000d605057211 */ /* 0x000fe200078f28ff */
[----:B------:R-:W-:Y:S01]  /*1270*/  IMAD.IADD R9, R6, 0x1, -R9 ;  /* 0x0000000106097824 */ /* 0x000fe200078e0a09 */
[----:B------:R-:W-:-:S02]  /*1280*/  LOP3.LUT R2, R2, 0x3fffffe, RZ, 0xc0, !PT ;  /* 0x03fffffe02027812 */ /* 0x000fc400078ec0ff */
[----:B------:R-:W-:Y:S01]  /*1290*/  SHF.R.S32.HI R0, RZ, 0x5, R5 ;  /* 0x00000005ff007819 */ /* 0x000fe20000011405 */
[----:B------:R-:W-:Y:S01]  /*12a0*/  IMAD.SHL.U32 R5, R8, 0x8, RZ ;  /* 0x0000000808057824 */ /* 0x000fe200078e00ff */
[----:B------:R-:W-:Y:S01]  /*12b0*/  LOP3.LUT R3, R4, 0x7ffffffc, RZ, 0xc0, !PT ;  /* 0x7ffffffc04037812 */ /* 0x000fe200078ec0ff */
[----:B------:R-:W-:Y:S01]  /*12c0*/  IMAD.IADD R2, R217, 0x1, -R2 ;  /* 0x00000001d9027824 */ /* 0x000fe200078e0a02 */
[----:B------:R-:W-:Y:S01]  /*12d0*/  MOV R19, UR4 ;  /* 0x0000000400137c02 */ /* 0x000fe20008000f00 */
[----:B------:R-:W-:Y:S02]  /*12e0*/  IMAD R9, R0, 0x10, R9 ;  /* 0x0000001000097824 */ /* 0x000fe400078e0209 */
[----:B------:R-:W-:Y:S02]  /*12f0*/  IMAD.IADD R3, R214, 0x1, -R3 ;  /* 0x00000001d6037824 */ /* 0x000fe400078e0a03 */
[----:B------:R-:W-:Y:S01]  /*1300*/  IMAD.WIDE R16, R5, 0x2, R16 ;  /* 0x0000000205107825 */ /* 0x000fe200078e0210 */
[----:B------:R-:W-:-:S03]  /*1310*/  LEA R219, R2, R9, 0x6 ;  /* 0x0000000902db7211 */ /* 0x000fc600078e30ff */
[----:B------:R-:W-:-:S07]  /*1320*/  IMAD R220, R3, R220, 0x50 ;  /* 0x0000005003dc7424 */ /* 0x000fce00078e02dc */
.L_x_156:
[----:B------:R-:W1:Y:S01]  /*1330*/  SHFL.IDX PT, R0, R217, RZ, 0x1f ;  /* 0x00001fffd9007589 */ /* 0x000e6200000e0000 */
[----:B------:R-:W-:Y:S01]  /*1340*/  R2UR UR5, R18 ;  /* 0x00000000120572ca */ /* 0x000fe200000e0000 */
[----:B------:R-:W-:Y:S01]  /*1350*/  ULDC.64 UR6, c[0x0][0x3f8] ;  /* 0x0000fe0000067ab9 */ /* 0x000fe20000000a00 */
[----:B------:R-:W-:Y:S01]  /*1360*/  ULDC UR4, c[0x0][0xda8] ;  /* 0x00036a0000047ab9 */ /* 0x000fe20000000800 */
[----:B------:R-:W-:Y:S01]  /*1370*/  UISETP.NE.U32.AND UP0, UPT, UR6, URZ, UPT ;  /* 0x0000003f0600728c */ /* 0x000fe2000bf05070 */
[----:B------:R-:W-:Y:S01]  /*1380*/  R2UR UR13, R212 ;  /* 0x00000000d40d72ca */ /* 0x000fe200000e0000 */
[----:B------:R-:W-:Y:S02]  /*1390*/  UISETP.NE.AND UP1, UPT, UR4, 0x1, UPT ;  /* 0x000000010400788c */ /* 0x000fe4000bf25270 */
[----:B------:R-:W-:Y:S01]  /*13a0*/  UISETP.NE.AND.EX UP0, UPT, UR7, URZ, UPT, UP0 ;  /* 0x0000003f0700728c */ /* 0x000fe2000bf05300 */
[----:B------:R-:W-:Y:S01]  /*13b0*/  ULDC UR4, c[0x0][0xdb4] ;  /* 0x00036d0000047ab9 */ /* 0x000fe20000000800 */
[----:B------:R-:W-:Y:S01]  /*13c0*/  ULDC UR37, c[0x0][0x404] ;  /* 0x0001010000257ab9 */ /* 0x000fe20000000800 */
[----:B------:R-:W-:-:S03]  /*13d0*/  UISETP.NE.AND UP2, UPT, UR4, 0x1, UPT ;  /* 0x000000010400788c */ /* 0x000fc6000bf45270 */
[----:B------:R-:W-:Y:S02]  /*13e0*/  UIADD3 UR11, UR5, 0x14400, URZ ;  /* 0x00014400050b7890 */ /* 0x000fe4000fffe03f */
[----:B------:R-:W-:Y:S01]  /*13f0*/  USEL UR37, UR37, 0x1, UP0 ;  /* 0x0000000125257887 */ /* 0x000fe20008000000 */
[----:B------:R-:W-:Y:S01]  /*1400*/  ULDC UR10, c[0x0][0x2e0] ;  /* 0x0000b800000a7ab9 */ /* 0x000fe20000000800 */
[----:B------:R-:W-:Y:S02]  /*1410*/  ULOP3.LUT UP0, URZ, UR11, 0x9f, URZ, 0xc0, !UPT ;  /* 0x0000009f0b3f7892 */ /* 0x000fe4000f80c03f */
[----:B------:R-:W-:Y:S01]  /*1420*/  UIMAD UR37, UR37, UR10, URZ ;  /* 0x0000000a252572a4 */ /* 0x000fe2000f8e023f */
[----:B------:R-:W-:Y:S01]  /*1430*/  @UP1 ULDC UR6, c[0x0][0xdac] ;  /* 0x00036b0000061ab9 */ /* 0x000fe20000000800 */
[----:B-1----:R-:W-:Y:S01]  /*1440*/  R2UR UR8, R0 ;  /* 0x00000000000872ca */ /* 0x002fe200000e0000 */
[----:B------:R-:W-:Y:S01]  /*1450*/  UIMAD.WIDE.U32 UR6, UR13, UR6, URZ ;  /* 0x000000060d0672a5 */ /* 0x000fe2000f8e003f */
[----:B------:R-:W-:Y:S01]  /*1460*/  PLOP3.LUT P0, PT, PT, PT, UP0, 0x80, 0x0 ;  /* 0x000000000000781c */ /* 0x000fe20003f0f008 */
[----:B------:R-:W-:Y:S01]  /*1470*/  @UP1 ULDC UR12, c[0x0][0xdb0] ;  /* 0x00036c00000c1ab9 */ /* 0x000fe20000000800 */
[----:B------:R-:W-:Y:S01]  /*1480*/  UMOV UR14, UR13 ;  /* 0x0000000d000e7c82 */ /* 0x000fe20008000000 */
[----:B------:R-:W-:-:S06]  /*1490*/  @UP1 USHF.R.U32.HI UR14, URZ, UR12, UR7 ;  /* 0x0000000c3f0e1299 */ /* 0x000fcc0008011607 */
[----:B------:R-:W-:Y:S01]  /*14a0*/  IMAD.U32 R216, RZ, RZ, UR14 ;  /* 0x0000000effd87e24 */ /* 0x000fe2000f8e00ff */
[----:B------:R-:W-:Y:S01]  /*14b0*/  UMOV UR36, UR14 ;  /* 0x0000000e00247c82 */ /* 0x000fe20008000000 */
[----:B------:R-:W-:-:S04]  /*14c0*/  ULEA.HI UR4, UR8, UR8, URZ, 0x1 ;  /* 0x0000000808047291 */ /* 0x000fc8000f8f083f */
[----:B------:R-:W-:-:S03]  /*14d0*/  ULOP3.LUT UR9, UR4, 0x1e, URZ, 0xc0, !UPT ;  /* 0x0000001e04097892 */ /* 0x000fc6000f8ec03f */
[----:B------:R-:W-:Y:S01]  /*14e0*/  @UP2 ULDC.64 UR4, c[0x0][0xdb8] ;  /* 0x00036e0000042ab9 */ /* 0x000fe20000000a00 */
[----:B------:R-:W-:Y:S02]  /*14f0*/  UIADD3 UR9, UR8, -UR9, URZ ;  /* 0x8000000908097290 */ /* 0x000fe4000fffe03f */
[----:B------:R-:W-:Y:S02]  /*1500*/  UIADD3 UR8, UR37, 0x4f, URZ ;  /* 0x0000004f25087890 */ /* 0x000fe4000fffe03f */
[----:B------:R-:W-:Y:S02]  /*1510*/  ULEA UR10, UR9, UR11, 0xd ;  /* 0x0000000b090a7291 */ /* 0x000fe4000f8e683f */
[----:B------:R-:W-:Y:S02]  /*1520*/  UIMAD.WIDE UR8, UR8, 0x66666667, URZ ;  /* 0x66666667080878a5 */ /* 0x000fe4000f8e023f */
[----:B------:R-:W-:Y:S02]  /*1530*/  UIMAD.WIDE.U32 UR6, UR14, UR4, URZ ;  /* 0x000000040e0672a5 */ /* 0x000fe4000f8e003f */
[----:B------:R-:W-:-:S02]  /*1540*/  USHF.R.U32.HI UR10, URZ, 0x4, UR10 ;  /* 0x000000043f0a7899 */ /* 0x000fc4000801160a */
[----:B------:R-:W-:Y:S01]  /*1550*/  USHF.R.U32.HI UR39, URZ, 0x1f, UR9 ;  /* 0x0000001f3f277899 */ /* 0x000fe20008011609 */
[----:B------:R-:W-:Y:S01]  /*1560*/  UMOV UR4, UR13 ;  /* 0x0000000d00047c82 */ /* 0x000fe20008000000 */
[----:B------:R-:W-:Y:S01]  /*1570*/  ULOP3.LUT UR40, UR10, 0x3fff, URZ, 0xc0, !UPT ;  /* 0x00003fff0a287892 */ /* 0x000fe2000f8ec03f */
[----:B------:R-:W-:Y:S01]  /*1580*/  IMAD.U32 R215, RZ, RZ, UR4 ;  /* 0x00000004ffd77e24 */ /* 0x000fe2000f8e00ff */
[----:B------:R-:W-:Y:S02]  /*1590*/  @UP2 USHF.R.U32.HI UR36, URZ, UR5, UR7 ;  /* 0x000000053f242299 */ /* 0x000fe40008011607 */
[----:B------:R-:W-:Y:S01]  /*15a0*/  ULEA.HI.SX32 UR39, UR9, UR39, 0x1b ;  /* 0x0000002709277291 */ /* 0x000fe2000f8fda3f */
[----:B------:R-:W-:Y:S11]  /*15b0*/  @!P0 BRA `(.L_x_130) ;  /* 0x0000000000408947 */ /* 0x000ff60003800000 */
[----:B------:R-:W-:Y:S01]  /*15c0*/  MOV R0, 0x0 ;  /* 0x0000000000007802 */ /* 0x000fe20000000f00 */
[----:B------:R-:W-:Y:S01]  /*15d0*/  ULDC.64 UR4, c[0x4][0xa8] ;  /* 0x01002a0000047ab9 */ /* 0x000fe20000000a00 */
[----:B------:R-:W-:Y:S01]  /*15e0*/  ULDC.64 UR6, c[0x4][0x20] ;  /* 0x0100080000067ab9 */ /* 0x000fe20000000a00 */
[----:B------:R-:W-:Y:S01]  /*15f0*/  IMAD.U32 R4, RZ, RZ, UR4 ;  /* 0x00000004ff047e24 */ /* 0x000fe2000f8e00ff */
[----:B------:R1:W2:Y:S01]  /*1600*/  LDC.64 R2, c[0x4][R0] ;  /* 0x0100000000027b82 */ /* 0x0002a20000000a00 */
[----:B------:R-:W-:Y:S01]  /*1610*/  MOV R5, UR5 ;  /* 0x0000000500057c02 */ /* 0x000fe20008000f00 */
[----:B------:R-:W-:Y:S01]  /*1620*/  ULDC.64 UR4, c[0x4][0xb0] ;  /* 0x01002c0000047ab9 */ /* 0x000fe20000000a00 */
[----:B------:R-:W-:Y:S01]  /*1630*/  IMAD.U32 R10, RZ, RZ, UR6 ;  /* 0x00000006ff0a7e24 */ /* 0x000fe2000f8e00ff */
[----:B------:R-:W-:Y:S01]  /*1640*/  MOV R11, UR7 ;  /* 0x00000007000b7c02 */ /* 0x000fe20008000f00 */
[----:B------:R-:W-:Y:S02]  /*1650*/  IMAD.U32 R6, RZ, RZ, UR4 ;  /* 0x00000004ff067e24 */ /* 0x000fe4000f8e00ff */
[----:B------:R-:W-:-:S02]  /*1660*/  IMAD.U32 R7, RZ, RZ, UR5 ;  /* 0x00000005ff077e24 */ /* 0x000fc4000f8e00ff */
[----:B------:R-:W-:Y:S02]  /*1670*/  IMAD.MOV.U32 R8, RZ, RZ, 0x70 ;  /* 0x00000070ff087424 */ /* 0x000fe400078e00ff */
[----:B------:R-:W-:Y:S02]  /*1680*/  IMAD.MOV.U32 R12, RZ, RZ, 0x1 ;  /* 0x00000001ff0c7424 */ /* 0x000fe400078e00ff */
[----:B-1----:R-:W-:-:S07]  /*1690*/  IMAD.MOV.U32 R13, RZ, RZ, RZ ;  /* 0x000000ffff0d7224 */ /* 0x002fce00078e00ff */
[----:B------:R-:W-:-:S07]  /*16a0*/  LEPC R20, `(.L_x_130) ;  /* 0x000000001014794e */ /* 0x000fce0000000000 */
[----:B--2---:R-:W-:Y:S05]  /*16b0*/  CALL.ABS.NOINC R2 ;  /* 0x0000000002007343 */ /* 0x004fea0003c00000 */
.L_x_130:
[----:B------:R-:W-:Y:S02]  /*16c0*/  R2UR UR4, R213 ;  /* 0x00000000d50472ca */ /* 0x000fe400000e0000 */
[----:B------:R-:W-:Y:S02]  /*16d0*/  R2UR UR6, R18 ;  /* 0x00000000120672ca */ /* 0x000fe400000e0000 */
[----:B------:R-:W-:-:S09]  /*16e0*/  R2UR UR5, R221 ;  /* 0x00000000dd0572ca */ /* 0x000fd200000e0000 */
[----:B------:R-:W-:-:S04]  /*16f0*/  ULOP3.LUT UR4, UR4, 0x1, URZ, 0xc0, !UPT ;  /* 0x0000000104047892 */ /* 0x000fc8000f8ec03f */
[----:B------:R-:W-:Y:S02]  /*1700*/  IMAD.U32 R2, RZ, RZ, UR5 ;  /* 0x00000005ff027e24 */ /* 0x000fe4000f8e00ff */
[----:B------:R-:W-:-:S03]  /*1710*/  MOV R0, UR4 ;  /* 0x0000000400007c02 */ /* 0x000fc60008000f00 */
[----:B------:R-:W-:Y:S02]  /*1720*/  ISETP.NE.AND P0, PT, R2, 0x3, PT ;  /* 0x000000030200780c */ /* 0x000fe40003f05270 */
[----:B------:R-:W-:-:S04]  /*1730*/  SHF.L.U32 R0, R0, 0x1f, RZ ;  /* 0x0000001f00007819 */ /* 0x000fc800000006ff */
[----:B------:R-:W1:Y:S02]  /*1740*/  SYNCS.PHASECHK.TRANS64.TRYWAIT P1, [UR6+0x38800], R0 ;  /* 0x03880000ff0075a7 */ /* 0x000e640008020146 */
[----:B-1----:R-:W-:Y:S05]  /*1750*/  @!P1 BRA `(.L_x_131) ;  /* 0x000000d8009c9947 */ /* 0x002fea0003800000 */
.L_x_223:
[----:B------:R-:W-:Y:S05]  /*1760*/  @!P0 BRA `(.L_x_132) ;  /* 0x0000000000048947 */ /* 0x000fea0003800000 */
[----:B------:R-:W-:Y:S01]  /*1770*/  BPT.TRAP 0x1 ;  /* 0x000000040000795c */ /* 0x000fe20000300000 */
.L_x_132:
        /* <DEDUP_REMOVED lines=9> */
.L_x_133:
[----:B--2---:R-:W-:Y:S05]  /*1810*/  @P1 BRA `(.L_x_134) ;  /* 0x0000000000081947 */ /* 0x004fea0003800000 */
[----:B------:R-:W2:Y:S02]  /*1820*/  SYNCS.PHASECHK.TRANS64.TRYWAIT P1, [R0+URZ+0x38830], R3 ;  /* 0x03883003000075a7 */ /* 0x000ea4000802017f */
[----:B--2---:R-:W-:Y:S05]  /*1830*/  @!P1 BRA `(.L_x_135) ;  /* 0x000000d800809947 */ /* 0x004fea0003800000 */
.L_x_134:
[----:B------:R-:W-:Y:S05]  /*1840*/  WARPSYNC.ALL ;  /* 0x0000000000007948 */ /* 0x000fea0003800000 */
[----:B------:R-:W-:Y:S01]  /*1850*/  R2UR UR4, R18 ;  /* 0x00000000120472ca */ /* 0x000fe200000e0000 */
[----:B------:R-:W-:Y:S01]  /*1860*/  ULOP3.LUT UR5, UR40, 0x10000, URZ, 0xfc, !UPT ;  /* 0x0001000028057892 */ /* 0x000fe2000f8efc3f */
[----:B------:R-:W-:Y:S01]  /*1870*/  WARPGROUP.ARRIVE ;  /* 0x00000000000079c5 */ /* 0x000fe20000000000 */
[----:B------:R-:W-:Y:S01]  /*1880*/  UMOV UR17, 0x40000040 ;  /* 0x4000004000117882 */ /* 0x000fe20000000000 */
[----:B------:R-:W-:Y:S01]  /*1890*/  UMOV UR19, 0x40000040 ;  /* 0x4000004000137882 */ /* 0x000fe20000000000 */
[----:B------:R-:W-:Y:S01]  /*18a0*/  UMOV UR9, UR17 ;  /* 0x0000001100097c82 */ /* 0x000fe20008000000 */
[----:B------:R-:W-:Y:S01]  /*18b0*/  UMOV UR11, 0x40000040 ;  /* 0x40000040000b7882 */ /* 0x000fe20000000000 */
[----:B------:R-:W-:Y:S01]  /*18c0*/  UMOV UR13, UR17 ;  /* 0x00000011000d7c82 */ /* 0x000fe20008000000 */
[----:B------:R-:W-:Y:S01]  /*18d0*/  UMOV UR16, UR5 ;  /* 0x0000000500107c82 */ /* 0x000fe20008000000 */
[----:B------:R-:W-:Y:S01]  /*18e0*/  UMOV UR15, 0x40000040 ;  /* 0x40000040000f7882 */ /* 0x000fe20000000000 */
[----:B------:R-:W-:Y:S01]  /*18f0*/  UMOV UR8, UR16 ;  /* 0x0000001000087c82 */ /* 0x000fe20008000000 */
[----:B------:R-:W-:Y:S01]  /*1900*/  UMOV UR12, UR16 ;  /* 0x00000010000c7c82 */ /* 0x000fe20008000000 */
[----:B------:R-:W-:Y:S01]  /*1910*/  IMAD.U32 R14, RZ, RZ, UR16 ;  /* 0x00000010ff0e7e24 */ /* 0x000fe2000f8e00ff */
[----:B------:R-:W-:Y:S01]  /*1920*/  UIADD3 UR4, UR4, 0x24400, URZ ;  /* 0x0002440004047890 */ /* 0x000fe2000fffe03f */
[----:B------:R-:W-:Y:S01]  /*1930*/  IMAD.U32 R15, RZ, RZ, UR17 ;  /* 0x00000011ff0f7e24 */ /* 0x000fe2000f8e00ff */
[----:B------:R-:W-:Y:S01]  /*1940*/  UMOV UR23, 0x40000040 ;  /* 0x4000004000177882 */ /* 0x000fe20000000000 */
[----:B------:R-:W-:Y:S01]  /*1950*/  UMOV UR27, 0x40000040 ;  /* 0x40000040001b7882 */ /* 0x000fe20000000000 */
[----:B------:R-:W-:Y:S01]  /*1960*/  USHF.R.U32.HI UR4, URZ, 0x4, UR4 ;  /* 0x000000043f047899 */ /* 0x000fe20008011604 */
[----:B------:R-:W-:Y:S01]  /*1970*/  MOV R4, UR39 ;  /* 0x0000002700047c02 */ /* 0x000fe20008000f00 */
[----:B------:R-:W-:Y:S01]  /*1980*/  UMOV UR31, 0x40000040 ;  /* 0x40000040001f7882 */ /* 0x000fe20000000000 */
[----:B------:R-:W-:Y:S01]  /*1990*/  UMOV UR35, 0x40000040 ;  /* 0x4000004000237882 */ /* 0x000fe20000000000 */
[----:B------:R-:W-:Y:S01]  /*19a0*/  ULOP3.LUT UR4, UR4, 0x3fff, URZ, 0xc0, !UPT ;  /* 0x00003fff04047892 */ /* 0x000fe2000f8ec03f */
[----:B------:R-:W-:Y:S01]  /*19b0*/  MOV R5, UR38 ;  /* 0x0000002600057c02 */ /* 0x000fe20008000f00 */
[----:B------:R-:W-:Y:S01]  /*19c0*/  UMOV UR43, 0x40000040 ;  /* 0x40000040002b7882 */ /* 0x000fe20000000000 */
[----:B------:R-:W-:Y:S01]  /*19d0*/  UMOV UR47, 0x40000040 ;  /* 0x40000040002f7882 */ /* 0x000fe20000000000 */
[----:B------:R-:W-:Y:S01]  /*19e0*/  ULOP3.LUT UR6, UR4, 0x10000, URZ, 0xfc, !UPT ;  /* 0x0001000004067892 */ /* 0x000fe2000f8efc3f */
[----:B------:R-:W-:Y:S01]  /*19f0*/  MOV R20, UR37 ;  /* 0x0000002500147c02 */ /* 0x000fe20008000f00 */
[----:B------:R-:W-:Y:S01]  /*1a00*/  UMOV UR51, 0x40000040 ;  /* 0x4000004000337882 */ /* 0x000fe20000000000 */
[----:B------:R-:W-:Y:S01]  /*1a10*/  UMOV UR55, 0x40000040 ;  /* 0x4000004000377882 */ /* 0x000fe20000000000 */
[----:B------:R-:W-:Y:S01]  /*1a20*/  UIMAD UR4, UR38, 0xa00, UR6 ;  /* 0x00000a00260478a4 */ /* 0x000fe2000f8e0206 */
[----:B------:R-:W-:Y:S01]  /*1a30*/  MOV R64, UR36 ;  /* 0x0000002400407c02 */ /* 0x000fe20008000f00 */
[----:B------:R-:W-:Y:S01]  /*1a40*/  UMOV UR59, 0x40000040 ;  /* 0x40000040003b7882 */ /* 0x000fe20000000000 */
[----:B------:R-:W-:Y:S01]  /*1a50*/  MOV R21, UR6 ;  /* 0x0000000600157c02 */ /* 0x000fe20008000f00 */
[----:B------:R-:W-:-:S02]  /*1a60*/  UIADD3 UR10, UR4, 0x80, URZ ;  /* 0x00000080040a7890 */ /* 0x000fc4000fffe03f */
[----:B------:R-:W-:Y:S02]  /*1a70*/  UIADD3 UR14, UR4, 0x100, URZ ;  /* 0x00000100040e7890 */ /* 0x000fe4000fffe03f */
[----:B------:R-:W-:Y:S01]  /*1a80*/  UMOV UR18, UR4 ;  /* 0x0000000400127c82 */ /* 0x000fe20008000000 */
[----:B------:R-:W-:Y:S01]  /*1a90*/  UIADD3 UR6, UR4, 0x200, URZ ;  /* 0x0000020004067890 */ /* 0x000fe2000fffe03f */
[----:B------:R-:W-:Y:S01]  /*1aa0*/  HGMMA.64x16x16.F32 R56, gdesc[UR16], RZ, !UPT, gsb0 ;  /* 0x00200000103879f0 */ /* 0x000fe2000c0008ff */
[----:B------:R-:W-:Y:S01]  /*1ab0*/  UIADD3 UR7, UR4, 0x2, URZ ;  /* 0x0000000204077890 */ /* 0x000fe2000fffe03f */
[----:B------:R-:W-:Y:S01]  /*1ac0*/  UMOV UR19, 0x40000040 ;  /* 0x4000004000137882 */ /* 0x000fe20000000000 */
[----:B------:R-:W-:Y:S02]  /*1ad0*/  UIADD3 UR22, UR4, 0x384, URZ ;  /* 0x0000038404167890 */ /* 0x000fe4000fffe03f */
[----:B------:R-:W-:-:S03]  /*1ae0*/  UIADD3 UR26, UR4, 0x386, URZ ;  /* 0x00000386041a7890 */ /* 0x000fc6000fffe03f */
[----:B------:R-:W-:Y:S01]  /*1af0*/  UMOV UR18, UR7 ;  /* 0x0000000700127c82 */ /* 0x000fe20008000000 */
[----:B------:R-:W-:Y:S02]  /*1b00*/  UIADD3 UR7, UR4, 0x4, URZ ;  /* 0x0000000404077890 */ /* 0x000fe4000fffe03f */
[----:B------:R-:W-:Y:S02]  /*1b10*/  UIADD3 UR30, UR4, 0x600, URZ ;  /* 0x00000600041e7890 */ /* 0x000fe4000fffe03f */
[----:B------:R-:W-:Y:S02]  /*1b20*/  UIADD3 UR34, UR4, 0x602, URZ ;  /* 0x0000060204227890 */ /* 0x000fe4000fffe03f */
[----:B------:R-:W-:Y:S02]  /*1b30*/  UIADD3 UR42, UR4, 0x584, URZ ;  /* 0x00000584042a7890 */ /* 0x000fe4000fffe03f */
[----:B------:R-:W-:Y:S02]  /*1b40*/  UIADD3 UR46, UR4, 0x586, URZ ;  /* 0x00000586042e7890 */ /* 0x000fe4000fffe03f */
[----:B------:R-:W-:-:S02]  /*1b50*/  UIADD3 UR50, UR4, 0x800, URZ ;  /* 0x0000080004327890 */ /* 0x000fc4000fffe03f */
[----:B------:R-:W-:Y:S02]  /*1b60*/  UIADD3 UR54, UR4, 0x802, URZ ;  /* 0x0000080204367890 */ /* 0x000fe4000fffe03f */
[----:B------:R-:W-:Y:S01]  /*1b70*/  UIADD3 UR58, UR4, 0x804, URZ ;  /* 0x00000804043a7890 */ /* 0x000fe2000fffe03f */
        /* <DEDUP_REMOVED lines=12> */
[----:B------:R-:W-:Y:S01]  /*1c40*/  UMOV UR15, 0x40000040 ;  /* 0x40000040000f7882 */ /* 0x000fe20000000000 */
[----:B------:R-:W-:Y:S02]  /*1c50*/  WARPGROUP.DEPBAR.LE gsb0, 0x0 ;  /* 0x00008000000079c5 */ /* 0x000fe40000010000 */
[----:B------:R-:W-:-:S06]  /*1c60*/  WARPGROUP.ARRIVE ;  /* 0x00000000000079c5 */ /* 0x000fcc0000000000 */
[----:B------:R-:W-:Y:S01]  /*1c70*/  HGMMA.64x16x16.F32 R32, gdesc[UR8], RZ, !UPT, gsb0 ;  /* 0x00200000082079f0 */ /* 0x000fe2000c0008ff */
[----:B------:R-:W-:Y:S01]  /*1c80*/  UMOV UR8, UR16 ;  /* 0x0000001000087c82 */ /* 0x000fe20008000000 */
[----:B------:R-:W-:Y:S01]  /*1c90*/  UMOV UR9, UR17 ;  /* 0x0000001100097c82 */ /* 0x000fe20008000000 */
[----:B------:R-:W-:Y:S01]  /*1ca0*/  UMOV UR10, UR6 ;  /* 0x00000006000a7c82 */ /* 0x000fe20008000000 */
[----:B------:R-:W-:Y:S01]  /*1cb0*/  UMOV UR11, 0x40000040 ;  /* 0x40000040000b7882 */ /* 0x000fe20000000000 */
[----:B------:R-:W-:Y:S01]  /*1cc0*/  UIADD3 UR6, UR5, 0x2, URZ ;  /* 0x0000000205067890 */ /* 0x000fe2000fffe03f */
[----:B------:R-:W-:Y:S02]  /*1cd0*/  UMOV UR17, 0x40000040 ;  /* 0x4000004000117882 */ /* 0x000fe40000000000 */
[----:B------:R-:W-:Y:S01]  /*1ce0*/  UMOV UR13, UR17 ;  /* 0x00000011000d7c82 */ /* 0x000fe20008000000 */
[----:B------:R-:W-:-:S03]  /*1cf0*/  MOV R13, UR17 ;  /* 0x00000011000d7c02 */ /* 0x000fc60008000f00 */
[----:B------:R-:W-:Y:S01]  /*1d00*/  UMOV UR16, UR6 ;  /* 0x0000000600107c82 */ /* 0x000fe20008000000 */
[----:B------:R-:W-:Y:S01]  /*1d10*/  UIADD3 UR6, UR4, 0x202, URZ ;  /* 0x0000020204067890 */ /* 0x000fe2000fffe03f */
[----:B------:R-:W-:Y:S01]  /*1d20*/  IMAD.U32 R12, RZ, RZ, UR16 ;  /* 0x00000010ff0c7e24 */ /* 0x000fe2000f8e00ff */
[----:B------:R-:W-:Y:S01]  /*1d30*/  UMOV UR12, UR16 ;  /* 0x00000010000c7c82 */ /* 0x000fe20008000000 */
        /* <DEDUP_REMOVED lines=33> */
[----:B------:R-:W-:Y:S02]  /*1f50*/  UMOV UR17, 0x40000040 ;  /* 0x4000004000117882 */ /* 0x000fe40000000000 */
[----:B------:R-:W-:Y:S01]  /*1f60*/  UMOV UR13, UR17 ;  /* 0x00000011000d7c82 */ /* 0x000fe20008000000 */
[----:B------:R-:W-:-:S03]  /*1f70*/  IMAD.U32 R11, RZ, RZ, UR17 ;  /* 0x00000011ff0b7e24 */ /* 0x000fc6000f8e00ff */
[----:B------:R-:W-:Y:S01]  /*1f80*/  UMOV UR16, UR6 ;  /* 0x0000000600107c82 */ /* 0x000fe20008000000 */
[----:B------:R-:W-:Y:S01]  /*1f90*/  UIADD3 UR6, UR4, 0x204, URZ ;  /* 0x0000020404067890 */ /* 0x000fe2000fffe03f */
[----:B------:R-:W-:Y:S01]  /*1fa0*/  IMAD.U32 R10, RZ, RZ, UR16 ;  /* 0x00000010ff0a7e24 */ /* 0x000fe2000f8e00ff */
[----:B------:R-:W-:Y:S01]  /*1fb0*/  UMOV UR12, UR16 ;  /* 0x00000010000c7c82 */ /* 0x000fe20008000000 */
        /* <DEDUP_REMOVED lines=77> */
[----:B------:R-:W-:Y:S01]  /*2490*/  UMOV UR9, 0x40000040 ;  /* 0x4000004000097882 */ /* 0x000fe20000000000 */
[----:B------:R-:W-:Y:S01]  /*24a0*/  UMOV UR11, 0x40000040 ;  /* 0x40000040000b7882 */ /* 0x000fe20000000000 */
[----:B------:R-:W-:Y:S02]  /*24b0*/  UMOV UR13, UR9 ;  /* 0x00000009000d7c82 */ /* 0x000fe40008000000 */
[----:B------:R-:W-:Y:S01]  /*24c0*/  UMOV UR12, UR8 ;  /* 0x00000008000c7c82 */ /* 0x000fe20008000000 */
[----:B------:R-:W-:Y:S02]  /*24d0*/  MOV R2, UR9 ;  /* 0x0000000900027c02 */ /* 0x000fe40008000f00 */
[----:B-12---:R-:W-:Y:S01]  /*24e0*/  MOV R3, UR8 ;  /* 0x0000000800037c02 */ /* 0x006fe20008000f00 */
        /* <DEDUP_REMOVED lines=29> */
[----:B------:R-:W-:Y:S01]  /*26c0*/  UMOV UR9, 0x40000040 ;  /* 0x4000004000097882 */ /* 0x000fe20000000000 */
[----:B------:R-:W-:Y:S01]  /*26d0*/  UMOV UR11, 0x40000040 ;  /* 0x40000040000b7882 */ /* 0x000fe20000000000 */
[----:B------:R-:W-:Y:S01]  /*26e0*/  UMOV UR37, UR9 ;  /* 0x0000000900257c82 */ /* 0x000fe20008000000 */
[----:B------:R-:W-:Y:S01]  /*26f0*/  IMAD.U32 R7, RZ, RZ, UR9 ;  /* 0x00000009ff077e24 */ /* 0x000fe2000f8e00ff */
        /* <DEDUP_REMOVED lines=29> */
[----:B------:R-:W-:Y:S02]  /*28d0*/  UMOV UR15, UR9 ;  /* 0x00000009000f7c82 */ /* 0x000fe40008000000 */
        /* <DEDUP_REMOVED lines=217> */
[----:B------:R-:W-:-:S07]  /*3670*/  UIADD3 UR5, UR5, 0xc06, URZ ;  /* 0x00000c0605057890 */ /* 0x000fce000fffe03f */
[----:B------:R-:W-:Y:S01]  /*3680*/  UMOV UR8, UR5 ;  /* 0x0000000500087c82 */ /* 0x000fe20008000000 */
[----:B------:R-:W-:Y:S01]  /*3690*/  UIADD3 UR5, UR4, 0x806, URZ ;  /* 0x0000080604057890 */ /* 0x000fe2000fffe03f */
[----:B------:R-:W-:Y:S01]  /*36a0*/  IMAD.U32 R6, RZ, RZ, UR8 ;  /* 0x00000008ff067e24 */ /* 0x000fe2000f8e00ff */
[----:B------:R-:W-:Y:S01]  /*36b0*/  UMOV UR36, UR8 ;  /* 0x0000000800247c82 */ /* 0x000fe20008000000 */
[----:B------:R-:W-:-:S04]  /*36c0*/  UMOV UR14, UR8 ;  /* 0x00000008000e7c82 */ /* 0x000fc80008000000 */
[----:B------:R-:W-:Y:S01]  /*36d0*/  UMOV UR38, UR5 ;  /* 0x0000000500267c82 */ /* 0x000fe20008000000 */
        /* <DEDUP_REMOVED lines=33> */
[----:B------:R-:W-:Y:S01]  /*38f0*/  UMOV UR7, 0x40000040 ;  /* 0x4000004000077882 */ /* 0x000fe20000000000 */
[----:B------:R-:W-:Y:S02]  /*3900*/  WARPGROUP.DEPBAR.LE gsb0, 0x0 ;  /* 0x00008000000079c5 */ /* 0x000fe40000010000 */
[----:B------:R-:W-:-:S06]  /*3910*/  WARPGROUP.ARRIVE ;  /* 0x00000000000079c5 */ /* 0x000fcc0000000000 */
[----:B------:R-:W-:Y:S01]  /*3920*/  HGMMA.64x16x16.F32 R32, gdesc[UR52], R32, gsb0 ;  /* 0x00200000342079f0 */ /* 0x000fe20008000820 */
[----:B------:R-:W-:Y:S01]  /*3930*/  UMOV UR54, UR6 ;  /* 0x0000000600367c82 */ /* 0x000fe20008000000 */
[----:B------:R-:W-:Y:S01]  /*3940*/  UMOV UR55, 0x40000040 ;  /* 0x4000004000377882 */ /* 0x000fe20000000000 */
[----:B------:R-:W-:-:S07]  /*3950*/  UIADD3 UR6, UR4, 0x786, URZ ;  /* 0x0000078604067890 */ /* 0x000fce000fffe03f */
[----:B------:R-:W-:Y:S01]  /*3960*/  UMOV UR10, UR6 ;  /* 0x00000006000a7c82 */ /* 0x000fe20008000000 */
        /* <DEDUP_REMOVED lines=8> */
[----:B------:R-:W-:Y:S02]  /*39f0*/  R2UR UR9, R2 ;  /* 0x00000000020972ca */ /* 0x000fe400000e0000 */
[----:B------:R-:W-:Y:S01]  /*3a00*/  UMOV UR4, UR14 ;  /* 0x0000000e00047c82 */ /* 0x000fe20008000000 */
[----:B------:R-:W-:Y:S01]  /*3a10*/  R2UR UR8, R3 ;  /* 0x00000000030872ca */ /* 0x000fe200000e0000 */
[----:B------:R-:W-:Y:S02]  /*3a20*/  WARPGROUP.DEPBAR.LE gsb0, 0x0 ;  /* 0x00008000000079c5 */ /* 0x000fe40000010000 */
[----:B------:R-:W-:-:S06]  /*3a30*/  WARPGROUP.ARRIVE ;  /* 0x00000000000079c5 */ /* 0x000fcc0000000000 */
[----:B------:R-:W-:Y:S01]  /*3a40*/  HGMMA.64x16x16.F32 R48, gdesc[UR36], R48, gsb0 ;  /* 0x00200000243079f0 */ /* 0x000fe20008000830 */
[----:B------:R-:W-:Y:S02]  /*3a50*/  R2UR UR39, R4 ;  /* 0x00000000042772ca */ /* 0x000fe400000e0000 */
[----:B------:R-:W-:Y:S02]  /*3a60*/  R2UR UR38, R5 ;  /* 0x00000000052672ca */ /* 0x000fe400000e0000 */
[----:B------:R-:W-:Y:S02]  /*3a70*/  R2UR UR37, R20 ;  /* 0x00000000142572ca */ /* 0x000fe400000e0000 */
[----:B------:R-:W-:Y:S01]  /*3a80*/  R2UR UR36, R64 ;  /* 0x00000000402472ca */ /* 0x000fe200000e0000 */
        /* <DEDUP_REMOVED lines=16> */
.L_x_136:
[----:B------:R-:W-:Y:S01]  /*3b90*/  ULDC UR4, c[0x0][0x9d8] ;  /* 0x0002760000047ab9 */ /* 0x000fe20000000800 */
[----:B------:R-:W-:Y:S01]  /*3ba0*/  MOV R3, UR39 ;  /* 0x0000002700037c02 */ /* 0x000fe20008000f00 */
[----:B------:R-:W-:Y:S01]  /*3bb0*/  FMUL.FTZ R56, R56, UR4 ;  /* 0x0000000438387c20 */ /* 0x000fe20008410000 */
[----:B------:R-:W-:Y:S01]  /*3bc0*/  FMUL.FTZ R57, R57, UR4 ;  /* 0x0000000439397c20 */ /* 0x000fe20008410000 */
[----:B------:R-:W-:Y:S01]  /*3bd0*/  FMUL.FTZ R60, R60, UR4 ;  /* 0x000000043c3c7c20 */ /* 0x000fe20008410000 */
[----:B------:R-:W-:Y:S01]  /*3be0*/  FMUL.FTZ R61, R61, UR4 ;  /* 0x000000043d3d7c20 */ /* 0x000fe20008410000 */
[----:B------:R-:W-:Y:S01]  /*3bf0*/  VIADD R2, R220, UR37 ;  /* 0x00000025dc027c36 */ /* 0x000fe20008000000 */
[----:B------:R-:W2:Y:S01]  /*3c00*/  LDL R66, [R1+0x4] ;  /* 0x0000040001427983 */ /* 0x000ea20000100800 */
[----:B------:R-:W1:Y:S01]  /*3c10*/  MUFU.TANH R56, R56 ;  /* 0x0000003800387308 */ /* 0x000e620000002400 */
[----:B------:R-:W-:Y:S01]  /*3c20*/  FMUL.FTZ R48, R48, UR4 ;  /* 0x0000000430307c20 */ /* 0x000fe20008410000 */
[----:B------:R-:W-:-:S02]  /*3c30*/  IMAD R2, R3, -0x50, R2 ;  /* 0xffffffb003027824 */ /* 0x000fc400078e0202 */
[----:B------:R-:W-:Y:S01]  /*3c40*/  FMUL.FTZ R58, R58, UR4 ;  /* 0x000000043a3a7c20 */ /* 0x000fe20008410000 */
[----:B------:R-:W-:Y:S01]  /*3c50*/  FMUL.FTZ R49, R49, UR4 ;  /* 0x0000000431317c20 */ /* 0x000fe20008410000 */
[----:B------:R-:W-:Y:S01]  /*3c60*/  FMUL.FTZ R59, R59, UR4 ;  /* 0x000000043b3b7c20 */ /* 0x000fe20008410000 */
[----:B------:R-:W-:Y:S01]  /*3c70*/  FMUL.FTZ R52, R52, UR4 ;  /* 0x0000000434347c20 */ /* 0x000fe20008410000 */
[C---:B------:R-:W-:Y:S01]  /*3c80*/  ISETP.GT.AND P2, PT, R2.reuse, RZ, PT ;  /* 0x000000ff0200720c */ /* 0x040fe20003f44270 */
[----:B------:R-:W3:Y:S01]  /*3c90*/  MUFU.TANH R57, R57 ;  /* 0x0000003900397308 */ /* 0x000ee20000002400 */
[----:B------:R-:W-:Y:S01]  /*3ca0*/  ISETP.GT.AND P1, PT, R2, 0x1, PT ;  /* 0x000000010200780c */ /* 0x000fe20003f24270 */
[----:B------:R-:W-:Y:S01]  /*3cb0*/  FMUL.FTZ R62, R62, UR4 ;  /* 0x000000043e3e7c20 */ /* 0x000fe20008410000 */
[C---:B------:R-:W-:Y:S01]  /*3cc0*/  ISETP.GT.AND P6, PT, R2.reuse, 0x8, PT ;  /* 0x000000080200780c */ /* 0x040fe20003fc4270 */
[----:B------:R-:W-:Y:S01]  /*3cd0*/  FMUL.FTZ R53, R53, UR4 ;  /* 0x0000000435357c20 */ /* 0x000fe20008410000 */
[----:B------:R-:W-:Y:S01]  /*3ce0*/  FMUL.FTZ R63, R63, UR4 ;  /* 0x000000043f3f7c20 */ /* 0x000fe20008410000 */
[----:B------:R-:W-:Y:S01]  /*3cf0*/  ISETP.GT.AND P5, PT, R2, 0x9, PT ;  /* 0x000000090200780c */ /* 0x000fe20003fa4270 */
[----:B------:R-:W-:Y:S01]  /*3d00*/  FMUL.FTZ R40, R40, UR4 ;  /* 0x0000000428287c20 */ /* 0x000fe20008410000 */
[----:B------:R-:W4:Y:S01]  /*3d10*/  MUFU.TANH R60, R60 ;  /* 0x0000003c003c7308 */ /* 0x000f220000002400 */
[----:B-1----:R-:W-:Y:S01]  /*3d20*/  FSEL R56, R56, -INF , P2 ;  /* 0xff80000038387808 */ /* 0x002fe20001000000 */
[----:B------:R-:W-:Y:S01]  /*3d30*/  FMUL.FTZ R50, R50, UR4 ;  /* 0x0000000432327c20 */ /* 0x000fe20008410000 */
[C---:B------:R-:W-:Y:S01]  /*3d40*/  ISETP.GT.AND P4, PT, R2.reuse, 0x10, PT ;  /* 0x000000100200780c */ /* 0x040fe20003f84270 */
[----:B------:R-:W-:Y:S01]  /*3d50*/  FMUL.FTZ R41, R41, UR4 ;  /* 0x0000000429297c20 */ /* 0x000fe20008410000 */
[----:B------:R-:W-:Y:S01]  /*3d60*/  FMUL.FTZ R51, R51, UR4 ;  /* 0x0000000433337c20 */ /* 0x000fe20008410000 */
[----:B------:R-:W-:Y:S01]  /*3d70*/  ISETP.GT.AND P3, PT, R2, 0x11, PT ;  /* 0x000000110200780c */ /* 0x000fe20003f64270 */
[----:B------:R-:W-:Y:S01]  /*3d80*/  FMUL.FTZ R44, R44, UR4 ;  /* 0x000000042c2c7c20 */ /* 0x000fe20008410000 */
[----:B------:R-:W1:Y:S01]  /*3d90*/  MUFU.TANH R61, R61 ;  /* 0x0000003d003d7308 */ /* 0x000e620000002400 */
[----:B---3--:R-:W-:Y:S01]  /*3da0*/  FSEL R57, R57, -INF , P1 ;  /* 0xff80000039397808 */ /* 0x008fe20000800000 */
[----:B------:R-:W-:Y:S01]  /*3db0*/  FMUL.FTZ R54, R54, UR4 ;  /* 0x0000000436367c20 */ /* 0x000fe20008410000 */
[----:B------:R-:W-:Y:S01]  /*3dc0*/  FMUL.FTZ R45, R45, UR4 ;  /* 0x000000042d2d7c20 */ /* 0x000fe20008410000 */
[----:B------:R-:W-:Y:S01]  /*3dd0*/  FMUL.FTZ R55, R55, UR4 ;  /* 0x0000000437377c20 */ /* 0x000fe20008410000 */
[----:B------:R-:W-:Y:S01]  /*3de0*/  FMNMX.FTZ R3, R56, R57, !PT ;  /* 0x0000003938037209 */ /* 0x000fe20007810000 */
[----:B------:R-:W-:Y:S01]  /*3df0*/  FMUL.FTZ R32, R32, UR4 ;  /* 0x0000000420207c20 */ /* 0x000fe20008410000 */
[----:B------:R-:W-:Y:S01]  /*3e00*/  FMUL.FTZ R42, R42, UR4 ;  /* 0x000000042a2a7c20 */ /* 0x000fe20008410000 */
[----:B------:R-:W3:Y:S01]  /*3e10*/  MUFU.TANH R48, R48 ;  /* 0x0000003000307308 */ /* 0x000ee20000002400 */
[----:B----4-:R-:W-:Y:S01]  /*3e20*/  FSEL R60, R60, -INF , P6 ;  /* 0xff8000003c3c7808 */ /* 0x010fe20003000000 */
[----:B------:R-:W-:Y:S01]  /*3e30*/  FMUL.FTZ R33, R33, UR4 ;  /* 0x0000000421217c20 */ /* 0x000fe20008410000 */
[----:B------:R-:W-:Y:S01]  /*3e40*/  FMUL.FTZ R43, R43, UR4 ;  /* 0x000000042b2b7c20 */ /* 0x000fe20008410000 */
[----:B------:R-:W-:Y:S01]  /*3e50*/  FMUL.FTZ R36, R36, UR4 ;  /* 0x0000000424247c20 */ /* 0x000fe20008410000 */
[----:B------:R-:W-:Y:S01]  /*3e60*/  FMNMX.FTZ R4, R60, R3, !PT ;  /* 0x000000033c047209 */ /* 0x000fe20007810000 */
[----:B------:R-:W-:Y:S01]  /*3e70*/  FMUL.FTZ R46, R46, UR4 ;  /* 0x000000042e2e7c20 */ /* 0x000fe20008410000 */
[----:B------:R-:W-:Y:S01]  /*3e80*/  FMUL.FTZ R37, R37, UR4 ;  /* 0x0000000425257c20 */ /* 0x000fe20008410000 */
[----:B------:R-:W4:Y:S01]  /*3e90*/  MUFU.TANH R58, R58 ;  /* 0x0000003a003a7308 */ /* 0x000f220000002400 */
[----:B-1----:R-:W-:Y:S01]  /*3ea0*/  FSEL R61, R61, -INF , P5 ;  /* 0xff8000003d3d7808 */ /* 0x002fe20002800000 */
[----:B------:R-:W-:Y:S01]  /*3eb0*/  FMUL.FTZ R47, R47, UR4 ;  /* 0x000000042f2f7c20 */ /* 0x000fe20008410000 */
[----:B------:R-:W-:Y:S01]  /*3ec0*/  FMUL.FTZ R24, R24, UR4 ;  /* 0x0000000418187c20 */ /* 0x000fe20008410000 */
[----:B------:R-:W-:Y:S01]  /*3ed0*/  FMUL.FTZ R34, R34, UR4 ;  /* 0x0000000422227c20 */ /* 0x000fe20008410000 */
[----:B------:R-:W-:Y:S01]  /*3ee0*/  FMNMX.FTZ R3, R61, R4, !PT ;  /* 0x000000043d037209 */ /* 0x000fe20007810000 */
[----:B------:R-:W-:Y:S01]  /*3ef0*/  FMUL.FTZ R25, R25, UR4 ;  /* 0x0000000419197c20 */ /* 0x000fe20008410000 */
        /* <DEDUP_REMOVED lines=12> */
[----:B------:R-:W-:Y:S01]  /*3fc0*/  ISETP.GT.AND P2, PT, R2, 0x18, PT ;  /* 0x000000180200780c */ /* 0x000fe20003f44270 */
[----:B------:R-:W-:Y:S01]  /*3fd0*/  FMUL.FTZ R30, R30, UR4 ;  /* 0x000000041e1e7c20 */ /* 0x000fe20008410000 */
[----:B------:R-:W-:Y:S01]  /*3fe0*/  FMUL.FTZ R31, R31, UR4 ;  /* 0x000000041f1f7c20 */ /* 0x000fe20008410000 */
[----:B------:R-:W-:Y:S01]  /*3ff0*/  ULDC UR5, c[0x0][0x988] ;  /* 0x0002620000057ab9 */ /* 0x000fe20000000800 */
[----:B------:R-:W-:Y:S01]  /*4000*/  P2R R64, PR, RZ, 0x1 ;  /* 0x00000001ff407803 */ /* 0x000fe20000000000 */
[----:B------:R-:W4:Y:S01]  /*4010*/  MUFU.TANH R52, R52 ;  /* 0x0000003400347308 */ /* 0x000f220000002400 */
[----:B-1----:R-:W-:Y:S01]  /*4020*/  FSEL R49, R49, -INF , P3 ;  /* 0xff80000031317808 */ /* 0x002fe20001800000 */
[----:B------:R-:W-:Y:S01]  /*4030*/  UISETP.GE.AND UP0, UPT, UR37, 0x51, UPT ;  /* 0x000000512500788c */ /* 0x000fe2000bf06270 */
[----:B------:R-:W-:-:S02]  /*4040*/  CS2R R150, SRZ ;  /* 0x0000000000967805 */ /* 0x000fc4000001ff00 */
[----:B------:R-:W-:Y:S02]  /*4050*/  CS2R R148, SRZ ;  /* 0x0000000000947805 */ /* 0x000fe4000001ff00 */
[----:B------:R-:W-:Y:S02]  /*4060*/  FMNMX.FTZ R3, R49, R4, !PT ;  /* 0x0000000431037209 */ /* 0x000fe40007810000 */
[----:B------:R-:W-:Y:S02]  /*4070*/  CS2R R146, SRZ ;  /* 0x0000000000927805 */ /* 0x000fe4000001ff00 */
[----:B------:R-:W-:Y:S01]  /*4080*/  CS2R R144, SRZ ;  /* 0x0000000000907805 */ /* 0x000fe2000001ff00 */
[----:B------:R-:W1:Y:S01]  /*4090*/  MUFU.TANH R62, R62 ;  /* 0x0000003e003e7308 */ /* 0x000e620000002400 */
[----:B---3--:R-:W-:Y:S02]  /*40a0*/  FSEL R59, R59, -INF , P1 ;  /* 0xff8000003b3b7808 */ /* 0x008fe40000800000 */
[----:B------:R-:W-:-:S02]  /*40b0*/  CS2R R142, SRZ ;  /* 0x00000000008e7805 */ /* 0x000fc4000001ff00 */
[----:B------:R-:W-:Y:S02]  /*40c0*/  ISETP.GT.AND P1, PT, R2, 0x19, PT ;  /* 0x000000190200780c */ /* 0x000fe40003f24270 */
[----:B------:R-:W-:Y:S02]  /*40d0*/  CS2R R140, SRZ ;  /* 0x00000000008c7805 */ /* 0x000fe4000001ff00 */
[----:B------:R-:W-:Y:S02]  /*40e0*/  CS2R R138, SRZ ;  /* 0x00000000008a7805 */ /* 0x000fe4000001ff00 */
[----:B------:R-:W-:Y:S02]  /*40f0*/  CS2R R136, SRZ ;  /* 0x0000000000887805 */ /* 0x000fe4000001ff00 */
[----:B------:R-:W-:Y:S01]  /*4100*/  CS2R R134, SRZ ;  /* 0x0000000000867805 */ /* 0x000fe2000001ff00 */
[----:B------:R-:W3:Y:S01]  /*4110*/  MUFU.TANH R53, R53 ;  /* 0x0000003500357308 */ /* 0x000ee20000002400 */
[----:B----4-:R-:W-:-:S02]  /*4120*/  FSEL R52, R52, -INF , P2 ;  /* 0xff80000034347808 */ /* 0x010fc40001000000 */
[----:B------:R-:W-:Y:S02]  /*4130*/  CS2R R132, SRZ ;  /* 0x0000000000847805 */ /* 0x000fe4000001ff00 */
[----:B------:R-:W-:Y:S02]  /*4140*/  CS2R R130, SRZ ;  /* 0x0000000000827805 */ /* 0x000fe4000001ff00 */
[----:B------:R-:W-:Y:S02]  /*4150*/  CS2R R128, SRZ ;  /* 0x0000000000807805 */ /* 0x000fe4000001ff00 */
[----:B------:R-:W-:Y:S02]  /*4160*/  FMNMX.FTZ R4, R52, R3, !PT ;  /* 0x0000000334047209 */ /* 0x000fe40007810000 */
[----:B------:R-:W-:Y:S02]  /*4170*/  CS2R R126, SRZ ;  /* 0x00000000007e7805 */ /* 0x000fe4000001ff00 */
[----:B------:R-:W-:Y:S01]  /*4180*/  CS2R R124, SRZ ;  /* 0x00000000007c7805 */ /* 0x000fe2000001ff00 */
[----:B------:R-:W4:Y:S01]  /*4190*/  MUFU.TANH R63, R63 ;  /* 0x0000003f003f7308 */ /* 0x000f220000002400 */
[----:B-1----:R-:W-:-:S02]  /*41a0*/  FSEL R62, R62, -INF , P6 ;  /* 0xff8000003e3e7808 */ /* 0x002fc40003000000 */
[----:B------:R-:W-:Y:S02]  /*41b0*/  CS2R R122, SRZ ;  /* 0x00000000007a7805 */ /* 0x000fe4000001ff00 */
[----:B------:R-:W-:Y:S02]  /*41c0*/  ISETP.GT.AND P6, PT, R2, 0x20, PT ;  /* 0x000000200200780c */ /* 0x000fe40003fc4270 */
[----:B------:R-:W-:Y:S02]  /*41d0*/  CS2R R120, SRZ ;  /* 0x0000000000787805 */ /* 0x000fe4000001ff00 */
[----:B------:R-:W-:Y:S02]  /*41e0*/  CS2R R118, SRZ ;  /* 0x0000000000767805 */ /* 0x000fe4000001ff00 */
[----:B------:R-:W-:Y:S02]  /*41f0*/  CS2R R116, SRZ ;  /* 0x0000000000747805 */ /* 0x000fe4000001ff00 */
[----:B------:R-:W-:Y:S01]  /*4200*/  CS2R R114, SRZ ;  /* 0x0000000000727805 */ /* 0x000fe2000001ff00 */
[----:B------:R-:W1:Y:S01]  /*4210*/  MUFU.TANH R40, R40 ;  /* 0x0000002800287308 */ /* 0x000e620000002400 */
[----:B---3--:R-:W-:-:S02]  /*4220*/  FSEL R53, R53, -INF , P1 ;  /* 0xff80000035357808 */ /* 0x008fc40000800000 */
[----:B------:R-:W-:Y:S02]  /*4230*/  CS2R R112, SRZ ;  /* 0x0000000000707805 */ /* 0x000fe4000001ff00 */
[----:B------:R-:W-:Y:S02]  /*4240*/  CS2R R110, SRZ ;  /* 0x00000000006e7805 */ /* 0x000fe4000001ff00 */
[----:B------:R-:W-:Y:S02]  /*4250*/  CS2R R108, SRZ ;  /* 0x00000000006c7805 */ /* 0x000fe4000001ff00 */
[----:B------:R-:W-:Y:S02]  /*4260*/  FMNMX.FTZ R3, R53, R4, !PT ;  /* 0x0000000435037209 */ /* 0x000fe40007810000 */
[----:B------:R-:W-:Y:S02]  /*4270*/  CS2R R106, SRZ ;  /* 0x00000000006a7805 */ /* 0x000fe4000001ff00 */
[----:B------:R-:W-:Y:S01]  /*4280*/  CS2R R104, SRZ ;  /* 0x0000000000687805 */ /* 0x000fe2000001ff00 */
[----:B------:R-:W3:Y:S01]  /*4290*/  MUFU.TANH R50, R50 ;  /* 0x0000003200327308 */ /* 0x000ee20000002400 */
[----:B----4-:R-:W-:-:S02]  /*42a0*/  FSEL R63, R63, -INF , P5 ;  /* 0xff8000003f3f7808 */ /* 0x010fc40002800000 */
[----:B------:R-:W-:Y:S02]  /*42b0*/  CS2R R102, SRZ ;  /* 0x0000000000667805 */ /* 0x000fe4000001ff00 */
[----:B------:R-:W-:Y:S02]  /*42c0*/  ISETP.GT.AND P5, PT, R2, 0x21, PT ;  /* 0x000000210200780c */ /* 0x000fe40003fa4270 */
[----:B------:R-:W-:Y:S02]  /*42d0*/  CS2R R100, SRZ ;  /* 0x0000000000647805 */ /* 0x000fe4000001ff00 */
[----:B------:R-:W-:Y:S02]  /*42e0*/  CS2R R98, SRZ ;  /* 0x0000000000627805 */ /* 0x000fe4000001ff00 */
[----:B------:R-:W-:Y:S02]  /*42f0*/  CS2R R96, SRZ ;  /* 0x0000000000607805 */ /* 0x000fe4000001ff00 */
[----:B------:R-:W-:Y:S01]  /*4300*/  CS2R R94, SRZ ;  /* 0x00000000005e7805 */ /* 0x000fe2000001ff00 */
[----:B------:R-:W4:Y:S01]  /*4310*/  MUFU.TANH R41, R41 ;  /* 0x0000002900297308 */ /* 0x000f220000002400 */
[----:B-1----:R-:W-:-:S02]  /*4320*/  FSEL R40, R40, -INF , P6 ;  /* 0xff80000028287808 */ /* 0x002fc40003000000 */
[----:B------:R-:W-:Y:S02]  /*4330*/  CS2R R92, SRZ ;  /* 0x00000000005c7805 */ /* 0x000fe4000001ff00 */
[----:B------:R-:W-:Y:S02]  /*4340*/  CS2R R90, SRZ ;  /* 0x00000000005a7805 */ /* 0x000fe4000001ff00 */
[----:B------:R-:W-:Y:S02]  /*4350*/  CS2R R88, SRZ ;  /* 0x0000000000587805 */ /* 0x000fe4000001ff00 */
[----:B------:R-:W-:Y:S02]  /*4360*/  FMNMX.FTZ R4, R40, R3, !PT ;  /* 0x0000000328047209 */ /* 0x000fe40007810000 */
[----:B------:R-:W-:Y:S02]  /*4370*/  CS2R R86, SRZ ;  /* 0x0000000000567805 */ /* 0x000fe4000001ff00 */
[----:B------:R-:W-:Y:S01]  /*4380*/  CS2R R84, SRZ ;  /* 0x0000000000547805 */ /* 0x000fe2000001ff00 */
[----:B------:R-:W1:Y:S01]  /*4390*/  MUFU.TANH R51, R51 ;  /* 0x0000003300337308 */ /* 0x000e620000002400 */
[----:B---3--:R-:W-:-:S02]  /*43a0*/  FSEL R50, R50, -INF , P4 ;  /* 0xff80000032327808 */ /* 0x008fc40002000000 */
[----:B------:R-:W-:Y:S02]  /*43b0*/  CS2R R82, SRZ ;  /* 0x0000000000527805 */ /* 0x000fe4000001ff00 */
        /* <DEDUP_REMOVED lines=10> */
[----:B------:R-:W-:Y:S01]  /*4460*/  FMNMX.FTZ R3, R41, R4, !PT ;  /* 0x0000000429037209 */ /* 0x000fe20007810000 */
[----:B------:R-:W4:Y:S01]  /*4470*/  MUFU.TANH R54, R54 ;  /* 0x0000003600367308 */ /* 0x000f220000002400 */
[----:B-1----:R-:W-:Y:S02]  /*4480*/  FSEL R51, R51, -INF , P3 ;  /* 0xff80000033337808 */ /* 0x002fe40001800000 */
[----:B------:R-:W-:-:S05]  /*4490*/  ISETP.GT.AND P3, PT, R2, 0x29, PT ;  /* 0x000000290200780c */ /* 0x000fca0003f64270 */
[----:B------:R-:W1:Y:S01]  /*44a0*/  MUFU.TANH R45, R45 ;  /* 0x0000002d002d7308 */ /* 0x000e620000002400 */
[----:B---3--:R-:W-:-:S04]  /*44b0*/  FSEL R44, R44, -INF , P4 ;  /* 0xff8000002c2c7808 */ /* 0x008fc80002000000 */
[----:B------:R-:W-:-:S03]  /*44c0*/  FMNMX.FTZ R4, R44, R3, !PT ;  /* 0x000000032c047209 */ /* 0x000fc60007810000 */
[----:B------:R-:W3:Y:S01]  /*44d0*/  MUFU.TANH R55, R55 ;  /* 0x0000003700377308 */ /* 0x000ee20000002400 */
[----:B----4-:R-:W-:Y:S02]  /*44e0*/  FSEL R54, R54, -INF , P2 ;  /* 0xff80000036367808 */ /* 0x010fe40001000000 */
[----:B------:R-:W-:-:S05]  /*44f0*/  ISETP.GT.AND P2, PT, R2, 0x30, PT ;  /* 0x000000300200780c */ /* 0x000fca0003f44270 */
[----:B------:R-:W4:Y:S01]  /*4500*/  MUFU.TANH R32, R32 ;  /* 0x0000002000207308 */ /* 0x000f220000002400 */
[----:B-1----:R-:W-:-:S04]  /*4510*/  FSEL R45, R45, -INF , P3 ;  /* 0xff8000002d2d7808 */ /* 0x002fc80001800000 */
[----:B------:R-:W-:-:S03]  /*4520*/  FMNMX.FTZ R3, R45, R4, !PT ;  /* 0x000000042d037209 */ /* 0x000fc60007810000 */
[----:B------:R-:W1:Y:S01]  /*4530*/  MUFU.TANH R42, R42 ;  /* 0x0000002a002a7308 */ /* 0x000e620000002400 */
[----:B---3--:R-:W-:Y:S02]  /*4540*/  FSEL R55, R55, -INF , P1 ;  /* 0xff80000037377808 */ /* 0x008fe40000800000 */
[----:B------:R-:W-:-:S05]  /*4550*/  ISETP.GT.AND P1, PT, R2, 0x31, PT ;  /* 0x000000310200780c */ /* 0x000fca0003f24270 */
[----:B------:R-:W3:Y:S01]  /*4560*/  MUFU.TANH R33, R33 ;  /* 0x0000002100217308 */ /* 0x000ee20000002400 */
[----:B----4-:R-:W-:-:S04]  /*4570*/  FSEL R32, R32, -INF , P2 ;  /* 0xff80000020207808 */ /* 0x010fc80001000000 */
[----:B------:R-:W-:-:S03]  /*4580*/  FMNMX.FTZ R4, R32, R3, !PT ;  /* 0x0000000320047209 */ /* 0x000fc60007810000 */
        /* <DEDUP_REMOVED lines=37> */
[----:B-1----:R-:W-:-:S04]  /*47e0*/  FSEL R29, R29, -INF , P1 ;  /* 0xff8000001d1d7808 */ /* 0x002fc80000800000 */
[----:B------:R-:W-:-:S03]  /*47f0*/  FMNMX.FTZ R2, R29, R2, !PT ;  /* 0x000000021d027209 */ /* 0x000fc60007810000 */
[----:B------:R-:W1:Y:S01]  /*4800*/  MUFU.TANH R26, R26 ;  /* 0x0000001a001a7308 */ /* 0x000e620000002400 */
[----:B---3--:R-:W-:Y:S01]  /*4810*/  FSEL R38, R38, -INF , P6 ;  /* 0xff80000026267808 */ /* 0x008fe20003000000 */
[----:B------:R-:W3:Y:S06]  /*4820*/  SHFL.BFLY PT, R3, R2, 0x2, 0x1f ;  /* 0x0c401f0002037f89 */ /* 0x000eec00000e0000 */
[----:B------:R-:W5:Y:S01]  /*4830*/  MUFU.TANH R27, R27 ;  /* 0x0000001b001b7308 */ /* 0x000f620000002400 */
[----:B----4-:R-:W-:-:S07]  /*4840*/  FSEL R39, R39, -INF , P5 ;  /* 0xff80000027277808 */ /* 0x010fce0002800000 */
[----:B------:R-:W4:Y:S01]  /*4850*/  MUFU.TANH R30, R30 ;  /* 0x0000001e001e7308 */ /* 0x000f220000002400 */
[----:B-1----:R-:W-:-:S07]  /*4860*/  FSEL R26, R26, -INF , P4 ;  /* 0xff8000001a1a7808 */ /* 0x002fce0002000000 */
[----:B------:R-:W1:Y:S01]  /*4870*/  MUFU.TANH R31, R31 ;  /* 0x0000001f001f7308 */ /* 0x000e620000002400 */
[----:B-----5:R-:W-:Y:S02]  /*4880*/  FSEL R27, R27, -INF , P3 ;  /* 0xff8000001b1b7808 */ /* 0x020fe40001800000 */
[----:B---3--:R-:W-:-:S05]  /*4890*/  FMNMX.FTZ R3, R2, R3, !PT ;  /* 0x0000000302037209 */ /* 0x008fca0007810000 */
[----:B------:R-:W3:Y:S01]  /*48a0*/  SHFL.BFLY PT, R4, R3, 0x1, 0x1f ;  /* 0x0c201f0003047f89 */ /* 0x000ee200000e0000 */
[----:B----4-:R-:W-:Y:S02]  /*48b0*/  FSEL R30, R30, -INF , P2 ;  /* 0xff8000001e1e7808 */ /* 0x010fe40001000000 */
[----:B-1----:R-:W-:Y:S02]  /*48c0*/  FSEL R31, R31, -INF , P1 ;  /* 0xff8000001f1f7808 */ /* 0x002fe40000800000 */
[----:B---3--:R-:W-:Y:S02]  /*48d0*/  FMNMX.FTZ R4, R3, R4, !PT ;  /* 0x0000000403047209 */ /* 0x008fe40007810000 */
[----:B------:R-:W-:Y:S02]  /*48e0*/  FMNMX.FTZ R3, R58, R59, !PT ;  /* 0x0000003b3a037209 */ /* 0x000fe40007810000 */
[C---:B------:R-:W-:Y:S01]  /*48f0*/  FSETP.NEU.FTZ.AND P0, PT, R4.reuse, -INF , PT ;  /* 0xff8000000400780b */ /* 0x040fe20003f1d000 */
[----:B------:R-:W-:Y:S01]  /*4900*/  FMUL.FTZ R5, R4, UR5 ;  /* 0x0000000504057c20 */ /* 0x000fe20008410000 */
[----:B------:R-:W-:-:S04]  /*4910*/  FMNMX.FTZ R2, R62, R3, !PT ;  /* 0x000000033e027209 */ /* 0x000fc80007810000 */
[----:B------:R-:W-:Y:S02]  /*4920*/  FMNMX.FTZ R3, R63, R2, !PT ;  /* 0x000000023f037209 */ /* 0x000fe40007810000 */
[----:B------:R-:W-:Y:S02]  /*4930*/  FSEL R20, R5, RZ, P0 ;  /* 0x000000ff05147208 */ /* 0x000fe40000000000 */
[----:B------:R-:W-:Y:S02]  /*4940*/  FMNMX.FTZ R2, R50, R3, !PT ;  /* 0x0000000332027209 */ /* 0x000fe40007810000 */
[----:B------:R-:W-:Y:S01]  /*4950*/  ISETP.NE.AND P0, PT, R64, RZ, PT ;  /* 0x000000ff4000720c */ /* 0x000fe20003f05270 */
[--C-:B------:R-:W-:Y:S01]  /*4960*/  FFMA.FTZ R56, R56, UR5, -R20.reuse ;  /* 0x0000000538387c23 */ /* 0x100fe20008010814 */
[----:B------:R-:W-:Y:S01]  /*4970*/  FMNMX.FTZ R3, R51, R2, !PT ;  /* 0x0000000233037209 */ /* 0x000fe20007810000 */
[--C-:B------:R-:W-:Y:S01]  /*4980*/  FFMA.FTZ R57, R57, UR5, -R20.reuse ;  /* 0x0000000539397c23 */ /* 0x100fe20008010814 */
[--C-:B------:R-:W-:Y:S01]  /*4990*/  FFMA.FTZ R60, R60, UR5, -R20.reuse ;  /* 0x000000053c3c7c23 */ /* 0x100fe20008010814 */
[--C-:B------:R-:W-:Y:S01]  /*49a0*/  FFMA.FTZ R61, R61, UR5, -R20.reuse ;  /* 0x000000053d3d7c23 */ /* 0x100fe20008010814 */
[----:B------:R-:W-:Y:S01]  /*49b0*/  FMNMX.FTZ R2, R54, R3, !PT ;  /* 0x0000000336027209 */ /* 0x000fe20007810000 */
[----:B------:R-:W-:Y:S01]  /*49c0*/  MUFU.EX2 R56, R56 ;  /* 0x0000003800387308 */ /* 0x000fe20000000800 */
[--C-:B------:R-:W-:Y:S01]  /*49d0*/  FFMA.FTZ R48, R48, UR5, -R20.reuse ;  /* 0x0000000530307c23 */ /* 0x100fe20008010814 */
[--C-:B------:R-:W-:Y:S01]  /*49e0*/  FFMA.FTZ R49, R49, UR5, -R20.reuse ;  /* 0x0000000531317c23 */ /* 0x100fe20008010814 */
[----:B------:R-:W-:Y:S01]  /*49f0*/  FMNMX.FTZ R3, R55, R2, !PT ;  /* 0x0000000237037209 */ /* 0x000fe20007810000 */
[--C-:B------:R-:W-:Y:S01]  /*4a00*/  FFMA.FTZ R52, R52, UR5, -R20.reuse ;  /* 0x0000000534347c23 */ /* 0x100fe20008010814 */
[--C-:B------:R-:W-:Y:S01]  /*4a10*/  FFMA.FTZ R53, R53, UR5, -R20.reuse ;  /* 0x0000000535357c23 */ /* 0x100fe20008010814 */
[--C-:B------:R-:W-:Y:S01]  /*4a20*/  FFMA.FTZ R40, R40, UR5, -R20.reuse ;  /* 0x0000000528287c23 */ /* 0x100fe20008010814 */
[----:B------:R-:W-:Y:S01]  /*4a30*/  FMNMX.FTZ R2, R42, R3, !PT ;  /* 0x000000032a027209 */ /* 0x000fe20007810000 */
[----:B------:R-:W1:Y:S01]  /*4a40*/  MUFU.EX2 R57, R57 ;  /* 0x0000003900397308 */ /* 0x000e620000000800 */
[--C-:B------:R-:W-:Y:S01]  /*4a50*/  FFMA.FTZ R41, R41, UR5, -R20.reuse ;  /* 0x0000000529297c23 */ /* 0x100fe20008010814 */
        /* <DEDUP_REMOVED lines=14> */
[----:B------:R-:W3:Y:S01]  /*4b40*/  MUFU.EX2 R61, R61 ;  /* 0x0000003d003d7308 */ /* 0x000ee20000000800 */
[----:B------:R-:W-:Y:S01]  /*4b50*/  FFMA.FTZ R20, R29, UR5, -R20 ;  /* 0x000000051d147c23 */ /* 0x000fe20008010814 */
[----:B-1----:R-:W-:Y:S01]  /*4b60*/  FADD.FTZ R29, R56, R57 ;  /* 0x00000039381d7221 */ /* 0x002fe20000010000 */
[----:B------:R-:W-:-:S02]  /*4b70*/  FMNMX.FTZ R3, R35, R2, !PT ;  /* 0x0000000223037209 */ /* 0x000fc40007810000 */
[----:B------:R-:W-:Y:S02]  /*4b80*/  F2FP.F16.F32.PACK_AB R208, R57, R56 ;  /* 0x0000003839d0723e */ /* 0x000fe400000000ff */
[----:B------:R-:W-:Y:S02]  /*4b90*/  CS2R R56, SRZ ;  /* 0x0000000000387805 */ /* 0x000fe4000001ff00 */
[----:B------:R-:W-:Y:S01]  /*4ba0*/  FMNMX.FTZ R2, R38, R3, !PT ;  /* 0x0000000326027209 */ /* 0x000fe20007810000 */
[----:B------:R-:W-:Y:S03]  /*4bb0*/  MUFU.EX2 R48, R48 ;  /* 0x0000003000307308 */ /* 0x000fe60000000800 */
[----:B------:R-:W-:-:S04]  /*4bc0*/  FMNMX.FTZ R3, R39, R2, !PT ;  /* 0x0000000227037209 */ /* 0x000fc80007810000 */
[----:B------:R-:W-:Y:S01]  /*4bd0*/  FMNMX.FTZ R2, R26, R3, !PT ;  /* 0x000000031a027209 */ /* 0x000fe20007810000 */
[----:B------:R-:W1:Y:S01]  /*4be0*/  MUFU.EX2 R49, R49 ;  /* 0x0000003100317308 */ /* 0x000e620000000800 */
[----:B---3--:R-:W-:Y:S02]  /*4bf0*/  F2FP.F16.F32.PACK_AB R210, R61, R60 ;  /* 0x0000003c3dd2723e */ /* 0x008fe400000000ff */
[----:B------:R-:W-:-:S04]  /*4c00*/  FMNMX.FTZ R3, R27, R2, !PT ;  /* 0x000000021b037209 */ /* 0x000fc80007810000 */
[----:B------:R-:W-:Y:S01]  /*4c10*/  FMNMX.FTZ R2, R30, R3, !PT ;  /* 0x000000031e027209 */ /* 0x000fe20007810000 */
[----:B------:R-:W-:Y:S03]  /*4c20*/  MUFU.EX2 R52, R52 ;  /* 0x0000003400347308 */ /* 0x000fe60000000800 */
[----:B------:R-:W-:-:S05]  /*4c30*/  FMNMX.FTZ R2, R31, R2, !PT ;  /* 0x000000021f027209 */ /* 0x000fca0007810000 */
[----:B------:R-:W3:Y:S01]  /*4c40*/  SHFL.BFLY PT, R3, R2, 0x2, 0x1f ;  /* 0x0c401f0002037f89 */ /* 0x000ee200000e0000 */
[----:B------:R-:W4:Y:S01]  /*4c50*/  MUFU.EX2 R53, R53 ;  /* 0x0000003500357308 */ /* 0x000f220000000800 */
[----:B-1----:R-:W-:-:S07]  /*4c60*/  F2FP.F16.F32.PACK_AB R204, R49, R48 ;  /* 0x0000003031cc723e */ /* 0x002fce00000000ff */
[----:B------:R-:W-:Y:S08]  /*4c70*/  MUFU.EX2 R40, R40 ;  /* 0x0000002800287308 */ /* 0x000ff00000000800 */
[----:B------:R-:W1:Y:S01]  /*4c80*/  MUFU.EX2 R41, R41 ;  /* 0x0000002900297308 */ /* 0x000e620000000800 */
[----:B----4-:R-:W-:Y:S02]  /*4c90*/  F2FP.F16.F32.PACK_AB R206, R53, R52 ;  /* 0x0000003435ce723e */ /* 0x010fe400000000ff */
[----:B---3--:R-:W-:-:S05]  /*4ca0*/  FMNMX.FTZ R5, R2, R3, !PT ;  /* 0x0000000302057209 */ /* 0x008fca0007810000 */
[----:B------:R-:W-:Y:S01]  /*4cb0*/  MUFU.EX2 R44, R44 ;  /* 0x0000002c002c7308 */ /* 0x000fe20000000800 */
[----:B------:R-:W3:Y:S07]  /*4cc0*/  SHFL.BFLY PT, R2, R5, 0x1, 0x1f ;  /* 0x0c201f0005027f89 */ /* 0x000eee00000e0000 */
[----:B------:R-:W4:Y:S01]  /*4cd0*/  MUFU.EX2 R45, R45 ;  /* 0x0000002d002d7308 */ /* 0x000f220000000800 */
[----:B-1----:R-:W-:-:S07]  /*4ce0*/  F2FP.F16.F32.PACK_AB R200, R41, R40 ;  /* 0x0000002829c8723e */ /* 0x002fce00000000ff */
[----:B------:R-:W-:Y:S08]  /*4cf0*/  MUFU.EX2 R32, R32 ;  /* 0x0000002000207308 */ /* 0x000ff00000000800 */
[----:B------:R-:W-:Y:S01]  /*4d00*/  MUFU.EX2 R33, R33 ;  /* 0x0000002100217308 */ /* 0x000fe20000000800 */
[----:B----4-:R-:W-:Y:S02]  /*4d10*/  F2FP.F16.F32.PACK_AB R202, R45, R44 ;  /* 0x0000002c2dca723e */ /* 0x010fe400000000ff */
[----:B---3--:R-:W-:-:S04]  /*4d20*/  FMNMX.FTZ R3, R5, R2, !PT ;  /* 0x0000000205037209 */ /* 0x008fc80007810000 */
[C---:B------:R-:W-:Y:S01]  /*4d30*/  FSETP.NEU.FTZ.AND P1, PT, R3.reuse, -INF , PT ;  /* 0xff8000000300780b */ /* 0x040fe20003f3d000 */
[----:B------:R-:W-:Y:S01]  /*4d40*/  FMUL.FTZ R2, R3, UR5 ;  /* 0x0000000503027c20 */ /* 0x000fe20008410000 */
[----:B------:R1:W-:Y:S04]  /*4d50*/  MUFU.EX2 R5, R20 ;  /* 0x0000001400057308 */ /* 0x0003e80000000800 */
[----:B------:R-:W-:Y:S02]  /*4d60*/  FSEL R2, R2, RZ, P1 ;  /* 0x000000ff02027208 */ /* 0x000fe40000800000 */
[----:B------:R-:W-:Y:S02]  /*4d70*/  ISETP.NE.AND P1, PT, R23, RZ, PT ;  /* 0x000000ff1700720c */ /* 0x000fe40003f25270 */
[----:B------:R-:W-:Y:S01]  /*4d80*/  MUFU.EX2 R36, R36 ;  /* 0x0000002400247308 */ /* 0x000fe20000000800 */
[--C-:B------:R-:W-:Y:S01]  /*4d90*/  FFMA.FTZ R58, R58, UR5, -R2.reuse ;  /* 0x000000053a3a7c23 */ /* 0x100fe20008010802 */
[--C-:B------:R-:W-:Y:S01]  /*4da0*/  FFMA.FTZ R59, R59, UR5, -R2.reuse ;  /* 0x000000053b3b7c23 */ /* 0x100fe20008010802 */
[--C-:B------:R-:W-:Y:S01]  /*4db0*/  FFMA.FTZ R62, R62, UR5, -R2.reuse ;  /* 0x000000053e3e7c23 */ /* 0x100fe20008010802 */
[--C-:B------:R-:W-:Y:S01]  /*4dc0*/  FFMA.FTZ R63, R63, UR5, -R2.reuse ;  /* 0x000000053f3f7c23 */ /* 0x100fe20008010802 */
[--C-:B------:R-:W-:Y:S01]  /*4dd0*/  FFMA.FTZ R50, R50, UR5, -R2.reuse ;  /* 0x0000000532327c23 */ /* 0x100fe20008010802 */
[----:B-1----:R-:W-:Y:S01]  /*4de0*/  FADD.FTZ R20, R60, R29 ;  /* 0x0000001d3c147221 */ /* 0x002fe20000010000 */
[--C-:B------:R-:W-:Y:S01]  /*4df0*/  FFMA.FTZ R51, R51, UR5, -R2.reuse ;  /* 0x0000000533337c23 */ /* 0x100fe20008010802 */
[----:B------:R-:W-:Y:S01]  /*4e00*/  MUFU.EX2 R58, R58 ;  /* 0x0000003a003a7308 */ /* 0x000fe20000000800 */
[----:B------:R-:W-:Y:S01]  /*4e10*/  FFMA.FTZ R54, R54, UR5, -R2 ;  /* 0x0000000536367c23 */ /* 0x000fe20008010802 */
[----:B------:R-:W-:Y:S01]  /*4e20*/  FADD.FTZ R29, R61, R20 ;  /* 0x000000143d1d7221 */ /* 0x000fe20000010000 */
[--C-:B------:R-:W-:Y:S01]  /*4e30*/  FFMA.FTZ R55, R55, UR5, -R2.reuse ;  /* 0x0000000537377c23 */ /* 0x100fe20008010802 */
[--C-:B------:R-:W-:Y:S01]  /*4e40*/  FFMA.FTZ R42, R42, UR5, -R2.reuse ;  /* 0x000000052a2a7c23 */ /* 0x100fe20008010802 */
[--C-:B------:R-:W-:Y:S01]  /*4e50*/  FFMA.FTZ R43, R43, UR5, -R2.reuse ;  /* 0x000000052b2b7c23 */ /* 0x100fe20008010802 */
[----:B------:R-:W-:Y:S01]  /*4e60*/  FADD.FTZ R20, R48, R29 ;  /* 0x0000001d30147221 */ /* 0x000fe20000010000 */
[----:B------:R-:W-:Y:S01]  /*4e70*/  FFMA.FTZ R46, R46, UR5, -R2 ;  /* 0x000000052e2e7c23 */ /* 0x000fe20008010802 */
[----:B------:R-:W1:Y:S01]  /*4e80*/  MUFU.EX2 R59, R59 ;  /* 0x0000003b003b7308 */ /* 0x000e620000000800 */
[----:B------:R-:W-:-:S02]  /*4e90*/  @P1 VIADD R0, R0, 0x38840 ;  /* 0x0003884000001836 */ /* 0x000fc40000000000 */
[----:B------:R-:W-:Y:S01]  /*4ea0*/  FADD.FTZ R65, R49, R20 ;  /* 0x0000001431417221 */ /* 0x000fe20000010000 */
[--C-:B------:R-:W-:Y:S01]  /*4eb0*/  FFMA.FTZ R47, R47, UR5, -R2.reuse ;  /* 0x000000052f2f7c23 */ /* 0x100fe20008010802 */
[--C-:B------:R-:W-:Y:S01]  /*4ec0*/  FFMA.FTZ R34, R34, UR5, -R2.reuse ;  /* 0x0000000522227c23 */ /* 0x100fe20008010802 */
[----:B------:R-:W-:Y:S01]  /*4ed0*/  FFMA.FTZ R35, R35, UR5, -R2 ;  /* 0x0000000523237c23 */ /* 0x000fe20008010802 */
[----:B------:R-:W-:Y:S01]  /*4ee0*/  FADD.FTZ R64, R52, R65 ;  /* 0x0000004134407221 */ /* 0x000fe20000010000 */
[----:B--2---:R-:W-:Y:S01]  /*4ef0*/  @P1 PRMT R0, R66, 0x654, R0 ;  /* 0x0000065442001816 */ /* 0x004fe20000000000 */
[----:B------:R-:W2:Y:S01]  /*4f00*/  MUFU.EX2 R62, R62 ;  /* 0x0000003e003e7308 */ /* 0x000ea20000000800 */
[----:B------:R-:W-:Y:S01]  /*4f10*/  FFMA.FTZ R38, R38, UR5, -R2 ;  /* 0x0000000526267c23 */ /* 0x000fe20008010802 */
[----:B------:R-:W-:Y:S01]  /*4f20*/  FADD.FTZ R65, R53, R64 ;  /* 0x0000004035417221 */ /* 0x000fe20000010000 */
[----:B------:R3:W-:Y:S01]  /*4f30*/  @P1 SYNCS.ARRIVE.TRANS64.RED.A1T0 RZ, [R0+URZ], RZ ;  /* 0x000000ff00ff19a7 */ /* 0x0007e2000810043f */
[--C-:B------:R-:W-:Y:S01]  /*4f40*/  FFMA.FTZ R39, R39, UR5, -R2.reuse ;  /* 0x0000000527277c23 */ /* 0x100fe20008010802 */
[--C-:B------:R-:W-:Y:S01]  /*4f50*/  FFMA.FTZ R26, R26, UR5, -R2.reuse ;  /* 0x000000051a1a7c23 */ /* 0x100fe20008010802 */
[----:B------:R-:W-:Y:S01]  /*4f60*/  FADD.FTZ R64, R40, R65 ;  /* 0x0000004128407221 */ /* 0x000fe20000010000 */
[----:B------:R-:W-:Y:S01]  /*4f70*/  FFMA.FTZ R27, R27, UR5, -R2 ;  /* 0x000000051b1b7c23 */ /* 0x000fe20008010802 */
[----:B------:R-:W4:Y:S01]  /*4f80*/  MUFU.EX2 R63, R63 ;  /* 0x0000003f003f7308 */ /* 0x000f220000000800 */
[----:B-1----:R-:W-:Y:S01]  /*4f90*/  FADD.FTZ R29, R58, R59 ;  /* 0x0000003b3a1d7221 */ /* 0x002fe20000010000 */
[----:B------:R-:W-:Y:S01]  /*4fa0*/  FADD.FTZ R65, R41, R64 ;  /* 0x0000004029417221 */ /* 0x000fe20000010000 */
[--C-:B------:R-:W-:Y:S01]  /*4fb0*/  FFMA.FTZ R30, R30, UR5, -R2.reuse ;  /* 0x000000051e1e7c23 */ /* 0x100fe20008010802 */
[----:B------:R-:W-:Y:S01]  /*4fc0*/  FFMA.FTZ R2, R31, UR5, -R2 ;  /* 0x000000051f027c23 */ /* 0x000fe20008010802 */
[----:B------:R-:W-:Y:S01]  /*4fd0*/  PLOP3.LUT P1, PT, PT, PT, UP0, 0x80, 0x0 ;  /* 0x000000000000781c */ /* 0x000fe20003f2f008 */
[----:B---3--:R-:W-:Y:S01]  /*4fe0*/  FADD.FTZ R0, R44, R65 ;  /* 0x000000412c007221 */ /* 0x008fe20000010000 */
[----:B------:R-:W-:Y:S01]  /*4ff0*/  F2FP.F16.F32.PACK_AB R196, R33, R32 ;  /* 0x0000002021c4723e */ /* 0x000fe200000000ff */
[----:B------:R-:W1:Y:S01]  /*5000*/  MUFU.EX2 R50, R50 ;  /* 0x0000003200327308 */ /* 0x000e620000000800 */
[----:B--2---:R-:W-:Y:S01]  /*5010*/  FADD.FTZ R20, R62, R29 ;  /* 0x0000001d3e147221 */ /* 0x004fe20000010000 */
[----:B------:R-:W-:Y:S01]  /*5020*/  FADD.FTZ R65, R45, R0 ;  /* 0x000000002d417221 */ /* 0x000fe20000010000 */
[----:B------:R-:W-:-:S02]  /*5030*/  F2FP.F16.F32.PACK_AB R209, R59, R58 ;  /* 0x0000003a3bd1723e */ /* 0x000fc400000000ff */
[----:B------:R-:W-:Y:S02]  /*5040*/  CS2R R66, SRZ ;  /* 0x0000000000427805 */ /* 0x000fe4000001ff00 */
[----:B------:R-:W-:Y:S02]  /*5050*/  CS2R R60, SRZ ;  /* 0x00000000003c7805 */ /* 0x000fe4000001ff00 */
[----:B------:R-:W-:Y:S02]  /*5060*/  CS2R R58, SRZ ;  /* 0x00000000003a7805 */ /* 0x000fe4000001ff00 */
[----:B------:R-:W-:Y:S01]  /*5070*/  CS2R R52, SRZ ;  /* 0x0000000000347805 */ /* 0x000fe2000001ff00 */
[----:B------:R-:W2:Y:S01]  /*5080*/  MUFU.EX2 R51, R51 ;  /* 0x0000003300337308 */ /* 0x000ea20000000800 */
[C---:B----4-:R-:W-:Y:S01]  /*5090*/  FADD.FTZ R29, R63.reuse, R20 ;  /* 0x000000143f1d7221 */ /* 0x050fe20000010000 */
[----:B------:R-:W-:Y:S02]  /*50a0*/  F2FP.F16.F32.PACK_AB R211, R63, R62 ;  /* 0x0000003e3fd3723e */ /* 0x000fe400000000ff */
[----:B------:R-:W-:-:S02]  /*50b0*/  CS2R R62, SRZ ;  /* 0x00000000003e7805 */ /* 0x000fc4000001ff00 */
[----:B------:R-:W-:Y:S02]  /*50c0*/  CS2R R48, SRZ ;  /* 0x0000000000307805 */ /* 0x000fe4000001ff00 */
[----:B------:R-:W-:Y:S02]  /*50d0*/  CS2R R44, SRZ ;  /* 0x00000000002c7805 */ /* 0x000fe4000001ff00 */
[----:B------:R-:W-:Y:S01]  /*50e0*/  CS2R R40, SRZ ;  /* 0x0000000000287805 */ /* 0x000fe2000001ff00 */
[----:B------:R-:W3:Y:S01]  /*50f0*/  MUFU.EX2 R54, R54 ;  /* 0x0000003600367308 */ /* 0x000ee20000000800 */
[----:B-1----:R-:W-:-:S07]  /*5100*/  FADD.FTZ R20, R50, R29 ;  /* 0x0000001d32147221 */ /* 0x002fce0000010000 */
[----:B------:R-:W1:Y:S01]  /*5110*/  MUFU.EX2 R55, R55 ;  /* 0x0000003700377308 */ /* 0x000e620000000800 */
[C---:B--2---:R-:W-:Y:S01]  /*5120*/  FADD.FTZ R29, R51.reuse, R20 ;  /* 0x00000014331d7221 */ /* 0x044fe20000010000 */
[----:B------:R-:W-:Y:S02]  /*5130*/  F2FP.F16.F32.PACK_AB R205, R51, R50 ;  /* 0x0000003233cd723e */ /* 0x000fe400000000ff */
[----:B------:R-:W-:-:S04]  /*5140*/  CS2R R50, SRZ ;  /* 0x0000000000327805 */ /* 0x000fc8000001ff00 */
[----:B------:R-:W2:Y:S01]  /*5150*/  MUFU.EX2 R42, R42 ;  /* 0x0000002a002a7308 */ /* 0x000ea20000000800 */
[----:B---3--:R-:W-:-:S07]  /*5160*/  FADD.FTZ R20, R54, R29 ;  /* 0x0000001d36147221 */ /* 0x008fce0000010000 */
[----:B------:R-:W3:Y:S01]  /*5170*/  MUFU.EX2 R43, R43 ;  /* 0x0000002b002b7308 */ /* 0x000ee20000000800 */
[C---:B-1----:R-:W-:Y:S01]  /*5180*/  FADD.FTZ R29, R55.reuse, R20 ;  /* 0x00000014371d7221 */ /* 0x042fe20000010000 */
[----:B------:R-:W-:Y:S01]  /*5190*/  FADD.FTZ R20, R32, R65 ;  /* 0x0000004120147221 */ /* 0x000fe20000010000 */
[----:B------:R-:W-:Y:S02]  /*51a0*/  F2FP.F16.F32.PACK_AB R207, R55, R54 ;  /* 0x0000003637cf723e */ /* 0x000fe400000000ff */
[----:B------:R-:W-:Y:S02]  /*51b0*/  CS2R R64, SRZ ;  /* 0x0000000000407805 */ /* 0x000fe4000001ff00 */
[----:B------:R-:W-:Y:S01]  /*51c0*/  CS2R R54, SRZ ;  /* 0x0000000000367805 */ /* 0x000fe2000001ff00 */
[----:B------:R-:W-:Y:S01]  /*51d0*/  FADD.FTZ R31, R33, R20 ;  /* 0x00000014211f7221 */ /* 0x000fe20000010000 */
[----:B------:R-:W-:Y:S01]  /*51e0*/  CS2R R32, SRZ ;  /* 0x0000000000207805 */ /* 0x000fe2000001ff00 */
[----:B------:R-:W1:Y:S01]  /*51f0*/  MUFU.EX2 R46, R46 ;  /* 0x0000002e002e7308 */ /* 0x000e620000000800 */
[----:B--2---:R-:W-:Y:S01]  /*5200*/  FADD.FTZ R0, R42, R29 ;  /* 0x0000001d2a007221 */ /* 0x004fe20000010000 */
[----:B------:R-:W-:-:S06]  /*5210*/  FADD.FTZ R20, R36, R31 ;  /* 0x0000001f24147221 */ /* 0x000fcc0000010000 */
[----:B------:R-:W2:Y:S01]  /*5220*/  MUFU.EX2 R47, R47 ;  /* 0x0000002f002f7308 */ /* 0x000ea20000000800 */
[C---:B---3--:R-:W-:Y:S01]  /*5230*/  FADD.FTZ R29, R43.reuse, R0 ;  /* 0x000000002b1d7221 */ /* 0x048fe20000010000 */
[----:B------:R-:W-:Y:S02]  /*5240*/  F2FP.F16.F32.PACK_AB R201, R43, R42 ;  /* 0x0000002a2bc9723e */ /* 0x000fe400000000ff */
[----:B------:R-:W-:-:S04]  /*5250*/  CS2R R42, SRZ ;  /* 0x00000000002a7805 */ /* 0x000fc8000001ff00 */
        /* <DEDUP_REMOVED lines=10> */
[----:B------:R-:W-:Y:S02]  /*5300*/  F2FP.F16.F32.PACK_AB R198, R37, R36 ;  /* 0x0000002425c6723e */ /* 0x000fe400000000ff */
[----:B------:R-:W-:-:S04]  /*5310*/  CS2R R36, SRZ ;  /* 0x0000000000247805 */ /* 0x000fc8000001ff00 */
[----:B------:R-:W1:Y:S01]  /*5320*/  MUFU.EX2 R38, R38 ;  /* 0x0000002600267308 */ /* 0x000e620000000800 */
[C---:B--2---:R-:W-:Y:S01]  /*5330*/  FADD.FTZ R29, R35.reuse, R0 ;  /* 0x00000000231d7221 */ /* 0x044fe20000010000 */
[----:B------:R-:W-:Y:S02]  /*5340*/  F2FP.F16.F32.PACK_AB R197, R35, R34 ;  /* 0x0000002223c5723e */ /* 0x000fe400000000ff */
[----:B------:R-:W-:-:S04]  /*5350*/  CS2R R34, SRZ ;  /* 0x0000000000227805 */ /* 0x000fc8000001ff00 */
[----:B------:R-:W2:Y:S01]  /*5360*/  MUFU.EX2 R25, R25 ;  /* 0x0000001900197308 */ /* 0x000ea20000000800 */
[----:B---3--:R-:W-:-:S07]  /*5370*/  FADD.FTZ R20, R24, R31 ;  /* 0x0000001f18147221 */ /* 0x008fce0000010000 */
[----:B------:R-:W3:Y:S01]  /*5380*/  MUFU.EX2 R39, R39 ;  /* 0x0000002700277308 */ /* 0x000ee20000000800 */
[----:B-1----:R-:W-:-:S07]  /*5390*/  FADD.FTZ R0, R38, R29 ;  /* 0x0000001d26007221 */ /* 0x002fce0000010000 */
[----:B------:R-:W1:Y:S01]  /*53a0*/  MUFU.EX2 R28, R28 ;  /* 0x0000001c001c7308 */ /* 0x000e620000000800 */
[C---:B--2---:R-:W-:Y:S01]  /*53b0*/  FADD.FTZ R31, R25.reuse, R20 ;  /* 0x00000014191f7221 */ /* 0x044fe20000010000 */
[----:B------:R-:W-:Y:S02]  /*53c0*/  F2FP.F16.F32.PACK_AB R192, R25, R24 ;  /* 0x0000001819c0723e */ /* 0x000fe400000000ff */
[----:B------:R-:W-:-:S04]  /*53d0*/  CS2R R24, SRZ ;  /* 0x0000000000187805 */ /* 0x000fc8000001ff00 */
[----:B------:R-:W2:Y:S01]  /*53e0*/  MUFU.EX2 R26, R26 ;  /* 0x0000001a001a7308 */ /* 0x000ea20000000800 */
[C---:B---3--:R-:W-:Y:S01]  /*53f0*/  FADD.FTZ R29, R39.reuse, R0 ;  /* 0x00000000271d7221 */ /* 0x048fe20000010000 */
[----:B------:R-:W-:Y:S02]  /*5400*/  F2FP.F16.F32.PACK_AB R199, R39, R38 ;  /* 0x0000002627c7723e */ /* 0x000fe400000000ff */
[----:B------:R-:W-:-:S04]  /*5410*/  CS2R R38, SRZ ;  /* 0x0000000000267805 */ /* 0x000fc8000001ff00 */
[----:B------:R-:W3:Y:S01]  /*5420*/  MUFU.EX2 R27, R27 ;  /* 0x0000001b001b7308 */ /* 0x000ee20000000800 */
[----:B-1----:R-:W-:Y:S01]  /*5430*/  FADD.FTZ R20, R28, R31 ;  /* 0x0000001f1c147221 */ /* 0x002fe20000010000 */
[----:B------:R-:W-:-:S03]  /*5440*/  F2FP.F16.F32.PACK_AB R194, R5, R28 ;  /* 0x0000001c05c2723e */ /* 0x000fc600000000ff */
[----:B------:R-:W-:-:S03]  /*5450*/  FADD.FTZ R20, R5, R20 ;  /* 0x0000001405147221 */ /* 0x000fc60000010000 */
[----:B------:R-:W1:Y:S01]  /*5460*/  MUFU.EX2 R30, R30 ;  /* 0x0000001e001e7308 */ /* 0x000e620000000800 */
[----:B--2---:R-:W-:Y:S01]  /*5470*/  FADD.FTZ R0, R26, R29 ;  /* 0x0000001d1a007221 */ /* 0x004fe20000010000 */
[----:B------:R-:W-:-:S06]  /*5480*/  CS2R R28, SRZ ;  /* 0x00000000001c7805 */ /* 0x000fcc000001ff00 */
[----:B------:R2:W4:Y:S01]  /*5490*/  MUFU.EX2 R195, R2 ;  /* 0x0000000200c37308 */ /* 0x0005220000000800 */
[C---:B---3--:R-:W-:Y:S01]  /*54a0*/  FADD.FTZ R5, R27.reuse, R0 ;  /* 0x000000001b057221 */ /* 0x048fe20000010000 */
[----:B------:R-:W-:Y:S02]  /*54b0*/  F2FP.F16.F32.PACK_AB R193, R27, R26 ;  /* 0x0000001a1bc1723e */ /* 0x000fe400000000ff */
[----:B------:R-:W-:Y:S01]  /*54c0*/  CS2R R26, SRZ ;  /* 0x00000000001a7805 */ /* 0x000fe2000001ff00 */
[----:B-1----:R-:W-:Y:S01]  /*54d0*/  FADD.FTZ R0, R30, R5 ;  /* 0x000000051e007221 */ /* 0x002fe20000010000 */
[----:B--2---:R-:W-:-:S03]  /*54e0*/  IMAD.MOV.U32 R2, RZ, RZ, 0x3f800000 ;  /* 0x3f800000ff027424 */ /* 0x004fc600078e00ff */
[C---:B----4-:R-:W-:Y:S01]  /*54f0*/  FADD.FTZ R5, R195.reuse, R0 ;  /* 0x00000000c3057221 */ /* 0x050fe20000010000 */
[----:B------:R-:W-:Y:S01]  /*5500*/  F2FP.F16.F32.PACK_AB R195, R195, R30 ;  /* 0x0000001ec3c3723e */ /* 0x000fe200000000ff */
[----:B------:R-:W-:Y:S01]  /*5510*/  IMAD.MOV.U32 R0, RZ, RZ, 0x3f800000 ;  /* 0x3f800000ff007424 */ /* 0x000fe200078e00ff */
[----:B------:R-:W-:Y:S01]  /*5520*/  CS2R R30, SRZ ;  /* 0x00000000001e7805 */ /* 0x000fe2000001ff00 */
[----:B------:R-:W-:Y:S06]  /*5530*/  @!P1 BRA `(.L_x_137) ;  /* 0x0000003c001c9947 */ /* 0x000fec0003800000 */
[----:B------:R-:W-:Y:S01]  /*5540*/  R2UR UR61, R19 ;  /* 0x00000000133d72ca */ /* 0x000fe200000e0000 */
[----:B------:R-:W-:Y:S01]  /*5550*/  UIADD3 UR4, UR39, -0x2, URZ ;  /* 0xfffffffe27047890 */ /* 0x000fe2000fffe03f */
[----:B------:R-:W-:Y:S01]  /*5560*/  MOV R222, R3 ;  /* 0x0000000300de7202 */ /* 0x000fe20000000f00 */
[----:B------:R-:W-:Y:S01]  /*5570*/  IMAD.MOV.U32 R223, RZ, RZ, R4 ;  /* 0x000000ffffdf7224 */ /* 0x000fe200078e0004 */
[----:B------:R-:W-:Y:S01]  /*5580*/  MOV R151, RZ ;  /* 0x000000ff00977202 */ /* 0x000fe20000000f00 */
[----:B------:R-:W-:Y:S01]  /*5590*/  IMAD.MOV.U32 R0, RZ, RZ, 0x3f800000 ;  /* 0x3f800000ff007424 */ /* 0x000fe200078e00ff */
[----:B------:R-:W-:Y:S01]  /*55a0*/  UMOV UR39, UR38 ;  /* 0x0000002600277c82 */ /* 0x000fe20008000000 */
[----:B------:R-:W-:Y:S01]  /*55b0*/  IMAD.U32 R224, RZ, RZ, UR4 ;  /* 0x00000004ffe07e24 */ /* 0x000fe2000f8e00ff */
[----:B------:R-:W-:-:S07]  /*55c0*/  ULDC UR37, c[0x0][0x9d8] ;  /* 0x0002760000257ab9 */ /* 0x000fce0000000800 */
.L_x_148:
        /* <DEDUP_REMOVED lines=8> */
.L_x_138:
        /* <DEDUP_REMOVED lines=8> */
.L_x_139:
[----:B--2---:R-:W-:Y:S05]  /*56d0*/  @P1 BRA `(.L_x_140) ;  /* 0x0000000000081947 */ /* 0x004fea0003800000 */
[----:B------:R-:W2:Y:S02]  /*56e0*/  SYNCS.PHASECHK.TRANS64.TRYWAIT P1, [UR60+0x38830], R3 ;  /* 0x03883003ff0075a7 */ /* 0x000ea4000802017c */
[----:B--2---:R-:W-:Y:S05]  /*56f0*/  @!P1 BRA `(.L_x_141) ;  /* 0x0000009800e49947 */ /* 0x004fea0003800000 */
.L_x_140:
        /* <DEDUP_REMOVED lines=23> */
[----:B------:R-:W-:Y:S01]  /*5870*/  UIADD3 UR58, UR4, 0x80, URZ ;  /* 0x00000080043a7890 */ /* 0x000fe2000fffe03f */
[-C--:B------:R-:W-:Y:S01]  /*5880*/  FMUL.FTZ R28, R28, R2.reuse ;  /* 0x000000021c1c7220 */ /* 0x080fe20000410000 */
        /* <DEDUP_REMOVED lines=57> */
[----:B------:R-:W-:Y:S01]  /*5c20*/  UIADD3 UR58, UR4, 0x100, URZ ;  /* 0x00000100043a7890 */ /* 0x000fe2000fffe03f */
[-C--:B------:R-:W-:Y:S01]  /*5c30*/  FMUL.FTZ R109, R109, R2.reuse ;  /* 0x000000026d6d7220 */ /* 0x080fe20000410000 */
[----:B------:R-:W-:Y:S01]  /*5c40*/  UMOV UR56, UR6 ;  /* 0x0000000600387c82 */ /* 0x000fe20008000000 */
[----:B------:R-:W-:Y:S01]  /*5c50*/  UMOV UR57, UR7 ;  /* 0x0000000700397c82 */ /* 0x000fe20008000000 */
        /* <DEDUP_REMOVED lines=95> */
[----:B------:R-:W-:Y:S01]  /*6250*/  UIADD3 UR58, UR4, 0x200, URZ ;  /* 0x00000200043a7890 */ /* 0x000fe2000fffe03f */
[----:B------:R-:W-:Y:S01]  /*6260*/  UMOV UR56, UR6 ;  /* 0x0000000600387c82 */ /* 0x000fe20008000000 */
[----:B------:R-:W-:Y:S01]  /*6270*/  UMOV UR57, UR7 ;  /* 0x0000000700397c82 */ /* 0x000fe20008000000 */
[----:B------:R-:W-:Y:S01]  /*6280*/  UMOV UR59, 0x40000040 ;  /* 0x40000040003b7882 */ /* 0x000fe20000000000 */
        /* <DEDUP_REMOVED lines=142> */
[----:B------:R-:W-:-:S11]  /*6b70*/  R2UR UR11, R7 ;  /* 0x00000000070b72ca */ /* 0x000fd600000e0000 */
[----:B------:R-:W-:Y:S02]  /*6b80*/  UMOV UR56, UR10 ;  /* 0x0000000a00387c82 */ /* 0x000fe40008000000 */
[----:B------:R-:W-:Y:S01]  /*6b90*/  UMOV UR57, UR11 ;  /* 0x0000000b00397c82 */ /* 0x000fe20008000000 */
[----:B------:R-:W-:Y:S01]  /*6ba0*/  UMOV UR5, UR11 ;  /* 0x0000000b00057c82 */ /* 0x000fe20008000000 */
        /* <DEDUP_REMOVED lines=257> */
[----:B------:R-:W-:Y:S03]  /*7bc0*/  HGMMA.64x16x16.F32 R152, gdesc[UR4], R152, gsb0 ;  /* 0x00200000049879f0 */ /* 0x000fe60008000898 */
[----:B------:R-:W-:Y:S02]  /*7bd0*/  WARPGROUP.DEPBAR.LE gsb0, 0x0 ;  /* 0x00008000000079c5 */ /* 0x000fe40000010000 */
[----:B------:R-:W-:Y:S05]  /*7be0*/  @!P0 BRA `(.L_x_142) ;  /* 0x0000000000048947 */ /* 0x000fea0003800000 */
[----:B------:R-:W-:Y:S01]  /*7bf0*/  BPT.TRAP 0x1 ;  /* 0x000000040000795c */ /* 0x000fe20000300000 */
.L_x_142:
[----:B------:R-:W-:Y:S01]  /*7c00*/  R2UR UR4, R18 ;  /* 0x00000000120472ca */ /* 0x000fe200000e0000 */
[----:B------:R-:W-:-:S05]  /*7c10*/  IMAD.U32 R0, RZ, RZ, UR61 ;  /* 0x0000003dff007e24 */ /* 0x000fca000f8e00ff */
[----:B------:R-:W-:-:S07]  /*7c20*/  SHF.L.U32 R0, R0, 0x1f, RZ ;  /* 0x0000001f00007819 */ /* 0x000fce00000006ff */
[----:B------:R-:W-:-:S09]  /*7c30*/  ULEA UR4, UR39, UR4, 0x3 ;  /* 0x0000000427047291 */ /* 0x000fd2000f8e183f */
[----:B------:R3:W4:Y:S01]  /*7c40*/  SYNCS.PHASECHK.TRANS64.TRYWAIT P1, [UR4+0x38850], R0 ;  /* 0x03885000ff0075a7 */ /* 0x0007220008020144 */
[----:B------:R-:W-:Y:S05]  /*7c50*/  @!P0 BRA `(.L_x_143) ;  /* 0x0000000000048947 */ /* 0x000fea0003800000 */
[----:B------:R-:W-:Y:S01]  /*7c60*/  BPT.TRAP 0x1 ;  /* 0x000000040000795c */ /* 0x000fe20000300000 */
.L_x_143:
[----:B----4-:R-:W-:Y:S05]  /*7c70*/  @P1 BRA `(.L_x_144) ;  /* 0x0000000000081947 */ /* 0x010fea0003800000 */
[----:B------:R-:W4:Y:S02]  /*7c80*/  SYNCS.PHASECHK.TRANS64.TRYWAIT P1, [UR4+0x38850], R0 ;  /* 0x03885000ff0075a7 */ /* 0x000f240008020144 */
[----:B----4-:R-:W-:Y:S05]  /*7c90*/  @!P1 BRA `(.L_x_145) ;  /* 0x0000007400949947 */ /* 0x010fea0003800000 */
.L_x_144:
[----:B------:R-:W-:Y:S01]  /*7ca0*/  R2UR UR5, R18 ;  /* 0x00000000120572ca */ /* 0x000fe200000e0000 */
[----:B------:R-:W-:Y:S01]  /*7cb0*/  WARPGROUP.ARRIVE ;  /* 0x00000000000079c5 */ /* 0x000fe20000000000 */
[----:B------:R-:W-:-:S11]  /*7cc0*/  UMOV UR7, 0x40000040 ;  /* 0x4000004000077882 */ /* 0x000fd60000000000 */
[----:B------:R-:W-:-:S04]  /*7cd0*/  UIADD3 UR5, UR5, 0x400, URZ ;  /* 0x0000040005057890 */ /* 0x000fc8000fffe03f */
[----:B------:R-:W-:-:S04]  /*7ce0*/  USHF.R.U32.HI UR5, URZ, 0x4, UR5 ;  /* 0x000000043f057899 */ /* 0x000fc80008011605 */
[----:B------:R-:W-:-:S04]  /*7cf0*/  ULOP3.LUT UR5, UR5, 0x3fff, URZ, 0xc0, !UPT ;  /* 0x00003fff05057892 */ /* 0x000fc8000f8ec03f */
[----:B------:R-:W-:-:S04]  /*7d00*/  ULOP3.LUT UR5, UR5, 0x2800000, URZ, 0xfc, !UPT ;  /* 0x0280000005057892 */ /* 0x000fc8000f8efc3f */
[----:B------:R-:W-:-:S07]  /*7d10*/  UIMAD UR5, UR39, 0xa00, UR5 ;  /* 0x00000a00270578a4 */ /* 0x000fce000f8e0205 */
[----:B------:R-:W-:Y:S02]  /*7d20*/  UMOV UR6, UR5 ;  /* 0x0000000500067c82 */ /* 0x000fe40008000000 */
[----:B------:R-:W-:Y:S01]  /*7d30*/  HGMMA.64x256x16.F32 R24, R208, gdesc[UR4].tnspB, R24, gsb0 ;  /* 0x43e00004d0187df0 */ /* 0x000fe20008000818 */
[----:B------:R-:W-:Y:S01]  /*7d40*/  UIADD3 UR6, UR5, 0x80, URZ ;  /* 0x0000008005067890 */ /* 0x000fe2000fffe03f */
[----:B------:R-:W-:Y:S01]  /*7d50*/  UMOV UR7, 0x40000040 ;  /* 0x4000004000077882 */ /* 0x000fe20000000000 */
[----:B------:R-:W-:Y:S02]  /*7d60*/  WARPGROUP.DEPBAR.LE gsb0, 0x0 ;  /* 0x00008000000079c5 */ /* 0x000fe40000010000 */
[----:B------:R-:W-:-:S15]  /*7d70*/  WARPGROUP.ARRIVE ;  /* 0x00000000000079c5 */ /* 0x000fde0000000000 */
[----:B------:R-:W-:-:S08]  /*7d80*/  NOP ;  /* 0x0000000000007918 */ /* 0x000fd00000000000 */
        /* <DEDUP_REMOVED lines=18> */
[----:B------:R-:W-:Y:S03]  /*7eb0*/  HGMMA.64x256x16.F32 R24, R192, gdesc[UR4].tnspB, R24, gsb0 ;  /* 0x43e00004c0187df0 */ /* 0x000fe60008000818 */
[----:B------:R-:W-:Y:S02]  /*7ec0*/  WARPGROUP.DEPBAR.LE gsb0, 0x0 ;  /* 0x00008000000079c5 */ /* 0x000fe40000010000 */
[----:B------:R-:W-:Y:S05]  /*7ed0*/  @!P0 BRA `(.L_x_146) ;  /* 0x0000000000048947 */ /* 0x000fea0003800000 */
[----:B------:R-:W-:Y:S01]  /*7ee0*/  BPT.TRAP 0x1 ;  /* 0x000000040000795c */ /* 0x000fe20000300000 */
.L_x_146:
[----:B------:R-:W4:Y:S01]  /*7ef0*/  LDL R225, [R1+0x4] ;  /* 0x0000040001e17983 */ /* 0x000f220000100800 */
[----:B------:R-:W-:Y:S01]  /*7f00*/  FMUL.FTZ R192, R184, UR37 ;  /* 0x00000025b8c07c20 */ /* 0x000fe20008410000 */
[----:B------:R-:W-:Y:S01]  /*7f10*/  FMUL.FTZ R193, R185, UR37 ;  /* 0x00000025b9c17c20 */ /* 0x000fe20008410000 */
[----:B------:R-:W-:Y:S01]  /*7f20*/  FMUL.FTZ R185, R186, UR37 ;  /* 0x00000025bab97c20 */ /* 0x000fe20008410000 */
[----:B------:R-:W-:Y:S01]  /*7f30*/  FMUL.FTZ R184, R187, UR37 ;  /* 0x00000025bbb87c20 */ /* 0x000fe20008410000 */
[----:B------:R-:W-:Y:S01]  /*7f40*/  FMUL.FTZ R188, R188, UR37 ;  /* 0x00000025bcbc7c20 */ /* 0x000fe20008410000 */
[----:B------:R-:W-:Y:S01]  /*7f50*/  FMUL.FTZ R186, R190, UR37 ;  /* 0x00000025beba7c20 */ /* 0x000fe20008410000 */
[----:B------:R-:W1:Y:S01]  /*7f60*/  MUFU.TANH R192, R192 ;  /* 0x000000c000c07308 */ /* 0x000e620000002400 */
[----:B------:R-:W-:Y:S01]  /*7f70*/  FMUL.FTZ R189, R189, UR37 ;  /* 0x00000025bdbd7c20 */ /* 0x000fe20008410000 */
[----:B------:R-:W-:Y:S01]  /*7f80*/  FMUL.FTZ R187, R191, UR37 ;  /* 0x00000025bfbb7c20 */ /* 0x000fe20008410000 */
[----:B------:R-:W-:Y:S01]  /*7f90*/  FMUL.FTZ R190, R176, UR37 ;  /* 0x00000025b0be7c20 */ /* 0x000fe20008410000 */
[----:B------:R-:W-:Y:S01]  /*7fa0*/  FMUL.FTZ R176, R178, UR37 ;  /* 0x00000025b2b07c20 */ /* 0x000fe20008410000 */
[----:B------:R-:W-:Y:S01]  /*7fb0*/  FMUL.FTZ R191, R177, UR37 ;  /* 0x00000025b1bf7c20 */ /* 0x000fe20008410000 */
[----:B------:R-:W-:Y:S01]  /*7fc0*/  FMUL.FTZ R177, R179, UR37 ;  /* 0x00000025b3b17c20 */ /* 0x000fe20008410000 */
[----:B------:R-:W-:Y:S01]  /*7fd0*/  FMUL.FTZ R180, R180, UR37 ;  /* 0x00000025b4b47c20 */ /* 0x000fe20008410000 */
[----:B------:R-:W2:Y:S01]  /*7fe0*/  MUFU.TANH R185, R185 ;  /* 0x000000b900b97308 */ /* 0x000ea20000002400 */
[----:B------:R-:W-:Y:S01]  /*7ff0*/  FMUL.FTZ R194, R161, UR37 ;  /* 0x00000025a1c27c20 */ /* 0x000fe20008410000 */
[----:B------:R-:W-:Y:S01]  /*8000*/  FMUL.FTZ R161, R163, UR37 ;  /* 0x00000025a3a17c20 */ /* 0x000fe20008410000 */
[----:B------:R-:W-:Y:S01]  /*8010*/  FMUL.FTZ R163, R167, UR37 ;  /* 0x00000025a7a37c20 */ /* 0x000fe20008410000 */
[----:B------:R-:W-:Y:S01]  /*8020*/  FMUL.FTZ R178, R182, UR37 ;  /* 0x00000025b6b27c20 */ /* 0x000fe20008410000 */
[----:B------:R-:W-:Y:S01]  /*8030*/  FMUL.FTZ R181, R181, UR37 ;  /* 0x00000025b5b57c20 */ /* 0x000fe20008410000 */
[----:B------:R-:W-:Y:S01]  /*8040*/  FMUL.FTZ R179, R183, UR37 ;  /* 0x00000025b7b37c20 */ /* 0x000fe20008410000 */
[----:B------:R-:W-:Y:S01]  /*8050*/  FMUL.FTZ R182, R168, UR37 ;  /* 0x00000025a8b67c20 */ /* 0x000fe20008410000 */
[----:B------:R-:W5:Y:S01]  /*8060*/  MUFU.TANH R193, R193 ;  /* 0x000000c100c17308 */ /* 0x000f620000002400 */
[----:B-1-3--:R-:W-:Y:S01]  /*8070*/  FMNMX.FTZ R0, R192, R223, !PT ;  /* 0x000000dfc0007209 */ /* 0x00afe20007810000 */
[----:B------:R-:W-:Y:S01]  /*8080*/  FMUL.FTZ R168, R170, UR37 ;  /* 0x00000025aaa87c20 */ /* 0x000fe20008410000 */
[----:B------:R-:W-:Y:S01]  /*8090*/  FMUL.FTZ R183, R169, UR37 ;  /* 0x00000025a9b77c20 */ /* 0x000fe20008410000 */
[----:B------:R-:W-:Y:S01]  /*80a0*/  FMUL.FTZ R195, R153, UR37 ;  /* 0x0000002599c37c20 */ /* 0x000fe20008410000 */
[----:B------:R-:W-:Y:S01]  /*80b0*/  FMUL.FTZ R169, R171, UR37 ;  /* 0x00000025aba97c20 */ /* 0x000fe20008410000 */
[----:B------:R-:W-:Y:S01]  /*80c0*/  FMUL.FTZ R172, R172, UR37 ;  /* 0x00000025acac7c20 */ /* 0x000fe20008410000 */
[----:B------:R-:W-:Y:S01]  /*80d0*/  FMUL.FTZ R170, R174, UR37 ;  /* 0x00000025aeaa7c20 */ /* 0x000fe20008410000 */
[----:B------:R-:W1:Y:S01]  /*80e0*/  MUFU.TANH R184, R184 ;  /* 0x000000b800b87308 */ /* 0x000e620000002400 */
[----:B--2---:R-:W-:Y:S01]  /*80f0*/  FMNMX.FTZ R3, R185, R222, !PT ;  /* 0x000000deb9037209 */ /* 0x004fe20007810000 */
[----:B------:R-:W-:Y:S01]  /*8100*/  FMUL.FTZ R173, R173, UR37 ;  /* 0x00000025adad7c20 */ /* 0x000fe20008410000 */
[----:B------:R-:W-:Y:S01]  /*8110*/  FMUL.FTZ R171, R175, UR37 ;  /* 0x00000025afab7c20 */ /* 0x000fe20008410000 */
[----:B------:R-:W-:Y:S01]  /*8120*/  FMUL.FTZ R174, R160, UR37 ;  /* 0x00000025a0ae7c20 */ /* 0x000fe20008410000 */
[----:B------:R-:W-:Y:S01]  /*8130*/  FMUL.FTZ R160, R162, UR37 ;  /* 0x00000025a2a07c20 */ /* 0x000fe20008410000 */
[----:B------:R-:W-:Y:S01]  /*8140*/  FMUL.FTZ R164, R164, UR37 ;  /* 0x00000025a4a47c20 */ /* 0x000fe20008410000 */
[----:B------:R-:W-:Y:S01]  /*8150*/  FMUL.FTZ R165, R165, UR37 ;  /* 0x00000025a5a57c20 */ /* 0x000fe20008410000 */
[----:B------:R-:W2:Y:S01]  /*8160*/  MUFU.TANH R188, R188 ;  /* 0x000000bc00bc7308 */ /* 0x000ea20000002400 */
[----:B-----5:R-:W-:Y:S01]  /*8170*/  FMNMX.FTZ R167, R193, R0, !PT ;  /* 0x00000000c1a77209 */ /* 0x020fe20007810000 */
[----:B------:R-:W-:Y:S01]  /*8180*/  FMUL.FTZ R162, R166, UR37 ;  /* 0x00000025a6a27c20 */ /* 0x000fe20008410000 */
[----:B------:R-:W-:Y:S01]  /*8190*/  FMUL.FTZ R166, R152, UR37 ;  /* 0x0000002598a67c20 */ /* 0x000fe20008410000 */
[----:B------:R-:W-:Y:S01]  /*81a0*/  FMUL.FTZ R152, R154, UR37 ;  /* 0x000000259a987c20 */ /* 0x000fe20008410000 */
[----:B------:R-:W-:Y:S01]  /*81b0*/  FMUL.FTZ R156, R156, UR37 ;  /* 0x000000259c9c7c20 */ /* 0x000fe20008410000 */
[----:B------:R-:W-:Y:S01]  /*81c0*/  FMUL.FTZ R197, R157, UR37 ;  /* 0x000000259dc57c20 */ /* 0x000fe20008410000 */
[----:B------:R-:W-:Y:S01]  /*81d0*/  FMUL.FTZ R154, R158, UR37 ;  /* 0x000000259e9a7c20 */ /* 0x000fe20008410000 */
[----:B------:R-:W3:Y:S01]  /*81e0*/  MUFU.TANH R186, R186 ;  /* 0x000000ba00ba7308 */ /* 0x000ee20000002400 */
[----:B-1----:R-:W-:Y:S01]  /*81f0*/  FMNMX.FTZ R3, R184, R3, !PT ;  /* 0x00000003b8037209 */ /* 0x002fe20007810000 */
[----:B------:R-:W-:Y:S01]  /*8200*/  ULDC UR5, c[0x0][0x988] ;  /* 0x0002620000057ab9 */ /* 0x000fe20000000800 */
[----:B------:R-:W-:-:S05]  /*8210*/  ISETP.NE.AND P1, PT, R23, RZ, PT ;  /* 0x000000ff1700720c */ /* 0x000fca0003f25270 */
[----:B------:R-:W1:Y:S01]  /*8220*/  MUFU.TANH R189, R189 ;  /* 0x000000bd00bd7308 */ /* 0x000e620000002400 */
[----:B--2---:R-:W-:-:S07]  /*8230*/  FMNMX.FTZ R0, R188, R167, !PT ;  /* 0x000000a7bc007209 */ /* 0x004fce0007810000 */
[----:B------:R-:W2:Y:S01]  /*8240*/  MUFU.TANH R187, R187 ;  /* 0x000000bb00bb7308 */ /* 0x000ea20000002400 */
[----:B---3--:R-:W-:-:S07]  /*8250*/  FMNMX.FTZ R2, R186, R3, !PT ;  /* 0x00000003ba027209 */ /* 0x008fce0007810000 */
[----:B------:R-:W3:Y:S01]  /*8260*/  MUFU.TANH R190, R190 ;  /* 0x000000be00be7308 */ /* 0x000ee20000002400 */
[----:B-1----:R-:W-:-:S07]  /*8270*/  FMNMX.FTZ R3, R189, R0, !PT ;  /* 0x00000000bd037209 */ /* 0x002fce0007810000 */
[----:B------:R-:W1:Y:S01]  /*8280*/  MUFU.TANH R176, R176 ;  /* 0x000000b000b07308 */ /* 0x000e620000002400 */
[----:B--2---:R-:W-:-:S07]  /*8290*/  FMNMX.FTZ R153, R187, R2, !PT ;  /* 0x00000002bb997209 */ /* 0x004fce0007810000 */
[----:B------:R-:W2:Y:S01]  /*82a0*/  MUFU.TANH R191, R191 ;  /* 0x000000bf00bf7308 */ /* 0x000ea20000002400 */
[----:B---3--:R-:W-:-:S07]  /*82b0*/  FMNMX.FTZ R0, R190, R3, !PT ;  /* 0x00000003be007209 */ /* 0x008fce0007810000 */
[----:B------:R-:W3:Y:S01]  /*82c0*/  MUFU.TANH R177, R177 ;  /* 0x000000b100b17308 */ /* 0x000ee20000002400 */
[----:B-1----:R-:W-:Y:S01]  /*82d0*/  FMNMX.FTZ R2, R176, R153, !PT ;  /* 0x00000099b0027209 */ /* 0x002fe20007810000 */
[----:B------:R-:W-:-:S06]  /*82e0*/  FMUL.FTZ R153, R155, UR37 ;  /* 0x000000259b997c20 */ /* 0x000fcc0008410000 */
        /* <DEDUP_REMOVED lines=31> */
[----:B--2---:R-:W-:Y:S01]  /*84e0*/  FMNMX.FTZ R0, R160, R155, !PT ;  /* 0x0000009ba0007209 */ /* 0x004fe20007810000 */
[----:B------:R-:W-:-:S06]  /*84f0*/  FMUL.FTZ R155, R159, UR37 ;  /* 0x000000259f9b7c20 */ /* 0x000fcc0008410000 */
        /* <DEDUP_REMOVED lines=23> */
[----:B--2---:R-:W-:-:S05]  /*8670*/  FMNMX.FTZ R0, R197, R0, !PT ;  /* 0x00000000c5007209 */ /* 0x004fca0007810000 */
[----:B------:R-:W2:Y:S01]  /*8680*/  SHFL.BFLY PT, R3, R0, 0x2, 0x1f ;  /* 0x0c401f0000037f89 */ /* 0x000ea200000e0000 */
[----:B---3--:R-:W-:-:S04]  /*8690*/  FMNMX.FTZ R2, R154, R157, !PT ;  /* 0x0000009d9a027209 */ /* 0x008fc80007810000 */
[----:B-1----:R-:W-:-:S05]  /*86a0*/  FMNMX.FTZ R2, R155, R2, !PT ;  /* 0x000000029b027209 */ /* 0x002fca0007810000 */
[----:B------:R-:W1:Y:S01]  /*86b0*/  SHFL.BFLY PT, R159, R2, 0x2, 0x1f ;  /* 0x0c401f00029f7f89 */ /* 0x000e6200000e0000 */
[----:B--2---:R-:W-:-:S05]  /*86c0*/  FMNMX.FTZ R157, R0, R3, !PT ;  /* 0x00000003009d7209 */ /* 0x004fca0007810000 */
[----:B------:R-:W2:Y:S01]  /*86d0*/  SHFL.BFLY PT, R4, R157, 0x1, 0x1f ;  /* 0x0c201f009d047f89 */ /* 0x000ea200000e0000 */
[----:B-1----:R-:W-:-:S05]  /*86e0*/  FMNMX.FTZ R159, R2, R159, !PT ;  /* 0x0000009f029f7209 */ /* 0x002fca0007810000 */
[----:B------:R-:W1:Y:S01]  /*86f0*/  SHFL.BFLY PT, R158, R159, 0x1, 0x1f ;  /* 0x0c201f009f9e7f89 */ /* 0x000e6200000e0000 */
[----:B--2---:R-:W-:-:S05]  /*8700*/  FMNMX.FTZ R4, R157, R4, !PT ;  /* 0x000000049d047209 */ /* 0x004fca0007810000 */
[----:B------:R-:W-:-:S04]  /*8710*/  FMUL.FTZ R199, R4, UR5 ;  /* 0x0000000504c77c20 */ /* 0x000fc80008410000 */
[--C-:B------:R-:W-:Y:S01]  /*8720*/  FFMA.FTZ R167, R194, UR5, -R199.reuse ;  /* 0x00000005c2a77c23 */ /* 0x100fe200080108c7 */
[--C-:B------:R-:W-:Y:S01]  /*8730*/  FFMA.FTZ R194, R156, UR5, -R199.reuse ;  /* 0x000000059cc27c23 */ /* 0x100fe200080108c7 */
[--C-:B------:R-:W-:Y:S01]  /*8740*/  FFMA.FTZ R157, R192, UR5, -R199.reuse ;  /* 0x00000005c09d7c23 */ /* 0x100fe200080108c7 */
[--C-:B------:R-:W-:Y:S01]  /*8750*/  FFMA.FTZ R208, R193, UR5, -R199.reuse ;  /* 0x00000005c1d07c23 */ /* 0x100fe200080108c7 */
[--C-:B------:R-:W-:Y:S01]  /*8760*/  FFMA.FTZ R210, R188, UR5, -R199.reuse ;  /* 0x00000005bcd27c23 */ /* 0x100fe200080108c7 */
[--C-:B------:R-:W-:Y:S01]  /*8770*/  FFMA.FTZ R193, R189, UR5, -R199.reuse ;  /* 0x00000005bdc17c23 */ /* 0x100fe200080108c7 */
[----:B------:R-:W-:Y:S01]  /*8780*/  FFMA.FTZ R198, R164, UR5, -R199 ;  /* 0x00000005a4c67c23 */ /* 0x000fe200080108c7 */
[----:B-1----:R-:W-:Y:S01]  /*8790*/  FMNMX.FTZ R3, R159, R158, !PT ;  /* 0x0000009e9f037209 */ /* 0x002fe20007810000 */
[----:B------:R-:W-:Y:S01]  /*87a0*/  FADD.FTZ R158, -R4, R223 ;  /* 0x000000df049e7221 */ /* 0x000fe20000010100 */
[----:B------:R-:W-:Y:S01]  /*87b0*/  MUFU.EX2 R157, R157 ;  /* 0x0000009d009d7308 */ /* 0x000fe20000000800 */
[--C-:B------:R-:W-:Y:S01]  /*87c0*/  FFMA.FTZ R204, R190, UR5, -R199.reuse ;  /* 0x00000005becc7c23 */ /* 0x100fe200080108c7 */
[--C-:B------:R-:W-:Y:S01]  /*87d0*/  FFMA.FTZ R189, R191, UR5, -R199.reuse ;  /* 0x00000005bfbd7c23 */ /* 0x100fe200080108c7 */
[C---:B------:R-:W-:Y:S01]  /*87e0*/  FADD.FTZ R0, -R3.reuse, R222 ;  /* 0x000000de03007221 */ /* 0x040fe20000010100 */
[----:B------:R-:W-:Y:S01]  /*87f0*/  FMUL.FTZ R156, R3, UR5 ;  /* 0x00000005039c7c20 */ /* 0x000fe20008410000 */
[----:B------:R-:W-:Y:S01]  /*8800*/  FMUL.FTZ R158, R158, UR5 ;  /* 0x000000059e9e7c20 */ /* 0x000fe20008410000 */
[--C-:B------:R-:W-:Y:S01]  /*8810*/  FFMA.FTZ R192, R166, UR5, -R199.reuse ;  /* 0x00000005a6c07c23 */ /* 0x100fe200080108c7 */
[----:B------:R-:W-:Y:S01]  /*8820*/  FMUL.FTZ R0, R0, UR5 ;  /* 0x0000000500007c20 */ /* 0x000fe20008410000 */
[--C-:B------:R-:W-:Y:S01]  /*8830*/  FFMA.FTZ R209, R185, UR5, -R156.reuse ;  /* 0x00000005b9d17c23 */ /* 0x100fe2000801089c */
[----:B------:R1:W2:Y:S01]  /*8840*/  MUFU.EX2 R2, R158 ;  /* 0x0000009e00027308 */ /* 0x0002a20000000800 */
[--C-:B------:R-:W-:Y:S01]  /*8850*/  FFMA.FTZ R211, R186, UR5, -R156.reuse ;  /* 0x00000005bad37c23 */ /* 0x100fe2000801089c */
[--C-:B------:R-:W-:Y:S01]  /*8860*/  FFMA.FTZ R164, R187, UR5, -R156.reuse ;  /* 0x00000005bba47c23 */ /* 0x100fe2000801089c */
[--C-:B------:R-:W-:Y:S01]  /*8870*/  FFMA.FTZ R205, R176, UR5, -R156.reuse ;  /* 0x00000005b0cd7c23 */ /* 0x100fe2000801089c */
[--C-:B------:R-:W-:Y:S01]  /*8880*/  FFMA.FTZ R166, R177, UR5, -R156.reuse ;  /* 0x00000005b1a67c23 */ /* 0x100fe2000801089c */
[--C-:B------:R-:W-:Y:S01]  /*8890*/  FFMA.FTZ R201, R168, UR5, -R156.reuse ;  /* 0x00000005a8c97c23 */ /* 0x100fe2000801089c */
[--C-:B------:R-:W-:Y:S01]  /*88a0*/  FFMA.FTZ R168, R169, UR5, -R156.reuse ;  /* 0x00000005a9a87c23 */ /* 0x100fe2000801089c */
[--C-:B------:R-:W-:Y:S01]  /*88b0*/  FFMA.FTZ R206, R180, UR5, -R199.reuse ;  /* 0x00000005b4ce7c23 */ /* 0x100fe200080108c7 */
[----:B------:R-:W-:Y:S01]  /*88c0*/  MUFU.EX2 R0, R0 ;  /* 0x0000000000007308 */ /* 0x000fe20000000800 */
[--C-:B-1----:R-:W-:Y:S01]  /*88d0*/  FFMA.FTZ R158, R184, UR5, -R156.reuse ;  /* 0x00000005b89e7c23 */ /* 0x102fe2000801089c */
[--C-:B------:R-:W-:Y:S01]  /*88e0*/  FFMA.FTZ R207, R178, UR5, -R156.reuse ;  /* 0x00000005b2cf7c23 */ /* 0x100fe2000801089c */
[--C-:B------:R-:W-:Y:S01]  /*88f0*/  FFMA.FTZ R181, R181, UR5, -R199.reuse ;  /* 0x00000005b5b57c23 */ /* 0x100fe200080108c7 */
[--C-:B------:R-:W-:Y:S01]  /*8900*/  FFMA.FTZ R202, R172, UR5, -R199.reuse ;  /* 0x00000005acca7c23 */ /* 0x100fe200080108c7 */
[--C-:B------:R-:W-:Y:S01]  /*8910*/  FFMA.FTZ R172, R179, UR5, -R156.reuse ;  /* 0x00000005b3ac7c23 */ /* 0x100fe2000801089c */
[--C-:B------:R-:W-:Y:S01]  /*8920*/  FFMA.FTZ R196, R174, UR5, -R199.reuse ;  /* 0x00000005aec47c23 */ /* 0x100fe200080108c7 */
[----:B------:R-:W-:Y:S01]  /*8930*/  FFMA.FTZ R175, R183, UR5, -R199 ;  /* 0x00000005b7af7c23 */ /* 0x000fe200080108c7 */
[----:B------:R-:W1:Y:S01]  /*8940*/  MUFU.EX2 R209, R209 ;  /* 0x000000d100d17308 */ /* 0x000e620000000800 */
[----:B--2---:R-:W-:Y:S01]  /*8950*/  FFMA.FTZ R169, R2, R20, R157 ;  /* 0x0000001402a97223 */ /* 0x004fe2000001009d */
[--C-:B------:R-:W-:Y:S01]  /*8960*/  FFMA.FTZ R200, R182, UR5, -R199.reuse ;  /* 0x00000005b6c87c23 */ /* 0x100fe200080108c7 */
[--C-:B------:R-:W-:Y:S01]  /*8970*/  FFMA.FTZ R183, R197, UR5, -R199.reuse ;  /* 0x00000005c5b77c23 */ /* 0x100fe200080108c7 */
[--C-:B------:R-:W-:Y:S01]  /*8980*/  FFMA.FTZ R197, R160, UR5, -R156.reuse ;  /* 0x00000005a0c57c23 */ /* 0x100fe2000801089c */
[--C-:B------:R-:W-:Y:S01]  /*8990*/  FFMA.FTZ R160, R161, UR5, -R156.reuse ;  /* 0x00000005a1a07c23 */ /* 0x100fe2000801089c */
[--C-:B------:R-:W-:Y:S01]  /*89a0*/  FFMA.FTZ R173, R173, UR5, -R199.reuse ;  /* 0x00000005adad7c23 */ /* 0x100fe200080108c7 */
[--C-:B------:R-:W-:Y:S01]  /*89b0*/  FFMA.FTZ R165, R165, UR5, -R199.reuse ;  /* 0x00000005a5a57c23 */ /* 0x100fe200080108c7 */
[----:B------:R-:W2:Y:S01]  /*89c0*/  MUFU.EX2 R208, R208 ;  /* 0x000000d000d07308 */ /* 0x000ea20000000800 */
[----:B------:R-:W-:Y:S01]  /*89d0*/  FFMA.FTZ R159, R195, UR5, -R199 ;  /* 0x00000005c39f7c23 */ /* 0x000fe200080108c7 */
[--C-:B------:R-:W-:Y:S01]  /*89e0*/  FFMA.FTZ R199, R162, UR5, -R156.reuse ;  /* 0x00000005a2c77c23 */ /* 0x100fe2000801089c */
[--C-:B------:R-:W-:Y:S01]  /*89f0*/  FFMA.FTZ R203, R170, UR5, -R156.reuse ;  /* 0x00000005aacb7c23 */ /* 0x100fe2000801089c */
[--C-:B------:R-:W-:Y:S01]  /*8a00*/  FFMA.FTZ R170, R171, UR5, -R156.reuse ;  /* 0x00000005abaa7c23 */ /* 0x100fe2000801089c */
[--C-:B------:R-:W-:Y:S01]  /*8a10*/  FFMA.FTZ R152, R152, UR5, -R156.reuse ;  /* 0x0000000598987c23 */ /* 0x100fe2000801089c */
[--C-:B------:R-:W-:Y:S01]  /*8a20*/  FFMA.FTZ R153, R153, UR5, -R156.reuse ;  /* 0x0000000599997c23 */ /* 0x100fe2000801089c */
[--C-:B------:R-:W-:Y:S01]  /*8a30*/  FFMA.FTZ R195, R154, UR5, -R156.reuse ;  /* 0x000000059ac37c23 */ /* 0x100fe2000801089c */
[----:B------:R-:W3:Y:S01]  /*8a40*/  MUFU.EX2 R158, R158 ;  /* 0x0000009e009e7308 */ /* 0x000ee20000000800 */
[----:B-1----:R-:W-:Y:S01]  /*8a50*/  FFMA.FTZ R5, R0, R5, R209 ;  /* 0x0000000500057223 */ /* 0x002fe200000100d1 */
[----:B------:R-:W-:-:S06]  /*8a60*/  FFMA.FTZ R155, R155, UR5, -R156 ;  /* 0x000000059b9b7c23 */ /* 0x000fcc000801089c */
[----:B------:R-:W1:Y:S01]  /*8a70*/  MUFU.EX2 R210, R210 ;  /* 0x000000d200d27308 */ /* 0x000e620000000800 */
[----:B--2---:R-:W-:-:S07]  /*8a80*/  FADD.FTZ R169, R208, R169 ;  /* 0x000000a9d0a97221 */ /* 0x004fce0000010000 */
[----:B------:R-:W2:Y:S01]  /*8a90*/  MUFU.EX2 R211, R211 ;  /* 0x000000d300d37308 */ /* 0x000ea20000000800 */
[----:B---3--:R-:W-:-:S07]  /*8aa0*/  FADD.FTZ R20, R158, R5 ;  /* 0x000000059e147221 */ /* 0x008fce0000010000 */
[----:B------:R-:W3:Y:S01]  /*8ab0*/  MUFU.EX2 R193, R193 ;  /* 0x000000c100c17308 */ /* 0x000ee20000000800 */
[----:B-1----:R-:W-:-:S07]  /*8ac0*/  FADD.FTZ R174, R210, R169 ;  /* 0x000000a9d2ae7221 */ /* 0x002fce0000010000 */
        /* <DEDUP_REMOVED lines=11> */
[----:B-1----:R-:W-:Y:S01]  /*8b80*/  FADD.FTZ R161, R189, R162 ;  /* 0x000000a2bda17221 */ /* 0x002fe20000010000 */
        /* <DEDUP_REMOVED lines=26> */
[----:B--2---:R-:W-:Y:S01]  /*8d30*/  FADD.FTZ R20, R170, R5 ;  /* 0x00000005aa147221 */ /* 0x004fe20000010000 */
[----:B------:R-:W-:-:S05]  /*8d40*/  MOV R5, UR60 ;  /* 0x0000003c00057c02 */ /* 0x000fca0008000f00 */
[----:B------:R-:W-:Y:S01]  /*8d50*/  @P1 VIADD R5, R5, 0x38840 ;  /* 0x0003884005051836 */ /* 0x000fe20000000000 */
[----:B------:R-:W2:Y:S01]  /*8d60*/  MUFU.EX2 R167, R167 ;  /* 0x000000a700a77308 */ /* 0x000ea20000000800 */
[----:B---3--:R-:W-:-:S03]  /*8d70*/  FADD.FTZ R154, R196, R161 ;  /* 0x000000a1c49a7221 */ /* 0x008fc60000010000 */
[----:B----4-:R-:W-:-:S04]  /*8d80*/  @P1 PRMT R5, R225, 0x654, R5 ;  /* 0x00000654e1051816 */ /* 0x010fc80000000005 */
[----:B------:R-:W3:Y:S01]  /*8d90*/  MUFU.EX2 R160, R160 ;  /* 0x000000a000a07308 */ /* 0x000ee20000000800 */
[----:B-1----:R-:W-:Y:S01]  /*8da0*/  FADD.FTZ R161, R197, R20 ;  /* 0x00000014c5a17221 */ /* 0x002fe20000010000 */
[----:B------:R1:W-:Y:S06]  /*8db0*/  @P1 SYNCS.ARRIVE.TRANS64.RED.A1T0 RZ, [R5+URZ], RZ ;  /* 0x000000ff05ff19a7 */ /* 0x0003ec000810043f */
[----:B------:R-:W4:Y:S01]  /*8dc0*/  MUFU.EX2 R198, R198 ;  /* 0x000000c600c67308 */ /* 0x000f220000000800 */
[----:B--2---:R-:W-:-:S07]  /*8dd0*/  FADD.FTZ R163, R167, R154 ;  /* 0x0000009aa7a37221 */ /* 0x004fce0000010000 */
[----:B------:R-:W2:Y:S01]  /*8de0*/  MUFU.EX2 R199, R199 ;  /* 0x000000c700c77308 */ /* 0x000ea20000000800 */
[----:B---3--:R-:W-:-:S07]  /*8df0*/  FADD.FTZ R20, R160, R161 ;  /* 0x000000a1a0147221 */ /* 0x008fce0000010000 */
[----:B------:R-:W1:Y:S01]  /*8e00*/  MUFU.EX2 R165, R165 ;  /* 0x000000a500a57308 */ /* 0x000e620000000800 */
[----:B----4-:R-:W-:-:S07]  /*8e10*/  FADD.FTZ R154, R198, R163 ;  /* 0x000000a3c69a7221 */ /* 0x010fce0000010000 */
[----:B------:R-:W3:Y:S01]  /*8e20*/  MUFU.EX2 R162, R162 ;  /* 0x000000a200a27308 */ /* 0x000ee20000000800 */
[----:B--2---:R-:W-:-:S07]  /*8e30*/  FADD.FTZ R161, R199, R20 ;  /* 0x00000014c7a17221 */ /* 0x004fce0000010000 */
[----:B------:R-:W2:Y:S01]  /*8e40*/  MUFU.EX2 R192, R192 ;  /* 0x000000c000c07308 */ /* 0x000ea20000000800 */
[----:B-1----:R-:W-:-:S07]  /*8e50*/  FADD.FTZ R5, R165, R154 ;  /* 0x0000009aa5057221 */ /* 0x002fce0000010000 */
[----:B------:R-:W1:Y:S01]  /*8e60*/  MUFU.EX2 R152, R152 ;  /* 0x0000009800987308 */ /* 0x000e620000000800 */
[----:B---3--:R-:W-:-:S07]  /*8e70*/  FADD.FTZ R161, R162, R161 ;  /* 0x000000a1a2a17221 */ /* 0x008fce0000010000 */
        /* <DEDUP_REMOVED lines=11> */
[----:B---3--:R-:W-:Y:S01]  /*8f30*/  FADD.FTZ R154, R195, R154 ;  /* 0x0000009ac39a7221 */ /* 0x008fe20000010000 */
[----:B--2---:R-:W-:-:S03]  /*8f40*/  FADD.FTZ R20, R183, R20 ;  /* 0x00000014b7147221 */ /* 0x004fc60000010000 */
[----:B-1----:R-:W-:Y:S01]  /*8f50*/  FADD.FTZ R5, R155, R154 ;  /* 0x0000009a9b057221 */ /* 0x002fe20000010000 */
[----:B------:R-:W-:Y:S06]  /*8f60*/  @!P0 BRA `(.L_x_147) ;  /* 0x0000000000048947 */ /* 0x000fec0003800000 */
[----:B------:R-:W-:Y:S01]  /*8f70*/  BPT.TRAP 0x1 ;  /* 0x000000040000795c */ /* 0x000fe20000300000 */
.L_x_147:
[----:B------:R-:W2:Y:S01]  /*8f80*/  LDL R156, [R1] ;  /* 0x00000000019c7983 */ /* 0x000ea20000100800 */
[----:B------:R-:W-:Y:S01]  /*8f90*/  ISETP.NE.AND P1, PT, R22, RZ, PT ;  /* 0x000000ff1600720c */ /* 0x000fe20003f25270 */
[----:B------:R-:W-:Y:S01]  /*8fa0*/  IMAD.U32 R154, RZ, RZ, UR4 ;  /* 0x00000004ff9a7e24 */ /* 0x000fe2000f8e00ff */
[----:B------:R-:W-:Y:S01]  /*8fb0*/  R2UR UR6, R224 ;  /* 0x00000000e00672ca */ /* 0x000fe200000e0000 */
[----:B------:R-:W-:Y:S01]  /*8fc0*/  UMOV UR39, UR38 ;  /* 0x0000002600277c82 */ /* 0x000fe20008000000 */
[----:B------:R-:W-:Y:S01]  /*8fd0*/  R2UR UR61, R19 ;  /* 0x00000000133d72ca */ /* 0x000fe200000e0000 */
[----:B------:R-:W-:Y:S01]  /*8fe0*/  IMAD.MOV.U32 R223, RZ, RZ, R4 ;  /* 0x000000ffffdf7224 */ /* 0x000fe200078e0004 */
[----:B------:R-:W-:Y:S02]  /*8ff0*/  F2FP.F16.F32.PACK_AB R210, R193, R210 ;  /* 0x000000d2c1d2723e */ /* 0x000fe400000000ff */
[----:B------:R-:W-:Y:S02]  /*9000*/  F2FP.F16.F32.PACK_AB R208, R208, R157 ;  /* 0x0000009dd0d0723e */ /* 0x000fe400000000ff */
[----:B------:R-:W-:-:S02]  /*9010*/  F2FP.F16.F32.PACK_AB R209, R158, R209 ;  /* 0x000000d19ed1723e */ /* 0x000fc400000000ff */
[----:B------:R-:W-:Y:S01]  /*9020*/  F2FP.F16.F32.PACK_AB R211, R164, R211 ;  /* 0x000000d3a4d3723e */ /* 0x000fe200000000ff */
[----:B------:R-:W-:Y:S01]  /*9030*/  @P1 VIADD R154, R154, 0x38860 ;  /* 0x000388609a9a1836 */ /* 0x000fe20000000000 */
[----:B------:R-:W-:Y:S01]  /*9040*/  F2FP.F16.F32.PACK_AB R204, R189, R204 ;  /* 0x000000ccbdcc723e */ /* 0x000fe200000000ff */
[----:B------:R-:W-:Y:S01]  /*9050*/  UIADD3 UR4, UR6, -0x1, URZ ;  /* 0xffffffff06047890 */ /* 0x000fe2000fffe03f */
[----:B------:R-:W-:Y:S02]  /*9060*/  F2FP.F16.F32.PACK_AB R205, R166, R205 ;  /* 0x000000cda6cd723e */ /* 0x000fe400000000ff */
[----:B------:R-:W-:Y:S02]  /*9070*/  F2FP.F16.F32.PACK_AB R206, R181, R206 ;  /* 0x000000ceb5ce723e */ /* 0x000fe400000000ff */
[----:B------:R-:W-:Y:S01]  /*9080*/  F2FP.F16.F32.PACK_AB R207, R172, R207 ;  /* 0x000000cfaccf723e */ /* 0x000fe200000000ff */
[----:B------:R-:W-:Y:S01]  /*9090*/  IMAD.U32 R224, RZ, RZ, UR4 ;  /* 0x00000004ffe07e24 */ /* 0x000fe2000f8e00ff */
[----:B------:R-:W-:-:S02]  /*90a0*/  F2FP.F16.F32.PACK_AB R200, R175, R200 ;  /* 0x000000c8afc8723e */ /* 0x000fc400000000ff */
[----:B------:R-:W-:Y:S02]  /*90b0*/  F2FP.F16.F32.PACK_AB R201, R168, R201 ;  /* 0x000000c9a8c9723e */ /* 0x000fe400000000ff */
[----:B------:R-:W-:Y:S02]  /*90c0*/  F2FP.F16.F32.PACK_AB R202, R173, R202 ;  /* 0x000000caadca723e */ /* 0x000fe400000000ff */
[----:B------:R-:W-:Y:S02]  /*90d0*/  F2FP.F16.F32.PACK_AB R203, R170, R203 ;  /* 0x000000cbaacb723e */ /* 0x000fe400000000ff */
[----:B------:R-:W-:Y:S02]  /*90e0*/  F2FP.F16.F32.PACK_AB R196, R167, R196 ;  /* 0x000000c4a7c4723e */ /* 0x000fe400000000ff */
[----:B------:R-:W-:Y:S02]  /*90f0*/  F2FP.F16.F32.PACK_AB R197, R160, R197 ;  /* 0x000000c5a0c5723e */ /* 0x000fe400000000ff */
[----:B------:R-:W-:-:S02]  /*9100*/  F2FP.F16.F32.PACK_AB R198, R165, R198 ;  /* 0x000000c6a5c6723e */ /* 0x000fc400000000ff */
[----:B------:R-:W-:Y:S02]  /*9110*/  F2FP.F16.F32.PACK_AB R199, R162, R199 ;  /* 0x000000c7a2c7723e */ /* 0x000fe400000000ff */
[----:B------:R-:W-:Y:S02]  /*9120*/  F2FP.F16.F32.PACK_AB R192, R159, R192 ;  /* 0x000000c09fc0723e */ /* 0x000fe400000000ff */
[----:B------:R-:W-:Y:S02]  /*9130*/  F2FP.F16.F32.PACK_AB R193, R153, R152 ;  /* 0x0000009899c1723e */ /* 0x000fe400000000ff */
[----:B------:R-:W-:Y:S02]  /*9140*/  F2FP.F16.F32.PACK_AB R194, R183, R194 ;  /* 0x000000c2b7c2723e */ /* 0x000fe400000000ff */
[----:B------:R-:W-:Y:S02]  /*9150*/  F2FP.F16.F32.PACK_AB R195, R155, R195 ;  /* 0x000000c39bc3723e */ /* 0x000fe400000000ff */
[----:B------:R-:W-:-:S02]  /*9160*/  MOV R222, R3 ;  /* 0x0000000300de7202 */ /* 0x000fc40000000f00 */
[----:B--2---:R-:W-:-:S04]  /*9170*/  @P1 PRMT R154, R156, 0x654, R154 ;  /* 0x000006549c9a1816 */ /* 0x004fc8000000009a */
[----:B------:R1:W-:Y:S01]  /*9180*/  @P1 SYNCS.ARRIVE.TRANS64.RED.A1T0 RZ, [R154+URZ], RZ ;  /* 0x000000ff9aff19a7 */ /* 0x0003e2000810043f */
[----:B------:R-:W-:-:S13]  /*9190*/  ISETP.LT.AND P1, PT, RZ, UR6, PT ;  /* 0x00000006ff007c0c */ /* 0x000fda000bf21270 */
[----:B-1----:R-:W-:Y:S05]  /*91a0*/  @P1 BRA `(.L_x_148) ;  /* 0xffffffc400081947 */ /* 0x002fea000383ffff */
.L_x_137:
        /* <DEDUP_REMOVED lines=131> */
.L_x_149:
        /* <DEDUP_REMOVED lines=8> */
.L_x_150:
[----:B--2---:R-:W-:Y:S05]  /*9a60*/  @P1 BRA `(.L_x_151) ;  /* 0x0000000000081947 */ /* 0x004fea0003800000 */
[----:B------:R-:W2:Y:S02]  /*9a70*/  SYNCS.PHASECHK.TRANS64.TRYWAIT P1, [UR8+0x38850], R0 ;  /* 0x03885000ff0075a7 */ /* 0x000ea40008020148 */
[----:B--2---:R-:W-:Y:S05]  /*9a80*/  @!P1 BRA `(.L_x_152) ;  /* 0x0000005800309947 */ /* 0x004fea0003800000 */
.L_x_151:
[----:B------:R-:W-:Y:S01]  /*9a90*/  R2UR UR4, R18 ;  /* 0x00000000120472ca */ /* 0x000fe200000e0000 */
[----:B------:R-:W-:Y:S01]  /*9aa0*/  WARPGROUP.ARRIVE ;  /* 0x00000000000079c5 */ /* 0x000fe20000000000 */
[----:B------:R-:W-:Y:S01]  /*9ab0*/  UMOV UR7, 0x40000040 ;  /* 0x4000004000077882 */ /* 0x000fe20000000000 */
[----:B--2---:R-:W2:Y:S04]  /*9ac0*/  SHFL.BFLY PT, R7, R20, 0x2, 0x1f ;  /* 0x0c401f0014077f89 */ /* 0x004ea800000e0000 */
[----:B-1----:R-:W1:Y:S06]  /*9ad0*/  SHFL.BFLY PT, R0, R5, 0x2, 0x1f ;  /* 0x0c401f0005007f89 */ /* 0x002e6c00000e0000 */
[----:B------:R-:W-:-:S04]  /*9ae0*/  UIADD3 UR4, UR4, 0x400, URZ ;  /* 0x0000040004047890 */ /* 0x000fc8000fffe03f */
[----:B------:R-:W-:-:S04]  /*9af0*/  USHF.R.U32.HI UR4, URZ, 0x4, UR4 ;  /* 0x000000043f047899 */ /* 0x000fc80008011604 */
[----:B------:R-:W-:-:S04]  /*9b00*/  ULOP3.LUT UR4, UR4, 0x3fff, URZ, 0xc0, !UPT ;  /* 0x00003fff04047892 */ /* 0x000fc8000f8ec03f */
[----:B------:R-:W-:Y:S01]  /*9b10*/  ULOP3.LUT UR4, UR4, 0x2800000, URZ, 0xfc, !UPT ;  /* 0x0280000004047892 */ /* 0x000fe2000f8efc3f */
[----:B--2---:R-:W-:Y:S01]  /*9b20*/  FADD.FTZ R7, R7, R20 ;  /* 0x0000001407077221 */ /* 0x004fe20000010000 */
[----:B------:R-:W-:Y:S02]  /*9b30*/  MOV R20, RZ ;  /* 0x000000ff00147202 */ /* 0x000fe40000000f00 */
[----:B------:R-:W-:Y:S01]  /*9b40*/  UIMAD UR4, UR38, 0xa00, UR4 ;  /* 0x00000a00260478a4 */ /* 0x000fe2000f8e0204 */
[----:B-1----:R-:W-:Y:S01]  /*9b50*/  FADD.FTZ R2, R0, R5 ;  /* 0x0000000500027221 */ /* 0x002fe20000010000 */
[----:B------:R-:W-:Y:S01]  /*9b60*/  IMAD.U32 R5, RZ, RZ, UR5 ;  /* 0x00000005ff057e24 */ /* 0x000fe2000f8e00ff */
[----:B------:R-:W1:Y:S04]  /*9b70*/  SHFL.BFLY PT, R0, R7, 0x1, 0x1f ;  /* 0x0c201f0007007f89 */ /* 0x000e6800000e0000 */
[----:B------:R-:W-:Y:S01]  /*9b80*/  UMOV UR6, UR4 ;  /* 0x0000000400067c82 */ /* 0x000fe20008000000 */
[----:B------:R-:W2:Y:S01]  /*9b90*/  SHFL.BFLY PT, R9, R2, 0x1, 0x1f ;  /* 0x0c201f0002097f89 */ /* 0x000ea200000e0000 */
[----:B------:R-:W-:Y:S01]  /*9ba0*/  HGMMA.64x256x16.F32 R24, R208, gdesc[UR4].tnspB, R24, gsb0 ;  /* 0x43e00004d0187df0 */ /* 0x000fe20008000818 */
[----:B------:R-:W-:Y:S01]  /*9bb0*/  UIADD3 UR6, UR4, 0x80, URZ ;  /* 0x0000008004067890 */ /* 0x000fe2000fffe03f */
[----:B------:R-:W-:Y:S01]  /*9bc0*/  UMOV UR7, 0x40000040 ;  /* 0x4000004000077882 */ /* 0x000fe20000000000 */
[----:B-1----:R-:W-:Y:S01]  /*9bd0*/  FADD.FTZ R10, R7, R0 ;  /* 0x00000000070a7221 */ /* 0x002fe20000010000 */
[----:B------:R-:W-:-:S02]  /*9be0*/  IMAD.U32 R7, RZ, RZ, UR5 ;  /* 0x00000005ff077e24 */ /* 0x000fc4000f8e00ff */
[----:B------:R-:W-:Y:S02]  /*9bf0*/  IMAD.MOV.U32 R0, RZ, RZ, -0x800000 ;  /* 0xff800000ff007424 */ /* 0x000fe400078e00ff */
[----:B--2---:R-:W-:Y:S01]  /*9c00*/  FADD.FTZ R11, R2, R9 ;  /* 0x00000009020b7221 */ /* 0x004fe20000010000 */
[----:B------:R-:W-:Y:S01]  /*9c10*/  FSETP.NE.FTZ.AND P1, PT, R10, RZ, PT ;  /* 0x000000ff0a00720b */ /* 0x000fe20003f35000 */
[----:B------:R-:W-:Y:S01]  /*9c20*/  IMAD.MOV.U32 R9, RZ, RZ, RZ ;  /* 0x000000ffff097224 */ /* 0x000fe200078e00ff */
[----:B------:R-:W-:Y:S02]  /*9c30*/  MOV R2, 0xff800000 ;  /* 0xff80000000027802 */ /* 0x000fe40000000f00 */
[----:B------:R-:W-:-:S09]  /*9c40*/  FSETP.NE.FTZ.AND P2, PT, R11, RZ, PT ;  /* 0x000000ff0b00720b */ /* 0x000fd20003f55000 */
[----:B------:R-:W1:Y:S01]  /*9c50*/  @P1 MUFU.LG2 R6, R10 ;  /* 0x0000000a00061308 */ /* 0x000e620000000c00 */
[----:B------:R-:W-:-:S03]  /*9c60*/  @P1 FMUL.FTZ R5, R5, 0.69314718246459960938 ;  /* 0x3f31721805051820 */ /* 0x000fc60000410000 */
[----:B------:R-:W-:-:S04]  /*9c70*/  @P2 FMUL.FTZ R7, R7, 0.69314718246459960938 ;  /* 0x3f31721807072820 */ /* 0x000fc80000410000 */
[----:B------:R-:W2:Y:S08]  /*9c80*/  @P2 MUFU.LG2 R8, R11 ;  /* 0x0000000b00082308 */ /* 0x000eb00000000c00 */
[----:B------:R3:W4:Y:S01]  /*9c90*/  @P1 MUFU.RCP R20, R10 ;  /* 0x0000000a00141308 */ /* 0x0007220000001000 */
[----:B-1----:R-:W-:-:S04]  /*9ca0*/  @P1 FMUL.FTZ R6, R6, 0.69314718246459960938 ;  /* 0x3f31721806061820 */ /* 0x002fc80000410000 */
[----:B------:R-:W-:-:S03]  /*9cb0*/  @P1 FFMA.FTZ R2, R5, R4, R6 ;  /* 0x0000000405021223 */ /* 0x000fc60000010006 */
[----:B------:R3:W1:Y:S01]  /*9cc0*/  @P2 MUFU.RCP R9, R11 ;  /* 0x0000000b00092308 */ /* 0x0006620000001000 */
[----:B--2---:R-:W-:-:S04]  /*9cd0*/  @P2 FMUL.FTZ R8, R8, 0.69314718246459960938 ;  /* 0x3f31721808082820 */ /* 0x004fc80000410000 */
[----:B------:R-:W-:Y:S01]  /*9ce0*/  @P2 FFMA.FTZ R0, R7, R3, R8 ;  /* 0x0000000307002223 */ /* 0x000fe20000010008 */
[----:B------:R-:W-:Y:S02]  /*9cf0*/  WARPGROUP.DEPBAR.LE gsb0, 0x0 ;  /* 0x00008000000079c5 */ /* 0x000fe40000010000 */
[----:B------:R-:W-:-:S06]  /*9d00*/  WARPGROUP.ARRIVE ;  /* 0x00000000000079c5 */ /* 0x000fcc0000000000 */
        /* <DEDUP_REMOVED lines=9> */
[----:B------:R-:W-:Y:S01]  /*9da0*/  UIADD3 UR4, UR4, 0x200, URZ ;  /* 0x0000020004047890 */ /* 0x000fe2000fffe03f */
[----:B------:R-:W-:Y:S02]  /*9db0*/  WARPGROUP.DEPBAR.LE gsb0, 0x0 ;  /* 0x00008000000079c5 */ /* 0x000fe40000010000 */
[----:B------:R-:W-:-:S15]  /*9dc0*/  WARPGROUP.ARRIVE ;  /* 0x00000000000079c5 */ /* 0x000fde0000000000 */
[----:B------:R-:W-:-:S07]  /*9dd0*/  NOP ;  /* 0x0000000000007918 */ /* 0x000fce0000000000 */
[----:B------:R-:W-:Y:S01]  /*9de0*/  HGMMA.64x256x16.F32 R24, R196, gdesc[UR4].tnspB, R24, gsb0 ;  /* 0x43e00004c4187df0 */ /* 0x000fe20008000818 */
[----:B------:R-:W-:Y:S01]  /*9df0*/  UMOV UR6, UR4 ;  /* 0x0000000400067c82 */ /* 0x000fe20008000000 */
[----:B------:R-:W-:Y:S01]  /*9e00*/  UMOV UR7, 0x40000040 ;  /* 0x4000004000077882 */ /* 0x000fe20000000000 */
[----:B------:R-:W-:Y:S02]  /*9e10*/  WARPGROUP.DEPBAR.LE gsb0, 0x0 ;  /* 0x00008000000079c5 */ /* 0x000fe40000010000 */
[----:B------:R-:W-:-:S15]  /*9e20*/  WARPGROUP.ARRIVE ;  /* 0x00000000000079c5 */ /* 0x000fde0000000000 */
[----:B------:R-:W-:-:S08]  /*9e30*/  NOP ;  /* 0x0000000000007918 */ /* 0x000fd00000000000 */
[----:B------:R-:W-:Y:S03]  /*9e40*/  HGMMA.64x256x16.F32 R24, R192, gdesc[UR4].tnspB, R24, gsb0 ;  /* 0x43e00004c0187df0 */ /* 0x000fe60008000818 */
[----:B------:R-:W-:Y:S02]  /*9e50*/  WARPGROUP.DEPBAR.LE gsb0, 0x0 ;  /* 0x00008000000079c5 */ /* 0x000fe40000010000 */
[----:B-1-34-:R-:W-:Y:S05]  /*9e60*/  @!P0 BRA `(.L_x_153) ;  /* 0x0000000000048947 */ /* 0x01afea0003800000 */
[----:B------:R-:W-:Y:S01]  /*9e70*/  BPT.TRAP 0x1 ;  /* 0x000000040000795c */ /* 0x000fe20000300000 */
.L_x_153:
[----:B------:R-:W2:Y:S01]  /*9e80*/  LDL R21, [R1] ;  /* 0x0000000001157983 */ /* 0x000ea20000100800 */
[----:B------:R-:W-:Y:S01]  /*9e90*/  ISETP.NE.AND P0, PT, R22, RZ, PT ;  /* 0x000000ff1600720c */ /* 0x000fe20003f05270 */
        /* <DEDUP_REMOVED lines=64> */
[----:B------:R-:W-:Y:S01]  /*a2a0*/  IMAD.U32 R20, RZ, RZ, UR8 ;  /* 0x00000008ff147e24 */ /* 0x000fe2000f8e00ff */
[----:B------:R-:W-:Y:S01]  /*a2b0*/  IADD3 R29, P4, R16, 0x60, RZ ;  /* 0x00000060101d7810 */ /* 0x000fe20007f9e0ff */
[-C--:B------:R-:W-:Y:S01]  /*a2c0*/  FMUL.FTZ R156, R35, R9.reuse ;  /* 0x00000009239c7220 */ /* 0x080fe20000410000 */
[----:B------:R-:W-:Y:S01]  /*a2d0*/  R2UR UR5, R216 ;  /* 0x00000000d80572ca */ /* 0x000fe200000e0000 */
[----:B------:R-:W-:Y:S01]  /*a2e0*/  @P0 VIADD R20, R20, 0x38860 ;  /* 0x0003886014140836 */ /* 0x000fe20000000000 */
[----:B------:R-:W-:Y:S01]  /*a2f0*/  LOP3.LUT R28, R29, 0x380, RZ, 0xc0, !PT ;  /* 0x000003801d1c7812 */ /* 0x000fe200078ec0ff */
[-C--:B------:R-:W-:Y:S01]  /*a300*/  FMUL.FTZ R25, R39, R9.reuse ;  /* 0x0000000927197220 */ /* 0x080fe20000410000 */
[----:B------:R-:W-:Y:S01]  /*a310*/  IADD3 R35, P6, R16, 0x4020, RZ ;  /* 0x0000402010237810 */ /* 0x000fe20007fde0ff */
[-C--:B------:R-:W-:Y:S01]  /*a320*/  FMUL.FTZ R49, R27, R9.reuse ;  /* 0x000000091b317220 */ /* 0x080fe20000410000 */
[----:B------:R-:W-:Y:S01]  /*a330*/  SHF.R.U64 R28, R28, 0x3, RZ ;  /* 0x000000031c1c7819 */ /* 0x000fe200000012ff */
[-C--:B------:R-:W-:Y:S01]  /*a340*/  FMUL.FTZ R56, R26, R9.reuse ;  /* 0x000000091a387220 */ /* 0x080fe20000410000 */
[----:B------:R-:W-:Y:S01]  /*a350*/  R2UR UR6, R215 ;  /* 0x00000000d70672ca */ /* 0x000fe200000e0000 */
[----:B------:R-:W-:Y:S01]  /*a360*/  FMUL.FTZ R53, R31, R9 ;  /* 0x000000091f357220 */ /* 0x000fe20000410000 */
[----:B------:R-:W-:Y:S01]  /*a370*/  LOP3.LUT R28, R28, R29, RZ, 0x3c, !PT ;  /* 0x0000001d1c1c7212 */ /* 0x000fe200078e3cff */
[-C--:B------:R-:W-:Y:S01]  /*a380*/  FMUL.FTZ R164, R30, R9.reuse ;  /* 0x000000091ea47220 */ /* 0x080fe20000410000 */
[----:B------:R-:W-:Y:S01]  /*a390*/  IADD3 R39, P5, R16, 0x4040, RZ ;  /* 0x0000404010277810 */ /* 0x000fe20007fbe0ff */
        /* <DEDUP_REMOVED lines=58> */
[--C-:B------:R-:W-:Y:S01]  /*a740*/  IMAD.X R29, RZ, RZ, R17.reuse, P4 ;  /* 0x000000ffff1d7224 */ /* 0x100fe200020e0611 */
[C---:B------:R-:W-:Y:S01]  /*a750*/  IADD3 R9, P4, R16.reuse, 0x8040, RZ ;  /* 0x0000804010097810 */ /* 0x040fe20007f9e0ff */
[----:B------:R-:W-:Y:S01]  /*a760*/  UIADD3 UR34, -UR5, URZ, URZ ;  /* 0x0000003f05227290 */ /* 0x000fe2000fffe13f */
[----:B------:R-:W-:Y:S01]  /*a770*/  LOP3.LUT R34, R35, 0x380, RZ, 0xc0, !PT ;  /* 0x0000038023227812 */ /* 0x000fe200078ec0ff */
[----:B------:R-:W-:Y:S01]  /*a780*/  ULDC UR4, c[0x0][0xda8] ;  /* 0x00036a0000047ab9 */ /* 0x000fe20000000800 */
[C---:B------:R-:W-:Y:S01]  /*a790*/  IADD3 R31, P3, R16.reuse, 0x4000, RZ ;  /* 0x00004000101f7810 */ /* 0x040fe20007f7e0ff */
[----:B------:R-:W-:Y:S01]  /*a7a0*/  UIMAD UR34, UR4, UR34, UR6 ;  /* 0x00000022042272a4 */ /* 0x000fe2000f8e0206 */
[----:B------:R-:W-:Y:S01]  /*a7b0*/  LOP3.LUT R38, R39, 0x380, RZ, 0xc0, !PT ;  /* 0x0000038027267812 */ /* 0x000fe200078ec0ff */
[----:B------:R-:W-:Y:S01]  /*a7c0*/  UIADD3 UR35, -UR36, URZ, URZ ;  /* 0x0000003f24237290 */ /* 0x000fe2000fffe13f */
[----:B------:R-:W-:Y:S01]  /*a7d0*/  LOP3.LUT R55, R16, 0x380, RZ, 0xc0, !PT ;  /* 0x0000038010377812 */ /* 0x000fe200078ec0ff */
[----:B------:R-:W-:Y:S01]  /*a7e0*/  ULDC UR4, c[0x0][0xdb4] ;  /* 0x00036d0000047ab9 */ /* 0x000fe20000000800 */
[----:B------:R-:W-:Y:S01]  /*a7f0*/  LOP3.LUT R48, R9, 0x380, RZ, 0xc0, !PT ;  /* 0x0000038009307812 */ /* 0x000fe200078ec0ff */
[----:B------:R-:W-:Y:S01]  /*a800*/  USHF.L.U32 UR34, UR34, 0x7, URZ ;  /* 0x0000000722227899 */ /* 0x000fe2000800063f */
[----:B------:R-:W-:Y:S01]  /*a810*/  SHF.R.U64 R34, R34, 0x3, RZ ;  /* 0x0000000322227819 */ /* 0x000fe200000012ff */
[----:B------:R-:W-:Y:S01]  /*a820*/  UIMAD UR35, UR4, UR35, UR5 ;  /* 0x00000023042372a4 */ /* 0x000fe2000f8e0205 */
[----:B------:R-:W-:Y:S01]  /*a830*/  LOP3.LUT R30, R31, 0x380, RZ, 0xc0, !PT ;  /* 0x000003801f1e7812 */ /* 0x000fe200078ec0ff */
[----:B------:R-:W-:Y:S01]  /*a840*/  ULDC.64 UR8, c[0x0][0xb70] ;  /* 0x0002dc0000087ab9 */ /* 0x000fe20000000a00 */
[----:B------:R-:W-:Y:S01]  /*a850*/  SHF.R.U64 R38, R38, 0x3, RZ ;  /* 0x0000000326267819 */ /* 0x000fe200000012ff */
[----:B------:R-:W-:Y:S01]  /*a860*/  USHF.R.S32.HI UR4, URZ, 0x1f, UR35 ;  /* 0x0000001f3f047899 */ /* 0x000fe20008011423 */
[----:B------:R-:W-:Y:S01]  /*a870*/  SHF.R.U64 R55, R55, 0x3, RZ ;  /* 0x0000000337377819 */ /* 0x000fe200000012ff */
[----:B------:R-:W-:Y:S01]  /*a880*/  ULDC UR7, c[0x0][0xa88] ;  /* 0x0002a20000077ab9 */ /* 0x000fe20000000800 */
[----:B------:R-:W-:Y:S01]  /*a890*/  SHF.R.U64 R48, R48, 0x3, RZ ;  /* 0x0000000330307819 */ /* 0x000fe200000012ff */
[----:B------:R-:W-:Y:S01]  /*a8a0*/  UIMAD UR6, UR4, UR8, URZ ;  /* 0x00000008040672a4 */ /* 0x000fe2000f8e023f */
[----:B------:R-:W-:Y:S01]  /*a8b0*/  LOP3.LUT R34, R34, R35, RZ, 0x3c, !PT ;  /* 0x0000002322227212 */ /* 0x000fe200078e3cff */
[----:B------:R-:W-:Y:S01]  /*a8c0*/  UIMAD.WIDE.U32 UR4, UR35, UR8, URZ ;  /* 0x00000008230472a5 */ /* 0x000fe2000f8e003f */
[----:B------:R-:W-:Y:S01]  /*a8d0*/  SHF.R.U64 R30, R30, 0x3, RZ ;  /* 0x000000031e1e7819 */ /* 0x000fe200000012ff */
[----:B------:R-:W-:Y:S01]  /*a8e0*/  UIMAD UR6, UR35, UR9, UR6 ;  /* 0x00000009230672a4 */ /* 0x000fe2000f8e0206 */
[----:B------:R-:W-:Y:S01]  /*a8f0*/  LOP3.LUT R38, R38, R39, RZ, 0x3c, !PT ;  /* 0x0000002726267212 */ /* 0x000fe200078e3cff */
[----:B------:R-:W-:Y:S01]  /*a900*/  ULDC.64 UR12, c[0x0][0x208] ;  /* 0x00008200000c7ab9 */ /* 0x000fe20000000a00 */
[----:B------:R-:W-:Y:S01]  /*a910*/  IADD3.X R35, RZ, R17, RZ, P6, !PT ;  /* 0x00000011ff237210 */ /* 0x000fe200037fe4ff */
[----:B------:R-:W-:Y:S01]  /*a920*/  UIADD3 UR6, UR5, UR6, URZ ;  /* 0x0000000605067290 */ /* 0x000fe2000fffe03f */
[----:B------:R-:W-:Y:S01]  /*a930*/  LOP3.LUT R54, R55, R16, RZ, 0x3c, !PT ;  /* 0x0000001037367212 */ /* 0x000fe200078e3cff */
[----:B------:R-:W-:Y:S01]  /*a940*/  IMAD.MOV.U32 R55, RZ, RZ, R17 ;  /* 0x000000ffff377224 */ /* 0x000fe200078e0011 */
[----:B------:R-:W-:-:S02]  /*a950*/  IADD3 R39, P6, R16, 0xc000, RZ ;  /* 0x0000c00010277810 */ /* 0x000fc40007fde0ff */
[----:B------:R-:W-:Y:S02]  /*a960*/  IADD3 R43, P2, R16, 0x4060, RZ ;  /* 0x00004060102b7810 */ /* 0x000fe40007f5e0ff */
[----:B------:R-:W-:Y:S02]  /*a970*/  LOP3.LUT R48, R48, R9, RZ, 0x3c, !PT ;  /* 0x0000000930307212 */ /* 0x000fe400078e3cff */
[----:B------:R-:W-:Y:S01]  /*a980*/  LOP3.LUT R30, R30, R31, RZ, 0x3c, !PT ;  /* 0x0000001f1e1e7212 */ /* 0x000fe200078e3cff */
[----:B------:R-:W-:Y:S01]  /*a990*/  IMAD.X R31, RZ, RZ, R17, P3 ;  /* 0x000000ffff1f7224 */ /* 0x000fe200018e0611 */
[----:B------:R-:W-:Y:S02]  /*a9a0*/  LOP3.LUT R52, R39, 0x380, RZ, 0xc0, !PT ;  /* 0x0000038027347812 */ /* 0x000fe400078ec0ff */
[----:B------:R-:W-:Y:S02]  /*a9b0*/  LOP3.LUT R42, R43, 0x380, RZ, 0xc0, !PT ;  /* 0x000003802b2a7812 */ /* 0x000fe400078ec0ff */
[----:B------:R-:W-:-:S02]  /*a9c0*/  MOV R55, R54 ;  /* 0x0000003600377202 */ /* 0x000fc40000000f00 */
[----:B------:R-:W-:Y:S02]  /*a9d0*/  F2FP.F16.F32.PACK_AB R6, R6, R7 ;  /* 0x000000070606723e */ /* 0x000fe400000000ff */
[----:B------:R-:W-:Y:S02]  /*a9e0*/  F2FP.F16.F32.PACK_AB R7, R53, R164 ;  /* 0x000000a43507723e */ /* 0x000fe400000000ff */
[----:B------:R-:W-:Y:S02]  /*a9f0*/  MOV R164, R28 ;  /* 0x0000001c00a47202 */ /* 0x000fe40000000f00 */
[----:B------:R-:W-:Y:S01]  /*aa00*/  SHF.R.U64 R52, R52, 0x3, RZ ;  /* 0x0000000334347819 */ /* 0x000fe200000012ff */
[----:B------:R-:W1:Y:S01]  /*aa10*/  LDC.64 R28, c[0x0][0xb78] ;  /* 0x0002de00ff1c7b82 */ /* 0x000e620000000a00 */
[----:B------:R-:W-:Y:S02]  /*aa20*/  SHF.R.U64 R42, R42, 0x3, RZ ;  /* 0x000000032a2a7819 */ /* 0x000fe400000012ff */
[----:B------:R-:W-:-:S02]  /*aa30*/  MOV R30, R30 ;  /* 0x0000001e001e7202 */ /* 0x000fc40000000f00 */
[----:B------:R-:W-:Y:S02]  /*aa40*/  IADD3 R31, R219, UR34, RZ ;  /* 0x00000022db1f7c10 */ /* 0x000fe4000fffe0ff */
[----:B------:R-:W-:Y:S02]  /*aa50*/  F2FP.F16.F32.PACK_AB R4, R4, R5 ;  /* 0x000000050404723e */ /* 0x000fe400000000ff */
[----:B------:R-:W-:Y:S02]  /*aa60*/  IADD3 R51, P3, R16, 0x8060, RZ ;  /* 0x0000806010337810 */ /* 0x000fe40007f7e0ff */
[----:B------:R-:W-:Y:S01]  /*aa70*/  LOP3.LUT R52, R52, R39, RZ, 0x3c, !PT ;  /* 0x0000002734347212 */ /* 0x000fe200078e3cff */
[--C-:B------:R-:W-:Y:S01]  /*aa80*/  IMAD.X R39, RZ, RZ, R17.reuse, P5 ;  /* 0x000000ffff277224 */ /* 0x100fe200028e0611 */
[----:B------:R-:W-:Y:S01]  /*aa90*/  F2FP.F16.F32.PACK_AB R5, R49, R56 ;  /* 0x000000383105723e */ /* 0x000fe200000000ff */
[--C-:B------:R-:W-:Y:S01]  /*aaa0*/  IMAD.X R49, RZ, RZ, R17.reuse, P4 ;  /* 0x000000ffff317224 */ /* 0x100fe200020e0611 */
[----:B------:R-:W-:Y:S01]  /*aab0*/  LOP3.LUT R42, R42, R43, RZ, 0x3c, !PT ;  /* 0x0000002b2a2a7212 */ /* 0x000fe200078e3cff */
[----:B------:R-:W-:Y:S01]  /*aac0*/  IMAD.X R43, RZ, RZ, R17, P2 ;  /* 0x000000ffff2b7224 */ /* 0x000fe200010e0611 */
[----:B------:R-:W-:-:S02]  /*aad0*/  IADD3 R57, P5, R16, 0xc020, RZ ;  /* 0x0000c02010397810 */ /* 0x000fc40007fbe0ff */
[----:B------:R-:W-:Y:S02]  /*aae0*/  IADD3 R59, P2, R16, 0xc040, RZ ;  /* 0x0000c040103b7810 */ /* 0x000fe40007f5e0ff */
[----:B------:R-:W-:Y:S02]  /*aaf0*/  LOP3.LUT R50, R51, 0x380, RZ, 0xc0, !PT ;  /* 0x0000038033327812 */ /* 0x000fe400078ec0ff */
[----:B------:R-:W-:Y:S02]  /*ab00*/  LOP3.LUT R56, R57, 0x380, RZ, 0xc0, !PT ;  /* 0x0000038039387812 */ /* 0x000fe400078ec0ff */
[----:B------:R-:W-:Y:S02]  /*ab10*/  LOP3.LUT R58, R59, 0x380, RZ, 0xc0, !PT ;  /* 0x000003803b3a7812 */ /* 0x000fe400078ec0ff */
[----:B------:R-:W-:Y:S02]  /*ab20*/  SHF.R.U64 R50, R50, 0x3, RZ ;  /* 0x0000000332327819 */ /* 0x000fe400000012ff */
[----:B------:R-:W-:-:S02]  /*ab30*/  F2FP.F16.F32.PACK_AB R10, R10, R11 ;  /* 0x0000000b0a0a723e */ /* 0x000fc400000000ff */
[----:B------:R-:W-:Y:S02]  /*ab40*/  F2FP.F16.F32.PACK_AB R8, R41, R8 ;  /* 0x000000082908723e */ /* 0x000fe400000000ff */
[----:B------:R-:W-:Y:S02]  /*ab50*/  F2FP.F16.F32.PACK_AB R11, R40, R163 ;  /* 0x000000a3280b723e */ /* 0x000fe400000000ff */
[----:B------:R-:W-:Y:S02]  /*ab60*/  F2FP.F16.F32.PACK_AB R12, R12, R13 ;  /* 0x0000000d0c0c723e */ /* 0x000fe400000000ff */
[----:B------:R-:W-:Y:S02]  /*ab70*/  F2FP.F16.F32.PACK_AB R14, R14, R15 ;  /* 0x0000000f0e0e723e */ /* 0x000fe400000000ff */
[----:B------:R-:W-:Y:S02]  /*ab80*/  SHF.R.U64 R56, R56, 0x3, RZ ;  /* 0x0000000338387819 */ /* 0x000fe400000012ff */
[----:B------:R-:W-:-:S02]  /*ab90*/  F2FP.F16.F32.PACK_AB R13, R153, R160 ;  /* 0x000000a0990d723e */ /* 0x000fc400000000ff */
[----:B------:R-:W-:Y:S02]  /*aba0*/  F2FP.F16.F32.PACK_AB R15, R154, R161 ;  /* 0x000000a19a0f723e */ /* 0x000fe400000000ff */
[----:B------:R-:W-:Y:S02]  /*abb0*/  SHF.R.U64 R58, R58, 0x3, RZ ;  /* 0x000000033a3a7819 */ /* 0x000fe400000012ff */
[----:B------:R-:W-:Y:S02]  /*abc0*/  F2FP.F16.F32.PACK_AB R24, R24, R3 ;  /* 0x000000031818723e */ /* 0x000fe400000000ff */
[----:B------:R-:W-:Y:S02]  /*abd0*/  F2FP.F16.F32.PACK_AB R72, R73, R72 ;  /* 0x000000484948723e */ /* 0x000fe400000000ff */
[----:B------:R-:W-:Y:S01]  /*abe0*/  LOP3.LUT R50, R50, R51, RZ, 0x3c, !PT ;  /* 0x0000003332327212 */ /* 0x000fe200078e3cff */
[----:B------:R-:W-:Y:S01]  /*abf0*/  IMAD.X R51, RZ, RZ, R17, P3 ;  /* 0x000000ffff337224 */ /* 0x000fe200018e0611 */
[----:B------:R-:W-:-:S02]  /*ac00*/  MOV R34, R34 ;  /* 0x0000002200227202 */ /* 0x000fc40000000f00 */
[----:B------:R-:W-:Y:S02]  /*ac10*/  F2FP.F16.F32.PACK_AB R73, R75, R74 ;  /* 0x0000004a4b49723e */ /* 0x000fe400000000ff */
[----:B------:R-:W-:Y:S02]  /*ac20*/  F2FP.F16.F32.PACK_AB R80, R81, R80 ;  /* 0x000000505150723e */ /* 0x000fe400000000ff */
[----:B------:R-:W-:Y:S02]  /*ac30*/  MOV R38, R38 ;  /* 0x0000002600267202 */ /* 0x000fe40000000f00 */
[----:B------:R-:W-:Y:S02]  /*ac40*/  F2FP.F16.F32.PACK_AB R74, R77, R76 ;  /* 0x0000004c4d4a723e */ /* 0x000fe400000000ff */
[----:B------:R-:W-:Y:S02]  /*ac50*/  F2FP.F16.F32.PACK_AB R75, R79, R78 ;  /* 0x0000004e4f4b723e */ /* 0x000fe400000000ff */
[----:B------:R-:W-:-:S02]  /*ac60*/  F2FP.F16.F32.PACK_AB R81, R83, R82 ;  /* 0x000000525351723e */ /* 0x000fc400000000ff */
[----:B------:R-:W-:Y:S02]  /*ac70*/  F2FP.F16.F32.PACK_AB R88, R89, R88 ;  /* 0x000000585958723e */ /* 0x000fe400000000ff */
[----:B------:R-:W-:Y:S01]  /*ac80*/  LOP3.LUT R56, R56, R57, RZ, 0x3c, !PT ;  /* 0x0000003938387212 */ /* 0x000fe200078e3cff */
[----:B------:R-:W-:Y:S01]  /*ac90*/  IMAD.X R57, RZ, RZ, R17, P5 ;  /* 0x000000ffff397224 */ /* 0x000fe200028e0611 */
[----:B------:R-:W-:Y:S02]  /*aca0*/  MOV R42, R42 ;  /* 0x0000002a002a7202 */ /* 0x000fe40000000f00 */
[----:B------:R-:W-:Y:S02]  /*acb0*/  F2FP.F16.F32.PACK_AB R82, R85, R84 ;  /* 0x000000545552723e */ /* 0x000fe400000000ff */
[----:B------:R-:W-:Y:S02]  /*acc0*/  F2FP.F16.F32.PACK_AB R83, R87, R86 ;  /* 0x000000565753723e */ /* 0x000fe400000000ff */
[----:B------:R-:W-:-:S02]  /*acd0*/  F2FP.F16.F32.PACK_AB R89, R91, R90 ;  /* 0x0000005a5b59723e */ /* 0x000fc400000000ff */
[----:B------:R-:W-:Y:S02]  /*ace0*/  F2FP.F16.F32.PACK_AB R96, R97, R96 ;  /* 0x000000606160723e */ /* 0x000fe400000000ff */
[----:B------:R-:W-:Y:S01]  /*acf0*/  LOP3.LUT R58, R58, R59, RZ, 0x3c, !PT ;  /* 0x0000003b3a3a7212 */ /* 0x000fe200078e3cff */
[----:B------:R-:W-:Y:S01]  /*ad00*/  IMAD.X R59, RZ, RZ, R17, P2 ;  /* 0x000000ffff3b7224 */ /* 0x000fe200010e0611 */
[----:B------:R-:W-:Y:S02]  /*ad10*/  IADD3.X R53, RZ, R17, RZ, P6, !PT ;  /* 0x00000011ff357210 */ /* 0x000fe400037fe4ff */
        /* <DEDUP_REMOVED lines=9> */
[----:B------:R-:W-:Y:S02]  /*adb0*/  F2FP.F16.F32.PACK_AB R106, R109, R108 ;  /* 0x0000006c6d6a723e */ /* 0x000fe400000000ff */
[----:B------:R-:W-:Y:S02]  /*adc0*/  F2FP.F16.F32.PACK_AB R107, R111, R110 ;  /* 0x0000006e6f6b723e */ /* 0x000fe400000000ff */
[----:B--2---:R-:W-:Y:S02]  /*add0*/  @P0 PRMT R20, R21, 0x654, R20 ;  /* 0x0000065415140816 */ /* 0x004fe40000000014 */
[C---:B------:R-:W-:Y:S02]  /*ade0*/  IADD3 R21, P1, R16.reuse, 0x20, RZ ;  /* 0x0000002010157810 */ /* 0x040fe40007f3e0ff */
[----:B------:R2:W-:Y:S01]  /*adf0*/  @P0 SYNCS.ARRIVE.TRANS64.RED.A1T0 RZ, [R20+URZ], RZ ;  /* 0x000000ff14ff09a7 */ /* 0x0005e2000810043f */
[----:B------:R-:W-:Y:S01]  /*ae00*/  IADD3 R27, P0, R16, 0x40, RZ ;  /* 0x00000040101b7810 */ /* 0x000fe20007f1e0ff */
[----:B------:R-:W-:Y:S01]  /*ae10*/  BAR.SYNC.DEFER_BLOCKING 0x1, 0x100 ;  /* 0x0044000000007b1d */ /* 0x000fe20000010000 */
[----:B------:R-:W-:-:S02]  /*ae20*/  F2FP.F16.F32.PACK_AB R113, R115, R114 ;  /* 0x000000727371723e */ /* 0x000fc400000000ff */
[----:B------:R-:W-:Y:S02]  /*ae30*/  LOP3.LUT R26, R27, 0x380, RZ, 0xc0, !PT ;  /* 0x000003801b1a7812 */ /* 0x000fe400078ec0ff */
[----:B------:R-:W-:Y:S02]  /*ae40*/  F2FP.F16.F32.PACK_AB R120, R121, R120 ;  /* 0x000000787978723e */ /* 0x000fe400000000ff */
[----:B--2---:R-:W-:Y:S02]  /*ae50*/  LOP3.LUT R20, R21, 0x380, RZ, 0xc0, !PT ;  /* 0x0000038015147812 */ /* 0x004fe400078ec0ff */
[----:B------:R-:W-:Y:S02]  /*ae60*/  SHF.R.U64 R26, R26, 0x3, RZ ;  /* 0x000000031a1a7819 */ /* 0x000fe400000012ff */
[----:B------:R-:W-:Y:S02]  /*ae70*/  SHF.R.U64 R20, R20, 0x3, RZ ;  /* 0x0000000314147819 */ /* 0x000fe400000012ff */
[----:B------:R-:W-:Y:S01]  /*ae80*/  LOP3.LUT R26, R26, R27, RZ, 0x3c, !PT ;  /* 0x0000001b1a1a7212 */ /* 0x000fe200078e3cff */
[----:B------:R-:W-:Y:S01]  /*ae90*/  IMAD.X R27, RZ, RZ, R17, P0 ;  /* 0x000000ffff1b7224 */ /* 0x000fe200000e0611 */
[----:B------:R-:W-:-:S02]  /*aea0*/  LOP3.LUT R20, R20, R21, RZ, 0x3c, !PT ;  /* 0x0000001514147212 */ /* 0x000fc400078e3cff */
[----:B------:R-:W-:Y:S02]  /*aeb0*/  IADD3.X R21, RZ, R17, RZ, P1, !PT ;  /* 0x00000011ff157210 */ /* 0x000fe40000ffe4ff */
[C---:B------:R-:W-:Y:S02]  /*aec0*/  IADD3 R45, P1, R16.reuse, 0x8000, RZ ;  /* 0x00008000102d7810 */ /* 0x040fe40007f3e0ff */
[----:B------:R-:W-:Y:S02]  /*aed0*/  IADD3 R47, P0, R16, 0x8020, RZ ;  /* 0x00008020102f7810 */ /* 0x000fe40007f1e0ff */
[----:B------:R-:W-:Y:S01]  /*aee0*/  LOP3.LUT R44, R45, 0x380, RZ, 0xc0, !PT ;  /* 0x000003802d2c7812 */ /* 0x000fe200078ec0ff */
[----:B------:R2:W-:Y:S01]  /*aef0*/  STSM.16.M88.4 [R55], R4 ;  /* 0x0000000437007844 */ /* 0x0005e20000000200 */
[----:B------:R-:W-:Y:S02]  /*af00*/  LOP3.LUT R46, R47, 0x380, RZ, 0xc0, !PT ;  /* 0x000003802f2e7812 */ /* 0x000fe400078ec0ff */
[----:B------:R-:W-:-:S02]  /*af10*/  SHF.R.U64 R44, R44, 0x3, RZ ;  /* 0x000000032c2c7819 */ /* 0x000fc400000012ff */
[----:B------:R-:W-:Y:S02]  /*af20*/  SHF.R.U64 R46, R46, 0x3, RZ ;  /* 0x000000032e2e7819 */ /* 0x000fe400000012ff */
[----:B------:R-:W-:Y:S02]  /*af30*/  LOP3.LUT R44, R44, R45, RZ, 0x3c, !PT ;  /* 0x0000002d2c2c7212 */ /* 0x000fe400078e3cff */
[----:B------:R-:W-:Y:S02]  /*af40*/  IADD3.X R45, RZ, R17, RZ, P1, !PT ;  /* 0x00000011ff2d7210 */ /* 0x000fe40000ffe4ff */
[----:B------:R-:W-:Y:S02]  /*af50*/  IADD3 R9, P1, R16, 0xc060, RZ ;  /* 0x0000c06010097810 */ /* 0x000fe40007f3e0ff */
[----:B------:R-:W-:Y:S01]  /*af60*/  LOP3.LUT R46, R46, R47, RZ, 0x3c, !PT ;  /* 0x0000002f2e2e7212 */ /* 0x000fe200078e3cff */
[--C-:B------:R-:W-:Y:S01]  /*af70*/  IMAD.X R47, RZ, RZ, R17.reuse, P0 ;  /* 0x000000ffff2f7224 */ /* 0x100fe200000e0611 */
[----:B------:R-:W-:Y:S01]  /*af80*/  LOP3.LUT R54, R9, 0x380, RZ, 0xc0, !PT ;  /* 0x0000038009367812 */ /* 0x000fe200078ec0ff */
[----:B--2---:R-:W-:Y:S01]  /*af90*/  IMAD.X R55, RZ, RZ, R17, P1 ;  /* 0x000000ffff377224 */ /* 0x004fe200008e0611 */
[----:B------:R-:W-:-:S02]  /*afa0*/  LOP3.LUT P0, RZ, R214, 0x3, RZ, 0xc0, !PT ;  /* 0x00000003d6ff7812 */ /* 0x000fc4000780c0ff */
[----:B------:R-:W-:Y:S02]  /*afb0*/  SHF.R.U64 R54, R54, 0x3, RZ ;  /* 0x0000000336367819 */ /* 0x000fe400000012ff */
[----:B------:R-:W-:Y:S01]  /*afc0*/  MOV R20, R20 ;  /* 0x0000001400147202 */ /* 0x000fe20000000f00 */
[----:B------:R-:W-:Y:S01]  /*afd0*/  IMAD.U32 R21, RZ, RZ, UR5 ;  /* 0x00000005ff157e24 */ /* 0x000fe2000f8e00ff */
[----:B------:R-:W-:Y:S01]  /*afe0*/  LOP3.LUT R54, R54, R9, RZ, 0x3c, !PT ;  /* 0x0000000936367212 */ /* 0x000fe200078e3cff */
[----:B------:R-:W-:Y:S01]  /*aff0*/  VIADD R9, R31, 0x8 ;  /* 0x000000081f097836 */ /* 0x000fe20000000000 */
[----:B------:R-:W-:Y:S02]  /*b000*/  F2FP.F16.F32.PACK_AB R4, R33, R32 ;  /* 0x000000202104723e */ /* 0x000fe400000000ff */
[----:B------:R-:W-:Y:S02]  /*b010*/  F2FP.F16.F32.PACK_AB R5, R156, R157 ;  /* 0x0000009d9c05723e */ /* 0x000fe400000000ff */
[----:B------:R-:W-:-:S02]  /*b020*/  F2FP.F16.F32.PACK_AB R6, R37, R36 ;  /* 0x000000242506723e */ /* 0x000fc400000000ff */
[----:B------:R-:W-:Y:S02]  /*b030*/  F2FP.F16.F32.PACK_AB R7, R25, R158 ;  /* 0x0000009e1907723e */ /* 0x000fe400000000ff */
[----:B------:R-:W-:Y:S02]  /*b040*/  ISETP.GE.OR P1, PT, R9, UR7, P0 ;  /* 0x0000000709007c0c */ /* 0x000fe40008726670 */
[----:B------:R-:W-:Y:S01]  /*b050*/  MOV R165, R26 ;  /* 0x0000001a00a57202 */ /* 0x000fe20000000f00 */
[----:B------:R2:W-:Y:S01]  /*b060*/  STSM.16.M88.4 [R20], R4 ;  /* 0x0000000414007844 */ /* 0x0005e20000000200 */
[----:B------:R-:W-:Y:S02]  /*b070*/  F2FP.F16.F32.PACK_AB R9, R155, R162 ;  /* 0x000000a29b09723e */ /* 0x000fe400000000ff */
[----:B------:R-:W-:Y:S02]  /*b080*/  F2FP.F16.F32.PACK_AB R25, R152, R159 ;  /* 0x0000009f9819723e */ /* 0x000fe400000000ff */
[----:B------:R-:W-:Y:S01]  /*b090*/  F2FP.F16.F32.PACK_AB R26, R61, R60 ;  /* 0x0000003c3d1a723e */ /* 0x000fe200000000ff */
[----:B------:R-:W-:Y:S01]  /*b0a0*/  STSM.16.M88.4 [R165], R8 ;  /* 0x00000008a5007844 */ /* 0x000fe20000000200 */
[----:B------:R-:W-:-:S02]  /*b0b0*/  F2FP.F16.F32.PACK_AB R27, R63, R62 ;  /* 0x0000003e3f1b723e */ /* 0x000fc400000000ff */
[----:B------:R-:W-:Y:S01]  /*b0c0*/  MOV R44, R44 ;  /* 0x0000002c002c7202 */ /* 0x000fe20000000f00 */
[----:B------:R-:W-:Y:S01]  /*b0d0*/  STSM.16.M88.4 [R164], R12 ;  /* 0x0000000ca4007844 */ /* 0x000fe20000000200 */
[----:B------:R-:W-:Y:S02]  /*b0e0*/  MOV R21, UR6 ;  /* 0x0000000600157c02 */ /* 0x000fe40008000f00 */
[----:B------:R-:W-:Y:S01]  /*b0f0*/  MOV R46, R46 ;  /* 0x0000002e002e7202 */ /* 0x000fe20000000f00 */
[----:B------:R-:W-:Y:S01]  /*b100*/  STSM.16.M88.4 [R30], R24 ;  /* 0x000000181e007844 */ /* 0x000fe20000000200 */
[----:B------:R-:W-:Y:S01]  /*b110*/  MOV R50, R50 ;  /* 0x0000003200327202 */ /* 0x000fe20000000f00 */
[----:B--2---:R-:W-:Y:S01]  /*b120*/  IMAD.U32 R20, RZ, RZ, UR4 ;  /* 0x00000004ff147e24 */ /* 0x004fe2000f8e00ff */
[----:B------:R-:W-:Y:S01]  /*b130*/  F2FP.F16.F32.PACK_AB R4, R65, R64 ;  /* 0x000000404104723e */ /* 0x000fe200000000ff */
[----:B------:R-:W-:Y:S01]  /*b140*/  USHF.R.S32.HI UR4, URZ, 0x1f, UR36 ;  /* 0x0000001f3f047899 */ /* 0x000fe20008011424 */
[----:B------:R-:W-:Y:S01]  /*b150*/  F2FP.F16.F32.PACK_AB R5, R67, R66 ;  /* 0x000000424305723e */ /* 0x000fe200000000ff */
[----:B-1----:R-:W-:Y:S01]  /*b160*/  IMAD.WIDE.U32 R20, R28, UR36, R20 ;  /* 0x000000241c147c25 */ /* 0x002fe2000f8e0014 */
[----:B------:R-:W-:-:S02]  /*b170*/  F2FP.F16.F32.PACK_AB R6, R69, R68 ;  /* 0x000000444506723e */ /* 0x000fc400000000ff */
[----:B------:R-:W-:Y:S02]  /*b180*/  F2FP.F16.F32.PACK_AB R7, R71, R70 ;  /* 0x000000464707723e */ /* 0x000fe400000000ff */
[----:B------:R-:W-:Y:S02]  /*b190*/  F2FP.F16.F32.PACK_AB R114, R117, R116 ;  /* 0x000000747572723e */ /* 0x000fe400000000ff */
[----:B------:R-:W-:Y:S01]  /*b1a0*/  F2FP.F16.F32.PACK_AB R115, R119, R118 ;  /* 0x000000767773723e */ /* 0x000fe200000000ff */
[----:B------:R1:W-:Y:S01]  /*b1b0*/  STSM.16.M88.4 [R34], R4 ;  /* 0x0000000422007844 */ /* 0x0003e20000000200 */
[----:B------:R-:W-:Y:S02]  /*b1c0*/  F2FP.F16.F32.PACK_AB R121, R123, R122 ;  /* 0x0000007a7b79723e */ /* 0x000fe400000000ff */
[----:B------:R-:W-:Y:S01]  /*b1d0*/  F2FP.F16.F32.PACK_AB R128, R129, R128 ;  /* 0x000000808180723e */ /* 0x000fe200000000ff */
[----:B------:R-:W-:Y:S01]  /*b1e0*/  STSM.16.M88.4 [R38], R72 ;  /* 0x0000004826007844 */ /* 0x000fe20000000200 */
[----:B------:R-:W-:-:S02]  /*b1f0*/  MOV R52, R52 ;  /* 0x0000003400347202 */ /* 0x000fc40000000f00 */
[----:B------:R-:W-:Y:S01]  /*b200*/  F2FP.F16.F32.PACK_AB R122, R125, R124 ;  /* 0x0000007c7d7a723e */ /* 0x000fe200000000ff */
[----:B------:R-:W-:Y:S01]  /*b210*/  STSM.16.M88.4 [R42], R80 ;  /* 0x000000502a007844 */ /* 0x000fe20000000200 */
[----:B------:R-:W-:Y:S02]  /*b220*/  F2FP.F16.F32.PACK_AB R123, R127, R126 ;  /* 0x0000007e7f7b723e */ /* 0x000fe400000000ff */
[----:B------:R-:W-:Y:S01]  /*b230*/  F2FP.F16.F32.PACK_AB R129, R131, R130 ;  /* 0x000000828381723e */ /* 0x000fe200000000ff */
[----:B------:R-:W-:Y:S01]  /*b240*/  STSM.16.M88.4 [R44], R88 ;  /* 0x000000582c007844 */ /* 0x000fe20000000200 */
[----:B------:R-:W-:Y:S02]  /*b250*/  F2FP.F16.F32.PACK_AB R136, R137, R136 ;  /* 0x000000888988723e */ /* 0x000fe400000000ff */
[----:B------:R-:W-:Y:S01]  /*b260*/  MOV R56, R56 ;  /* 0x0000003800387202 */ /* 0x000fe20000000f00 */
[----:B-1----:R-:W-:Y:S01]  /*b270*/  IMAD R4, R28, UR4, RZ ;  /* 0x000000041c047c24 */ /* 0x002fe2000f8e02ff */
[----:B------:R-:W-:Y:S01]  /*b280*/  F2FP.F16.F32.PACK_AB R130, R133, R132 ;  /* 0x000000848582723e */ /* 0x000fe200000000ff */
[----:B------:R-:W-:Y:S01]  /*b290*/  STSM.16.M88.4 [R46], R96 ;  /* 0x000000602e007844 */ /* 0x000fe20000000200 */
[----:B------:R-:W-:Y:S01]  /*b2a0*/  F2FP.F16.F32.PACK_AB R131, R135, R134 ;  /* 0x000000868783723e */ /* 0x000fe200000000ff */
[----:B------:R-:W-:Y:S01]  /*b2b0*/  IMAD R4, R29, UR36, R4 ;  /* 0x000000241d047c24 */ /* 0x000fe2000f8e0204 */
[----:B------:R-:W-:Y:S01]  /*b2c0*/  F2FP.F16.F32.PACK_AB R137, R139, R138 ;  /* 0x0000008a8b89723e */ /* 0x000fe200000000ff */
[----:B------:R-:W-:Y:S01]  /*b2d0*/  STSM.16.M88.4 [R48], R104 ;  /* 0x0000006830007844 */ /* 0x000fe20000000200 */
[----:B------:R-:W-:Y:S01]  /*b2e0*/  F2FP.F16.F32.PACK_AB R144, R145, R144 ;  /* 0x000000909190723e */ /* 0x000fe200000000ff */
[----:B------:R-:W-:Y:S01]  /*b2f0*/  ULDC.64 UR4, c[0x0][0xb40] ;  /* 0x0002d00000047ab9 */ /* 0x000fe20000000a00 */
[----:B------:R-:W-:Y:S01]  /*b300*/  MOV R58, R58 ;  /* 0x0000003a003a7202 */ /* 0x000fe20000000f00 */
[----:B------:R-:W-:Y:S01]  /*b310*/  STSM.16.M88.4 [R50], R112 ;  /* 0x0000007032007844 */ /* 0x000fe20000000200 */
[----:B------:R-:W-:-:S02]  /*b320*/  F2FP.F16.F32.PACK_AB R138, R141, R140 ;  /* 0x0000008c8d8a723e */ /* 0x000fc400000000ff */
[----:B------:R-:W-:Y:S01]  /*b330*/  F2FP.F16.F32.PACK_AB R139, R143, R142 ;  /* 0x0000008e8f8b723e */ /* 0x000fe200000000ff */
[----:B------:R-:W-:Y:S01]  /*b340*/  STSM.16.M88.4 [R52], R120 ;  /* 0x0000007834007844 */ /* 0x000fe20000000200 */
[----:B------:R-:W-:Y:S02]  /*b350*/  F2FP.F16.F32.PACK_AB R145, R147, R146 ;  /* 0x000000929391723e */ /* 0x000fe400000000ff */
[----:B------:R-:W-:Y:S01]  /*b360*/  MOV R54, R54 ;  /* 0x0000003600367202 */ /* 0x000fe20000000f00 */
[----:B------:R-:W-:Y:S01]  /*b370*/  STSM.16.M88.4 [R56], R128 ;  /* 0x0000008038007844 */ /* 0x000fe20000000200 */
[----:B------:R-:W-:Y:S02]  /*b380*/  F2FP.F16.F32.PACK_AB R146, R149, R148 ;  /* 0x000000949592723e */ /* 0x000fe400000000ff */
[----:B------:R-:W-:Y:S01]  /*b390*/  F2FP.F16.F32.PACK_AB R147, R151, R150 ;  /* 0x000000969793723e */ /* 0x000fe200000000ff */
[----:B------:R-:W-:Y:S01]  /*b3a0*/  STSM.16.M88.4 [R58], R136 ;  /* 0x000000883a007844 */ /* 0x000fe20000000200 */
[----:B------:R-:W-:-:S02]  /*b3b0*/  SHF.R.S32.HI R3, RZ, 0x1f, R31 ;  /* 0x0000001fff037819 */ /* 0x000fc4000001141f */
[C---:B------:R-:W-:Y:S01]  /*b3c0*/  IADD3 R5, P2, R31.reuse, R20, RZ ;  /* 0x000000141f057210 */ /* 0x040fe20007f5e0ff */
[----:B------:R-:W-:Y:S01]  /*b3d0*/  STSM.16.M88.4 [R54], R144 ;  /* 0x0000009036007844 */ /* 0x000fe20000000200 */
[----:B------:R-:W-:Y:S02]  /*b3e0*/  ISETP.GE.OR P0, PT, R31, UR7, P0 ;  /* 0x000000071f007c0c */ /* 0x000fe40008706670 */
        /* <DEDUP_REMOVED lines=8> */
[----:B------:R-:W-:Y:S01]  /*b470*/  LEA R4, P2, R5, UR4, 0x2 ;  /* 0x0000000405047c11 */ /* 0x000fe2000f8410ff */
[----:B------:R-:W-:Y:S01]  /*b480*/  ULDC UR4, c[0x0][0xc] ;  /* 0x0000030000047ab9 */ /* 0x000fe20000000800 */
[----:B------:R-:W1:Y:S01]  /*b490*/  SHFL.IDX PT, R3, R218, RZ, 0x1f ;  /* 0x00001fffda037589 */ /* 0x000e6200000e0000 */
[----:B------:R-:W-:-:S02]  /*b4a0*/  R2UR UR10, R212 ;  /* 0x00000000d40a72ca */ /* 0x000fc400000e0000 */
[----:B------:R-:W-:-:S05]  /*b4b0*/  LEA.HI.X R5, R5, UR5, R20, 0x2, P2 ;  /* 0x0000000505057c11 */ /* 0x000fca00090f1414 */
[----:B------:R2:W-:Y:S04]  /*b4c0*/  @!P0 STG.E desc[UR12][R4.64], R2 ;  /* 0x0000000204008986 */ /* 0x0005e8000c10190c */
[----:B------:R2:W-:Y:S02]  /*b4d0*/  @!P1 STG.E desc[UR12][R4.64+0x20], R0 ;  /* 0x0000200004009986 */ /* 0x0005e4000c10190c */
[----:B------:R-:W-:-:S06]  /*b4e0*/  UIADD3 UR10, UR4, UR10, URZ ;  /* 0x0000000a040a7290 */ /* 0x000fcc000fffe03f */
[----:B------:R-:W-:Y:S01]  /*b4f0*/  IMAD.U32 R212, RZ, RZ, UR10 ;  /* 0x0000000affd47e24 */ /* 0x000fe2000f8e00ff */
        /* <DEDUP_REMOVED lines=25> */
[----:B------:R1:W-:Y:S01]  /*b690*/  UTMASTG.5D [UR32], [UR4] ;  /* 0x00000020040073b5 */ /* 0x0003e20008020000 */
[----:B------:R-:W-:Y:S01]  /*b6a0*/  UMOV UR8, 0x1 ;  /* 0x0000000100087882 */ /* 0x000fe20000000000 */
[----:B-1----:R-:W-:Y:S01]  /*b6b0*/  UMOV UR32, UR9 ;  /* 0x0000000900207c82 */ /* 0x002fe20008000000 */
[----:B------:R-:W-:Y:S01]  /*b6c0*/  UMOV UR33, UR6 ;  /* 0x0000000600217c82 */ /* 0x000fe20008000000 */
[----:B------:R-:W-:Y:S01]  /*b6d0*/  UIADD3 UR6, UR10, 0x38820, URZ ;  /* 0x000388200a067890 */ /* 0x000fe2000fffe03f */
[----:B------:R1:W-:Y:S03]  /*b6e0*/  UTMASTG.5D [UR32], [UR4] ;  /* 0x00000020040073b5 */ /* 0x0003e60008020000 */
[----:B------:R-:W-:-:S02]  /*b6f0*/  UPRMT UR7, URZ, 0x654, UR6 ;  /* 0x000006543f077896 */ /* 0x000fc40008000006 */
[----:B------:R-:W-:Y:S01]  /*b700*/  UPRMT UR6, UR8, 0x654, UR6 ;  /* 0x0000065408067896 */ /* 0x000fe20008000006 */
[----:B------:R0:W-:Y:S01]  /*b710*/  UTMACMDFLUSH ;  /* 0x00000000000079b7 */ /* 0x0001e20000000000 */
[----:B------:R-:W-:-:S05]  /*b720*/  DEPBAR.LE SB0, 0x0 ;  /* 0x000080000000791a */ /* 0x000fca0000000000 */
[----:B------:R-:W-:Y:S02]  /*b730*/  SYNCS.ARRIVE.TRANS64.RED.A1T0 RZ, [UR7], RZ ;  /* 0x000000ffffff79a7 */ /* 0x000fe40008100407 */
[----:B-1----:R-:W-:Y:S03]  /*b740*/  SYNCS.ARRIVE.TRANS64.RED.A1T0 RZ, [UR6], RZ ;  /* 0x000000ffffff79a7 */ /* 0x002fe60008100406 */
.L_x_155:
[----:B------:R-:W-:Y:S05]  /*b750*/  BSYNC B0 ;  /* 0x0000000000007941 */ /* 0x000fea0003800000 */
.L_x_154:
[----:B------:R-:W1:Y:S01]  /*b760*/  LDC R0, c[0x0][0xda4] ;  /* 0x00036900ff007b82 */ /* 0x000e620000000800 */
[----:B------:R-:W-:Y:S01]  /*b770*/  R2UR UR4, R213 ;  /* 0x00000000d50472ca */ /* 0x000fe200000e0000 */
[----:B------:R-:W-:Y:S01]  /*b780*/  UIADD3 UR38, UR38, 0x1, URZ ;  /* 0x0000000126267890 */ /* 0x000fe2000fffe03f */
[----:B------:R-:W-:Y:S02]  /*b790*/  R2UR UR6, R212 ;  /* 0x00000000d40672ca */ /* 0x000fe400000e0000 */
[----:B------:R-:W-:Y:S01]  /*b7a0*/  R2UR UR5, R19 ;  /* 0x00000000130572ca */ /* 0x000fe200000e0000 */
[----:B------:R-:W-:-:S04]  /*b7b0*/  UISETP.NE.AND UP0, UPT, UR38, 0x2, UPT ;  /* 0x000000022600788c */ /* 0x000fc8000bf05270 */
[----:B------:R-:W-:-:S04]  /*b7c0*/  USEL UR38, UR38, URZ, UP0 ;  /* 0x0000003f26267287 */ /* 0x000fc80008000000 */
[----:B------:R-:W-:-:S06]  /*b7d0*/  UIADD3 UR4, UR4, 0x1, URZ ;  /* 0x0000000104047890 */ /* 0x000fcc000fffe03f */
[----:B------:R-:W-:Y:S01]  /*b7e0*/  IMAD.U32 R213, RZ, RZ, UR4 ;  /* 0x00000004ffd57e24 */ /* 0x000fe2000f8e00ff */
[----:B------:R-:W-:Y:S01]  /*b7f0*/  USEL UR4, URZ, 0x1, UP0 ;  /* 0x000000013f047887 */ /* 0x000fe20008000000 */
[----:B-1----:R-:W-:-:S03]  /*b800*/  ISETP.LE.AND P0, PT, R0, UR6, PT ;  /* 0x0000000600007c0c */ /* 0x002fc6000bf03270 */
[----:B------:R-:W-:-:S06]  /*b810*/  ULOP3.LUT UR5, UR5, UR4, URZ, 0x3c, !UPT ;  /* 0x0000000405057292 */ /* 0x000fcc000f8e3c3f */
[----:B------:R-:W-:-:S04]  /*b820*/  IMAD.U32 R19, RZ, RZ, UR5 ;  /* 0x00000005ff137e24 */ /* 0x000fc8000f8e00ff */
[----:B------:R-:W-:Y:S05]  /*b830*/  @!P0 BRA `(.L_x_156) ;  /* 0xffffff5800bc8947 */ /* 0x000fea000383ffff */
[----:B------:R-:W-:Y:S05]  /*b840*/  EXIT ;  /* 0x000000000000794d */ /* 0x000fea0003800000 */
.L_x_128:
[----:B------:R-:W-:-:S08]  /*b850*/  NOP ;  /* 0x0000000000007918 */ /* 0x000fd00000000000 */
[----:B-1----:R-:W1:-:S00]  /*b860*/  USETMAXREG.DEALLOC.CTAPOOL 0x18 ;  /* 0x00000018000079c8 */ /* 0x002e4000080e0500 */
[----:B-1----:R-:W-:-:S06]  /*b870*/  LOP3.LUT R0, R0, 0x3, RZ, 0xc0, !PT ;  /* 0x0000000300007812 */ /* 0x002fcc00078ec0ff */
[----:B------:R-:W1:Y:S02]  /*b880*/  SHFL.IDX PT, R0, R0, RZ, 0x1f ;  /* 0x00001fff00007589 */ /* 0x000e6400000e0000 */
[----:B-1----:R-:W-:-:S13]  /*b890*/  ISETP.NE.AND P0, PT, R0, RZ, PT ;  /* 0x000000ff0000720c */ /* 0x002fda0003f05270 */
[----:B------:R-:W-:Y:S05]  /*b8a0*/  @P0 EXIT ;  /* 0x000000000000094d */ /* 0x000fea0003800000 */
[----:B------:R-:W1:Y:S01]  /*b8b0*/  S2UR UR4, SR_CTAID.X ;  /* 0x00000000000479c3 */ /* 0x000e620000002500 */
[----:B------:R-:W-:Y:S01]  /*b8c0*/  MOV R16, RZ ;  /* 0x000000ff00107202 */ /* 0x000fe20000000f00 */
[----:B------:R-:W-:Y:S02]  /*b8d0*/  IMAD.MOV.U32 R2, RZ, RZ, 0x1 ;  /* 0x00000001ff027424 */ /* 0x000fe400078e00ff */
[----:B------:R-:W-:-:S04]  /*b8e0*/  IMAD.MOV.U32 R19, RZ, RZ, 0x1 ;  /* 0x00000001ff137424 */ /* 0x000fc800078e00ff */
[----:B------:R-:W1:Y:S02]  /*b8f0*/  LDC R0, c[0x0][0xda4] ;  /* 0x00036900ff007b82 */ /* 0x000e640000000800 */
[----:B-1----:R-:W-:-:S13]  /*b900*/  ISETP.LE.AND P0, PT, R0, UR4, PT ;  /* 0x0000000400007c0c */ /* 0x002fda000bf03270 */
[----:B------:R-:W-:Y:S05]  /*b910*/  @P0 BRA `(.L_x_157) ;  /* 0x0000003400500947 */ /* 0x000fea0003800000 */
[----:B------:R-:W2:Y:S01]  /*b920*/  LDL R4, [R1+0x24] ;  /* 0x0000240001047983 */ /* 0x000ea20000100800 */
[----:B------:R-:W1:Y:S01]  /*b930*/  S2UR UR4, SR_CTAID.X ;  /* 0x00000000000479c3 */ /* 0x000e620000002500 */
[----:B------:R-:W-:Y:S01]  /*b940*/  MOV R16, RZ ;  /* 0x000000ff00107202 */ /* 0x000fe20000000f00 */
[----:B------:R-:W-:Y:S01]  /*b950*/  IMAD.MOV.U32 R19, RZ, RZ, 0x1 ;  /* 0x00000001ff137424 */ /* 0x000fe200078e00ff */
[----:B------:R-:W3:Y:S01]  /*b960*/  S2R R3, SR_TID.X ;  /* 0x0000000000037919 */ /* 0x000ee20000002100 */
[----:B------:R-:W-:Y:S01]  /*b970*/  ULDC.64 UR36, c[0x0][0x198] ;  /* 0x0000660000247ab9 */ /* 0x000fe20000000a00 */
[----:B------:R-:W-:Y:S01]  /*b980*/  ULDC UR39, c[0x0][0xc] ;  /* 0x0000030000277ab9 */ /* 0x000fe20000000800 */
[C---:B---3--:R-:W-:Y:S02]  /*b990*/  LOP3.LUT P1, RZ, R3.reuse, 0x7f, RZ, 0xc0, !PT ;  /* 0x0000007f03ff7812 */ /* 0x048fe4000782c0ff */
[----:B------:R-:W-:-:S04]  /*b9a0*/  LOP3.LUT P0, R0, R3, 0x1f, RZ, 0xc0, !PT ;  /* 0x0000001f03007812 */ /* 0x000fc8000780c0ff */
[----:B------:R-:W-:Y:S01]  /*b9b0*/  PLOP3.LUT P0, PT, P0, P1, PT, 0x8a, 0x0 ;  /* 0x000000000000781c */ /* 0x000fe20000703172 */
[----:B------:R1:W-:Y:S03]  /*b9c0*/  STL [R1+0x20], R0 ;  /* 0x0000200001007387 */ /* 0x0003e60000100800 */
[----:B------:R-:W-:-:S05]  /*b9d0*/  P2R R2, PR, RZ, 0x1 ;  /* 0x00000001ff027803 */ /* 0x000fca0000000000 */
[----:B------:R3:W-:Y:S01]  /*b9e0*/  STL [R1+0x4], R2 ;  /* 0x0000040201007387 */ /* 0x0007e20000100800 */
[----:B-1----:R-:W-:-:S05]  /*b9f0*/  IMAD.U32 R0, RZ, RZ, UR4 ;  /* 0x00000004ff007e24 */ /* 0x002fca000f8e00ff */
[----:B------:R3:W-:Y:S04]  /*ba00*/  STL [R1+0x14], R0 ;  /* 0x0000140001007387 */ /* 0x0007e80000100800 */
[----:B------:R3:W-:Y:S01]  /*ba10*/  STL [R1+0x1c], RZ ;  /* 0x00001cff01007387 */ /* 0x0007e20000100800 */
[----:B--2---:R-:W-:-:S13]  /*ba20*/  R2UR UR5, R4 ;  /* 0x00000000040572ca */ /* 0x004fda00000e0000 */
[----:B---3--:R-:W-:-:S12]  /*ba30*/  ULOP3.LUT UR38, UR5, 0x2, URZ, 0xfc, !UPT ;  /* 0x0000000205267892 */ /* 0x008fd8000f8efc3f */
.L_x_210:
[----:B--2---:R-:W2:Y:S01]  /*ba40*/  LDL R2, [R1+0x14] ;  /* 0x0000140001027983 */ /* 0x004ea20000100800 */
        /* <DEDUP_REMOVED lines=16> */
[----:B------:R-:W1:Y:S03]  /*bb50*/  LDC R0, c[0x0][0x2e0] ;  /* 0x0000b800ff007b82 */ /* 0x000e660000000800 */
[----:B------:R-:W-:Y:S01]  /*bb60*/  IMAD.MOV.U32 R17, RZ, RZ, R4 ;  /* 0x000000ffff117224 */ /* 0x000fe200078e0004 */
[----:B------:R2:W-:Y:S04]  /*bb70*/  STL [R1+0xc], R4 ;  /* 0x00000c0401007387 */ /* 0x0005e80000100800 */
[----:B------:R-:W4:Y:S01]  /*bb80*/  @P1 LDC.64 R2, c[0x0][0xdb8] ;  /* 0x00036e00ff021b82 */ /* 0x000f220000000a00 */
[----:B-1----:R-:W-:Y:S01]  /*bb90*/  IMAD R7, R0, UR4, RZ ;  /* 0x0000000400077c24 */ /* 0x002fe2000f8e02ff */
[----:B------:R-:W-:-:S04]  /*bba0*/  MOV R0, 0x400 ;  /* 0x0000040000007802 */ /* 0x000fc80000000f00 */
[----:B---3--:R-:W-:Y:S01]  /*bbb0*/  LEA R6, R5, R0, 0x18 ;  /* 0x0000000005067211 */ /* 0x008fe200078ec0ff */
[----:B------:R2:W-:Y:S01]  /*bbc0*/  STL [R1+0x18], R7 ;  /* 0x0000180701007387 */ /* 0x0005e20000100800 */
[----:B------:R-:W-:Y:S01]  /*bbd0*/  IADD3 R0, R7, 0x4f, RZ ;  /* 0x0000004f07007810 */ /* 0x000fe20007ffe0ff */
[----:B----4-:R-:W-:Y:S02]  /*bbe0*/  @P1 IMAD.HI.U32 R2, R4, R2, RZ ;  /* 0x0000000204021227 */ /* 0x010fe400078e00ff */
[----:B------:R2:W-:Y:S02]  /*bbf0*/  STL [R1+0x8], R6 ;  /* 0x0000080601007387 */ /* 0x0005e40000100800 */
[----:B------:R-:W-:Y:S01]  /*bc00*/  IMAD.HI R0, R0, 0x66666667, RZ ;  /* 0x6666666700007827 */ /* 0x000fe200078e02ff */
[----:B------:R-:W-:-:S03]  /*bc10*/  @P1 SHF.R.U32.HI R17, RZ, R3, R2 ;  /* 0x00000003ff111219 */ /* 0x000fc60000011602 */
[----:B------:R-:W-:Y:S02]  /*bc20*/  VIADD R2, R6, 0x24400 ;  /* 0x0002440006027836 */ /* 0x000fe40000000000 */
[----:B------:R-:W-:-:S03]  /*bc30*/  IMAD.MOV R3, RZ, RZ, -R17 ;  /* 0x000000ffff037224 */ /* 0x000fc600078e0a11 */
[----:B------:R-:W-:Y:S01]  /*bc40*/  LOP3.LUT P0, RZ, R2, 0x3ff, RZ, 0xc0, !PT ;  /* 0x000003ff02ff7812 */ /* 0x000fe2000780c0ff */
[----:B------:R-:W-:Y:S01]  /*bc50*/  IMAD R18, R18, R3, R4 ;  /* 0x0000000312127224 */ /* 0x000fe200078e0204 */
        /* <DEDUP_REMOVED lines=8> */
[----:B--2---:R-:W-:Y:S01]  /*bce0*/  IMAD.U32 R4, RZ, RZ, UR6 ;  /* 0x00000006ff047e24 */ /* 0x004fe2000f8e00ff */
[----:B------:R-:W-:Y:S01]  /*bcf0*/  MOV R5, UR7 ;  /* 0x0000000700057c02 */ /* 0x000fe20008000f00 */
[----:B------:R-:W1:Y:S01]  /*bd00*/  LDC.64 R2, c[0x4][R2] ;  /* 0x0100000002027b82 */ /* 0x000e620000000a00 */
[----:B------:R-:W-:Y:S01]  /*bd10*/  IMAD.U32 R6, RZ, RZ, UR8 ;  /* 0x00000008ff067e24 */ /* 0x000fe2000f8e00ff */
[----:B------:R-:W-:Y:S01]  /*bd20*/  MOV R11, UR5 ;  /* 0x00000005000b7c02 */ /* 0x000fe20008000f00 */
[----:B------:R-:W-:Y:S02]  /*bd30*/  IMAD.U32 R7, RZ, RZ, UR9 ;  /* 0x00000009ff077e24 */ /* 0x000fe4000f8e00ff */
[----:B------:R-:W-:-:S02]  /*bd40*/  IMAD.U32 R10, RZ, RZ, UR4 ;  /* 0x00000004ff0a7e24 */ /* 0x000fc4000f8e00ff */
[----:B------:R-:W-:Y:S02]  /*bd50*/  IMAD.MOV.U32 R8, RZ, RZ, 0x70 ;  /* 0x00000070ff087424 */ /* 0x000fe400078e00ff */
[----:B------:R-:W-:Y:S02]  /*bd60*/  IMAD.MOV.U32 R12, RZ, RZ, 0x1 ;  /* 0x00000001ff0c7424 */ /* 0x000fe400078e00ff */
[----:B------:R-:W-:-:S07]  /*bd70*/  IMAD.MOV.U32 R13, RZ, RZ, RZ ;  /* 0x000000ffff0d7224 */ /* 0x000fce00078e00ff */
[----:B------:R-:W-:-:S07]  /*bd80*/  LEPC R20, `(.L_x_158) ;  /* 0x000000001014794e */ /* 0x000fce0000000000 */
[----:B-1----:R-:W-:Y:S05]  /*bd90*/  CALL.ABS.NOINC R2 ;  /* 0x0000000002007343 */ /* 0x002fea0003c00000 */
.L_x_158:
[----:B------:R-:W2:Y:S02]  /*bda0*/  LDL R2, [R1+0x8] ;  /* 0x0000080001027983 */ /* 0x000ea40000100800 */
[----:B--2---:R-:W-:-:S04]  /*bdb0*/  IADD3 R0, R2, 0x400, RZ ;  /* 0x0000040002007810 */ /* 0x004fc80007ffe0ff */
[----:B------:R-:W-:-:S13]  /*bdc0*/  LOP3.LUT P0, RZ, R0, 0x3ff, RZ, 0xc0, !PT ;  /* 0x000003ff00ff7812 */ /* 0x000fda000780c0ff */
[----:B------:R-:W-:Y:S05]  /*bdd0*/  @!P0 BRA `(.L_x_159) ;  /* 0x0000000000808947 */ /* 0x000fea0003800000 */
[----:B------:R-:W-:Y:S01]  /*bde0*/  MOV R0, 0x0 ;  /* 0x0000000000007802 */ /* 0x000fe20000000f00 */
[----:B------:R-:W-:Y:S01]  /*bdf0*/  ULDC.64 UR6, c[0x4][0xa8] ;  /* 0x01002a0000067ab9 */ /* 0x000fe20000000a00 */
[----:B------:R-:W-:Y:S01]  /*be00*/  ULDC.64 UR8, c[0x4][0xb0] ;  /* 0x01002c0000087ab9 */ /* 0x000fe20000000a00 */
[----:B------:R-:W-:Y:S01]  /*be10*/  ULDC.64 UR4, c[0x4][0x10] ;  /* 0x0100040000047ab9 */ /* 0x000fe20000000a00 */
[----:B------:R1:W2:Y:S01]  /*be20*/  LDC.64 R2, c[0x4][R0] ;  /* 0x0100000000027b82 */ /* 0x0002a20000000a00 */
[----:B------:R-:W-:Y:S01]  /*be30*/  IMAD.U32 R4, RZ, RZ, UR6 ;  /* 0x00000006ff047e24 */ /* 0x000fe2000f8e00ff */
[----:B------:R-:W-:Y:S01]  /*be40*/  MOV R7, UR9 ;  /* 0x0000000900077c02 */ /* 0x000fe20008000f00 */
[----:B------:R-:W-:Y:S01]  /*be50*/  IMAD.U32 R5, RZ, RZ, UR7 ;  /* 0x00000007ff057e24 */ /* 0x000fe2000f8e00ff */
[----:B------:R-:W-:Y:S01]  /*be60*/  MOV R12, 0x1 ;  /* 0x00000001000c7802 */ /* 0x000fe20000000f00 */
[----:B------:R-:W-:Y:S02]  /*be70*/  IMAD.U32 R6, RZ, RZ, UR8 ;  /* 0x00000008ff067e24 */ /* 0x000fe4000f8e00ff */
[----:B------:R-:W-:-:S02]  /*be80*/  IMAD.U32 R10, RZ, RZ, UR4 ;  /* 0x00000004ff0a7e24 */ /* 0x000fc4000f8e00ff */
[----:B------:R-:W-:Y:S02]  /*be90*/  IMAD.U32 R11, RZ, RZ, UR5 ;  /* 0x00000005ff0b7e24 */ /* 0x000fe4000f8e00ff */
[----:B------:R-:W-:Y:S02]  /*bea0*/  IMAD.MOV.U32 R8, RZ, RZ, 0x70 ;  /* 0x00000070ff087424 */ /* 0x000fe400078e00ff */
[----:B-1----:R-:W-:-:S07]  /*beb0*/  IMAD.MOV.U32 R13, RZ, RZ, RZ ;  /* 0x000000ffff0d7224 */ /* 0x002fce00078e00ff */
[----:B------:R-:W-:-:S07]  /*bec0*/  LEPC R20, `(.L_x_160) ;  /* 0x000000001014794e */ /* 0x000fce0000000000 */
[----:B--2---:R-:W-:Y:S05]  /*bed0*/  CALL.ABS.NOINC R2 ;  /* 0x0000000002007343 */ /* 0x004fea0003c00000 */
.L_x_160:
        /* <DEDUP_REMOVED lines=8> */
[----:B------:R-:W-:Y:S01]  /*bf60*/  MOV R8, 0x70 ;  /* 0x0000007000087802 */ /* 0x000fe20000000f00 */
[----:B------:R-:W-:Y:S02]  /*bf70*/  IMAD.U32 R7, RZ, RZ, UR9 ;  /* 0x00000009ff077e24 */ /* 0x000fe4000f8e00ff */
[----:B------:R-:W-:-:S02]  /*bf80*/  IMAD.U32 R10, RZ, RZ, UR4 ;  /* 0x00000004ff0a7e24 */ /* 0x000fc4000f8e00ff */
[----:B------:R-:W-:Y:S02]  /*bf90*/  IMAD.U32 R11, RZ, RZ, UR5 ;  /* 0x00000005ff0b7e24 */ /* 0x000fe4000f8e00ff */
[----:B------:R-:W-:Y:S02]  /*bfa0*/  IMAD.MOV.U32 R12, RZ, RZ, 0x1 ;  /* 0x00000001ff0c7424 */ /* 0x000fe400078e00ff */
[----:B------:R-:W-:-:S07]  /*bfb0*/  IMAD.MOV.U32 R13, RZ, RZ, RZ ;  /* 0x000000ffff0d7224 */ /* 0x000fce00078e00ff */
[----:B------:R-:W-:-:S07]  /*bfc0*/  LEPC R20, `(.L_x_159) ;  /* 0x000000001014794e */ /* 0x000fce0000000000 */
[----:B-1----:R-:W-:Y:S05]  /*bfd0*/  CALL.ABS.NOINC R2 ;  /* 0x0000000002007343 */ /* 0x002fea0003c00000 */
.L_x_159:
[----:B------:R-:W-:Y:S01]  /*bfe0*/  ULDC.64 UR4, c[0x0][0x9f8] ;  /* 0x00027e0000047ab9 */ /* 0x000fe20000000a00 */
[----:B------:R-:W2:Y:S01]  /*bff0*/  LDL R9, [R1+0x20] ;  /* 0x0000200001097983 */ /* 0x000ea20000100800 */
[----:B------:R-:W-:Y:S01]  /*c000*/  ISETP.NE.U32.AND P0, PT, RZ, UR4, PT ;  /* 0x00000004ff007c0c */ /* 0x000fe2000bf05070 */
[----:B------:R-:W-:Y:S01]  /*c010*/  ULDC.64 UR6, c[0x0][0x208] ;  /* 0x0000820000067ab9 */ /* 0x000fe20000000a00 */
[----:B------:R-:W-:Y:S01]  /*c020*/  MOV R7, R17 ;  /* 0x0000001100077202 */ /* 0x000fe20000000f00 */
[----:B------:R-:W3:Y:S01]  /*c030*/  LDL.LU R6, [R1+0xc] ;  /* 0x00000c0001067983 */ /* 0x000ee20000300800 */
[----:B------:R-:W-:Y:S01]  /*c040*/  ISETP.NE.AND.EX P0, PT, RZ, UR5, PT, P0 ;  /* 0x00000005ff007c0c */ /* 0x000fe2000bf05300 */
[----:B------:R-:W1:Y:S01]  /*c050*/  LDC R0, c[0x0][0x428] ;  /* 0x00010a00ff007b82 */ /* 0x000e620000000800 */
[----:B------:R-:W-:Y:S01]  /*c060*/  ULDC UR4, c[0x0][0xda8] ;  /* 0x00036a0000047ab9 */ /* 0x000fe20000000800 */
[----:B------:R-:W4:Y:S10]  /*c070*/  LDL R8, [R1+0x14] ;  /* 0x0000140001087983 */ /* 0x000f340000100800 */
[----:B------:R-:W1:Y:S02]  /*c080*/  @P0 LDC.64 R2, c[0x0][0x9f8] ;  /* 0x00027e00ff020b82 */ /* 0x000e640000000a00 */
[----:B-1----:R-:W-:Y:S01]  /*c090*/  ISETP.NE.AND P1, PT, R0, 0x1, PT ;  /* 0x000000010000780c */ /* 0x002fe20003f25270 */
[----:B------:R-:W-:-:S02]  /*c0a0*/  IMAD.MOV.U32 R0, RZ, RZ, R18 ;  /* 0x000000ffff007224 */ /* 0x000fc400078e0012 */
[----:B------:R-:W-:-:S10]  /*c0b0*/  @P0 IMAD.WIDE R2, R17, 0x4, R2 ;  /* 0x0000000411020825 */ /* 0x000fd400078e0202 */
[----:B------:R-:W1:Y:S01]  /*c0c0*/  @P1 LDC R5, c[0x0][0x42c] ;  /* 0x00010b00ff051b82 */ /* 0x000e620000000800 */
[----:B------:R1:W5:Y:S07]  /*c0d0*/  @P0 LDG.E R7, desc[UR6][R2.64] ;  /* 0x0000000602070981 */ /* 0x00036e000c1e1900 */
[----:B------:R-:W1:Y:S02]  /*c0e0*/  @P1 LDC R4, c[0x0][0x430] ;  /* 0x00010c00ff041b82 */ /* 0x000e640000000800 */
[----:B-1----:R-:W-:-:S05]  /*c0f0*/  @P1 IMAD.HI.U32 R5, R18, R5, RZ ;  /* 0x0000000512051227 */ /* 0x002fca00078e00ff */
[----:B------:R-:W-:Y:S02]  /*c100*/  @P1 SHF.R.U32.HI R0, RZ, R4, R5 ;  /* 0x00000004ff001219 */ /* 0x000fe40000011605 */
[----:B------:R-:W1:Y:S01]  /*c110*/  S2R R4, SR_CgaCtaId ;  /* 0x0000000000047919 */ /* 0x000e620000008800 */
[----:B--2---:R-:W-:Y:S01]  /*c120*/  ISETP.NE.AND P1, PT, R9, RZ, PT ;  /* 0x000000ff0900720c */ /* 0x004fe20003f25270 */
[----:B---3--:R-:W-:-:S04]  /*c130*/  IMAD.MOV R6, RZ, RZ, -R6 ;  /* 0x000000ffff067224 */ /* 0x008fc800078e0a06 */
[----:B----4-:R-:W-:-:S08]  /*c140*/  IMAD R6, R6, UR4, R8 ;  /* 0x0000000406067c24 */ /* 0x010fd0000f8e0208 */
[----:B------:R-:W-:Y:S01]  /*c150*/  VOTEU.ALL UP1, P1 ;  /* 0x00000000003f7886 */ /* 0x000fe20000820000 */
[----:B------:R-:W-:-:S04]  /*c160*/  PLOP3.LUT P2, PT, P1, PT, PT, 0x8, 0x0 ;  /* 0x000000000000781c */ /* 0x000fc80000f4e170 */
[----:B------:R-:W-:Y:S01]  /*c170*/  @!UP1 UIADD3 UR8, UP0, UR36, 0x270, URZ ;  /* 0x0000027024089890 */ /* 0x000fe2000ff1e03f */
[----:B------:R-:W-:-:S03]  /*c180*/  IMAD.SHL.U32 R6, R6, 0x80, RZ ;  /* 0x0000008006067824 */ /* 0x000fc600078e00ff */
[----:B------:R-:W-:-:S03]  /*c190*/  @!UP1 UIADD3.X UR9, URZ, UR37, URZ, UP0, !UPT ;  /* 0x000000253f099290 */ /* 0x000fc600087fe43f */
[----:B-1----:R-:W-:-:S09]  /*c1a0*/  VOTEU.ALL UP0, P1 ;  /* 0x00000000003f7886 */ /* 0x002fd20000800000 */
.L_x_161:
        /* <DEDUP_REMOVED lines=13> */
.L_x_162:
        /* <DEDUP_REMOVED lines=12> */
.L_x_163:
        /* <DEDUP_REMOVED lines=12> */
.L_x_164:
        /* <DEDUP_REMOVED lines=10> */
[----:B------:R-:W-:Y:S01]  /*c4a0*/  LOP3.LUT R4, R4, 0x1, RZ, 0xc0, !PT ;  /* 0x0000000104047812 */ /* 0x000fe200078ec0ff */
[----:B------:R-:W-:-:S04]  /*c4b0*/  UMOV UR4, 0xffffffff ;  /* 0xffffffff00047882 */ /* 0x000fc80000000000 */
[C---:B------:R-:W-:Y:S02]  /*c4c0*/  IMAD R20, R4.reuse, 0x28, RZ ;  /* 0x0000002804147824 */ /* 0x040fe400078e02ff */
[----:B------:R-:W-:Y:S01]  /*c4d0*/  IMAD R21, R4, 0xa00, RZ ;  /* 0x00000a0004157824 */ /* 0x000fe200078e02ff */
[----:B-1----:R-:W-:-:S04]  /*c4e0*/  ISETP.NE.U32.AND P0, PT, R2, RZ, PT ;  /* 0x000000ff0200720c */ /* 0x002fc80003f05070 */
[----:B------:R-:W-:-:S04]  /*c4f0*/  ISETP.NE.AND.EX P0, PT, R3, RZ, PT, P0 ;  /* 0x000000ff0300720c */ /* 0x000fc80003f05300 */
[----:B-----5:R-:W-:Y:S01]  /*c500*/  SEL R4, R7, RZ, !P0 ;  /* 0x000000ff07047207 */ /* 0x020fe20004000000 */
[----:B------:R-:W-:Y:S08]  /*c510*/  BRA.DIV UR4, `(.L_x_165) ;  /* 0x0000002e04a47947 */ /* 0x000ff0000b800000 */
.L_x_226:
[----:B------:R-:W2:Y:S01]  /*c520*/  LDL R8, [R1+0x10] ;  /* 0x0000100001087983 */ /* 0x000ea20000100800 */
[----:B------:R-:W-:Y:S01]  /*c530*/  UMOV UR4, 0xffffffff ;  /* 0xffffffff00047882 */ /* 0x000fe20000000000 */
[--C-:B------:R-:W-:Y:S01]  /*c540*/  SHF.R.S32.HI R12, RZ, 0x1f, R7.reuse ;  /* 0x0000001fff0c7819 */ /* 0x100fe20000011407 */
[----:B------:R-:W-:Y:S01]  /*c550*/  IMAD.MOV.U32 R5, RZ, RZ, R7 ;  /* 0x000000ffff057224 */ /* 0x000fe200078e0007 */
[----:B--2---:R-:W-:Y:S01]  /*c560*/  IADD3 R8, R8, -0x1, RZ ;  /* 0xffffffff08087810 */ /* 0x004fe20007ffe0ff */
[----:B------:R-:W-:Y:S06]  /*c570*/  BRA.DIV UR4, `(.L_x_166) ;  /* 0x0000002e04c07947 */ /* 0x000fec000b800000 */
[----:B------:R-:W-:-:S13]  /*c580*/  ELECT P6, URZ, PT ;  /* 0x00000000003f782f */ /* 0x000fda00038c0000 */
.L_x_229:
[----:B------:R-:W-:Y:S05]  /*c590*/  @!P6 BRA `(.L_x_167) ;  /* 0x000000040044e947 */ /* 0x000fea0003800000 */
[----:B------:R1:W-:Y:S01]  /*c5a0*/  STL [R1], R8 ;  /* 0x0000000801007387 */ /* 0x0003e20000100800 */
[----:B------:R-:W-:Y:S05]  /*c5b0*/  @!P0 BRA `(.L_x_168) ;  /* 0x0000000000508947 */ /* 0x000fea0003800000 */
[----:B------:R-:W2:Y:S01]  /*c5c0*/  LDC R13, c[0x0][0x41c] ;  /* 0x00010700ff0d7b82 */ /* 0x000ea20000000800 */
[----:B------:R-:W-:Y:S01]  /*c5d0*/  IMAD.MOV.U32 R4, RZ, RZ, R8 ;  /* 0x000000ffff047224 */ /* 0x000fe200078e0008 */
[----:B------:R-:W-:Y:S01]  /*c5e0*/  ULDC.64 UR4, c[0x0][0x408] ;  /* 0x0001020000047ab9 */ /* 0x000fe20000000a00 */
[----:B------:R-:W-:Y:S01]  /*c5f0*/  ULDC.64 UR6, c[0x0][0x208] ;  /* 0x0000820000067ab9 */ /* 0x000fe20000000a00 */
[----:B--2---:R-:W-:-:S13]  /*c600*/  ISETP.NE.AND P1, PT, R13, 0x1, PT ;  /* 0x000000010d00780c */ /* 0x004fda0003f25270 */
[----:B------:R-:W2:Y:S02]  /*c610*/  @P1 LDC.64 R10, c[0x0][0x420] ;  /* 0x00010800ff0a1b82 */ /* 0x000ea40000000a00 */
[----:B--2---:R-:W-:-:S05]  /*c620*/  @P1 IMAD.HI.U32 R10, R8, R10, RZ ;  /* 0x0000000a080a1227 */ /* 0x004fca00078e00ff */
[----:B------:R-:W-:-:S04]  /*c630*/  @P1 SHF.R.U32.HI R4, RZ, R11, R10 ;  /* 0x0000000bff041219 */ /* 0x000fc8000001160a */
[--C-:B------:R-:W-:Y:S01]  /*c640*/  SHF.R.S32.HI R11, RZ, 0x1f, R4.reuse ;  /* 0x0000001fff0b7819 */ /* 0x100fe20000011404 */
[--C-:B------:R-:W-:Y:S02]  /*c650*/  IMAD.MOV R9, RZ, RZ, -R4.reuse ;  /* 0x000000ffff097224 */ /* 0x100fe400078e0a04 */
[----:B------:R-:W-:Y:S02]  /*c660*/  IMAD.MOV.U32 R10, RZ, RZ, R4 ;  /* 0x000000ffff0a7224 */ /* 0x000fe400078e0004 */
[----:B------:R-:W-:Y:S02]  /*c670*/  IMAD R9, R13, R9, R8 ;  /* 0x000000090d097224 */ /* 0x000fe400078e0208 */
[----:B------:R-:W-:-:S03]  /*c680*/  IMAD.WIDE.U32 R10, R7, UR4, R10 ;  /* 0x00000004070a7c25 */ /* 0x000fc6000f8e000a */
[----:B------:R2:W-:Y:S01]  /*c690*/  STL [R1], R9 ;  /* 0x0000000901007387 */ /* 0x0005e20000100800 */
[----:B------:R-:W-:Y:S01]  /*c6a0*/  LEA R14, P1, R10, R2, 0x2 ;  /* 0x000000020a0e7211 */ /* 0x000fe200078210ff */
[----:B--2---:R-:W-:-:S04]  /*c6b0*/  IMAD R9, R12, UR4, RZ ;  /* 0x000000040c097c24 */ /* 0x004fc8000f8e02ff */
[----:B------:R-:W-:-:S05]  /*c6c0*/  IMAD R4, R7, UR5, R9 ;  /* 0x0000000507047c24 */ /* 0x000fca000f8e0209 */
[----:B------:R-:W-:-:S04]  /*c6d0*/  IADD3 R4, R11, R4, RZ ;  /* 0x000000040b047210 */ /* 0x000fc80007ffe0ff */
[----:B------:R-:W-:-:S05]  /*c6e0*/  LEA.HI.X R15, R10, R3, R4, 0x2, P1 ;  /* 0x000000030a0f7211 */ /* 0x000fca00008f1404 */
[----:B------:R2:W5:Y:S02]  /*c6f0*/  LDG.E R7, desc[UR6][R14.64] ;  /* 0x000000060e077981 */ /* 0x000564000c1e1900 */
.L_x_168:
[----:B------:R-:W3:Y:S01]  /*c700*/  S2R R9, SR_CgaCtaId ;  /* 0x0000000000097919 */ /* 0x000ee20000008800 */
[----:B------:R-:W-:-:S04]  /*c710*/  MOV R4, 0x400 ;  /* 0x0000040000047802 */ /* 0x000fc80000000f00 */
[----:B---3--:R-:W-:Y:S02]  /*c720*/  LEA R4, R9, R4, 0x18 ;  /* 0x0000000409047211 */ /* 0x008fe400078ec0ff */
[----:B------:R-:W-:-:S03]  /*c730*/  SHF.L.U32 R9, R19, 0x1f, RZ ;  /* 0x0000001f13097819 */ /* 0x000fc600000006ff */
[----:B------:R-:W-:-:S04]  /*c740*/  IMAD R4, R16, 0x8, R4 ;  /* 0x0000000810047824 */ /* 0x000fc800078e0204 */
[----:B------:R-:W3:Y:S02]  /*c750*/  SYNCS.PHASECHK.TRANS64.TRYWAIT P1, [R4+URZ+0x38840], R9 ;  /* 0x03884009040075a7 */ /* 0x000ee4000802017f */
[----:B---3--:R-:W-:Y:S05]  /*c760*/  @!P1 BRA `(.L_x_169) ;  /* 0x0000002c00649947 */ /* 0x008fea0003800000 */
.L_x_230:
[----:B------:R-:W4:Y:S01]  /*c770*/  S2R R10, SR_TID.X ;  /* 0x00000000000a7919 */ /* 0x000f220000002100 */
[----:B------:R-:W-:-:S04]  /*c780*/  UPRMT UR4, UR38, 0x9910, URZ ;  /* 0x0000991026047896 */ /* 0x000fc8000800003f */
[----:B------:R-:W-:Y:S01]  /*c790*/  UISETP.NE.AND UP0, UPT, UR4, 0x2, UPT ;  /* 0x000000020400788c */ /* 0x000fe2000bf05270 */
[----:B----4-:R-:W-:-:S13]  /*c7a0*/  LOP3.LUT P1, RZ, R10, 0x7f, RZ, 0xc0, !PT ;  /* 0x0000007f0aff7812 */ /* 0x010fda000782c0ff */
[----:B---3--:R-:W-:-:S04]  /*c7b0*/  @!P1 IMAD.MOV.U32 R9, RZ, RZ, 0xa000 ;  /* 0x0000a000ff099424 */ /* 0x008fc800078e00ff */
[----:B------:R3:W-:Y:S01]  /*c7c0*/  @!P1 SYNCS.ARRIVE.TRANS64 RZ, [R4+URZ+0x38830], R9 ;  /* 0x0388300904ff99a7 */ /* 0x0007e2000800003f */
[----:B------:R-:W-:-:S13]  /*c7d0*/  PLOP3.LUT P1, PT, PT, PT, UP0, 0x80, 0x0 ;  /* 0x000000000000781c */ /* 0x000fda0003f2f008 */
[----:B---3--:R-:W-:Y:S05]  /*c7e0*/  @P1 BRA `(.L_x_170) ;  /* 0x0000000000041947 */ /* 0x008fea0003800000 */
[----:B------:R-:W-:Y:S01]  /*c7f0*/  BPT.TRAP 0x1 ;  /* 0x000000040000795c */ /* 0x000fe20000300000 */
.L_x_170:
[----:B------:R-:W3:Y:S02]  /*c800*/  LDL R9, [R1+0x4] ;  /* 0x0000040001097983 */ /* 0x000ee40000100800 */
[----:B---3--:R-:W-:-:S13]  /*c810*/  ISETP.NE.AND P1, PT, R9, RZ, PT ;  /* 0x000000ff0900720c */ /* 0x008fda0003f25270 */
[----:B------:R-:W-:Y:S05]  /*c820*/  @P1 BRA `(.L_x_171) ;  /* 0x0000000000041947 */ /* 0x000fea0003800000 */
[----:B------:R-:W-:Y:S01]  /*c830*/  BPT.TRAP 0x1 ;  /* 0x000000040000795c */ /* 0x000fe20000300000 */
.L_x_171:
[----:B------:R-:W3:Y:S01]  /*c840*/  LDL R9, [R1] ;  /* 0x0000000001097983 */ /* 0x000ee20000100800 */
[----:B------:R-:W-:Y:S01]  /*c850*/  MOV R10, 0x400 ;  /* 0x00000400000a7802 */ /* 0x000fe20000000f00 */
[----:B------:R-:W4:Y:S01]  /*c860*/  S2R R11, SR_CgaCtaId ;  /* 0x00000000000b7919 */ /* 0x000f220000008800 */
[----:B------:R-:W-:Y:S01]  /*c870*/  R2UR UR9, R4 ;  /* 0x00000000040972ca */ /* 0x000fe200000e0000 */
[----:B------:R-:W-:Y:S01]  /*c880*/  IMAD R4, R16, 0x5000, R21 ;  /* 0x0000500010047824 */ /* 0x000fe200078e0215 */
[----:B------:R-:W-:Y:S01]  /*c890*/  R2UR UR5, R20 ;  /* 0x00000000140572ca */ /* 0x000fe200000e0000 */
[----:B------:R-:W-:Y:S01]  /*c8a0*/  UIADD3 UR4, UP0, UR36, 0x370, URZ ;  /* 0x0000037024047890 */ /* 0x000fe2000ff1e03f */
[----:B------:R-:W-:Y:S02]  /*c8b0*/  R2UR UR12, R0 ;  /* 0x00000000000c72ca */ /* 0x000fe400000e0000 */
[----:B-----5:R-:W-:Y:S02]  /*c8c0*/  R2UR UR13, R7 ;  /* 0x00000000070d72ca */ /* 0x020fe400000e0000 */
[----:B----4-:R-:W-:-:S05]  /*c8d0*/  LEA R10, R11, R10, 0x18 ;  /* 0x0000000a0b0a7211 */ /* 0x010fca00078ec0ff */
[----:B------:R-:W-:-:S05]  /*c8e0*/  IMAD R4, R4, 0x2, R10 ;  /* 0x0000000204047824 */ /* 0x000fca00078e020a */
[----:B------:R-:W-:Y:S01]  /*c8f0*/  R2UR UR14, R4 ;  /* 0x00000000040e72ca */ /* 0x000fe200000e0000 */
[----:B------:R-:W-:Y:S01]  /*c900*/  UIADD3 UR9, UR9, 0x38830, URZ ;  /* 0x0003883009097890 */ /* 0x000fe2000fffe03f */
[----:B------:R-:W-:Y:S01]  /*c910*/  UMOV UR10, URZ ;  /* 0x0000003f000a7c82 */ /* 0x000fe20008000000 */
[----:B------:R-:W-:Y:S01]  /*c920*/  UMOV UR19, 0x30000 ;  /* 0x0003000000137882 */ /* 0x000fe20000000000 */
[----:B------:R-:W-:Y:S01]  /*c930*/  UMOV UR6, 0x0 ;  /* 0x0000000000067882 */ /* 0x000fe20000000000 */
[----:B------:R-:W-:-:S08]  /*c940*/  UMOV UR7, 0x14f00000 ;  /* 0x14f0000000077882 */ /* 0x000fd00000000000 */
[----:B------:R-:W-:Y:S02]  /*c950*/  UIADD3 UR8, UR14, 0x24400, URZ ;  /* 0x000244000e087890 */ /* 0x000fe4000fffe03f */
[----:B------:R-:W-:Y:S02]  /*c960*/  UIADD3 UR15, UR14, 0x26c00, URZ ;  /* 0x00026c000e0f7890 */ /* 0x000fe4000fffe03f */
[----:B------:R-:W-:Y:S01]  /*c970*/  UIADD3 UR17, UR14, 0x29400, URZ ;  /* 0x000294000e117890 */ /* 0x000fe2000fffe03f */
[----:B------:R-:W-:Y:S01]  /*c980*/  UMOV UR16, 0x40 ;  /* 0x0000004000107882 */ /* 0x000fe20000000000 */
[----:B------:R-:W-:-:S03]  /*c990*/  UIADD3 UR18, UR14, 0x2bc00, URZ ;  /* 0x0002bc000e127890 */ /* 0x000fc6000fffe03f */
[----:B------:R-:W-:Y:S01]  /*c9a0*/  UMOV UR14, 0x80 ;  /* 0x00000080000e7882 */ /* 0x000fe20000000000 */
[----:B------:R-:W-:Y:S02]  /*c9b0*/  MOV R4, R7 ;  /* 0x0000000700047202 */ /* 0x000fe40000000f00 */
[----:B---3--:R-:W-:-:S13]  /*c9c0*/  R2UR UR11, R9 ;  /* 0x00000000090b72ca */ /* 0x008fda00000e0000 */
[----:B------:R-:W-:Y:S02]  /*c9d0*/  UIMAD UR11, UR11, 0x50, UR5 ;  /* 0x000000500b0b78a4 */ /* 0x000fe4000f8e0205 */
[----:B------:R-:W-:-:S09]  /*c9e0*/  UIADD3.X UR5, URZ, UR37, URZ, UP0, !UPT ;  /* 0x000000253f057290 */ /* 0x000fd200087fe43f */
[----:B------:R3:W-:Y:S02]  /*c9f0*/  UTMALDG.4D.MULTICAST [UR8], [UR4], UR19, desc[UR6] ;  /* 0x00000608040073b4 */ /* 0x0007e40008019813 */
[----:B---3--:R-:W-:Y:S01]  /*ca00*/  UMOV UR8, UR15 ;  /* 0x0000000f00087c82 */ /* 0x008fe20008000000 */
[----:B------:R-:W-:Y:S02]  /*ca10*/  UMOV UR10, UR16 ;  /* 0x00000010000a7c82 */ /* 0x000fe40008000000 */
[----:B------:R3:W-:Y:S02]  /*ca20*/  UTMALDG.4D.MULTICAST [UR8], [UR4], UR19, desc[UR6] ;  /* 0x00000608040073b4 */ /* 0x0007e40008019813 */
[----:B---3--:R-:W-:Y:S01]  /*ca30*/  UMOV UR8, UR17 ;  /* 0x0000001100087c82 */ /* 0x008fe20008000000 */
[----:B------:R-:W-:Y:S01]  /*ca40*/  UMOV UR10, UR14 ;  /* 0x0000000e000a7c82 */ /* 0x000fe20008000000 */
[----:B------:R-:W-:Y:S01]  /*ca50*/  UMOV UR14, 0xc0 ;  /* 0x000000c0000e7882 */ /* 0x000fe20000000000 */
[----:B------:R3:W-:Y:S02]  /*ca60*/  UTMALDG.4D.MULTICAST [UR8], [UR4], UR19, desc[UR6] ;  /* 0x00000608040073b4 */ /* 0x0007e40008019813 */
[----:B---3--:R-:W-:Y:S01]  /*ca70*/  UMOV UR8, UR18 ;  /* 0x0000001200087c82 */ /* 0x008fe20008000000 */
[----:B------:R-:W-:-:S02]  /*ca80*/  UMOV UR10, UR14 ;  /* 0x0000000e000a7c82 */ /* 0x000fc40008000000 */
[----:B------:R3:W-:Y:S02]  /*ca90*/  UTMALDG.4D.MULTICAST [UR8], [UR4], UR19, desc[UR6] ;  /* 0x00000608040073b4 */ /* 0x0007e40008019813 */
[----:B---3--:R-:W-:Y:S01]  /*caa0*/  NOP ;  /* 0x0000000000007918 */ /* 0x008fe20000000000 */
.L_x_167:
[----:B------:R-:W3:Y:S01]  /*cab0*/  LDL R13, [R1+0x1c] ;  /* 0x00001c00010d7983 */ /* 0x000ee20000100800 */
[----:B------:R-:W-:-:S03]  /*cac0*/  MOV R10, 0x400 ;  /* 0x00000400000a7802 */ /* 0x000fc60000000f00 */
[----:B------:R-:W4:Y:S01]  /*cad0*/  LDL.LU R9, [R1+0x18] ;  /* 0x0000180001097983 */ /* 0x000f220000300800 */
[----:B------:R-:W5:Y:S01]  /*cae0*/  S2R R11, SR_CgaCtaId ;  /* 0x00000000000b7919 */ /* 0x000f620000008800 */
[----:B------:R-:W-:Y:S05]  /*caf0*/  WARPSYNC.ALL ;  /* 0x0000000000007948 */ /* 0x000fea0003800000 */
[----:B------:R-:W-:-:S13]  /*cb00*/  ELECT P1, URZ, PT ;  /* 0x00000000003f782f */ /* 0x000fda0003820000 */
[----:B------:R-:W-:Y:S01]  /*cb10*/  @P1 R2UR UR13, R17 ;  /* 0x00000000110d12ca */ /* 0x000fe200000e0000 */
[----:B------:R-:W-:Y:S01]  /*cb20*/  UIADD3 UR4, UP0, UR36, 0x270, URZ ;  /* 0x0000027024047890 */ /* 0x000fe2000ff1e03f */
[----:B------:R-:W-:Y:S02]  /*cb30*/  @P1 R2UR UR12, R18 ;  /* 0x00000000120c12ca */ /* 0x000fe400000e0000 */
[----:B------:R-:W-:Y:S01]  /*cb40*/  @P1 R2UR UR11, R6 ;  /* 0x00000000060b12ca */ /* 0x000fe200000e0000 */
[----:B------:R-:W-:Y:S01]  /*cb50*/  UIADD3.X UR5, URZ, UR37, URZ, UP0, !UPT ;  /* 0x000000253f057290 */ /* 0x000fe200087fe43f */
[----:B-----5:R-:W-:-:S04]  /*cb60*/  LEA R10, R11, R10, 0x18 ;  /* 0x0000000a0b0a7211 */ /* 0x020fc800078ec0ff */
[----:B------:R-:W-:Y:S01]  /*cb70*/  R2UR UR30, R10 ;  /* 0x000000000a1e72ca */ /* 0x000fe200000e0000 */
[----:B------:R-:W-:Y:S01]  /*cb80*/  @P1 IMAD.MOV.U32 R7, RZ, RZ, 0x10000 ;  /* 0x00010000ff071424 */ /* 0x000fe200078e00ff */
[----:B------:R-:W-:Y:S01]  /*cb90*/  BAR.SYNC.DEFER_BLOCKING 0x8, 0x120 ;  /* 0x0204800000007b1d */ /* 0x000fe20000010000 */
[----:B------:R-:W-:Y:S02]  /*cba0*/  @P1 R2UR UR29, R17 ;  /* 0x00000000111d12ca */ /* 0x000fe400000e0000 */
[----:B------:R-:W-:-:S08]  /*cbb0*/  @P1 R2UR UR28, R18 ;  /* 0x00000000121c12ca */ /* 0x000fd000000e0000 */
        /* <DEDUP_REMOVED lines=8> */
[----:B------:R-:W-:Y:S01]  /*cc40*/  @P1 R2UR UR19, R6 ;  /* 0x00000000061312ca */ /* 0x000fe200000e0000 */
[----:B------:R1:W-:Y:S01]  /*cc50*/  @P1 SYNCS.ARRIVE.TRANS64 RZ, [R10+URZ+0x38800], R7 ;  /* 0x038800070aff19a7 */ /* 0x0003e2000800003f */
[----:B------:R5:W-:Y:S01]  /*cc60*/  UTMALDG.4D [UR8], [UR4], desc[UR6] ;  /* 0x00000608040075b4 */ /* 0x000be20008019000 */
[----:B------:R-:W-:-:S02]  /*cc70*/  UIADD3 UR24, UR30, 0x18400, URZ ;  /* 0x000184001e187890 */ /* 0x000fc4000fffe03f */
        /* <DEDUP_REMOVED lines=11> */
[----:B-----5:R-:W-:-:S02]  /*cd30*/  @P1 R2UR UR13, R17 ;  /* 0x00000000110d12ca */ /* 0x020fc400000e0000 */
        /* <DEDUP_REMOVED lines=8> */
[----:B---3--:R-:W-:-:S04]  /*cdc0*/  LOP3.LUT R6, R13, 0x1, RZ, 0xc, !PT ;  /* 0x000000010d067812 */ /* 0x008fc800078e0cff */
[----:B------:R-:W-:-:S04]  /*cdd0*/  SHF.L.U32 R6, R6, 0x1f, RZ ;  /* 0x0000001f06067819 */ /* 0x000fc800000006ff */
[----:B------:R-:W3:Y:S01]  /*cde0*/  SYNCS.PHASECHK.TRANS64.TRYWAIT P1, [R10+URZ+0x38820], R6 ;  /* 0x038820060a0075a7 */ /* 0x000ee2000802017f */
[----:B----4-:R-:W-:Y:S01]  /*cdf0*/  ISETP.GE.AND P2, PT, R9, 0x51, PT ;  /* 0x000000510900780c */ /* 0x010fe20003f46270 */
[----:B-1-3--:R-:W-:-:S12]  /*ce00*/  @!P1 BRA `(.L_x_173) ;  /* 0x0000002400d09947 */ /* 0x00afd80003800000 */
.L_x_231:
[----:B------:R-:W-:Y:S05]  /*ce10*/  BSYNC B0 ;  /* 0x0000000000007941 */ /* 0x000fea0003800000 */
.L_x_172:
[----:B------:R-:W-:Y:S05]  /*ce20*/  @!P2 BRA `(.L_x_174) ;  /* 0x0000001800dca947 */ /* 0x000fea0003800000 */
[----:B-1----:R-:W2:Y:S01]  /*ce30*/  LDL R7, [R1+0x10] ;  /* 0x0000100001077983 */ /* 0x002ea20000100800 */
[----:B------:R-:W-:Y:S02]  /*ce40*/  IMAD.MOV.U32 R6, RZ, RZ, 0x1 ;  /* 0x00000001ff067424 */ /* 0x000fe400078e00ff */
[----:B--2---:R-:W-:-:S05]  /*ce50*/  IMAD.MOV R14, RZ, RZ, -R7 ;  /* 0x000000ffff0e7224 */ /* 0x004fca00078e0a07 */
[----:B------:R-:W-:-:S04]  /*ce60*/  VIADDMNMX R14, R14, R6, 0xffffffff, !PT ;  /* 0xffffffff0e0e7446 */ /* 0x000fc80007800106 */
[----:B------:R-:W-:-:S04]  /*ce70*/  IADD3 R6, R7, R14, RZ ;  /* 0x0000000e07067210 */ /* 0x000fc80007ffe0ff */
[----:B------:R-:W-:-:S04]  /*ce80*/  LOP3.LUT R6, R6, 0x1, RZ, 0xc0, !PT ;  /* 0x0000000106067812 */ /* 0x000fc800078ec0ff */
[----:B------:R-:W-:Y:S01]  /*ce90*/  ISETP.NE.U32.AND P1, PT, R6, 0x1, PT ;  /* 0x000000010600780c */ /* 0x000fe20003f25070 */
[----:B------:R-:W-:-:S12]  /*cea0*/  VIADD R6, R7, 0xfffffffe ;  /* 0xfffffffe07067836 */ /* 0x000fd80000000000 */
        /* <DEDUP_REMOVED lines=8> */
[----:B------:R-:W-:Y:S01]  /*cf30*/  IMAD.MOV.U32 R7, RZ, RZ, R4 ;  /* 0x000000ffff077224 */ /* 0x000fe200078e0004 */
[----:B------:R-:W-:Y:S06]  /*cf40*/  @!P0 BRA `(.L_x_178) ;  /* 0x00000000004c8947 */ /* 0x000fec0003800000 */
[----:B------:R-:W1:Y:S01]  /*cf50*/  LDC R15, c[0x0][0x41c] ;  /* 0x00010700ff0f7b82 */ /* 0x000e620000000800 */
[----:B------:R-:W-:Y:S01]  /*cf60*/  MOV R7, R6 ;  /* 0x0000000600077202 */ /* 0x000fe20000000f00 */
[----:B------:R-:W-:Y:S01]  /*cf70*/  ULDC.64 UR4, c[0x0][0x408] ;  /* 0x0001020000047ab9 */ /* 0x000fe20000000a00 */
[----:B------:R-:W-:Y:S01]  /*cf80*/  ULDC.64 UR6, c[0x0][0x208] ;  /* 0x0000820000067ab9 */ /* 0x000fe20000000a00 */
[----:B-1----:R-:W-:-:S13]  /*cf90*/  ISETP.NE.AND P1, PT, R15, 0x1, PT ;  /* 0x000000010f00780c */ /* 0x002fda0003f25270 */
[----:B------:R-:W1:Y:S02]  /*cfa0*/  @P1 LDC.64 R10, c[0x0][0x420] ;  /* 0x00010800ff0a1b82 */ /* 0x000e640000000a00 */
[----:B-1----:R-:W-:-:S05]  /*cfb0*/  @P1 IMAD.HI.U32 R10, R6, R10, RZ ;  /* 0x0000000a060a1227 */ /* 0x002fca00078e00ff */
[----:B------:R-:W-:-:S04]  /*cfc0*/  @P1 SHF.R.U32.HI R7, RZ, R11, R10 ;  /* 0x0000000bff071219 */ /* 0x000fc8000001160a */
[--C-:B------:R-:W-:Y:S01]  /*cfd0*/  SHF.R.S32.HI R11, RZ, 0x1f, R7.reuse ;  /* 0x0000001fff0b7819 */ /* 0x100fe20000011407 */
[----:B------:R-:W-:-:S04]  /*cfe0*/  IMAD.MOV R10, RZ, RZ, -R7 ;  /* 0x000000ffff0a7224 */ /* 0x000fc800078e0a07 */
[----:B------:R-:W-:Y:S02]  /*cff0*/  IMAD R6, R15, R10, R6 ;  /* 0x0000000a0f067224 */ /* 0x000fe400078e0206 */
[----:B------:R-:W-:Y:S02]  /*d000*/  IMAD R15, R12, UR4, RZ ;  /* 0x000000040c0f7c24 */ /* 0x000fe4000f8e02ff */
[----:B------:R-:W-:Y:S02]  /*d010*/  IMAD.MOV.U32 R10, RZ, RZ, R7 ;  /* 0x000000ffff0a7224 */ /* 0x000fe400078e0007 */
[C---:B------:R-:W-:Y:S02]  /*d020*/  IMAD R7, R5.reuse, UR5, R15 ;  /* 0x0000000505077c24 */ /* 0x040fe4000f8e020f */
[----:B------:R-:W-:-:S04]  /*d030*/  IMAD.WIDE.U32 R10, R5, UR4, R10 ;  /* 0x00000004050a7c25 */ /* 0x000fc8000f8e000a */
[----:B------:R-:W-:Y:S01]  /*d040*/  IMAD.IADD R7, R7, 0x1, R11 ;  /* 0x0000000107077824 */ /* 0x000fe200078e020b */
[----:B------:R-:W-:-:S04]  /*d050*/  LEA R2, P1, R10, R2, 0x2 ;  /* 0x000000020a027211 */ /* 0x000fc800078210ff */
[----:B------:R-:W-:-:S05]  /*d060*/  LEA.HI.X R3, R10, R3, R7, 0x2, P1 ;  /* 0x000000030a037211 */ /* 0x000fca00008f1407 */
[----:B------:R1:W5:Y:S04]  /*d070*/  LDG.E R7, desc[UR6][R2.64] ;  /* 0x0000000602077981 */ /* 0x000368000c1e1900 */
.L_x_178:
[----:B-1----:R-:W1:Y:S01]  /*d080*/  S2R R3, SR_CgaCtaId ;  /* 0x0000000000037919 */ /* 0x002e620000008800 */
[----:B------:R-:W-:-:S04]  /*d090*/  MOV R2, 0x400 ;  /* 0x0000040000027802 */ /* 0x000fc80000000f00 */
[----:B-1----:R-:W-:Y:S02]  /*d0a0*/  LEA R2, R3, R2, 0x18 ;  /* 0x0000000203027211 */ /* 0x002fe400078ec0ff */
[----:B------:R-:W-:Y:S02]  /*d0b0*/  SHF.L.U32 R3, R13, 0x1f, RZ ;  /* 0x0000001f0d037819 */ /* 0x000fe400000006ff */
[----:B------:R-:W-:-:S04]  /*d0c0*/  LEA R2, R9, R2, 0x3 ;  /* 0x0000000209027211 */ /* 0x000fc800078e18ff */
[----:B------:R-:W1:Y:S02]  /*d0d0*/  SYNCS.PHASECHK.TRANS64.TRYWAIT P1, [R2+URZ+0x38840], R3 ;  /* 0x03884003020075a7 */ /* 0x000e64000802017f */
[----:B-1----:R-:W-:Y:S05]  /*d0e0*/  @!P1 BRA `(.L_x_179) ;  /* 0x0000002400389947 */ /* 0x002fea0003800000 */
.L_x_232:
[----:B------:R-:W2:Y:S01]  /*d0f0*/  S2R R10, SR_TID.X ;  /* 0x00000000000a7919 */ /* 0x000ea20000002100 */
[----:B------:R-:W-:Y:S01]  /*d100*/  UPRMT UR4, UR38, 0x9910, URZ ;  /* 0x0000991026047896 */ /* 0x000fe2000800003f */
[----:B--2---:R-:W-:-:S13]  /*d110*/  LOP3.LUT P1, RZ, R10, 0x7f, RZ, 0xc0, !PT ;  /* 0x0000007f0aff7812 */ /* 0x004fda000782c0ff */
[----:B-1----:R-:W-:-:S04]  /*d120*/  @!P1 IMAD.MOV.U32 R3, RZ, RZ, 0xa000 ;  /* 0x0000a000ff039424 */ /* 0x002fc800078e00ff */
[----:B------:R1:W-:Y:S02]  /*d130*/  @!P1 SYNCS.ARRIVE.TRANS64 RZ, [R2+URZ+0x38830], R3 ;  /* 0x0388300302ff99a7 */ /* 0x0003e4000800003f */
[----:B-1----:R-:W-:-:S05]  /*d140*/  IMAD.U32 R3, RZ, RZ, UR4 ;  /* 0x00000004ff037e24 */ /* 0x002fca000f8e00ff */
[----:B------:R-:W-:-:S13]  /*d150*/  ISETP.NE.AND P2, PT, R3, 0x2, PT ;  /* 0x000000020300780c */ /* 0x000fda0003f45270 */
[----:B------:R-:W-:Y:S05]  /*d160*/  @P2 BRA `(.L_x_180) ;  /* 0x0000000000042947 */ /* 0x000fea0003800000 */
[----:B------:R-:W-:Y:S01]  /*d170*/  BPT.TRAP 0x1 ;  /* 0x000000040000795c */ /* 0x000fe20000300000 */
.L_x_180:
[----:B------:R-:W2:Y:S02]  /*d180*/  LDL R3, [R1+0x4] ;  /* 0x0000040001037983 */ /* 0x000ea40000100800 */
[----:B--2---:R-:W-:-:S13]  /*d190*/  ISETP.NE.AND P1, PT, R3, RZ, PT ;  /* 0x000000ff0300720c */ /* 0x004fda0003f25270 */
[----:B------:R-:W-:Y:S05]  /*d1a0*/  @P1 BRA `(.L_x_181) ;  /* 0x0000000000041947 */ /* 0x000fea0003800000 */
[----:B------:R-:W-:Y:S01]  /*d1b0*/  BPT.TRAP 0x1 ;  /* 0x000000040000795c */ /* 0x000fe20000300000 */
.L_x_181:
[----:B------:R-:W1:Y:S01]  /*d1c0*/  S2R R11, SR_CgaCtaId ;  /* 0x00000000000b7919 */ /* 0x000e620000008800 */
[----:B------:R-:W-:Y:S01]  /*d1d0*/  MOV R10, 0x400 ;  /* 0x00000400000a7802 */ /* 0x000fe20000000f00 */
[----:B------:R-:W-:Y:S01]  /*d1e0*/  UIADD3 UR4, UP0, UR36, 0x370, URZ ;  /* 0x0000037024047890 */ /* 0x000fe2000ff1e03f */
[----:B------:R-:W-:Y:S01]  /*d1f0*/  R2UR UR9, R2 ;  /* 0x00000000020972ca */ /* 0x000fe200000e0000 */
[----:B------:R-:W-:Y:S01]  /*d200*/  IMAD R2, R9, 0x5000, R21 ;  /* 0x0000500009027824 */ /* 0x000fe200078e0215 */
[----:B------:R-:W-:Y:S01]  /*d210*/  R2UR UR11, R6 ;  /* 0x00000000060b72ca */ /* 0x000fe200000e0000 */
[----:B------:R-:W-:Y:S01]  /*d220*/  UMOV UR10, URZ ;  /* 0x0000003f000a7c82 */ /* 0x000fe20008000000 */
[----:B------:R-:W-:Y:S01]  /*d230*/  R2UR UR5, R20 ;  /* 0x00000000140572ca */ /* 0x000fe200000e0000 */
[----:B------:R-:W-:Y:S01]  /*d240*/  UMOV UR19, 0x30000 ;  /* 0x0003000000137882 */ /* 0x000fe20000000000 */
[----:B------:R-:W-:Y:S01]  /*d250*/  R2UR UR12, R0 ;  /* 0x00000000000c72ca */ /* 0x000fe200000e0000 */
[----:B------:R-:W-:Y:S01]  /*d260*/  UMOV UR6, 0x0 ;  /* 0x0000000000067882 */ /* 0x000fe20000000000 */
[----:B-----5:R-:W-:Y:S01]  /*d270*/  R2UR UR13, R7 ;  /* 0x00000000070d72ca */ /* 0x020fe200000e0000 */
[----:B------:R-:W-:Y:S01]  /*d280*/  UMOV UR7, 0x14f00000 ;  /* 0x14f0000000077882 */ /* 0x000fe20000000000 */
[----:B------:R-:W-:Y:S01]  /*d290*/  UMOV UR17, 0x40 ;  /* 0x0000004000117882 */ /* 0x000fe20000000000 */
[----:B------:R-:W-:Y:S01]  /*d2a0*/  UMOV UR18, 0x80 ;  /* 0x0000008000127882 */ /* 0x000fe20000000000 */
[----:B------:R-:W-:Y:S01]  /*d2b0*/  SHF.L.U32 R3, R19, 0x1f, RZ ;  /* 0x0000001f13037819 */ /* 0x000fe200000006ff */
[----:B------:R-:W-:-:S04]  /*d2c0*/  UIADD3 UR9, UR9, 0x38830, URZ ;  /* 0x0003883009097890 */ /* 0x000fc8000fffe03f */
[----:B------:R-:W-:Y:S02]  /*d2d0*/  UIMAD UR11, UR11, 0x50, UR5 ;  /* 0x000000500b0b78a4 */ /* 0x000fe4000f8e0205 */
[----:B------:R-:W-:Y:S01]  /*d2e0*/  UIADD3.X UR5, URZ, UR37, URZ, UP0, !UPT ;  /* 0x000000253f057290 */ /* 0x000fe200087fe43f */
[----:B-1----:R-:W-:-:S05]  /*d2f0*/  LEA R10, R11, R10, 0x18 ;  /* 0x0000000a0b0a7211 */ /* 0x002fca00078ec0ff */
[----:B------:R-:W-:-:S05]  /*d300*/  IMAD R2, R2, 0x2, R10 ;  /* 0x0000000202027824 */ /* 0x000fca00078e020a */
[----:B------:R-:W-:Y:S02]  /*d310*/  R2UR UR14, R2 ;  /* 0x00000000020e72ca */ /* 0x000fe400000e0000 */
[----:B------:R-:W-:-:S11]  /*d320*/  LEA R2, R16, R10, 0x3 ;  /* 0x0000000a10027211 */ /* 0x000fd600078e18ff */
[----:B------:R-:W-:Y:S02]  /*d330*/  UIADD3 UR8, UR14, 0x24400, URZ ;  /* 0x000244000e087890 */ /* 0x000fe4000fffe03f */
[----:B------:R-:W-:Y:S02]  /*d340*/  UIADD3 UR15, UR14, 0x26c00, URZ ;  /* 0x00026c000e0f7890 */ /* 0x000fe4000fffe03f */
[----:B------:R-:W-:Y:S02]  /*d350*/  UIADD3 UR16, UR14, 0x29400, URZ ;  /* 0x000294000e107890 */ /* 0x000fe4000fffe03f */
[----:B------:R-:W-:-:S03]  /*d360*/  UIADD3 UR14, UR14, 0x2bc00, URZ ;  /* 0x0002bc000e0e7890 */ /* 0x000fc6000fffe03f */
[----:B------:R1:W-:Y:S02]  /*d370*/  UTMALDG.4D.MULTICAST [UR8], [UR4], UR19, desc[UR6] ;  /* 0x00000608040073b4 */ /* 0x0003e40008019813 */
[----:B-1----:R-:W-:Y:S01]  /*d380*/  UMOV UR8, UR15 ;  /* 0x0000000f00087c82 */ /* 0x002fe20008000000 */
[----:B------:R-:W-:Y:S01]  /*d390*/  UMOV UR10, UR17 ;  /* 0x00000011000a7c82 */ /* 0x000fe20008000000 */
[----:B------:R-:W-:Y:S01]  /*d3a0*/  UMOV UR15, 0xc0 ;  /* 0x000000c0000f7882 */ /* 0x000fe20000000000 */
[----:B------:R1:W-:Y:S02]  /*d3b0*/  UTMALDG.4D.MULTICAST [UR8], [UR4], UR19, desc[UR6] ;  /* 0x00000608040073b4 */ /* 0x0003e40008019813 */
[----:B-1----:R-:W-:Y:S01]  /*d3c0*/  UMOV UR8, UR16 ;  /* 0x0000001000087c82 */ /* 0x002fe20008000000 */
[----:B------:R-:W-:Y:S02]  /*d3d0*/  UMOV UR10, UR18 ;  /* 0x00000012000a7c82 */ /* 0x000fe40008000000 */
[----:B------:R1:W-:Y:S02]  /*d3e0*/  UTMALDG.4D.MULTICAST [UR8], [UR4], UR19, desc[UR6] ;  /* 0x00000608040073b4 */ /* 0x0003e40008019813 */
[----:B-1----:R-:W-:Y:S01]  /*d3f0*/  UMOV UR8, UR14 ;  /* 0x0000000e00087c82 */ /* 0x002fe20008000000 */
[----:B------:R-:W-:-:S02]  /*d400*/  UMOV UR10, UR15 ;  /* 0x0000000f000a7c82 */ /* 0x000fc40008000000 */
[----:B------:R1:W-:Y:S01]  /*d410*/  UTMALDG.4D.MULTICAST [UR8], [UR4], UR19, desc[UR6] ;  /* 0x00000608040073b4 */ /* 0x0003e20008019813 */
[----:B------:R-:W2:Y:S02]  /*d420*/  SYNCS.PHASECHK.TRANS64.TRYWAIT P1, [R2+URZ+0x38860], R3 ;  /* 0x03886003020075a7 */ /* 0x000ea4000802017f */
[----:B-12---:R-:W-:Y:S05]  /*d430*/  @!P1 BRA `(.L_x_182) ;  /* 0x0000002000789947 */ /* 0x006fea0003800000 */
.L_x_233:
[----:B------:R-:W2:Y:S02]  /*d440*/  S2R R10, SR_TID.X ;  /* 0x00000000000a7919 */ /* 0x000ea40000002100 */
[----:B--2---:R-:W-:-:S13]  /*d450*/  LOP3.LUT P1, RZ, R10, 0x7f, RZ, 0xc0, !PT ;  /* 0x0000007f0aff7812 */ /* 0x004fda000782c0ff */
[----:B-1----:R-:W-:-:S04]  /*d460*/  @!P1 IMAD.MOV.U32 R3, RZ, RZ, 0xa000 ;  /* 0x0000a000ff039424 */ /* 0x002fc800078e00ff */
[----:B------:R1:W-:Y:S01]  /*d470*/  @!P1 SYNCS.ARRIVE.TRANS64 RZ, [R2+URZ+0x38850], R3 ;  /* 0x0388500302ff99a7 */ /* 0x0003e2000800003f */
[----:B------:R-:W-:Y:S05]  /*d480*/  @P2 BRA `(.L_x_183) ;  /* 0x0000000000042947 */ /* 0x000fea0003800000 */
[----:B------:R-:W-:Y:S01]  /*d490*/  BPT.TRAP 0x1 ;  /* 0x000000040000795c */ /* 0x000fe20000300000 */
.L_x_183:
[----:B-1----:R-:W2:Y:S02]  /*d4a0*/  LDL R3, [R1+0x4] ;  /* 0x0000040001037983 */ /* 0x002ea40000100800 */
[----:B--2---:R-:W-:-:S13]  /*d4b0*/  ISETP.NE.AND P1, PT, R3, RZ, PT ;  /* 0x000000ff0300720c */ /* 0x004fda0003f25270 */
[----:B------:R-:W-:Y:S05]  /*d4c0*/  @P1 BRA `(.L_x_184) ;  /* 0x0000000000041947 */ /* 0x000fea0003800000 */
[----:B------:R-:W-:Y:S01]  /*d4d0*/  BPT.TRAP 0x1 ;  /* 0x000000040000795c */ /* 0x000fe20000300000 */
.L_x_184:
[----:B------:R-:W2:Y:S01]  /*d4e0*/  LDL.LU R3, [R1] ;  /* 0x0000000001037983 */ /* 0x000ea20000300800 */
[----:B------:R-:W-:Y:S01]  /*d4f0*/  MOV R10, 0x400 ;  /* 0x00000400000a7802 */ /* 0x000fe20000000f00 */
[----:B------:R-:W-:Y:S01]  /*d500*/  UIADD3 UR4, UP0, UR36, 0x470, URZ ;  /* 0x0000047024047890 */ /* 0x000fe2000ff1e03f */
[----:B------:R-:W-:Y:S01]  /*d510*/  R2UR UR5, R20 ;  /* 0x00000000140572ca */ /* 0x000fe200000e0000 */
[----:B------:R-:W1:Y:S01]  /*d520*/  S2R R11, SR_CgaCtaId ;  /* 0x00000000000b7919 */ /* 0x000e620000008800 */
[----:B------:R-:W-:Y:S01]  /*d530*/  R2UR UR9, R2 ;  /* 0x00000000020972ca */ /* 0x000fe200000e0000 */
[----:B------:R-:W-:Y:S01]  /*d540*/  UMOV UR10, URZ ;  /* 0x0000003f000a7c82 */ /* 0x000fe20008000000 */
[----:B------:R-:W-:Y:S01]  /*d550*/  R2UR UR13, R4 ;  /* 0x00000000040d72ca */ /* 0x000fe200000e0000 */
[----:B------:R-:W-:Y:S01]  /*d560*/  UMOV UR18, 0x30000 ;  /* 0x0003000000127882 */ /* 0x000fe20000000000 */
[----:B------:R-:W-:Y:S01]  /*d570*/  R2UR UR12, R0 ;  /* 0x00000000000c72ca */ /* 0x000fe200000e0000 */
[----:B------:R-:W-:Y:S01]  /*d580*/  UMOV UR6, 0x0 ;  /* 0x0000000000067882 */ /* 0x000fe20000000000 */
[----:B------:R-:W-:Y:S01]  /*d590*/  UMOV UR7, 0x14f00000 ;  /* 0x14f0000000077882 */ /* 0x000fe20000000000 */
[----:B------:R-:W-:Y:S01]  /*d5a0*/  UMOV UR17, 0x40 ;  /* 0x0000004000117882 */ /* 0x000fe20000000000 */
[----:B------:R3:W-:Y:S01]  /*d5b0*/  STL [R1], R6 ;  /* 0x0000000601007387 */ /* 0x0007e20000100800 */
[----:B------:R-:W-:-:S04]  /*d5c0*/  IMAD.MOV.U32 R4, RZ, RZ, R7 ;  /* 0x000000ffff047224 */ /* 0x000fc800078e0007 */
[----:B------:R-:W-:Y:S01]  /*d5d0*/  UIADD3 UR9, UR9, 0x38850, URZ ;  /* 0x0003885009097890 */ /* 0x000fe2000fffe03f */
[----:B-1----:R-:W-:Y:S02]  /*d5e0*/  LEA R10, R11, R10, 0x18 ;  /* 0x0000000a0b0a7211 */ /* 0x002fe400078ec0ff */
[----:B--2---:R-:W-:Y:S01]  /*d5f0*/  R2UR UR11, R3 ;  /* 0x00000000030b72ca */ /* 0x004fe200000e0000 */
[----:B------:R-:W-:-:S04]  /*d600*/  IMAD R3, R16, 0x5000, R21 ;  /* 0x0000500010037824 */ /* 0x000fc800078e0215 */
[----:B------:R-:W-:-:S05]  /*d610*/  IMAD R3, R3, 0x2, R10 ;  /* 0x0000000203037824 */ /* 0x000fca00078e020a */
[----:B------:R-:W-:-:S03]  /*d620*/  R2UR UR16, R3 ;  /* 0x00000000031072ca */ /* 0x000fc600000e0000 */
[----:B------:R-:W-:Y:S02]  /*d630*/  UIMAD UR11, UR11, 0x50, UR5 ;  /* 0x000000500b0b78a4 */ /* 0x000fe4000f8e0205 */
[----:B------:R-:W-:-:S08]  /*d640*/  UIADD3.X UR5, URZ, UR37, URZ, UP0, !UPT ;  /* 0x000000253f057290 */ /* 0x000fd000087fe43f */
        /* <DEDUP_REMOVED lines=10> */
[----:B------:R-:W-:Y:S01]  /*d6f0*/  UMOV UR10, UR14 ;  /* 0x0000000e000a7c82 */ /* 0x000fe20008000000 */
[----:B------:R-:W-:Y:S01]  /*d700*/  UMOV UR14, 0xc0 ;  /* 0x000000c0000e7882 */ /* 0x000fe20000000000 */
[----:B------:R1:W-:Y:S02]  /*d710*/  UTMALDG.4D.MULTICAST [UR8], [UR4], UR18, desc[UR6] ;  /* 0x00000608040073b4 */ /* 0x0003e40008019812 */
[----:B-1----:R-:W-:Y:S01]  /*d720*/  UMOV UR8, UR16 ;  /* 0x0000001000087c82 */ /* 0x002fe20008000000 */
[----:B------:R-:W-:-:S02]  /*d730*/  UMOV UR10, UR14 ;  /* 0x0000000e000a7c82 */ /* 0x000fc40008000000 */
[----:B------:R3:W-:Y:S02]  /*d740*/  UTMALDG.4D.MULTICAST [UR8], [UR4], UR18, desc[UR6] ;  /* 0x00000608040073b4 */ /* 0x0007e40008019812 */
[----:B---3--:R-:W-:Y:S01]  /*d750*/  NOP ;  /* 0x0000000000007918 */ /* 0x008fe20000000000 */
.L_x_177:
[----:B------:R-:W-:Y:S05]  /*d760*/  BSYNC B0 ;  /* 0x0000000000007941 */ /* 0x000fea0003800000 */
.L_x_176:
[----:B------:R-:W2:Y:S01]  /*d770*/  LDL.LU R2, [R1+0x10] ;  /* 0x0000100001027983 */ /* 0x000ea20000300800 */
[----:B------:R-:W-:Y:S02]  /*d780*/  IMAD.MOV.U32 R16, RZ, RZ, R9 ;  /* 0x000000ffff107224 */ /* 0x000fe400078e0009 */
[----:B------:R-:W-:Y:S01]  /*d790*/  IMAD.MOV.U32 R19, RZ, RZ, R13 ;  /* 0x000000ffff137224 */ /* 0x000fe200078e000d */
[----:B--2---:R-:W-:-:S07]  /*d7a0*/  IADD3 R6, R2, -0x3, RZ ;  /* 0xfffffffd02067810 */ /* 0x004fce0007ffe0ff */
.L_x_175:
[----:B------:R-:W-:Y:S01]  /*d7b0*/  IMAD.MOV R3, RZ, RZ, -R14 ;  /* 0x000000ffff037224 */ /* 0x000fe200078e0a0e */
[----:B------:R-:W-:Y:S04]  /*d7c0*/  BSSY B0, `(.L_x_174) ;  /* 0x000011d000007945 */ /* 0x000fe80003800000 */
[----:B------:R-:W-:-:S13]  /*d7d0*/  ISETP.NE.AND P1, PT, R8, R3, PT ;  /* 0x000000030800720c */ /* 0x000fda0003f25270 */
[----:B------:R-:W-:Y:S05]  /*d7e0*/  @!P1 BRA `(.L_x_185) ;  /* 0x0000001000689947 */ /* 0x000fea0003800000 */
[----:B------:R-:W-:-:S07]  /*d7f0*/  MOV R8, R4 ;  /* 0x0000000400087202 */ /* 0x000fce0000000f00 */
.L_x_204:
        /* <DEDUP_REMOVED lines=18> */
[----:B------:R-:W-:Y:S02]  /*d920*/  @P1 SHF.R.U32.HI R2, RZ, R3, R8 ;  /* 0x00000003ff021219 */ /* 0x000fe40000011608 */
[----:B------:R-:W1:Y:S02]  /*d930*/  LDC.64 R8, c[0x0][0x3f8] ;  /* 0x0000fe00ff087b82 */ /* 0x000e640000000a00 */
[----:B------:R-:W-:-:S05]  /*d940*/  IADD3 R3, -R2, RZ, RZ ;  /* 0x000000ff02037210 */ /* 0x000fca0007ffe1ff */
[----:B------:R-:W-:Y:S01]  /*d950*/  IMAD R11, R11, R3, R6 ;  /* 0x000000030b0b7224 */ /* 0x000fe200078e0206 */
[----:B------:R-:W-:-:S03]  /*d960*/  SHF.R.S32.HI R3, RZ, 0x1f, R2 ;  /* 0x0000001fff037819 */ /* 0x000fc60000011402 */
[----:B------:R-:W-:-:S04]  /*d970*/  IMAD.WIDE.U32 R2, R5, UR4, R2 ;  /* 0x0000000405027c25 */ /* 0x000fc8000f8e0002 */
[----:B------:R-:W-:Y:S01]  /*d980*/  IMAD.IADD R13, R13, 0x1, R3 ;  /* 0x000000010d0d7824 */ /* 0x000fe200078e0203 */
[----:B-1----:R-:W-:-:S04]  /*d990*/  LEA R8, P1, R2, R8, 0x2 ;  /* 0x0000000802087211 */ /* 0x002fc800078210ff */
[----:B------:R-:W-:-:S05]  /*d9a0*/  LEA.HI.X R9, R2, R9, R13, 0x2, P1 ;  /* 0x0000000902097211 */ /* 0x000fca00008f140d */
[----:B------:R1:W5:Y:S04]  /*d9b0*/  LDG.E R8, desc[UR6][R8.64] ;  /* 0x0000000608087981 */ /* 0x000368000c1e1900 */
.L_x_188:
[----:B------:R-:W2:Y:S01]  /*d9c0*/  S2R R3, SR_CgaCtaId ;  /* 0x0000000000037919 */ /* 0x000ea20000008800 */
[----:B------:R-:W-:-:S04]  /*d9d0*/  MOV R2, 0x400 ;  /* 0x0000040000027802 */ /* 0x000fc80000000f00 */
[----:B--2---:R-:W-:Y:S02]  /*d9e0*/  LEA R2, R3, R2, 0x18 ;  /* 0x0000000203027211 */ /* 0x004fe400078ec0ff */
[----:B------:R-:W-:-:S03]  /*d9f0*/  SHF.L.U32 R3, R10, 0x1f, RZ ;  /* 0x0000001f0a037819 */ /* 0x000fc600000006ff */
[----:B------:R-:W-:-:S04]  /*da00*/  IMAD R2, R7, 0x8, R2 ;  /* 0x0000000807027824 */ /* 0x000fc800078e0202 */
[----:B------:R-:W2:Y:S02]  /*da10*/  SYNCS.PHASECHK.TRANS64.TRYWAIT P1, [R2+URZ+0x38840], R3 ;  /* 0x03884003020075a7 */ /* 0x000ea4000802017f */
[----:B--2---:R-:W-:Y:S05]  /*da20*/  @!P1 BRA `(.L_x_189) ;  /* 0x0000001c00109947 */ /* 0x004fea0003800000 */
.L_x_234:
[----:B-1----:R-:W1:Y:S01]  /*da30*/  S2R R9, SR_TID.X ;  /* 0x0000000000097919 */ /* 0x002e620000002100 */
[----:B------:R-:W-:Y:S01]  /*da40*/  UPRMT UR4, UR38, 0x9910, URZ ;  /* 0x0000991026047896 */ /* 0x000fe2000800003f */
[----:B-1----:R-:W-:-:S13]  /*da50*/  LOP3.LUT P1, RZ, R9, 0x7f, RZ, 0xc0, !PT ;  /* 0x0000007f09ff7812 */ /* 0x002fda000782c0ff */
[----:B--2---:R-:W-:-:S04]  /*da60*/  @!P1 IMAD.MOV.U32 R3, RZ, RZ, 0xa000 ;  /* 0x0000a000ff039424 */ /* 0x004fc800078e00ff */
[----:B------:R1:W-:Y:S02]  /*da70*/  @!P1 SYNCS.ARRIVE.TRANS64 RZ, [R2+URZ+0x38830], R3 ;  /* 0x0388300302ff99a7 */ /* 0x0003e4000800003f */
[----:B-1----:R-:W-:-:S04]  /*da80*/  MOV R3, UR4 ;  /* 0x0000000400037c02 */ /* 0x002fc80008000f00 */
[----:B------:R-:W-:-:S13]  /*da90*/  ISETP.NE.AND P2, PT, R3, 0x2, PT ;  /* 0x000000020300780c */ /* 0x000fda0003f45270 */
[----:B------:R-:W-:Y:S05]  /*daa0*/  @P2 BRA `(.L_x_190) ;  /* 0x0000000000042947 */ /* 0x000fea0003800000 */
[----:B------:R-:W-:Y:S01]  /*dab0*/  BPT.TRAP 0x1 ;  /* 0x000000040000795c */ /* 0x000fe20000300000 */
.L_x_190:
[----:B------:R-:W2:Y:S02]  /*dac0*/  LDL R3, [R1+0x4] ;  /* 0x0000040001037983 */ /* 0x000ea40000100800 */
[----:B--2---:R-:W-:-:S13]  /*dad0*/  ISETP.NE.AND P1, PT, R3, RZ, PT ;  /* 0x000000ff0300720c */ /* 0x004fda0003f25270 */
[----:B------:R-:W-:Y:S05]  /*dae0*/  @P1 BRA `(.L_x_191) ;  /* 0x0000000000041947 */ /* 0x000fea0003800000 */
[----:B------:R-:W-:Y:S01]  /*daf0*/  BPT.TRAP 0x1 ;  /* 0x000000040000795c */ /* 0x000fe20000300000 */
.L_x_191:
        /* <DEDUP_REMOVED lines=21> */
[----:B------:R-:W-:Y:S01]  /*dc50*/  R2UR UR14, R2 ;  /* 0x00000000020e72ca */ /* 0x000fe200000e0000 */
[----:B------:R-:W-:-:S12]  /*dc60*/  IMAD R2, R16, 0x8, R3 ;  /* 0x0000000810027824 */ /* 0x000fd800078e0203 */
        /* <DEDUP_REMOVED lines=17> */
.L_x_235:
[----:B------:R-:W2:Y:S02]  /*dd80*/  S2R R3, SR_TID.X ;  /* 0x0000000000037919 */ /* 0x000ea40000002100 */
[----:B--2---:R-:W-:-:S13]  /*dd90*/  LOP3.LUT P1, RZ, R3, 0x7f, RZ, 0xc0, !PT ;  /* 0x0000007f03ff7812 */ /* 0x004fda000782c0ff */
[----:B------:R-:W-:-:S04]  /*dda0*/  @!P1 IMAD.MOV.U32 R3, RZ, RZ, 0xa000 ;  /* 0x0000a000ff039424 */ /* 0x000fc800078e00ff */
[----:B------:R2:W-:Y:S01]  /*ddb0*/  @!P1 SYNCS.ARRIVE.TRANS64 RZ, [R2+URZ+0x38850], R3 ;  /* 0x0388500302ff99a7 */ /* 0x0005e2000800003f */
[----:B------:R-:W-:Y:S05]  /*ddc0*/  @P2 BRA `(.L_x_193) ;  /* 0x0000000000042947 */ /* 0x000fea0003800000 */
[----:B------:R-:W-:Y:S01]  /*ddd0*/  BPT.TRAP 0x1 ;  /* 0x000000040000795c */ /* 0x000fe20000300000 */
.L_x_193:
[----:B--2---:R-:W2:Y:S02]  /*dde0*/  LDL R3, [R1+0x4] ;  /* 0x0000040001037983 */ /* 0x004ea40000100800 */
[----:B--2---:R-:W-:-:S13]  /*ddf0*/  ISETP.NE.AND P1, PT, R3, RZ, PT ;  /* 0x000000ff0300720c */ /* 0x004fda0003f25270 */
[----:B------:R-:W-:Y:S05]  /*de00*/  @P1 BRA `(.L_x_194) ;  /* 0x0000000000041947 */ /* 0x000fea0003800000 */
[----:B------:R-:W-:Y:S01]  /*de10*/  BPT.TRAP 0x1 ;  /* 0x000000040000795c */ /* 0x000fe20000300000 */
.L_x_194:
[----:B------:R-:W2:Y:S01]  /*de20*/  LDL.LU R13, [R1] ;  /* 0x00000000010d7983 */ /* 0x000ea20000300800 */
[----:B------:R-:W-:Y:S01]  /*de30*/  MOV R3, 0x400 ;  /* 0x0000040000037802 */ /* 0x000fe20000000f00 */
[----:B------:R-:W-:Y:S01]  /*de40*/  IMAD R16, R16, 0x5000, R21 ;  /* 0x0000500010107824 */ /* 0x000fe200078e0215 */
[----:B------:R-:W-:Y:S01]  /*de50*/  R2UR UR5, R20 ;  /* 0x00000000140572ca */ /* 0x000fe200000e0000 */
[----:B------:R-:W3:Y:S01]  /*de60*/  S2R R9, SR_CgaCtaId ;  /* 0x0000000000097919 */ /* 0x000ee20000008800 */
[----:B------:R-:W-:Y:S01]  /*de70*/  R2UR UR9, R2 ;  /* 0x00000000020972ca */ /* 0x000fe200000e0000 */
[----:B------:R-:W-:Y:S01]  /*de80*/  UIADD3 UR4, UP0, UR36, 0x470, URZ ;  /* 0x0000047024047890 */ /* 0x000fe2000ff1e03f */
[----:B------:R-:W-:Y:S01]  /*de90*/  R2UR UR13, R4 ;  /* 0x00000000040d72ca */ /* 0x000fe200000e0000 */
[----:B------:R-:W-:Y:S01]  /*dea0*/  UMOV UR10, URZ ;  /* 0x0000003f000a7c82 */ /* 0x000fe20008000000 */
[----:B------:R-:W-:Y:S01]  /*deb0*/  R2UR UR12, R0 ;  /* 0x00000000000c72ca */ /* 0x000fe200000e0000 */
[----:B------:R-:W-:Y:S01]  /*dec0*/  UMOV UR18, 0x30000 ;  /* 0x0003000000127882 */ /* 0x000fe20000000000 */
[----:B------:R-:W-:Y:S01]  /*ded0*/  UMOV UR6, 0x0 ;  /* 0x0000000000067882 */ /* 0x000fe20000000000 */
[----:B------:R-:W-:Y:S01]  /*dee0*/  UMOV UR7, 0x14f00000 ;  /* 0x14f0000000077882 */ /* 0x000fe20000000000 */
[----:B------:R-:W-:Y:S01]  /*def0*/  UMOV UR17, 0x40 ;  /* 0x0000004000117882 */ /* 0x000fe20000000000 */
[----:B------:R4:W-:Y:S01]  /*df00*/  STL [R1], R11 ;  /* 0x0000000b01007387 */ /* 0x0009e20000100800 */
[----:B------:R-:W-:-:S03]  /*df10*/  IMAD.MOV.U32 R4, RZ, RZ, R8 ;  /* 0x000000ffff047224 */ /* 0x000fc600078e0008 */
[----:B------:R-:W-:Y:S01]  /*df20*/  UIADD3 UR9, UR9, 0x38850, URZ ;  /* 0x0003885009097890 */ /* 0x000fe2000fffe03f */
[----:B---3--:R-:W-:-:S04]  /*df30*/  LEA R3, R9, R3, 0x18 ;  /* 0x0000000309037211 */ /* 0x008fc800078ec0ff */
[----:B------:R-:W-:-:S04]  /*df40*/  LEA R16, R16, R3, 0x1 ;  /* 0x0000000310107211 */ /* 0x000fc800078e08ff */
[----:B------:R-:W-:-:S13]  /*df50*/  R2UR UR14, R16 ;  /* 0x00000000100e72ca */ /* 0x000fda00000e0000 */
[----:B------:R-:W-:Y:S02]  /*df60*/  UIADD3 UR8, UR14, 0x400, URZ ;  /* 0x000004000e087890 */ /* 0x000fe4000fffe03f */
[----:B------:R-:W-:Y:S02]  /*df70*/  UIADD3 UR15, UR14, 0x2c00, URZ ;  /* 0x00002c000e0f7890 */ /* 0x000fe4000fffe03f */
[----:B------:R-:W-:Y:S02]  /*df80*/  UIADD3 UR16, UR14, 0x5400, URZ ;  /* 0x000054000e107890 */ /* 0x000fe4000fffe03f */
[----:B------:R-:W-:Y:S01]  /*df90*/  UIADD3 UR14, UR14, 0x7c00, URZ ;  /* 0x00007c000e0e7890 */ /* 0x000fe2000fffe03f */
[----:B--2---:R-:W-:-:S13]  /*dfa0*/  R2UR UR11, R13 ;  /* 0x000000000d0b72ca */ /* 0x004fda00000e0000 */
[----:B------:R-:W-:Y:S02]  /*dfb0*/  UIMAD UR11, UR11, 0x50, UR5 ;  /* 0x000000500b0b78a4 */ /* 0x000fe4000f8e0205 */
[----:B------:R-:W-:-:S09]  /*dfc0*/  UIADD3.X UR5, URZ, UR37, URZ, UP0, !UPT ;  /* 0x000000253f057290 */ /* 0x000fd200087fe43f */
[----:B------:R2:W-:Y:S02]  /*dfd0*/  UTMALDG.4D.MULTICAST [UR8], [UR4], UR18, desc[UR6] ;  /* 0x00000608040073b4 */ /* 0x0005e40008019812 */
[----:B--2---:R-:W-:Y:S01]  /*dfe0*/  UMOV UR8, UR15 ;  /* 0x0000000f00087c82 */ /* 0x004fe20008000000 */
[----:B------:R-:W-:Y:S01]  /*dff0*/  UMOV UR10, UR17 ;  /* 0x00000011000a7c82 */ /* 0x000fe20008000000 */
[----:B------:R-:W-:Y:S01]  /*e000*/  UMOV UR15, 0x80 ;  /* 0x00000080000f7882 */ /* 0x000fe20000000000 */
[----:B------:R2:W-:Y:S02]  /*e010*/  UTMALDG.4D.MULTICAST [UR8], [UR4], UR18, desc[UR6] ;  /* 0x00000608040073b4 */ /* 0x0005e40008019812 */
[----:B--2---:R-:W-:Y:S01]  /*e020*/  UMOV UR8, UR16 ;  /* 0x0000001000087c82 */ /* 0x004fe20008000000 */
[----:B------:R-:W-:Y:S01]  /*e030*/  UMOV UR10, UR15 ;  /* 0x0000000f000a7c82 */ /* 0x000fe20008000000 */
[----:B------:R-:W-:Y:S01]  /*e040*/  UMOV UR15, 0xc0 ;  /* 0x000000c0000f7882 */ /* 0x000fe20000000000 */
[----:B------:R2:W-:Y:S02]  /*e050*/  UTMALDG.4D.MULTICAST [UR8], [UR4], UR18, desc[UR6] ;  /* 0x00000608040073b4 */ /* 0x0005e40008019812 */
[----:B--2---:R-:W-:Y:S01]  /*e060*/  UMOV UR8, UR14 ;  /* 0x0000000e00087c82 */ /* 0x004fe20008000000 */
[----:B------:R-:W-:-:S02]  /*e070*/  UMOV UR10, UR15 ;  /* 0x0000000f000a7c82 */ /* 0x000fc40008000000 */
[----:B------:R4:W-:Y:S02]  /*e080*/  UTMALDG.4D.MULTICAST [UR8], [UR4], UR18, desc[UR6] ;  /* 0x00000608040073b4 */ /* 0x0009e40008019812 */
[----:B----4-:R-:W-:Y:S01]  /*e090*/  NOP ;  /* 0x0000000000007918 */ /* 0x010fe20000000000 */
.L_x_187:
[----:B------:R-:W-:Y:S05]  /*e0a0*/  BSYNC B1 ;  /* 0x0000000000017941 */ /* 0x000fea0003800000 */
.L_x_186:
[----:B------:R-:W-:Y:S01]  /*e0b0*/  VIADD R16, R7, 0x1 ;  /* 0x0000000107107836 */ /* 0x000fe20000000000 */
[----:B------:R-:W-:Y:S04]  /*e0c0*/  BSSY B1, `(.L_x_195) ;  /* 0x0000089000017945 */ /* 0x000fe80003800000 */
[----:B------:R-:W-:-:S04]  /*e0d0*/  ISETP.NE.AND P1, PT, R16, 0x2, PT ;  /* 0x000000021000780c */ /* 0x000fc80003f25270 */
[----:B-1----:R-:W-:Y:S02]  /*e0e0*/  SEL R19, RZ, 0x1, P1 ;  /* 0x00000001ff137807 */ /* 0x002fe40000800000 */
[----:B------:R-:W-:Y:S02]  /*e0f0*/  SEL R16, R16, RZ, P1 ;  /* 0x000000ff10107207 */ /* 0x000fe40000800000 */
[----:B------:R-:W-:Y:S01]  /*e100*/  LOP3.LUT R19, R10, R19, RZ, 0x3c, !PT ;  /* 0x000000130a137212 */ /* 0x000fe200078e3cff */
[----:B------:R-:W-:Y:S06]  /*e110*/  @!P6 BRA `(.L_x_196) ;  /* 0x00000008000ce947 */ /* 0x000fec0003800000 */
[----:B------:R-:W-:Y:S01]  /*e120*/  IADD3 R11, R6, -0x1, RZ ;  /* 0xffffffff060b7810 */ /* 0x000fe20007ffe0ff */
        /* <DEDUP_REMOVED lines=20> */
.L_x_197:
[----:B------:R-:W2:Y:S01]  /*e270*/  S2R R3, SR_CgaCtaId ;  /* 0x0000000000037919 */ /* 0x000ea20000008800 */
[----:B------:R-:W-:-:S04]  /*e280*/  MOV R2, 0x400 ;  /* 0x0000040000027802 */ /* 0x000fc80000000f00 */
[----:B--2---:R-:W-:Y:S02]  /*e290*/  LEA R2, R3, R2, 0x18 ;  /* 0x0000000203027211 */ /* 0x004fe400078ec0ff */
[----:B------:R-:W-:-:S03]  /*e2a0*/  SHF.L.U32 R3, R19, 0x1f, RZ ;  /* 0x0000001f13037819 */ /* 0x000fc600000006ff */
[----:B------:R-:W-:-:S04]  /*e2b0*/  IMAD R2, R16, 0x8, R2 ;  /* 0x0000000810027824 */ /* 0x000fc800078e0202 */
[----:B------:R-:W2:Y:S02]  /*e2c0*/  SYNCS.PHASECHK.TRANS64.TRYWAIT P1, [R2+URZ+0x38840], R3 ;  /* 0x03884003020075a7 */ /* 0x000ea4000802017f */
[----:B--2---:R-:W-:Y:S05]  /*e2d0*/  @!P1 BRA `(.L_x_198) ;  /* 0x00000014000c9947 */ /* 0x004fea0003800000 */
.L_x_236:
        /* <DEDUP_REMOVED lines=9> */
.L_x_199:
[----:B------:R-:W2:Y:S02]  /*e370*/  LDL R3, [R1+0x4] ;  /* 0x0000040001037983 */ /* 0x000ea40000100800 */
[----:B--2---:R-:W-:-:S13]  /*e380*/  ISETP.NE.AND P1, PT, R3, RZ, PT ;  /* 0x000000ff0300720c */ /* 0x004fda0003f25270 */
[----:B------:R-:W-:Y:S05]  /*e390*/  @P1 BRA `(.L_x_200) ;  /* 0x0000000000041947 */ /* 0x000fea0003800000 */
[----:B------:R-:W-:Y:S01]  /*e3a0*/  BPT.TRAP 0x1 ;  /* 0x000000040000795c */ /* 0x000fe20000300000 */
.L_x_200:
        /* <DEDUP_REMOVED lines=40> */
.L_x_237:
[----:B------:R-:W2:Y:S02]  /*e630*/  S2R R3, SR_TID.X ;  /* 0x0000000000037919 */ /* 0x000ea40000002100 */
[----:B--2---:R-:W-:-:S13]  /*e640*/  LOP3.LUT P1, RZ, R3, 0x7f, RZ, 0xc0, !PT ;  /* 0x0000007f03ff7812 */ /* 0x004fda000782c0ff */
[----:B------:R-:W-:-:S04]  /*e650*/  @!P1 MOV R3, 0xa000 ;  /* 0x0000a00000039802 */ /* 0x000fc80000000f00 */
[----:B------:R2:W-:Y:S01]  /*e660*/  @!P1 SYNCS.ARRIVE.TRANS64 RZ, [R2+URZ+0x38850], R3 ;  /* 0x0388500302ff99a7 */ /* 0x0005e2000800003f */
[----:B------:R-:W-:Y:S05]  /*e670*/  @P2 BRA `(.L_x_202) ;  /* 0x0000000000042947 */ /* 0x000fea0003800000 */
[----:B------:R-:W-:Y:S01]  /*e680*/  BPT.TRAP 0x1 ;  /* 0x000000040000795c */ /* 0x000fe20000300000 */
.L_x_202:
[----:B--2---:R-:W2:Y:S02]  /*e690*/  LDL R3, [R1+0x4] ;  /* 0x0000040001037983 */ /* 0x004ea40000100800 */
[----:B--2---:R-:W-:-:S13]  /*e6a0*/  ISETP.NE.AND P1, PT, R3, RZ, PT ;  /* 0x000000ff0300720c */ /* 0x004fda0003f25270 */
[----:B------:R-:W-:Y:S05]  /*e6b0*/  @P1 BRA `(.L_x_203) ;  /* 0x0000000000041947 */ /* 0x000fea0003800000 */
[----:B------:R-:W-:Y:S01]  /*e6c0*/  BPT.TRAP 0x1 ;  /* 0x000000040000795c */ /* 0x000fe20000300000 */
.L_x_203:
[----:B-1----:R-:W2:Y:S01]  /*e6d0*/  LDL.LU R10, [R1] ;  /* 0x00000000010a7983 */ /* 0x002ea20000300800 */
[----:B------:R-:W-:Y:S01]  /*e6e0*/  MOV R3, 0x400 ;  /* 0x0000040000037802 */ /* 0x000fe20000000f00 */
[----:B------:R-:W-:Y:S01]  /*e6f0*/  IMAD R7, R7, 0x5000, R21 ;  /* 0x0000500007077824 */ /* 0x000fe200078e0215 */
[----:B------:R-:W-:Y:S01]  /*e700*/  R2UR UR5, R20 ;  /* 0x00000000140572ca */ /* 0x000fe200000e0000 */
[----:B------:R-:W1:Y:S01]  /*e710*/  S2R R9, SR_CgaCtaId ;  /* 0x0000000000097919 */ /* 0x000e620000008800 */
        /* <DEDUP_REMOVED lines=12> */
[----:B-1----:R-:W-:-:S05]  /*e7e0*/  LEA R3, R9, R3, 0x18 ;  /* 0x0000000309037211 */ /* 0x002fca00078ec0ff */
[----:B------:R-:W-:-:S05]  /*e7f0*/  IMAD R7, R7, 0x2, R3 ;  /* 0x0000000207077824 */ /* 0x000fca00078e0203 */
        /* <DEDUP_REMOVED lines=21> */
.L_x_196:
[----:B------:R-:W-:Y:S05]  /*e950*/  BSYNC B1 ;  /* 0x0000000000017941 */ /* 0x000fea0003800000 */
.L_x_195:
[C---:B------:R-:W-:Y:S02]  /*e960*/  ISETP.GT.AND P1, PT, R6.reuse, 0x1, PT ;  /* 0x000000010600780c */ /* 0x040fe40003f24270 */
[----:B------:R-:W-:-:S11]  /*e970*/  IADD3 R6, R6, -0x2, RZ ;  /* 0xfffffffe06067810 */ /* 0x000fd60007ffe0ff */
[----:B------:R-:W-:Y:S05]  /*e980*/  @P1 BRA `(.L_x_204) ;  /* 0xffffffec009c1947 */ /* 0x000fea000383ffff */
.L_x_185:
[----:B------:R-:W-:Y:S05]  /*e990*/  BSYNC B0 ;  /* 0x0000000000007941 */ /* 0x000fea0003800000 */
.L_x_174:
[----:B------:R-:W-:Y:S04]  /*e9a0*/  BSSY B0, `(.L_x_205) ;  /* 0x000003c000007945 */ /* 0x000fe80003800000 */
[----:B------:R-:W-:Y:S05]  /*e9b0*/  @!P6 BRA `(.L_x_206) ;  /* 0x0000000000e8e947 */ /* 0x000fea0003800000 */
[----:B------:R-:W3:Y:S01]  /*e9c0*/  S2R R3, SR_CgaCtaId ;  /* 0x0000000000037919 */ /* 0x000ee20000008800 */
[----:B------:R-:W-:-:S04]  /*e9d0*/  MOV R2, 0x400 ;  /* 0x0000040000027802 */ /* 0x000fc80000000f00 */
[----:B---3--:R-:W-:-:S05]  /*e9e0*/  LEA R2, R3, R2, 0x18 ;  /* 0x0000000203027211 */ /* 0x008fca00078ec0ff */
[----:B------:R-:W-:Y:S01]  /*e9f0*/  IMAD R3, R16, 0x8, R2 ;  /* 0x0000000810037824 */ /* 0x000fe200078e0202 */
[----:B------:R-:W-:-:S04]  /*ea00*/  SHF.L.U32 R2, R19, 0x1f, RZ ;  /* 0x0000001f13027819 */ /* 0x000fc800000006ff */
[----:B------:R-:W3:Y:S02]  /*ea10*/  SYNCS.PHASECHK.TRANS64.TRYWAIT P0, [R3+URZ+0x38860], R2 ;  /* 0x03886002030075a7 */ /* 0x000ee4000800017f */
[----:B---3--:R-:W-:Y:S05]  /*ea20*/  @!P0 BRA `(.L_x_207) ;  /* 0x0000000c00608947 */ /* 0x008fea0003800000 */
.L_x_238:
        /* <DEDUP_REMOVED lines=9> */
.L_x_208:
[----:B------:R-:W3:Y:S02]  /*eac0*/  LDL R2, [R1+0x4] ;  /* 0x0000040001027983 */ /* 0x000ee40000100800 */
[----:B---3--:R-:W-:-:S13]  /*ead0*/  ISETP.NE.AND P0, PT, R2, RZ, PT ;  /* 0x000000ff0200720c */ /* 0x008fda0003f05270 */
[----:B------:R-:W-:Y:S05]  /*eae0*/  @P0 BRA `(.L_x_209) ;  /* 0x0000000000040947 */ /* 0x000fea0003800000 */
[----:B------:R-:W-:Y:S01]  /*eaf0*/  BPT.TRAP 0x1 ;  /* 0x000000040000795c */ /* 0x000fe20000300000 */
.L_x_209:
[----:B------:R-:W3:Y:S01]  /*eb00*/  LDL R2, [R1] ;  /* 0x0000000001027983 */ /* 0x000ee20000100800 */
[----:B------:R-:W-:Y:S01]  /*eb10*/  MOV R5, 0x400 ;  /* 0x0000040000057802 */ /* 0x000fe20000000f00 */
[----:B-1----:R-:W1:Y:S01]  /*eb20*/  S2R R6, SR_CgaCtaId ;  /* 0x0000000000067919 */ /* 0x002e620000008800 */
[----:B------:R-:W-:Y:S01]  /*eb30*/  IMAD R21, R16, 0x5000, R21 ;  /* 0x0000500010157824 */ /* 0x000fe200078e0215 */
[----:B------:R-:W-:Y:S02]  /*eb40*/  R2UR UR5, R20 ;  /* 0x00000000140572ca */ /* 0x000fe400000e0000 */
[----:B------:R-:W-:Y:S01]  /*eb50*/  R2UR UR9, R3 ;  /* 0x00000000030972ca */ /* 0x000fe200000e0000 */
[----:B------:R-:W-:Y:S01]  /*eb60*/  UIADD3 UR4, UP0, UR36, 0x470, URZ ;  /* 0x0000047024047890 */ /* 0x000fe2000ff1e03f */
[----:B------:R-:W-:Y:S02]  /*eb70*/  R2UR UR12, R0 ;  /* 0x00000000000c72ca */ /* 0x000fe400000e0000 */
[----:B------:R-:W-:-:S02]  /*eb80*/  R2UR UR13, R4 ;  /* 0x00000000040d72ca */ /* 0x000fc400000e0000 */
[----:B-1----:R-:W-:-:S04]  /*eb90*/  LEA R5, R6, R5, 0x18 ;  /* 0x0000000506057211 */ /* 0x002fc800078ec0ff */
[----:B------:R-:W-:-:S04]  /*eba0*/  LEA R21, R21, R5, 0x1 ;  /* 0x0000000515157211 */ /* 0x000fc800078e08ff */
        /* <DEDUP_REMOVED lines=10> */
[----:B------:R-:W-:Y:S01]  /*ec50*/  UIADD3 UR14, UR14, 0x7c00, URZ ;  /* 0x00007c000e0e7890 */ /* 0x000fe2000fffe03f */
[----:B---3--:R-:W-:-:S13]  /*ec60*/  R2UR UR11, R2 ;  /* 0x00000000020b72ca */ /* 0x008fda00000e0000 */
        /* <DEDUP_REMOVED lines=15> */
.L_x_206:
[----:B------:R-:W-:Y:S05]  /*ed60*/  BSYNC B0 ;  /* 0x0000000000007941 */ /* 0x000fea0003800000 */
.L_x_205:
[----:B------:R-:W3:Y:S01]  /*ed70*/  LDL.LU R0, [R1+0x14] ;  /* 0x0000140001007983 */ /* 0x000ee20000300800 */
[----:B------:R-:W-:-:S03]  /*ed80*/  ULDC UR4, c[0x0][0xda4] ;  /* 0x0003690000047ab9 */ /* 0x000fc60000000800 */
[----:B------:R-:W4:Y:S01]  /*ed90*/  LDL.LU R2, [R1+0x1c] ;  /* 0x00001c0001027983 */ /* 0x000f220000300800 */
[----:B------:R-:W-:-:S05]  /*eda0*/  VIADD R16, R16, 0x1 ;  /* 0x0000000110107836 */ /* 0x000fca0000000000 */
[----:B------:R-:W-:-:S04]  /*edb0*/  ISETP.NE.AND P0, PT, R16, 0x2, PT ;  /* 0x000000021000780c */ /* 0x000fc80003f05270 */
[----:B------:R-:W-:Y:S01]  /*edc0*/  SEL R16, R16, RZ, P0 ;  /* 0x000000ff10107207 */ /* 0x000fe20000000000 */
[----:B---3--:R-:W-:Y:S01]  /*edd0*/  VIADD R0, R0, UR39 ;  /* 0x0000002700007c36 */ /* 0x008fe20008000000 */
[----:B----4-:R-:W-:-:S04]  /*ede0*/  IADD3 R2, R2, 0x1, RZ ;  /* 0x0000000102027810 */ /* 0x010fc80007ffe0ff */
[----:B------:R3:W-:Y:S01]  /*edf0*/  STL [R1+0x14], R0 ;  /* 0x0000140001007387 */ /* 0x0007e20000100800 */
[----:B------:R-:W-:-:S03]  /*ee00*/  ISETP.GE.AND P1, PT, R0, UR4, PT ;  /* 0x0000000400007c0c */ /* 0x000fc6000bf26270 */
[----:B------:R4:W-:Y:S01]  /*ee10*/  STL [R1+0x1c], R2 ;  /* 0x00001c0201007387 */ /* 0x0009e20000100800 */
[----:B---3--:R-:W-:-:S04]  /*ee20*/  SEL R0, RZ, 0x1, P0 ;  /* 0x00000001ff007807 */ /* 0x008fc80000000000 */
[----:B------:R-:W-:-:S05]  /*ee30*/  LOP3.LUT R19, R19, R0, RZ, 0x3c, !PT ;  /* 0x0000000013137212 */ /* 0x000fca00078e3cff */
[----:B----4-:R-:W-:Y:S05]  /*ee40*/  @!P1 BRA `(.L_x_210) ;  /* 0xffffffc800fc9947 */ /* 0x010fea000383ffff */
[----:B------:R-:W-:-:S07]  /*ee50*/  LOP3.LUT R2, R2, 0x1, RZ, 0xc, !PT ;  /* 0x0000000102027812 */ /* 0x000fce00078e0cff */
.L_x_157:
[----:B------:R-:W3:Y:S01]  /*ee60*/  S2R R3, SR_CgaCtaId ;  /* 0x0000000000037919 */ /* 0x000ee20000008800 */
[----:B------:R-:W-:Y:S01]  /*ee70*/  MOV R0, 0x400 ;  /* 0x0000040000007802 */ /* 0x000fe20000000f00 */
[----:B------:R-:W-:Y:S03]  /*ee80*/  BSSY B0, `(.L_x_211) ;  /* 0x0000005000007945 */ /* 0x000fe60003800000 */
[----:B---3--:R-:W-:Y:S02]  /*ee90*/  LEA R0, R3, R0, 0x18 ;  /* 0x0000000003007211 */ /* 0x008fe400078ec0ff */
[----:B------:R-:W-:-:S04]  /*eea0*/  SHF.L.U32 R3, R2, 0x1f, RZ ;  /* 0x0000001f02037819 */ /* 0x000fc800000006ff */
[----:B------:R-:W3:Y:S02]  /*eeb0*/  SYNCS.PHASECHK.TRANS64.TRYWAIT P0, [R0+URZ+0x38820], R3 ;  /* 0x03882003000075a7 */ /* 0x000ee4000800017f */
[----:B---3--:R-:W-:Y:S05]  /*eec0*/  @!P0 BRA `(.L_x_212) ;  /* 0x00000008004c8947 */ /* 0x008fea0003800000 */
.L_x_239:
[----:B------:R-:W-:Y:S05]  /*eed0*/  BSYNC B0 ;  /* 0x0000000000007941 */ /* 0x000fea0003800000 */
.L_x_211:
[----:B------:R-:W-:-:S03]  /*eee0*/  UMOV UR4, 0xffffffff ;  /* 0xffffffff00047882 */ /* 0x000fc60000000000 */
[----:B------:R-:W-:Y:S05]  /*eef0*/  BRA.DIV UR4, `(.L_x_213) ;  /* 0x0000000a04547947 */ /* 0x000fea000b800000 */
[----:B------:R-:W4:Y:S02]  /*ef00*/  S2R R2, SR_TID.X ;  /* 0x0000000000027919 */ /* 0x000f240000002100 */
[----:B----4-:R-:W-:-:S04]  /*ef10*/  SHF.R.U32.HI R2, RZ, 0x5, R2 ;  /* 0x00000005ff027819 */ /* 0x010fc80000011602 */
[----:B------:R-:W-:-:S05]  /*ef20*/  LOP3.LUT R2, R2, 0x3, RZ, 0xc0, !PT ;  /* 0x0000000302027812 */ /* 0x000fca00078ec0ff */
[----:B--2---:R2:W4:Y:S02]  /*ef30*/  SHFL.IDX PT, R14, R2, RZ, 0x1f ;  /* 0x00001fff020e7589 */ /* 0x00452400000e0000 */
.L_x_242:
[----:B----4-:R-:W-:Y:S01]  /*ef40*/  ISETP.NE.AND P0, PT, R14, RZ, PT ;  /* 0x000000ff0e00720c */ /* 0x010fe20003f05270 */
[----:B------:R-:W-:-:S12]  /*ef50*/  BSSY B0, `(.L_x_214) ;  /* 0x0000026000007945 */ /* 0x000fd80003800000 */
[----:B------:R-:W-:Y:S05]  /*ef60*/  @P0 BRA `(.L_x_215) ;  /* 0x0000000000900947 */ /* 0x000fea0003800000 */
[----:B------:R-:W-:-:S03]  /*ef70*/  UMOV UR4, 0xffffffff ;  /* 0xffffffff00047882 */ /* 0x000fc60000000000 */
[----:B------:R-:W-:Y:S05]  /*ef80*/  BRA.DIV UR4, `(.L_x_216) ;  /* 0x0000000a04647947 */ /* 0x000fea000b800000 */
[----:B------:R-:W-:-:S13]  /*ef90*/  ELECT P6, URZ, PT ;  /* 0x00000000003f782f */ /* 0x000fda00038c0000 */
.L_x_245:
[----:B------:R-:W-:Y:S05]  /*efa0*/  @!P6 BRA `(.L_x_215) ;  /* 0x000000000080e947 */ /* 0x000fea0003800000 */
[----:B--2---:R-:W2:Y:S02]  /*efb0*/  LDL R2, [R1+0x24] ;  /* 0x0000240001027983 */ /* 0x004ea40000100800 */
[----:B--2---:R-:W-:-:S13]  /*efc0*/  R2UR UR4, R2 ;  /* 0x00000000020472ca */ /* 0x004fda00000e0000 */
[----:B------:R-:W-:-:S06]  /*efd0*/  ULOP3.LUT UR4, UR4, 0x2, URZ, 0xfc, !UPT ;  /* 0x0000000204047892 */ /* 0x000fcc000f8efc3f */
[----:B------:R-:W-:-:S05]  /*efe0*/  IMAD.U32 R2, RZ, RZ, UR4 ;  /* 0x00000004ff027e24 */ /* 0x000fca000f8e00ff */
[----:B------:R-:W-:-:S13]  /*eff0*/  ISETP.NE.AND P2, PT, R2, 0x3, PT ;  /* 0x000000030200780c */ /* 0x000fda0003f45270 */
[----:B------:R-:W-:Y:S05]  /*f000*/  @!P2 BRA `(.L_x_217) ;  /* 0x000000000004a947 */ /* 0x000fea0003800000 */
[----:B------:R-:W-:Y:S01]  /*f010*/  BPT.TRAP 0x1 ;  /* 0x000000040000795c */ /* 0x000fe20000300000 */
.L_x_217:
[----:B---3--:R-:W-:Y:S01]  /*f020*/  VIADD R3, R0, 0x38840 ;  /* 0x0003884000037836 */ /* 0x008fe20000000000 */
[----:B------:R-:W-:Y:S01]  /*f030*/  SHF.L.U32 R5, R19, 0x1f, RZ ;  /* 0x0000001f13057819 */ /* 0x000fe200000006ff */
[----:B------:R-:W-:-:S03]  /*f040*/  VIADD R2, R16, 0x1 ;  /* 0x0000000110027836 */ /* 0x000fc60000000000 */
[----:B-1----:R-:W-:Y:S02]  /*f050*/  LEA R6, R16, R3, 0x3 ;  /* 0x0000000310067211 */ /* 0x002fe400078e18ff */
[----:B------:R-:W-:Y:S02]  /*f060*/  ISETP.NE.AND P1, PT, R2, 0x2, PT ;  /* 0x000000020200780c */ /* 0x000fe40003f25270 */
[----:B------:R-:W1:Y:S02]  /*f070*/  SYNCS.PHASECHK.TRANS64.TRYWAIT P0, [R6+URZ], R5 ;  /* 0x00000005060075a7 */ /* 0x000e64000800017f */
[----:B------:R-:W-:-:S04]  /*f080*/  SEL R4, RZ, 0x1, P1 ;  /* 0x00000001ff047807 */ /* 0x000fc80000800000 */
[----:B------:R-:W-:Y:S02]  /*f090*/  LOP3.LUT R19, R19, R4, RZ, 0x3c, !PT ;  /* 0x0000000413137212 */ /* 0x000fe400078e3cff */
[----:B------:R-:W-:Y:S02]  /*f0a0*/  SEL R4, R2, RZ, P1 ;  /* 0x000000ff02047207 */ /* 0x000fe40000800000 */
[----:B------:R-:W-:-:S03]  /*f0b0*/  SHF.L.U32 R2, R19, 0x1f, RZ ;  /* 0x0000001f13027819 */ /* 0x000fc600000006ff */
[----:B------:R-:W-:Y:S01]  /*f0c0*/  IMAD R3, R4, 0x8, R3 ;  /* 0x0000000804037824 */ /* 0x000fe200078e0203 */
[----:B-1----:R-:W-:Y:S06]  /*f0d0*/  @!P0 BRA `(.L_x_218) ;  /* 0x0000000800308947 */ /* 0x002fec0003800000 */
.L_x_246:
[----:B------:R-:W2:Y:S02]  /*f0e0*/  SYNCS.PHASECHK.TRANS64.TRYWAIT P0, [R3+URZ], R2 ;  /* 0x00000002030075a7 */ /* 0x000ea4000800017f */
[----:B--2---:R-:W-:Y:S05]  /*f0f0*/  @!P0 BRA `(.L_x_219) ;  /* 0x00000008003c8947 */ /* 0x004fea0003800000 */
.L_x_247:
[----:B------:R-:W-:Y:S05]  /*f100*/  @!P2 BRA `(.L_x_220) ;  /* 0x000000000004a947 */ /* 0x000fea0003800000 */
[----:B------:R-:W-:Y:S01]  /*f110*/  BPT.TRAP 0x1 ;  /* 0x000000040000795c */ /* 0x000fe20000300000 */
.L_x_220:
[----:B--2---:R-:W-:-:S05]  /*f120*/  IADD3 R3, R0, 0x38860, RZ ;  /* 0x0003886000037810 */ /* 0x004fca0007ffe0ff */
[----:B------:R-:W-:-:S04]  /*f130*/  IMAD R16, R16, 0x8, R3 ;  /* 0x0000000810107824 */ /* 0x000fc800078e0203 */
[----:B------:R-:W2:Y:S02]  /*f140*/  SYNCS.PHASECHK.TRANS64.TRYWAIT P0, [R16+URZ], R5 ;  /* 0x00000005100075a7 */ /* 0x000ea4000800017f */
[----:B--2---:R-:W-:Y:S05]  /*f150*/  @!P0 BRA `(.L_x_221) ;  /* 0x0000000800388947 */ /* 0x004fea0003800000 */
.L_x_248:
[----:B------:R-:W-:-:S07]  /*f160*/  IMAD R3, R4, 0x8, R3 ;  /* 0x0000000804037824 */ /* 0x000fce00078e0203 */
.L_x_222:
[----:B---3--:R3:W4:Y:S02]  /*f170*/  SYNCS.PHASECHK.TRANS64.TRYWAIT P0, [R3+URZ], R2 ;  /* 0x00000002030075a7 */ /* 0x008724000800017f */
[----:B----4-:R-:W-:Y:S05]  /*f180*/  @!P0 NANOSLEEP.SYNCS 0x989680 ;  /* 0x009896800000895d */ /* 0x010fea0003900000 */
[----:B------:R-:W4:Y:S02]  /*f190*/  @!P0 SYNCS.PHASECHK.TRANS64 P0, [R3+URZ], R2 ;  /* 0x00000002030085a7 */ /* 0x000f24000800007f */
[----:B----4-:R-:W-:Y:S05]  /*f1a0*/  @!P0 BRA `(.L_x_222) ;  /* 0xfffffffc00f08947 */ /* 0x010fea000383ffff */
.L_x_215:
[----:B------:R-:W-:Y:S05]  /*f1b0*/  BSYNC B0 ;  /* 0x0000000000007941 */ /* 0x000fea0003800000 */
.L_x_214:
[----:B------:R-:W-:Y:S05]  /*f1c0*/  EXIT ;  /* 0x000000000000794d */ /* 0x000fea0003800000 */
.L_x_131:
[----:B------:R-:W-:-:S13]  /*f1d0*/  R2UR UR4, R18 ;  /* 0x00000000120472ca */ /* 0x000fda00000e0000 */
[----:B-1----:R-:W-:-:S04]  /*f1e0*/  MOV R3, UR4 ;  /* 0x0000000400037c02 */ /* 0x002fc80008000f00 */
[----:B------:R1:W2:Y:S03]  /*f1f0*/  SYNCS.PHASECHK.TRANS64.TRYWAIT P1, [R3+URZ+0x38800], R0 ;  /* 0x03880000030075a7 */ /* 0x0002a6000802017f */
[----:B--2---:R-:W-:Y:S05]  /*f200*/  @!P1 NANOSLEEP.SYNCS 0x989680 ;  /* 0x009896800000995d */ /* 0x004fea0003900000 */
[----:B------:R-:W2:Y:S02]  /*f210*/  @!P1 SYNCS.PHASECHK.TRANS64 P1, [R3+URZ+0x38800], R0 ;  /* 0x03880000030095a7 */ /* 0x000ea4000802007f */
[----:B--2---:R-:W-:Y:S05]  /*f220*/  @!P1 BRA `(.L_x_131) ;  /* 0xfffffffc00e89947 */ /* 0x004fea000383ffff */
[----:B------:R-:W-:Y:S05]  /*f230*/  BRA `(.L_x_223) ;  /* 0xffffff2400487947 */ /* 0x000fea000383ffff */
.L_x_135:
[----:B--2---:R2:W3:Y:S02]  /*f240*/  SYNCS.PHASECHK.TRANS64.TRYWAIT P1, [R0+URZ+0x38830], R3 ;  /* 0x03883003000075a7 */ /* 0x0044e4000802017f */
[----:B---3--:R-:W-:Y:S05]  /*f250*/  @!P1 NANOSLEEP.SYNCS 0x989680 ;  /* 0x009896800000995d */ /* 0x008fea0003900000 */
[----:B------:R-:W3:Y:S02]  /*f260*/  @!P1 SYNCS.PHASECHK.TRANS64 P1, [R0+URZ+0x38830], R3 ;  /* 0x03883003000095a7 */ /* 0x000ee4000802007f */
[----:B---3--:R-:W-:Y:S05]  /*f270*/  @!P1 BRA `(.L_x_135) ;  /* 0xfffffffc00f09947 */ /* 0x008fea000383ffff */
[----:B------:R-:W-:Y:S05]  /*f280*/  BRA `(.L_x_134) ;  /* 0xffffff24006c7947 */ /* 0x000fea000383ffff */
.L_x_141:
[----:B--2---:R-:W-:-:S04]  /*f290*/  IMAD.U32 R4, RZ, RZ, UR60 ;  /* 0x0000003cff047e24 */ /* 0x004fc8000f8e00ff */
[----:B------:R2:W3:Y:S03]  /*f2a0*/  SYNCS.PHASECHK.TRANS64.TRYWAIT P1, [R4+URZ+0x38830], R3 ;  /* 0x03883003040075a7 */ /* 0x0004e6000802017f */
[----:B---3--:R-:W-:Y:S05]  /*f2b0*/  @!P1 NANOSLEEP.SYNCS 0x989680 ;  /* 0x009896800000995d */ /* 0x008fea0003900000 */
[----:B------:R-:W3:Y:S02]  /*f2c0*/  @!P1 SYNCS.PHASECHK.TRANS64 P1, [R4+URZ+0x38830], R3 ;  /* 0x03883003040095a7 */ /* 0x000ee4000802007f */
[----:B---3--:R-:W-:Y:S05]  /*f2d0*/  @!P1 BRA `(.L_x_141) ;  /* 0xfffffffc00ec9947 */ /* 0x008fea000383ffff */
[----:B------:R-:W-:Y:S05]  /*f2e0*/  BRA `(.L_x_140) ;  /* 0xffffff6400047947 */ /* 0x000fea000383ffff */
.L_x_145:
[----:B-12---:R-:W-:-:S04]  /*f2f0*/  IMAD.U32 R3, RZ, RZ, UR4 ;  /* 0x00000004ff037e24 */ /* 0x006fc8000f8e00ff */
[----:B------:R1:W2:Y:S03]  /*f300*/  SYNCS.PHASECHK.TRANS64.TRYWAIT P1, [R3+URZ+0x38850], R0 ;  /* 0x03885000030075a7 */ /* 0x0002a6000802017f */
[----:B--2---:R-:W-:Y:S05]  /*f310*/  @!P1 NANOSLEEP.SYNCS 0x989680 ;  /* 0x009896800000995d */ /* 0x004fea0003900000 */
[----:B------:R-:W2:Y:S02]  /*f320*/  @!P1 SYNCS.PHASECHK.TRANS64 P1, [R3+URZ+0x38850], R0 ;  /* 0x03885000030095a7 */ /* 0x000ea4000802007f */
[----:B--2---:R-:W-:Y:S05]  /*f330*/  @!P1 BRA `(.L_x_145) ;  /* 0xfffffffc00ec9947 */ /* 0x004fea000383ffff */
[----:B------:R-:W-:Y:S05]  /*f340*/  BRA `(.L_x_144) ;  /* 0xffffff8800547947 */ /* 0x000fea000383ffff */
.L_x_152:
[----:B--2---:R-:W-:-:S04]  /*f350*/  MOV R7, UR8 ;  /* 0x0000000800077c02 */ /* 0x004fc80008000f00 */
[----:B------:R2:W3:Y:S03]  /*f360*/  SYNCS.PHASECHK.TRANS64.TRYWAIT P1, [R7+URZ+0x38850], R0 ;  /* 0x03885000070075a7 */ /* 0x0004e6000802017f */
[----:B---3--:R-:W-:Y:S05]  /*f370*/  @!P1 NANOSLEEP.SYNCS 0x989680 ;  /* 0x009896800000995d */ /* 0x008fea0003900000 */
[----:B------:R-:W3:Y:S02]  /*f380*/  @!P1 SYNCS.PHASECHK.TRANS64 P1, [R7+URZ+0x38850], R0 ;  /* 0x03885000070095a7 */ /* 0x000ee4000802007f */
[----:B---3--:R-:W-:Y:S05]  /*f390*/  @!P1 BRA `(.L_x_152) ;  /* 0xfffffffc00ec9947 */ /* 0x008fea000383ffff */
[----:B------:R-:W-:Y:S05]  /*f3a0*/  BRA `(.L_x_151) ;  /* 0xffffffa400b87947 */ /* 0x000fea000383ffff */
.L_x_165:
[----:B------:R-:W1:Y:S01]  /*f3b0*/  S2R R5, SR_TID.X ;  /* 0x0000000000057919 */ /* 0x000e620000002100 */
[----:B------:R-:W-:Y:S01]  /*f3c0*/  BSSY B0, `(.L_x_224) ;  /* 0x000000a000007945 */ /* 0x000fe20003800000 */
[----:B------:R-:W-:Y:S01]  /*f3d0*/  IMAD.MOV.U32 R12, RZ, RZ, RZ ;  /* 0x000000ffff0c7224 */ /* 0x000fe200078e00ff */
[----:B------:R-:W-:Y:S01]  /*f3e0*/  MOV R11, 0x1f ;  /* 0x0000001f000b7802 */ /* 0x000fe20000000f00 */
[----:B------:R-:W-:Y:S01]  /*f3f0*/  IMAD.MOV.U32 R15, RZ, RZ, -0x1 ;  /* 0xffffffffff0f7424 */ /* 0x000fe200078e00ff */
[----:B-1----:R-:W-:-:S04]  /*f400*/  SHF.R.U32.HI R5, RZ, 0x5, R5 ;  /* 0x00000005ff057819 */ /* 0x002fc80000011605 */
[----:B------:R-:W-:-:S05]  /*f410*/  LOP3.LUT R5, R5, 0x3, RZ, 0xc0, !PT ;  /* 0x0000000305057812 */ /* 0x000fca00078ec0ff */
[----:B------:R-:W-:-:S07]  /*f420*/  IMAD.MOV.U32 R13, RZ, RZ, R5 ;  /* 0x000000ffff0d7224 */ /* 0x000fce00078e0005 */
[----:B------:R-:W-:Y:S05]  /*f430*/  WARPSYNC.COLLECTIVE R15, `(.L_x_225) ;  /* 0x000000000f087348 */ /* 0x000fea0003c00000 */
[----:B------:R1:W2:Y:S02]  /*f440*/  SHFL.IDX P6, R14, R13, R12, R11 ;  /* 0x0000000c0d0e7389 */ /* 0x0002a400000c000b */
[----:B-12---:R-:W-:Y:S01]  /*f450*/  ENDCOLLECTIVE ;  /* 0x000000000000791b */ /* 0x006fe20003800000 */
.L_x_225:
[----:B------:R-:W-:Y:S05]  /*f460*/  BSYNC B0 ;  /* 0x0000000000007941 */ /* 0x000fea0003800000 */
.L_x_224:
[----:B------:R-:W-:Y:S05]  /*f470*/  BRA `(.L_x_226) ;  /* 0xffffffd000287947 */ /* 0x000fea000383ffff */
.L_x_166:
[----:B------:R-:W-:Y:S01]  /*f480*/  BSSY B0, `(.L_x_227) ;  /* 0x0000006000007945 */ /* 0x000fe20003800000 */
[----:B------:R-:W-:-:S07]  /*f490*/  IMAD.MOV.U32 R15, RZ, RZ, -0x1 ;  /* 0xffffffffff0f7424 */ /* 0x000fce00078e00ff */
[----:B------:R-:W-:Y:S05]  /*f4a0*/  WARPSYNC.COLLECTIVE R15, `(.L_x_228) ;  /* 0x000000000f0c7348 */ /* 0x000fea0003c00000 */
[----:B------:R-:W-:Y:S02]  /*f4b0*/  ELECT P6, UR62, PT ;  /* 0x00000000003e782f */ /* 0x000fe400038c0000 */
[----:B------:R-:W-:Y:S01]  /*f4c0*/  MOV R14, UR62 ;  /* 0x0000003e000e7c02 */ /* 0x000fe20008000f00 */
[----:B------:R-:W-:Y:S10]  /*f4d0*/  ENDCOLLECTIVE ;  /* 0x000000000000791b */ /* 0x000ff40003800000 */
.L_x_228:
[----:B------:R-:W-:Y:S05]  /*f4e0*/  BSYNC B0 ;  /* 0x0000000000007941 */ /* 0x000fea0003800000 */
.L_x_227:
[----:B------:R-:W-:Y:S05]  /*f4f0*/  BRA `(.L_x_229) ;  /* 0xffffffd000247947 */ /* 0x000fea000383ffff */
.L_x_169:
[----:B---3--:R3:W4:Y:S02]  /*f500*/  SYNCS.PHASECHK.TRANS64.TRYWAIT P1, [R4+URZ+0x38840], R9 ;  /* 0x03884009040075a7 */ /* 0x008724000802017f */
[----:B----4-:R-:W-:Y:S05]  /*f510*/  @!P1 NANOSLEEP.SYNCS 0x989680 ;  /* 0x009896800000995d */ /* 0x010fea0003900000 */
[----:B------:R-:W4:Y:S02]  /*f520*/  @!P1 SYNCS.PHASECHK.TRANS64 P1, [R4+URZ+0x38840], R9 ;  /* 0x03884009040095a7 */ /* 0x000f24000802007f */
[----:B----4-:R-:W-:Y:S05]  /*f530*/  @!P1 BRA `(.L_x_169) ;  /* 0xfffffffc00f09947 */ /* 0x010fea000383ffff */
[----:B------:R-:W-:Y:S05]  /*f540*/  BRA `(.L_x_230) ;  /* 0xffffffd000887947 */ /* 0x000fea000383ffff */
.L_x_173:
[----:B-1----:R-:W1:Y:S01]  /*f550*/  S2R R9, SR_CgaCtaId ;  /* 0x0000000000097919 */ /* 0x002e620000008800 */
[----:B------:R-:W-:-:S04]  /*f560*/  MOV R7, 0x400 ;  /* 0x0000040000077802 */ /* 0x000fc80000000f00 */
[----:B-1----:R-:W-:-:S04]  /*f570*/  LEA R7, R9, R7, 0x18 ;  /* 0x0000000709077211 */ /* 0x002fc800078ec0ff */
[----:B------:R1:W3:Y:S03]  /*f580*/  SYNCS.PHASECHK.TRANS64.TRYWAIT P1, [R7+URZ+0x38820], R6 ;  /* 0x03882006070075a7 */ /* 0x0002e6000802017f */
[----:B---3--:R-:W-:Y:S05]  /*f590*/  @!P1 NANOSLEEP.SYNCS 0x989680 ;  /* 0x009896800000995d */ /* 0x008fea0003900000 */
[----:B------:R-:W3:Y:S02]  /*f5a0*/  @!P1 SYNCS.PHASECHK.TRANS64 P1, [R7+URZ+0x38820], R6 ;  /* 0x03882006070095a7 */ /* 0x000ee4000802007f */
[----:B---3--:R-:W-:Y:S05]  /*f5b0*/  @!P1 BRA `(.L_x_173) ;  /* 0xfffffffc00e49947 */ /* 0x008fea000383ffff */
[----:B------:R-:W-:Y:S05]  /*f5c0*/  BRA `(.L_x_231) ;  /* 0xffffffd800107947 */ /* 0x000fea000383ffff */
.L_x_179:
[----:B-1----:R1:W2:Y:S02]  /*f5d0*/  SYNCS.PHASECHK.TRANS64.TRYWAIT P1, [R2+URZ+0x38840], R3 ;  /* 0x03884003020075a7 */ /* 0x0022a4000802017f */
[----:B--2---:R-:W-:Y:S05]  /*f5e0*/  @!P1 NANOSLEEP.SYNCS 0x989680 ;  /* 0x009896800000995d */ /* 0x004fea0003900000 */
[----:B------:R-:W2:Y:S02]  /*f5f0*/  @!P1 SYNCS.PHASECHK.TRANS64 P1, [R2+URZ+0x38840], R3 ;  /* 0x03884003020095a7 */ /* 0x000ea4000802007f */
[----:B--2---:R-:W-:Y:S05]  /*f600*/  @!P1 BRA `(.L_x_179) ;  /* 0xfffffffc00f09947 */ /* 0x004fea000383ffff */
[----:B------:R-:W-:Y:S05]  /*f610*/  BRA `(.L_x_232) ;  /* 0xffffffd800b47947 */ /* 0x000fea000383ffff */
.L_x_182:
[----:B-1----:R1:W2:Y:S02]  /*f620*/  SYNCS.PHASECHK.TRANS64.TRYWAIT P1, [R2+URZ+0x38860], R3 ;  /* 0x03886003020075a7 */ /* 0x0022a4000802017f */
[----:B--2---:R-:W-:Y:S05]  /*f630*/  @!P1 NANOSLEEP.SYNCS 0x989680 ;  /* 0x009896800000995d */ /* 0x004fea0003900000 */
[----:B------:R-:W2:Y:S02]  /*f640*/  @!P1 SYNCS.PHASECHK.TRANS64 P1, [R2+URZ+0x38860], R3 ;  /* 0x03886003020095a7 */ /* 0x000ea4000802007f */
[----:B--2---:R-:W-:Y:S05]  /*f650*/  @!P1 BRA `(.L_x_182) ;  /* 0xfffffffc00f09947 */ /* 0x004fea000383ffff */
[----:B------:R-:W-:Y:S05]  /*f660*/  BRA `(.L_x_233) ;  /* 0xffffffdc00747947 */ /* 0x000fea000383ffff */
.L_x_189:
[----:B--2---:R2:W3:Y:S02]  /*f670*/  SYNCS.PHASECHK.TRANS64.TRYWAIT P1, [R2+URZ+0x38840], R3 ;  /* 0x03884003020075a7 */ /* 0x0044e4000802017f */
[----:B---3--:R-:W-:Y:S05]  /*f680*/  @!P1 NANOSLEEP.SYNCS 0x989680 ;  /* 0x009896800000995d */ /* 0x008fea0003900000 */
[----:B------:R-:W3:Y:S02]  /*f690*/  @!P1 SYNCS.PHASECHK.TRANS64 P1, [R2+URZ+0x38840], R3 ;  /* 0x03884003020095a7 */ /* 0x000ee4000802007f */
[----:B---3--:R-:W-:Y:S05]  /*f6a0*/  @!P1 BRA `(.L_x_189) ;  /* 0xfffffffc00f09947 */ /* 0x008fea000383ffff */
[----:B------:R-:W-:Y:S05]  /*f6b0*/  BRA `(.L_x_234) ;  /* 0xffffffe000dc7947 */ /* 0x000fea000383ffff */
.L_x_192:
[----:B-1----:R1:W2:Y:S02]  /*f6c0*/  SYNCS.PHASECHK.TRANS64.TRYWAIT P1, [R2+URZ+0x38860], R19 ;  /* 0x03886013020075a7 */ /* 0x0022a4000802017f */
[----:B--2---:R-:W-:Y:S05]  /*f6d0*/  @!P1 NANOSLEEP.SYNCS 0x989680 ;  /* 0x009896800000995d */ /* 0x004fea0003900000 */
[----:B------:R-:W2:Y:S02]  /*f6e0*/  @!P1 SYNCS.PHASECHK.TRANS64 P1, [R2+URZ+0x38860], R19 ;  /* 0x03886013020095a7 */ /* 0x000ea4000802007f */
[----:B--2---:R-:W-:Y:S05]  /*f6f0*/  @!P1 BRA `(.L_x_192) ;  /* 0xfffffffc00f09947 */ /* 0x004fea000383ffff */
[----:B------:R-:W-:Y:S05]  /*f700*/  BRA `(.L_x_235) ;  /* 0xffffffe4009c7947 */ /* 0x000fea000383ffff */
.L_x_198:
[----:B--2---:R2:W3:Y:S02]  /*f710*/  SYNCS.PHASECHK.TRANS64.TRYWAIT P1, [R2+URZ+0x38840], R3 ;  /* 0x03884003020075a7 */ /* 0x0044e4000802017f */
[----:B---3--:R-:W-:Y:S05]  /*f720*/  @!P1 NANOSLEEP.SYNCS 0x989680 ;  /* 0x009896800000995d */ /* 0x008fea0003900000 */
[----:B------:R-:W3:Y:S02]  /*f730*/  @!P1 SYNCS.PHASECHK.TRANS64 P1, [R2+URZ+0x38840], R3 ;  /* 0x03884003020095a7 */ /* 0x000ee4000802007f */
[----:B---3--:R-:W-:Y:S05]  /*f740*/  @!P1 BRA `(.L_x_198) ;  /* 0xfffffffc00f09947 */ /* 0x008fea000383ffff */
[----:B------:R-:W-:Y:S05]  /*f750*/  BRA `(.L_x_236) ;  /* 0xffffffe800e07947 */ /* 0x000fea000383ffff */
.L_x_201:
[----:B-1----:R1:W2:Y:S02]  /*f760*/  SYNCS.PHASECHK.TRANS64.TRYWAIT P1, [R2+URZ+0x38860], R10 ;  /* 0x0388600a020075a7 */ /* 0x0022a4000802017f */
[----:B--2---:R-:W-:Y:S05]  /*f770*/  @!P1 NANOSLEEP.SYNCS 0x989680 ;  /* 0x009896800000995d */ /* 0x004fea0003900000 */
[----:B------:R-:W2:Y:S02]  /*f780*/  @!P1 SYNCS.PHASECHK.TRANS64 P1, [R2+URZ+0x38860], R10 ;  /* 0x0388600a020095a7 */ /* 0x000ea4000802007f */
[----:B--2---:R-:W-:Y:S05]  /*f790*/  @!P1 BRA `(.L_x_201) ;  /* 0xfffffffc00f09947 */ /* 0x004fea000383ffff */
[----:B------:R-:W-:Y:S05]  /*f7a0*/  BRA `(.L_x_237) ;  /* 0xffffffec00a07947 */ /* 0x000fea000383ffff */
.L_x_207:
[----:B---3--:R3:W4:Y:S02]  /*f7b0*/  SYNCS.PHASECHK.TRANS64.TRYWAIT P0, [R3+URZ+0x38860], R2 ;  /* 0x03886002030075a7 */ /* 0x008724000800017f */
[----:B----4-:R-:W-:Y:S05]  /*f7c0*/  @!P0 NANOSLEEP.SYNCS 0x989680 ;  /* 0x009896800000895d */ /* 0x010fea0003900000 */
[----:B------:R-:W4:Y:S02]  /*f7d0*/  @!P0 SYNCS.PHASECHK.TRANS64 P0, [R3+URZ+0x38860], R2 ;  /* 0x03886002030085a7 */ /* 0x000f24000800007f */
[----:B----4-:R-:W-:Y:S05]  /*f7e0*/  @!P0 BRA `(.L_x_207) ;  /* 0xfffffffc00f08947 */ /* 0x010fea000383ffff */
[----:B------:R-:W-:Y:S05]  /*f7f0*/  BRA `(.L_x_238) ;  /* 0xfffffff0008c7947 */ /* 0x000fea000383ffff */
.L_x_212:
[----:B---3--:R3:W4:Y:S02]  /*f800*/  SYNCS.PHASECHK.TRANS64.TRYWAIT P0, [R0+URZ+0x38820], R3 ;  /* 0x03882003000075a7 */ /* 0x008724000800017f */
[----:B----4-:R-:W-:Y:S05]  /*f810*/  @!P0 NANOSLEEP.SYNCS 0x989680 ;  /* 0x009896800000895d */ /* 0x010fea0003900000 */
[----:B------:R-:W4:Y:S02]  /*f820*/  @!P0 SYNCS.PHASECHK.TRANS64 P0, [R0+URZ+0x38820], R3 ;  /* 0x03882003000085a7 */ /* 0x000f24000800007f */
[----:B----4-:R-:W-:Y:S05]  /*f830*/  @!P0 BRA `(.L_x_212) ;  /* 0xfffffffc00f08947 */ /* 0x010fea000383ffff */
[----:B------:R-:W-:Y:S05]  /*f840*/  BRA `(.L_x_239) ;  /* 0xfffffff400a07947 */ /* 0x000fea000383ffff */
.L_x_213:
[----:B------:R-:W4:Y:S01]  /*f850*/  S2R R2, SR_TID.X ;  /* 0x0000000000027919 */ /* 0x000f220000002100 */
[----:B------:R-:W-:Y:S01]  /*f860*/  BSSY B0, `(.L_x_240) ;  /* 0x000000a000007945 */ /* 0x000fe20003800000 */
[----:B------:R-:W-:Y:S01]  /*f870*/  IMAD.MOV.U32 R12, RZ, RZ, RZ ;  /* 0x000000ffff0c7224 */ /* 0x000fe200078e00ff */
[----:B--2---:R-:W-:Y:S01]  /*f880*/  MOV R15, 0xffffffff ;  /* 0xffffffff000f7802 */ /* 0x004fe20000000f00 */
[----:B------:R-:W-:Y:S01]  /*f890*/  IMAD.MOV.U32 R11, RZ, RZ, 0x1f ;  /* 0x0000001fff0b7424 */ /* 0x000fe200078e00ff */
[----:B----4-:R-:W-:-:S04]  /*f8a0*/  SHF.R.U32.HI R2, RZ, 0x5, R2 ;  /* 0x00000005ff027819 */ /* 0x010fc80000011602 */
[----:B------:R-:W-:-:S04]  /*f8b0*/  LOP3.LUT R2, R2, 0x3, RZ, 0xc0, !PT ;  /* 0x0000000302027812 */ /* 0x000fc800078ec0ff */
[----:B------:R-:W-:-:S07]  /*f8c0*/  MOV R13, R2 ;  /* 0x00000002000d7202 */ /* 0x000fce0000000f00 */
[----:B-1-3--:R-:W-:Y:S05]  /*f8d0*/  WARPSYNC.COLLECTIVE R15, `(.L_x_241) ;  /* 0x000000000f087348 */ /* 0x00afea0003c00000 */
[----:B------:R2:W4:Y:S02]  /*f8e0*/  SHFL.IDX P6, R14, R13, R12, R11 ;  /* 0x0000000c0d0e7389 */ /* 0x00052400000c000b */
[----:B-1234-:R-:W-:Y:S01]  /*f8f0*/  ENDCOLLECTIVE ;  /* 0x000000000000791b */ /* 0x01efe20003800000 */
.L_x_241:
[----:B------:R-:W-:Y:S05]  /*f900*/  BSYNC B0 ;  /* 0x0000000000007941 */ /* 0x000fea0003800000 */
.L_x_240:
[----:B------:R-:W-:Y:S05]  /*f910*/  BRA `(.L_x_242) ;  /* 0xfffffff400887947 */ /* 0x000fea000383ffff */
.L_x_216:
[----:B------:R-:W-:Y:S01]  /*f920*/  BSSY B1, `(.L_x_243) ;  /* 0x0000006000017945 */ /* 0x000fe20003800000 */
[----:B------:R-:W-:-:S07]  /*f930*/  IMAD.MOV.U32 R15, RZ, RZ, -0x1 ;  /* 0xffffffffff0f7424 */ /* 0x000fce00078e00ff */
[----:B-123--:R-:W-:Y:S05]  /*f940*/  WARPSYNC.COLLECTIVE R15, `(.L_x_244) ;  /* 0x000000000f0c7348 */ /* 0x00efea0003c00000 */
[----:B------:R-:W-:Y:S02]  /*f950*/  ELECT P6, UR62, PT ;  /* 0x00000000003e782f */ /* 0x000fe400038c0000 */
[----:B------:R-:W-:Y:S01]  /*f960*/  MOV R14, UR62 ;  /* 0x0000003e000e7c02 */ /* 0x000fe20008000f00 */
[----:B-123--:R-:W-:Y:S10]  /*f970*/  ENDCOLLECTIVE ;  /* 0x000000000000791b */ /* 0x00eff40003800000 */
.L_x_244:
[----:B------:R-:W-:Y:S05]  /*f980*/  BSYNC B1 ;  /* 0x0000000000017941 */ /* 0x000fea0003800000 */
.L_x_243:
[----:B------:R-:W-:Y:S05]  /*f990*/  BRA `(.L_x_245) ;  /* 0xfffffff400807947 */ /* 0x000fea000383ffff */
.L_x_218:
[----:B-1----:R1:W2:Y:S02]  /*f9a0*/  SYNCS.PHASECHK.TRANS64.TRYWAIT P0, [R6+URZ], R5 ;  /* 0x00000005060075a7 */ /* 0x0022a4000800017f */
[----:B--2---:R-:W-:Y:S05]  /*f9b0*/  @!P0 NANOSLEEP.SYNCS 0x989680 ;  /* 0x009896800000895d */ /* 0x004fea0003900000 */
[----:B------:R-:W2:Y:S02]  /*f9c0*/  @!P0 SYNCS.PHASECHK.TRANS64 P0, [R6+URZ], R5 ;  /* 0x00000005060085a7 */ /* 0x000ea4000800007f */
[----:B--2---:R-:W-:Y:S05]  /*f9d0*/  @!P0 BRA `(.L_x_218) ;  /* 0xfffffffc00f08947 */ /* 0x004fea000383ffff */
[----:B------:R-:W-:Y:S05]  /*f9e0*/  BRA `(.L_x_246) ;  /* 0xfffffff400bc7947 */ /* 0x000fea000383ffff */
.L_x_219:
[----:B--2---:R2:W3:Y:S02]  /*f9f0*/  SYNCS.PHASECHK.TRANS64.TRYWAIT P0, [R3+URZ], R2 ;  /* 0x00000002030075a7 */ /* 0x0044e4000800017f */
[----:B---3--:R-:W-:Y:S05]  /*fa00*/  @!P0 NANOSLEEP.SYNCS 0x989680 ;  /* 0x009896800000895d */ /* 0x008fea0003900000 */
[----:B------:R-:W3:Y:S02]  /*fa10*/  @!P0 SYNCS.PHASECHK.TRANS64 P0, [R3+URZ], R2 ;  /* 0x00000002030085a7 */ /* 0x000ee4000800007f */
[----:B---3--:R-:W-:Y:S05]  /*fa20*/  @!P0 BRA `(.L_x_219) ;  /* 0xfffffffc00f08947 */ /* 0x008fea000383ffff */
[----:B------:R-:W-:Y:S05]  /*fa30*/  BRA `(.L_x_247) ;  /* 0xfffffff400b07947 */ /* 0x000fea000383ffff */
.L_x_221:
[----:B--2---:R2:W3:Y:S02]  /*fa40*/  SYNCS.PHASECHK.TRANS64.TRYWAIT P0, [R16+URZ], R5 ;  /* 0x00000005100075a7 */ /* 0x0044e4000800017f */
[----:B---3--:R-:W-:Y:S05]  /*fa50*/  @!P0 NANOSLEEP.SYNCS 0x989680 ;  /* 0x009896800000895d */ /* 0x008fea0003900000 */
[----:B------:R-:W3:Y:S02]  /*fa60*/  @!P0 SYNCS.PHASECHK.TRANS64 P0, [R16+URZ], R5 ;  /* 0x00000005100085a7 */ /* 0x000ee4000800007f */
[----:B---3--:R-:W-:Y:S05]  /*fa70*/  @!P0 BRA `(.L_x_221) ;  /* 0xfffffffc00f08947 */ /* 0x008fea000383ffff */
[----:B------:R-:W-:Y:S05]  /*fa80*/  BRA `(.L_x_248) ;  /* 0xfffffff400b47947 */ /* 0x000fea000383ffff */
.L_x_249:
        /* <DEDUP_REMOVED lines=15> */
.L_x_2839:


//--------------------- .text._ZN7cutlass13device_kernelIN5flash11enable_sm90INS1_16FlashAttnFwdSm90INS1_25CollectiveMainloopFwdSm90ILi2EN4cute5tupleIJNS5_1CILi1EEES8_S8_EEENS6_IJNS7_ILi128EEENS7_ILi80EEENS7_ILi256EEEEEELi256ENS_6half_tEfNS_4arch4Sm90ELb0ELb0ELb1ELb1ELb0ELb0ELb0ELb1ELb1ELb0ELb0ELb0EEENS1_21CollectiveEpilogueFwdINS6_IJSA_SC_SB_EEES9_SE_SG_Li256ELb1ELb0ELb0ELb0EEENS1_36VarlenDynamicPersistentTileSchedulerILi128ELi80ELi256ELi32ELb0ELb0ELb1ELb0ELb1ELb1EEEEEEEEEvNT_6ParamsE --------------------------
	.section	.text._ZN7cutlass13device_kernelIN5flash11enable_sm90INS1_16FlashAttnFwdSm90INS1_25CollectiveMainloopFwdSm90ILi2EN4cute5tupleIJNS5_1CILi1EEES8_S8_EEENS6_IJNS7_ILi128EEENS7_ILi80EEENS7_ILi256EEEEEELi256ENS_6half_tEfNS_4arch4Sm90ELb0ELb0ELb1ELb1ELb0ELb0ELb0ELb1ELb1ELb0ELb0ELb0EEENS1_21CollectiveEpilogueFwdINS6_IJSA_SC_SB_EEES9_SE_SG_Li256ELb1ELb0ELb0ELb0EEENS1_36VarlenDynamicPersistentTileSchedulerILi128ELi80ELi256ELi32ELb0ELb0ELb1ELb0ELb1ELb1EEEEEEEEEvNT_6ParamsE,"ax",@progbits
	.align	128
.text._ZN7cutlass13device_kernelIN5flash11enable_sm90INS1_16FlashAttnFwdSm90INS1_25CollectiveMainloopFwdSm90ILi2EN4cute5tupleIJNS5_1CILi1EEES8_S8_EEENS6_IJNS7_ILi128EEENS7_ILi80EEENS7_ILi256EEEEEELi256ENS_6half_tEfNS_4arch4Sm90ELb0ELb0ELb1ELb1ELb0ELb0ELb0ELb1ELb1ELb0ELb0ELb0EEENS1_21CollectiveEpilogueFwdINS6_IJSA_SC_SB_EEES9_SE_SG_Li256ELb1ELb0ELb0ELb0EEENS1_36VarlenDynamicPersistentTileSchedulerILi128ELi80ELi256ELi32ELb0ELb0ELb1ELb0ELb1ELb1EEEEEEEEEvNT_6ParamsE:
        .type           _ZN7cutlass13device_kernelIN5flash11enable_sm90INS1_16FlashAttnFwdSm90INS1_25CollectiveMainloopFwdSm90ILi2EN4cute5tupleIJNS5_1CILi1EEES8_S8_EEENS6_IJNS7_ILi128EEENS7_ILi80EEENS7_ILi256EEEEEELi256ENS_6half_tEfNS_4arch4Sm90ELb0ELb0ELb1ELb1ELb0ELb0ELb0ELb1ELb1ELb0ELb0ELb0EEENS1_21CollectiveEpilogueFwdINS6_IJSA_SC_SB_EEES9_SE_SG_Li256ELb1ELb0ELb0ELb0EEENS1_36VarlenDynamicPersistentTileSchedulerILi128ELi80ELi256ELi32ELb0ELb0ELb1ELb0ELb1ELb1EEEEEEEEEvNT_6ParamsE,@function
        .size           _ZN7cutlass13device_kernelIN5flash11enable_sm90INS1_16FlashAttnFwdSm90INS1_25CollectiveMainloopFwdSm90ILi2EN4cute5tupleIJNS5_1CILi1EEES8_S8_EEENS6_IJNS7_ILi128EEENS7_ILi80EEENS7_ILi256EEEEEELi256ENS_6half_tEfNS_4arch4Sm90ELb0ELb0ELb1ELb1ELb0ELb0ELb0ELb1ELb1ELb0ELb0ELb0EEENS1_21CollectiveEpilogueFwdINS6_IJSA_SC_SB_EEES9_SE_SG_Li256ELb1ELb0ELb0ELb0EEENS1_36VarlenDynamicPersistentTileSchedulerILi128ELi80ELi256ELi32ELb0ELb0ELb1ELb0ELb1ELb1EEEEEEEEEvNT_6ParamsE,(.L_x_2840 - _ZN7cutlass13device_kernelIN5flash11enable_sm90INS1_16FlashAttnFwdSm90INS1_25CollectiveMainloopFwdSm90ILi2EN4cute5tupleIJNS5_1CILi1EEES8_S8_EEENS6_IJNS7_ILi128EEENS7_ILi80EEENS7_ILi256EEEEEELi256ENS_6half_tEfNS_4arch4Sm90ELb0ELb0ELb1ELb1ELb0ELb0ELb0ELb1ELb1ELb0ELb0ELb0EEENS1_21CollectiveEpilogueFwdINS6_IJSA_SC_SB_EEES9_SE_SG_Li256ELb1ELb0ELb0ELb0EEENS1_36VarlenDynamicPersistentTileSchedulerILi128ELi80ELi256ELi32ELb0ELb0ELb1ELb0ELb1ELb1EEEEEEEEEvNT_6ParamsE)
        .other          _ZN7cutlass13device_kernelIN5flash11enable_sm90INS1_16FlashAttnFwdSm90INS1_25CollectiveMainloopFwdSm90ILi2EN4cute5tupleIJNS5_1CILi1EEES8_S8_EEENS6_IJNS7_ILi128EEENS7_ILi80EEENS7_ILi256EEEEEELi256ENS_6half_tEfNS_4arch4Sm90ELb0ELb0ELb1ELb1ELb0ELb0ELb0ELb1ELb1ELb0ELb0ELb0EEENS1_21CollectiveEpilogueFwdINS6_IJSA_SC_SB_EEES9_SE_SG_Li256ELb1ELb0ELb0ELb0EEENS1_36VarlenDynamicPersistentTileSchedulerILi128ELi80ELi256ELi32ELb0ELb0ELb1ELb0ELb1ELb1EEEEEEEEEvNT_6ParamsE,@"STO_CUDA_ENTRY STV_DEFAULT"
_ZN7cutlass13device_kernelIN5flash11enable_sm90INS1_16FlashAttnFwdSm90INS1_25CollectiveMainloopFwdSm90ILi2EN4cute5tupleIJNS5_1CILi1EEES8_S8_EEENS6_IJNS7_ILi128EEENS7_ILi80EEENS7_ILi256EEEEEELi256ENS_6half_tEfNS_4arch4Sm90ELb0ELb0ELb1ELb1ELb0ELb0ELb0ELb1ELb1ELb0ELb0ELb0EEENS1_21CollectiveEpilogueFwdINS6_IJSA_SC_SB_EEES9_SE_SG_Li256ELb1ELb0ELb0ELb0EEENS1_36VarlenDynamicPersistentTileSchedulerILi128ELi80ELi256ELi32ELb0ELb0ELb1ELb0ELb1ELb1EEEEEEEEEvNT_6ParamsE:
[----:B------:R-:W0:Y:S02]  /*0000*/  LDC R1, c[0x0][0x28] ;  /* 0x00000a00ff017b82 */ /* 0x000e240000000800 */
[----:B0-----:R-:W-:Y:S01]  /*0010*/  VIADD R1, R1, 0xffffffc8 ;  /* 0xffffffc801017836 */ /* 0x001fe20000000000 */
[----:B------:R-:W0:Y:S01]  /*0020*/  S2R R3, SR_TID.X ;  /* 0x0000000000037919 */ /* 0x000e220000002100 */
[----:B------:R-:W-:Y:S01]  /*0030*/  ELECT P0, URZ, PT ;  /* 0x00000000003f782f */ /* 0x000fe20003800000 */
[----:B------:R-:W-:Y:S01]  /*0040*/  BSSY B0, `(.L_x_250) ;  /* 0x0000011000007945 */ /* 0x000fe20003800000 */
[----:B0-----:R-:W-:-:S05]  /*0050*/  SHF.R.U32.HI R0, RZ, 0x5, R3 ;  /* 0x00000005ff007819 */ /* 0x001fca0000011603 */
[----:B------:R-:W0:Y:S02]  /*0060*/  SHFL.IDX PT, R2, R0, RZ, 0x1f ;  /* 0x00001fff00027589 */ /* 0x000e2400000e0000 */
[----:B0-----:R-:W-:Y:S02]  /*0070*/  ISETP.EQ.AND P0, PT, R2, RZ, P0 ;  /* 0x000000ff0200720c */ /* 0x001fe40000702270 */
[----:B------:R-:W-:-:S11]  /*0080*/  SHF.R.U32.HI R2, RZ, 0x7, R3 ;  /* 0x00000007ff027819 */ /* 0x000fd60000011603 */
[----:B------:R-:W-:Y:S05]  /*0090*/  @!P0 BRA `(.L_x_251) ;  /* 0x00000000002c8947 */ /* 0x000fea0003800000 */
[----:B------:R-:W-:Y:S02]  /*00a0*/  ULDC.64 UR4, c[0x0][0x198] ;  /* 0x0000660000047ab9 */ /* 0x000fe40000000a00 */
[----:B------:R-:W-:Y:S02]  /*00b0*/  UIADD3 UR6, UP0, UR4, 0x270, URZ ;  /* 0x0000027004067890 */ /* 0x000fe4000ff1e03f */
[----:B------:R-:W-:Y:S02]  /*00c0*/  UIADD3 UR8, UP1, UR4, 0x370, URZ ;  /* 0x0000037004087890 */ /* 0x000fe4000ff3e03f */
[----:B------:R-:W-:Y:S02]  /*00d0*/  UIADD3 UR4, UP2, UR4, 0x470, URZ ;  /* 0x0000047004047890 */ /* 0x000fe4000ff5e03f */
[----:B------:R-:W-:Y:S02]  /*00e0*/  UIADD3.X UR7, URZ, UR5, URZ, UP0, !UPT ;  /* 0x000000053f077290 */ /* 0x000fe400087fe43f */
[----:B------:R-:W-:-:S02]  /*00f0*/  UIADD3.X UR9, URZ, UR5, URZ, UP1, !UPT ;  /* 0x000000053f097290 */ /* 0x000fc40008ffe43f */
[----:B------:R-:W-:-:S05]  /*0100*/  UIADD3.X UR5, URZ, UR5, URZ, UP2, !UPT ;  /* 0x000000053f057290 */ /* 0x000fca00097fe43f */
[----:B------:R0:W-:Y:S02]  /*0110*/  UTMACCTL.PF [UR6] ;  /* 0x00000000060079b9 */ /* 0x0001e40008040000 */
[----:B------:R0:W-:Y:S02]  /*0120*/  UTMACCTL.PF [UR8] ;  /* 0x00000000080079b9 */ /* 0x0001e40008040000 */
[----:B------:R0:W-:Y:S02]  /*0130*/  UTMACCTL.PF [UR4] ;  /* 0x00000000040079b9 */ /* 0x0001e40008040000 */
[----:B0-----:R-:W-:Y:S01]  /*0140*/  NOP ;  /* 0x0000000000007918 */ /* 0x001fe20000000000 */
.L_x_251:
[----:B------:R-:W-:Y:S05]  /*0150*/  BSYNC B0 ;  /* 0x0000000000007941 */ /* 0x000fea0003800000 */
.L_x_250:
[----:B------:R-:W-:Y:S01]  /*0160*/  VOTEU.ANY UP0, P0 ;  /* 0x00000000003f7886 */ /* 0x000fe20000000100 */
[----:B------:R-:W0:Y:S01]  /*0170*/  SHFL.IDX PT, R2, R2, RZ, 0x1f ;  /* 0x00001fff02027589 */ /* 0x000e2200000e0000 */
[----:B------:R-:W-:Y:S01]  /*0180*/  UMOV UR4, 0x1 ;  /* 0x0000000100047882 */ /* 0x000fe20000000000 */
[----:B------:R-:W-:Y:S01]  /*0190*/  UMOV UR7, 0x100 ;  /* 0x0000010000077882 */ /* 0x000fe20000000000 */
[----:B------:R-:W-:Y:S01]  /*01a0*/  VOTEU.ANY UP1, P0 ;  /* 0x00000000003f7886 */ /* 0x000fe20000020100 */
[----:B------:R-:W1:Y:S01]  /*01b0*/  @UP0 S2UR UR8, SR_CgaCtaId ;  /* 0x00000000000809c3 */ /* 0x000e620000008800 */
[----:B------:R-:W2:Y:S01]  /*01c0*/  SHFL.IDX PT, R3, R0, RZ, 0x1f ;  /* 0x00001fff00037589 */ /* 0x000ea200000e0000 */
[----:B------:R-:W-:Y:S01]  /*01d0*/  @UP0 UMOV UR6, 0x400 ;  /* 0x0000040000060882 */ /* 0x000fe20000000000 */
[----:B------:R-:W-:-:S04]  /*01e0*/  @UP0 UIADD3 UR4, -UR4, 0x100000, URZ ;  /* 0x0010000004040890 */ /* 0x000fc8000fffe13f */
[----:B------:R-:W-:Y:S02]  /*01f0*/  @UP0 USHF.L.U32 UR5, UR4, 0xb, URZ ;  /* 0x0000000b04050899 */ /* 0x000fe4000800063f */
[----:B------:R-:W-:Y:S01]  /*0200*/  @UP0 USHF.L.U32 UR4, UR4, 0x1, URZ ;  /* 0x0000000104040899 */ /* 0x000fe2000800063f */
[----:B------:R-:W-:Y:S01]  /*0210*/  VOTEU.ANY UP2, P0 ;  /* 0x00000000003f7886 */ /* 0x000fe20000040100 */
[----:B0-----:R-:W-:Y:S01]  /*0220*/  R2UR UR9, R2 ;  /* 0x00000000020972ca */ /* 0x001fe200000e0000 */
[----:B-1----:R-:W-:Y:S01]  /*0230*/  @UP0 ULEA UR8, UR8, UR6, 0x18 ;  /* 0x0000000608080291 */ /* 0x002fe2000f8ec03f */
[----:B--2---:R-:W-:Y:S01]  /*0240*/  ISETP.NE.AND P1, PT, R3, RZ, PT ;  /* 0x000000ff0300720c */ /* 0x004fe20003f25270 */
[----:B------:R-:W-:-:S04]  /*0250*/  @UP0 UIADD3 UR6, -UR7, 0x100000, URZ ;  /* 0x0010000007060890 */ /* 0x000fc8000fffe13f */
[----:B------:R-:W-:Y:S02]  /*0260*/  @UP0 USHF.L.U32 UR7, UR6, 0xb, URZ ;  /* 0x0000000b06070899 */ /* 0x000fe4000800063f */
[----:B------:R-:W-:-:S04]  /*0270*/  @UP0 USHF.L.U32 UR6, UR6, 0x1, URZ ;  /* 0x0000000106060899 */ /* 0x000fc8000800063f */
[----:B------:R-:W-:Y:S01]  /*0280*/  UISETP.NE.AND UP0, UPT, UR9, URZ, UPT ;  /* 0x0000003f0900728c */ /* 0x000fe2000bf05270 */
[----:B------:R-:W0:Y:S02]  /*0290*/  FENCE.VIEW.ASYNC.S ;  /* 0x00000000000073c6 */ /* 0x000e240000000000 */
[----:B0-----:R0:W1:Y:S05]  /*02a0*/  @UP1 SYNCS.EXCH.64 URZ, [UR8+0x38800], UR4 ;  /* 0x03880004083f15b2 */ /* 0x00106a0008000100 */
[----:B------:R0:W2:Y:S01]  /*02b0*/  @UP2 SYNCS.EXCH.64 URZ, [UR8+0x38820], UR6 ;  /* 0x03882006083f25b2 */ /* 0x0000a20008000100 */
[----:B------:R-:W-:Y:S05]  /*02c0*/  @P1 BRA `(.L_x_252) ;  /* 0x0000000000481947 */ /* 0x000fea0003800000 */
[----:B0-----:R-:W0:Y:S01]  /*02d0*/  S2UR UR5, SR_CgaCtaId ;  /* 0x00000000000579c3 */ /* 0x001e220000008800 */
[----:B------:R-:W-:Y:S01]  /*02e0*/  UMOV UR4, 0x400 ;  /* 0x0000040000047882 */ /* 0x000fe20000000000 */
[----:B------:R-:W-:Y:S01]  /*02f0*/  UMOV UR6, 0x1 ;  /* 0x0000000100067882 */ /* 0x000fe20000000000 */
[----:B------:R-:W-:Y:S01]  /*0300*/  UMOV UR9, 0x2 ;  /* 0x0000000200097882 */ /* 0x000fe20000000000 */
[----:B------:R-:W-:-:S04]  /*0310*/  UIADD3 UR6, -UR6, 0x100000, URZ ;  /* 0x0010000006067890 */ /* 0x000fc8000fffe13f */
[----:B------:R-:W-:Y:S02]  /*0320*/  USHF.L.U32 UR7, UR6, 0xb, URZ ;  /* 0x0000000b06077899 */ /* 0x000fe4000800063f */
[----:B------:R-:W-:Y:S01]  /*0330*/  USHF.L.U32 UR6, UR6, 0x1, URZ ;  /* 0x0000000106067899 */ /* 0x000fe2000800063f */
[----:B------:R-:W-:Y:S01]  /*0340*/  ELECT P0, URZ, PT ;  /* 0x00000000003f782f */ /* 0x000fe20003800000 */
[----:B0-----:R-:W-:Y:S02]  /*0350*/  ULEA UR8, UR5, UR4, 0x18 ;  /* 0x0000000405087291 */ /* 0x001fe4000f8ec03f */
[----:B------:R-:W-:-:S04]  /*0360*/  UIADD3 UR4, -UR9, 0x100000, URZ ;  /* 0x0010000009047890 */ /* 0x000fc8000fffe13f */
[----:B------:R-:W-:Y:S02]  /*0370*/  USHF.L.U32 UR5, UR4, 0xb, URZ ;  /* 0x0000000b04057899 */ /* 0x000fe4000800063f */
[----:B------:R-:W-:Y:S01]  /*0380*/  USHF.L.U32 UR4, UR4, 0x1, URZ ;  /* 0x0000000104047899 */ /* 0x000fe2000800063f */
[----:B------:R-:W0:Y:S03]  /*0390*/  FENCE.VIEW.ASYNC.S ;  /* 0x00000000000073c6 */ /* 0x000e260000000000 */
[----:B0-----:R3:W4:Y:S08]  /*03a0*/  SYNCS.EXCH.64 URZ, [UR8+0x38830], UR6 ;  /* 0x03883006083f75b2 */ /* 0x0017300008000100 */
[----:B------:R3:W0:Y:S01]  /*03b0*/  SYNCS.EXCH.64 URZ, [UR8+0x38840], UR4 ;  /* 0x03884004083f75b2 */ /* 0x0006220008000100 */
[----:B------:R3:W0:Y:S01]  /*03c0*/  SYNCS.EXCH.64 URZ, [UR8+0x38838], UR6 ;  /* 0x03883806083f75b2 */ /* 0x0006220008000100 */
[----:B------:R3:W0:Y:S02]  /*03d0*/  SYNCS.EXCH.64 URZ, [UR8+0x38848], UR4 ;  /* 0x03884804083f75b2 */ /* 0x0006240008000100 */
[----:B---3--:R-:W-:Y:S01]  /*03e0*/  NOP ;  /* 0x0000000000007918 */ /* 0x008fe20000000000 */
.L_x_252:
[----:B------:R-:W3:Y:S01]  /*03f0*/  SHFL.IDX PT, R2, R0, RZ, 0x1f ;  /* 0x00001fff00027589 */ /* 0x000ee200000e0000 */
[----:B------:R-:W-:Y:S01]  /*0400*/  NOP ;  /* 0x0000000000007918 */ /* 0x000fe20000000000 */
[----:B---3--:R-:W-:-:S13]  /*0410*/  ISETP.NE.AND P0, PT, R2, RZ, PT ;  /* 0x000000ff0200720c */ /* 0x008fda0003f05270 */
[----:B------:R-:W-:Y:S05]  /*0420*/  @P0 BRA `(.L_x_253) ;  /* 0x0000000000480947 */ /* 0x000fea0003800000 */
[----:B0-----:R-:W0:Y:S01]  /*0430*/  S2UR UR5, SR_CgaCtaId ;  /* 0x00000000000579c3 */ /* 0x001e220000008800 */
[----:B------:R-:W-:Y:S01]  /*0440*/  UMOV UR4, 0x400 ;  /* 0x0000040000047882 */ /* 0x000fe20000000000 */
[----:B------:R-:W-:Y:S01]  /*0450*/  UMOV UR6, 0x1 ;  /* 0x0000000100067882 */ /* 0x000fe20000000000 */
[----:B------:R-:W-:Y:S01]  /*0460*/  UMOV UR7, 0x2 ;  /* 0x0000000200077882 */ /* 0x000fe20000000000 */
[----:B------:R-:W-:Y:S01]  /*0470*/  ELECT P0, URZ, PT ;  /* 0x00000000003f782f */ /* 0x000fe20003800000 */
[----:B0-----:R-:W-:Y:S02]  /*0480*/  ULEA UR8, UR5, UR4, 0x18 ;  /* 0x0000000405087291 */ /* 0x001fe4000f8ec03f */
[----:B------:R-:W-:-:S04]  /*0490*/  UIADD3 UR4, -UR6, 0x100000, URZ ;  /* 0x0010000006047890 */ /* 0x000fc8000fffe13f */
[----:B------:R-:W-:Y:S02]  /*04a0*/  USHF.L.U32 UR5, UR4, 0xb, URZ ;  /* 0x0000000b04057899 */ /* 0x000fe4000800063f */
[----:B------:R-:W-:Y:S02]  /*04b0*/  USHF.L.U32 UR4, UR4, 0x1, URZ ;  /* 0x0000000104047899 */ /* 0x000fe4000800063f */
[----:B------:R-:W-:-:S04]  /*04c0*/  UIADD3 UR6, -UR7, 0x100000, URZ ;  /* 0x0010000007067890 */ /* 0x000fc8000fffe13f */
[----:B------:R-:W-:Y:S02]  /*04d0*/  USHF.L.U32 UR7, UR6, 0xb, URZ ;  /* 0x0000000b06077899 */ /* 0x000fe4000800063f */
[----:B------:R-:W-:Y:S01]  /*04e0*/  USHF.L.U32 UR6, UR6, 0x1, URZ ;  /* 0x0000000106067899 */ /* 0x000fe2000800063f */
[----:B------:R-:W0:Y:S03]  /*04f0*/  FENCE.VIEW.ASYNC.S ;  /* 0x00000000000073c6 */ /* 0x000e260000000000 */
[----:B0-----:R3:W0:Y:S08]  /*0500*/  SYNCS.EXCH.64 URZ, [UR8+0x38850], UR4 ;  /* 0x03885004083f75b2 */ /* 0x0016300008000100 */
[----:B------:R3:W0:Y:S01]  /*0510*/  SYNCS.EXCH.64 URZ, [UR8+0x38860], UR6 ;  /* 0x03886006083f75b2 */ /* 0x0006220008000100 */
[----:B------:R3:W0:Y:S01]  /*0520*/  SYNCS.EXCH.64 URZ, [UR8+0x38858], UR4 ;  /* 0x03885804083f75b2 */ /* 0x0006220008000100 */
[----:B------:R3:W0:Y:S02]  /*0530*/  SYNCS.EXCH.64 URZ, [UR8+0x38868], UR6 ;  /* 0x03886806083f75b2 */ /* 0x0006240008000100 */
[----:B---3--:R-:W-:Y:S01]  /*0540*/  NOP ;  /* 0x0000000000007918 */ /* 0x008fe20000000000 */
.L_x_253:
[----:B------:R-:W3:Y:S01]  /*0550*/  SHFL.IDX PT, R2, R0, RZ, 0x1f ;  /* 0x00001fff00027589 */ /* 0x000ee200000e0000 */
[----:B------:R-:W-:Y:S01]  /*0560*/  NOP ;  /* 0x0000000000007918 */ /* 0x000fe20000000000 */
[----:B---3--:R-:W-:-:S13]  /*0570*/  ISETP.NE.AND P0, PT, R2, RZ, PT ;  /* 0x000000ff0200720c */ /* 0x008fda0003f05270 */
[----:B------:R-:W-:Y:S05]  /*0580*/  @P0 BRA `(.L_x_254) ;  /* 0x0000000000380947 */ /* 0x000fea0003800000 */
[----:B0-----:R-:W0:Y:S01]  /*0590*/  S2UR UR5, SR_CgaCtaId ;  /* 0x00000000000579c3 */ /* 0x001e220000008800 */
[----:B------:R-:W-:Y:S01]  /*05a0*/  UMOV UR4, 0x400 ;  /* 0x0000040000047882 */ /* 0x000fe20000000000 */
[----:B------:R-:W-:Y:S01]  /*05b0*/  UMOV UR7, 0x1 ;  /* 0x0000000100077882 */ /* 0x000fe20000000000 */
[----:B------:R-:W-:Y:S01]  /*05c0*/  ELECT P0, URZ, PT ;  /* 0x00000000003f782f */ /* 0x000fe20003800000 */
[----:B0-----:R-:W-:Y:S02]  /*05d0*/  ULEA UR6, UR5, UR4, 0x18 ;  /* 0x0000000405067291 */ /* 0x001fe4000f8ec03f */
[----:B------:R-:W-:-:S04]  /*05e0*/  UIADD3 UR4, -UR7, 0x100000, URZ ;  /* 0x0010000007047890 */ /* 0x000fc8000fffe13f */
[----:B------:R-:W-:Y:S02]  /*05f0*/  USHF.L.U32 UR5, UR4, 0xb, URZ ;  /* 0x0000000b04057899 */ /* 0x000fe4000800063f */
[----:B------:R-:W-:Y:S01]  /*0600*/  USHF.L.U32 UR4, UR4, 0x1, URZ ;  /* 0x0000000104047899 */ /* 0x000fe2000800063f */
[----:B------:R-:W0:Y:S11]  /*0610*/  FENCE.VIEW.ASYNC.S ;  /* 0x00000000000073c6 */ /* 0x000e360000000000 */
[----:B0-----:R3:W0:Y:S01]  /*0620*/  SYNCS.EXCH.64 URZ, [UR6+0x38870], UR4 ;  /* 0x03887004063f75b2 */ /* 0x0016220008000100 */
[----:B------:R3:W0:Y:S01]  /*0630*/  SYNCS.EXCH.64 URZ, [UR6+0x38880], UR4 ;  /* 0x03888004063f75b2 */ /* 0x0006220008000100 */
[----:B------:R3:W0:Y:S01]  /*0640*/  SYNCS.EXCH.64 URZ, [UR6+0x38878], UR4 ;  /* 0x03887804063f75b2 */ /* 0x0006220008000100 */
[----:B------:R3:W0:Y:S02]  /*0650*/  SYNCS.EXCH.64 URZ, [UR6+0x38888], UR4 ;  /* 0x03888804063f75b2 */ /* 0x0006240008000100 */
[----:B---3--:R-:W-:Y:S01]  /*0660*/  NOP ;  /* 0x0000000000007918 */ /* 0x008fe20000000000 */
.L_x_254:
        /* <DEDUP_REMOVED lines=22> */
.L_x_255:
        /* <DEDUP_REMOVED lines=22> */
.L_x_256:
[----:B0-----:R-:W-:Y:S01]  /*0930*/  UMOV UR4, 0x1 ;  /* 0x0000000100047882 */ /* 0x001fe20000000000 */
[----:B------:R-:W-:Y:S01]  /*0940*/  PLOP3.LUT P0, PT, PT, PT, UP0, 0x80, 0x0 ;  /* 0x000000000000781c */ /* 0x000fe20003f0f008 */
[----:B------:R-:W-:Y:S01]  /*0950*/  USEL UR4, UR4, 0x2, !UP0 ;  /* 0x0000000204047887 */ /* 0x000fe2000c000000 */
[----:B------:R-:W-:-:S05]  /*0960*/  NOP ;  /* 0x0000000000007918 */ /* 0x000fca0000000000 */
[----:B------:R-:W-:-:S05]  /*0970*/  IMAD.U32 R2, RZ, RZ, UR4 ;  /* 0x00000004ff027e24 */ /* 0x000fca000f8e00ff */
[----:B------:R0:W-:Y:S01]  /*0980*/  STL [R1+0x30], R2 ;  /* 0x0000300201007387 */ /* 0x0001e20000100800 */
[----:B-12-4-:R-:W-:Y:S06]  /*0990*/  BAR.SYNC.DEFER_BLOCKING 0x0 ;  /* 0x0000000000007b1d */ /* 0x016fec0000010000 */
[----:B------:R-:W-:Y:S05]  /*09a0*/  @!P0 BRA `(.L_x_257) ;  /* 0x000000d400908947 */ /* 0x000fea0003800000 */
.L_x_258:
[----:B------:R-:W-:-:S08]  /*09b0*/  NOP ;  /* 0x0000000000007918 */ /* 0x000fd00000000000 */
[----:B------:R-:W1:Y:S02]  /*09c0*/  USETMAXREG.TRY_ALLOC.CTAPOOL UP0, 0xf0 ;  /* 0x000000f0000079c8 */ /* 0x000e640008000600 */
[----:B-1----:R-:W-:-:S13]  /*09d0*/  PLOP3.LUT P0, PT, PT, PT, UP0, 0x80, 0x0 ;  /* 0x000000000000781c */ /* 0x002fda0003f0f008 */
[----:B------:R-:W-:Y:S05]  /*09e0*/  @!P0 BRA `(.L_x_258) ;  /* 0xfffffffc00f08947 */ /* 0x000fea000383ffff */
[----:B------:R-:W1:Y:S08]  /*09f0*/  S2UR UR5, SR_CgaCtaId ;  /* 0x00000000000579c3 */ /* 0x000e700000008800 */
[----:B------:R-:W-:Y:S06]  /*0a00*/  BAR.ARV 0x8, 0x120 ;  /* 0x0204800000007b1d */ /* 0x000fec0000002000 */
[----:B------:R-:W-:-:S02]  /*0a10*/  UMOV UR4, 0x400 ;  /* 0x0000040000047882 */ /* 0x000fc40000000000 */
[----:B------:R-:W-:Y:S01]  /*0a20*/  BAR.SYNC.DEFER_BLOCKING 0x5, 0x120 ;  /* 0x0144800000007b1d */ /* 0x000fe20000010000 */
[----:B-1----:R-:W-:-:S09]  /*0a30*/  ULEA UR4, UR5, UR4, 0x18 ;  /* 0x0000000405047291 */ /* 0x002fd2000f8ec03f */
[----:B------:R-:W1:Y:S01]  /*0a40*/  LDS.128 R12, [UR4+0x388d0] ;  /* 0x0388d004ff0c7984 */ /* 0x000e620008000c00 */
[----:B------:R-:W-:Y:S01]  /*0a50*/  ULDC UR4, c[0x0][0xc14] ;  /* 0x0003050000047ab9 */ /* 0x000fe20000000800 */
[----:B------:R-:W-:Y:S06]  /*0a60*/  BAR.ARV 0x4, 0x120 ;  /* 0x0104800000007b1d */ /* 0x000fec0000002000 */
[----:B-1----:R-:W-:-:S13]  /*0a70*/  ISETP.GE.AND P0, PT, R15, UR4, PT ;  /* 0x000000040f007c0c */ /* 0x002fda000bf06270 */
[----:B------:R-:W-:Y:S05]  /*0a80*/  @P0 EXIT ;  /* 0x000000000000094d */ /* 0x000fea0003800000 */
[----:B0-----:R-:W2:Y:S01]  /*0a90*/  LDL R2, [R1+0x30] ;  /* 0x0000300001027983 */ /* 0x001ea20000100800 */
[----:B------:R-:W-:Y:S01]  /*0aa0*/  R2UR UR5, R14 ;  /* 0x000000000e0572ca */ /* 0x000fe200000e0000 */
[----:B------:R-:W-:Y:S01]  /*0ab0*/  IMAD.MOV.U32 R219, RZ, RZ, -0x2 ;  /* 0xfffffffeffdb7424 */ /* 0x000fe200078e00ff */
[----:B------:R-:W-:Y:S01]  /*0ac0*/  CS2R R16, SRZ ;  /* 0x0000000000107805 */ /* 0x000fe2000001ff00 */
[----:B------:R-:W0:Y:S01]  /*0ad0*/  S2R R0, SR_TID.X ;  /* 0x0000000000007919 */ /* 0x000e220000002100 */
[----:B------:R-:W-:Y:S02]  /*0ae0*/  IMAD.MOV.U32 R216, RZ, RZ, RZ ;  /* 0x000000ffffd87224 */ /* 0x000fe400078e00ff */
[----:B0-----:R-:W-:-:S05]  /*0af0*/  VIADD R223, R0, 0xffffff80 ;  /* 0xffffff8000df7836 */ /* 0x001fca0000000000 */
[----:B------:R-:W-:-:S04]  /*0b00*/  SHF.R.S32.HI R0, RZ, 0x1f, R223 ;  /* 0x0000001fff007819 */ /* 0x000fc800000114df */
[CC--:B------:R-:W-:Y:S02]  /*0b10*/  LEA.HI R3, R0.reuse, R223.reuse, RZ, 0x7 ;  /* 0x000000df00037211 */ /* 0x0c0fe400078f38ff */
[----:B------:R-:W-:Y:S02]  /*0b20*/  LEA.HI R4, R0, R223, RZ, 0x5 ;  /* 0x000000df00047211 */ /* 0x000fe400078f28ff */
[----:B------:R-:W-:-:S03]  /*0b30*/  SHF.R.S32.HI R218, RZ, 0x7, R3 ;  /* 0x00000007ffda7819 */ /* 0x000fc60000011403 */
[----:B------:R-:W-:-:S05]  /*0b40*/  IMAD.SHL.U32 R6, R4, 0x20, RZ ;  /* 0x0000002004067824 */ /* 0x000fca00078e00ff */
[----:B------:R-:W-:Y:S02]  /*0b50*/  LOP3.LUT R7, R6, 0xfffffc00, RZ, 0xc0, !PT ;  /* 0xfffffc0006077812 */ /* 0x000fe400078ec0ff */
[----:B--2---:R-:W-:Y:S02]  /*0b60*/  R2UR UR4, R2 ;  /* 0x00000000020472ca */ /* 0x004fe400000e0000 */
[C---:B------:R-:W-:Y:S02]  /*0b70*/  LOP3.LUT R2, R3.reuse, 0xffffff80, RZ, 0xc0, !PT ;  /* 0xffffff8003027812 */ /* 0x040fe400078ec0ff */
[----:B------:R-:W-:-:S03]  /*0b80*/  LEA.HI R3, R3, R218, RZ, 0x1 ;  /* 0x000000da03037211 */ /* 0x000fc600078f08ff */
[C---:B------:R-:W-:Y:S01]  /*0b90*/  IMAD.IADD R217, R223.reuse, 0x1, -R2 ;  /* 0x00000001dfd97824 */ /* 0x040fe200078e0a02 */
[CC--:B------:R-:W-:Y:S02]  /*0ba0*/  LEA.HI R2, R0.reuse, R223.reuse, RZ, 0x4 ;  /* 0x000000df00027211 */ /* 0x0c0fe400078f20ff */
[----:B------:R-:W-:Y:S02]  /*0bb0*/  LEA.HI R0, R0, R223, RZ, 0x3 ;  /* 0x000000df00007211 */ /* 0x000fe400078f18ff */
[----:B------:R-:W-:Y:S01]  /*0bc0*/  SHF.R.S32.HI R8, RZ, 0x1f, R217 ;  /* 0x0000001fff087819 */ /* 0x000fe200000114d9 */
[----:B------:R-:W-:Y:S01]  /*0bd0*/  ULOP3.LUT UR4, UR4, 0x1, URZ, 0xfc, !UPT ;  /* 0x0000000104047892 */ /* 0x000fe2000f8efc3f */
[----:B------:R-:W-:Y:S02]  /*0be0*/  SHF.R.S32.HI R5, RZ, 0x4, R2 ;  /* 0x00000004ff057819 */ /* 0x000fe40000011402 */
[----:B------:R-:W-:Y:S02]  /*0bf0*/  LOP3.LUT R4, R2, 0x3fffff0, RZ, 0xc0, !PT ;  /* 0x03fffff002047812 */ /* 0x000fe400078ec0ff */
[----:B------:R-:W-:Y:S01]  /*0c00*/  LEA.HI R9, R8, R217, RZ, 0x2 ;  /* 0x000000d908097211 */ /* 0x000fe200078f10ff */
[----:B------:R-:W-:Y:S01]  /*0c10*/  IMAD.U32 R222, RZ, RZ, UR4 ;  /* 0x00000004ffde7e24 */ /* 0x000fe2000f8e00ff */
[----:B------:R-:W-:Y:S01]  /*0c20*/  LEA.HI R2, R2, R5, RZ, 0x1 ;  /* 0x0000000502027211 */ /* 0x000fe200078f08ff */
[----:B------:R-:W-:Y:S01]  /*0c30*/  IMAD.IADD R4, R223, 0x1, -R4 ;  /* 0x00000001df047824 */ /* 0x000fe200078e0a04 */
[----:B------:R-:W-:-:S02]  /*0c40*/  SHF.R.S32.HI R6, RZ, 0x2, R9 ;  /* 0x00000002ff067819 */ /* 0x000fc40000011409 */
[----:B------:R-:W-:Y:S02]  /*0c50*/  SHF.R.S32.HI R11, RZ, 0x1f, R9 ;  /* 0x0000001fff0b7819 */ /* 0x000fe40000011409 */
[----:B------:R-:W-:Y:S02]  /*0c60*/  LOP3.LUT R2, R2, 0x1ffffffe, RZ, 0xc0, !PT ;  /* 0x1ffffffe02027812 */ /* 0x000fe400078ec0ff */
[----:B------:R-:W-:Y:S02]  /*0c70*/  LEA.HI R11, R11, R6, RZ, 0x3 ;  /* 0x000000060b0b7211 */ /* 0x000fe400078f18ff */
[----:B------:R-:W-:Y:S01]  /*0c80*/  LEA R7, R4, R7, 0x6 ;  /* 0x0000000704077211 */ /* 0x000fe200078e30ff */
[----:B------:R-:W-:Y:S01]  /*0c90*/  IMAD.IADD R2, R5, 0x1, -R2 ;  /* 0x0000000105027824 */ /* 0x000fe200078e0a02 */
[----:B------:R-:W-:Y:S01]  /*0ca0*/  LOP3.LUT R11, R11, 0xfffffff8, RZ, 0xc0, !PT ;  /* 0xfffffff80b0b7812 */ /* 0x000fe200078ec0ff */
[----:B------:R-:W-:Y:S01]  /*0cb0*/  IMAD.MOV.U32 R5, RZ, RZ, R13 ;  /* 0x000000ffff057224 */ /* 0x000fe200078e000d */
[----:B------:R-:W-:-:S02]  /*0cc0*/  LEA.HI R8, R8, R217, RZ, 0x5 ;  /* 0x000000d908087211 */ /* 0x000fc400078f28ff */
[----:B------:R-:W-:Y:S01]  /*0cd0*/  LEA R221, R2, R7, 0x3 ;  /* 0x0000000702dd7211 */ /* 0x000fe200078e18ff */
[----:B------:R-:W-:Y:S01]  /*0ce0*/  IMAD.IADD R11, R6, 0x1, -R11 ;  /* 0x00000001060b7824 */ /* 0x000fe200078e0a0b */
[----:B------:R-:W-:Y:S01]  /*0cf0*/  LOP3.LUT R2, R0, 0x1ffffff8, RZ, 0xc0, !PT ;  /* 0x1ffffff800027812 */ /* 0x000fe200078ec0ff */
[----:B------:R-:W-:Y:S01]  /*0d00*/  IMAD.MOV.U32 R7, RZ, RZ, R15 ;  /* 0x000000ffff077224 */ /* 0x000fe200078e000f */
[----:B------:R-:W-:Y:S02]  /*0d10*/  LOP3.LUT R4, R9, 0x7ffffffc, RZ, 0xc0, !PT ;  /* 0x7ffffffc09047812 */ /* 0x000fe400078ec0ff */
[----:B------:R-:W-:Y:S01]  /*0d20*/  SHF.R.S32.HI R8, RZ, 0x5, R8 ;  /* 0x00000005ff087819 */ /* 0x000fe20000011408 */
[----:B------:R-:W-:Y:S01]  /*0d30*/  IMAD.IADD R2, R223, 0x1, -R2 ;  /* 0x00000001df027824 */ /* 0x000fe200078e0a02 */
[----:B------:R-:W-:Y:S01]  /*0d40*/  LOP3.LUT R3, R3, 0x3fffffe, RZ, 0xc0, !PT ;  /* 0x03fffffe03037812 */ /* 0x000fe200078ec0ff */
[----:B------:R-:W-:Y:S01]  /*0d50*/  IMAD.IADD R4, R217, 0x1, -R4 ;  /* 0x00000001d9047824 */ /* 0x000fe200078e0a04 */
[----:B------:R-:W-:Y:S01]  /*0d60*/  SHF.R.S32.HI R22, RZ, 0x3, R0 ;  /* 0x00000003ff167819 */ /* 0x000fe20000011400 */
[----:B------:R-:W-:Y:S01]  /*0d70*/  IMAD R8, R8, 0x10, R11 ;  /* 0x0000001008087824 */ /* 0x000fe200078e020b */
[----:B------:R-:W-:Y:S01]  /*0d80*/  SHF.L.U32 R18, R2, 0x3, RZ ;  /* 0x0000000302127819 */ /* 0x000fe200000006ff */
[----:B------:R-:W-:-:S02]  /*0d90*/  IMAD.IADD R3, R218, 0x1, -R3 ;  /* 0x00000001da037824 */ /* 0x000fc400078e0a03 */
[----:B------:R-:W-:Y:S02]  /*0da0*/  IMAD R219, R4, R219, 0x50 ;  /* 0x0000005004db7424 */ /* 0x000fe400078e02db */
[----:B------:R-:W-:-:S07]  /*0db0*/  IMAD R220, R3, 0x40, R8 ;  /* 0x0000004003dc7824 */ /* 0x000fce00078e0208 */
.L_x_301:
[----:B0-----:R-:W0:Y:S01]  /*0dc0*/  LDC.64 R2, c[0x0][0xc60] ;  /* 0x00031800ff027b82 */ /* 0x001e220000000a00 */
[----:B------:R-:W-:Y:S01]  /*0dd0*/  ULDC.64 UR10, c[0x0][0x208] ;  /* 0x00008200000a7ab9 */ /* 0x000fe20000000a00 */
[----:B------:R-:W-:Y:S01]  /*0de0*/  ULDC.64 UR6, c[0x0][0xa28] ;  /* 0x00028a0000067ab9 */ /* 0x000fe20000000a00 */
[----:B------:R-:W-:Y:S01]  /*0df0*/  ULDC.64 UR8, c[0x0][0xa20] ;  /* 0x0002880000087ab9 */ /* 0x000fe20000000a00 */
[----:B0-----:R-:W-:-:S06]  /*0e00*/  IMAD.WIDE R2, R7, 0x4, R2 ;  /* 0x0000000407027825 */ /* 0x001fcc00078e0202 */
[----:B--2---:R-:W2:Y:S01]  /*0e10*/  LDG.E R2, desc[UR10][R2.64] ;  /* 0x0000000a02027981 */ /* 0x004ea2000c1e1900 */
[----:B------:R-:W-:Y:S02]  /*0e20*/  UISETP.NE.U32.AND UP0, UPT, UR6, URZ, UPT ;  /* 0x0000003f0600728c */ /* 0x000fe4000bf05070 */
[----:B------:R-:W-:Y:S02]  /*0e30*/  UISETP.NE.U32.AND UP1, UPT, UR8, URZ, UPT ;  /* 0x0000003f0800728c */ /* 0x000fe4000bf25070 */
[----:B------:R-:W-:Y:S02]  /*0e40*/  UISETP.NE.AND.EX UP0, UPT, UR7, URZ, UPT, UP0 ;  /* 0x0000003f0700728c */ /* 0x000fe4000bf05300 */
[----:B------:R-:W-:-:S04]  /*0e50*/  UISETP.NE.AND.EX UP1, UPT, UR9, URZ, UPT, UP1 ;  /* 0x0000003f0900728c */ /* 0x000fc8000bf25310 */
[----:B------:R-:W-:Y:S02]  /*0e60*/  PLOP3.LUT P0, PT, PT, PT, UP0, 0x80, 0x0 ;  /* 0x000000000000781c */ /* 0x000fe40003f0f008 */
[----:B------:R-:W-:Y:S02]  /*0e70*/  PLOP3.LUT P1, PT, PT, PT, UP1, 0x80, 0x0 ;  /* 0x000000000000781c */ /* 0x000fe40003f2f018 */
[----:B--2---:R-:W-:-:S13]  /*0e80*/  R2UR UR4, R2 ;  /* 0x00000000020472ca */ /* 0x004fda00000e0000 */
[----:B------:R-:W-:Y:S02]  /*0e90*/  USHF.R.S32.HI UR12, URZ, 0x1f, UR4 ;  /* 0x0000001f3f0c7899 */ /* 0x000fe40008011404 */
[----:B------:R-:W-:Y:S01]  /*0ea0*/  IMAD.U32 R214, RZ, RZ, UR4 ;  /* 0x00000004ffd67e24 */ /* 0x000fe2000f8e00ff */
[----:B------:R-:W-:Y:S02]  /*0eb0*/  @UP0 ULEA UR6, UP2, UR4, UR6, 0x2 ;  /* 0x0000000604060291 */ /* 0x000fe4000f84103f */
[----:B------:R-:W-:Y:S02]  /*0ec0*/  @UP1 ULEA UR8, UP3, UR4, UR8, 0x2 ;  /* 0x0000000804081291 */ /* 0x000fe4000f86103f */
[----:B------:R-:W-:Y:S02]  /*0ed0*/  @UP0 ULEA.HI.X UR7, UR4, UR7, UR12, 0x2, UP2 ;  /* 0x0000000704070291 */ /* 0x000fe400090f140c */
[----:B------:R-:W-:Y:S01]  /*0ee0*/  IMAD.U32 R215, RZ, RZ, UR12 ;  /* 0x0000000cffd77e24 */ /* 0x000fe2000f8e00ff */
[----:B------:R-:W-:Y:S01]  /*0ef0*/  @UP1 ULEA.HI.X UR9, UR4, UR9, UR12, 0x2, UP3 ;  /* 0x0000000904091291 */ /* 0x000fe200098f140c */
[----:B------:R-:W-:-:S02]  /*0f00*/  IMAD.U32 R2, RZ, RZ, UR6 ;  /* 0x00000006ff027e24 */ /* 0x000fc4000f8e00ff */
[----:B------:R-:W-:Y:S01]  /*0f10*/  IMAD.U32 R6, RZ, RZ, UR8 ;  /* 0x00000008ff067e24 */ /* 0x000fe2000f8e00ff */
[----:B------:R-:W-:Y:S01]  /*0f20*/  ULDC UR4, c[0x0][0x404] ;  /* 0x0001010000047ab9 */ /* 0x000fe20000000800 */
[----:B------:R-:W-:Y:S01]  /*0f30*/  IMAD.U32 R3, RZ, RZ, UR7 ;  /* 0x00000007ff037e24 */ /* 0x000fe2000f8e00ff */
[----:B------:R-:W-:Y:S01]  /*0f40*/  ULDC.64 UR6, c[0x0][0x3f8] ;  /* 0x0000fe0000067ab9 */ /* 0x000fe20000000a00 */
[----:B------:R-:W-:-:S03]  /*0f50*/  IMAD.U32 R7, RZ, RZ, UR9 ;  /* 0x00000009ff077e24 */ /* 0x000fc6000f8e00ff */
[----:B------:R-:W2:Y:S04]  /*0f60*/  @P0 LDG.E R2, desc[UR10][R2.64] ;  /* 0x0000000a02020981 */ /* 0x000ea8000c1e1900 */
[----:B---3--:R-:W3:Y:S01]  /*0f70*/  @P1 LDG.E R6, desc[UR10][R6.64] ;  /* 0x0000000a06061981 */ /* 0x008ee2000c1e1900 */
[----:B------:R-:W-:Y:S01]  /*0f80*/  UISETP.NE.U32.AND UP0, UPT, UR6, URZ, UPT ;  /* 0x0000003f0600728c */ /* 0x000fe2000bf05070 */
[----:B------:R-:W-:Y:S01]  /*0f90*/  MOV R212, R5 ;  /* 0x0000000500d47202 */ /* 0x000fe20000000f00 */
[----:B------:R-:W-:Y:S01]  /*0fa0*/  UMOV UR60, URZ ;  /* 0x0000003f003c7c82 */ /* 0x000fe20008000000 */
[----:B------:R-:W-:Y:S01]  /*0fb0*/  ULDC UR6, c[0x0][0x2e0] ;  /* 0x0000b80000067ab9 */ /* 0x000fe20000000800 */
[----:B------:R-:W-:Y:S01]  /*0fc0*/  UISETP.NE.AND.EX UP0, UPT, UR7, URZ, UPT, UP0 ;  /* 0x0000003f0700728c */ /* 0x000fe2000bf05300 */
[----:B------:R-:W-:Y:S01]  /*0fd0*/  IMAD.MOV.U32 R0, RZ, RZ, RZ ;  /* 0x000000ffff007224 */ /* 0x000fe200078e00ff */
[----:B------:R-:W-:-:S02]  /*0fe0*/  CS2R R150, SRZ ;  /* 0x0000000000967805 */ /* 0x000fc4000001ff00 */
[----:B------:R-:W-:Y:S01]  /*0ff0*/  CS2R R148, SRZ ;  /* 0x0000000000947805 */ /* 0x000fe2000001ff00 */
[----:B------:R-:W-:Y:S01]  /*1000*/  USEL UR4, UR4, 0x1, UP0 ;  /* 0x0000000104047887 */ /* 0x000fe20008000000 */
[----:B------:R-:W-:Y:S02]  /*1010*/  CS2R R146, SRZ ;  /* 0x0000000000927805 */ /* 0x000fe4000001ff00 */
[----:B------:R-:W-:Y:S02]  /*1020*/  CS2R R144, SRZ ;  /* 0x0000000000907805 */ /* 0x000fe4000001ff00 */
[----:B------:R-:W-:Y:S01]  /*1030*/  CS2R R142, SRZ ;  /* 0x00000000008e7805 */ /* 0x000fe2000001ff00 */
[----:B------:R-:W-:Y:S01]  /*1040*/  UIMAD UR4, UR4, UR6, URZ ;  /* 0x00000006040472a4 */ /* 0x000fe2000f8e023f */
        /* <DEDUP_REMOVED lines=22> */
[----:B------:R-:W-:Y:S01]  /*11b0*/  CS2R R96, SRZ ;  /* 0x0000000000607805 */ /* 0x000fe2000001ff00 */
[----:B------:R-:W-:Y:S01]  /*11c0*/  IMAD.MOV.U32 R165, RZ, RZ, RZ ;  /* 0x000000ffffa57224 */ /* 0x000fe200078e00ff */
[----:B------:R-:W-:Y:S02]  /*11d0*/  CS2R R86, SRZ ;  /* 0x0000000000567805 */ /* 0x000fe4000001ff00 */
[----:B------:R-:W-:Y:S02]  /*11e0*/  CS2R R92, SRZ ;  /* 0x00000000005c7805 */ /* 0x000fe4000001ff00 */
[----:B------:R-:W-:-:S02]  /*11f0*/  CS2R R90, SRZ ;  /* 0x00000000005a7805 */ /* 0x000fc4000001ff00 */
[----:B------:R-:W-:Y:S02]  /*1200*/  CS2R R88, SRZ ;  /* 0x0000000000587805 */ /* 0x000fe4000001ff00 */
[----:B-1----:R-:W-:Y:S02]  /*1210*/  CS2R R82, SRZ ;  /* 0x0000000000527805 */ /* 0x002fe4000001ff00 */
[----:B------:R-:W-:Y:S02]  /*1220*/  CS2R R84, SRZ ;  /* 0x0000000000547805 */ /* 0x000fe4000001ff00 */
[----:B------:R-:W-:Y:S01]  /*1230*/  CS2R R80, SRZ ;  /* 0x0000000000507805 */ /* 0x000fe2000001ff00 */
[----:B------:R-:W-:Y:S01]  /*1240*/  IMAD.MOV.U32 R19, RZ, RZ, RZ ;  /* 0x000000ffff137224 */ /* 0x000fe200078e00ff */
[----:B-----5:R-:W-:Y:S02]  /*1250*/  CS2R R74, SRZ ;  /* 0x00000000004a7805 */ /* 0x020fe4000001ff00 */
[----:B------:R-:W-:Y:S01]  /*1260*/  CS2R R76, SRZ ;  /* 0x00000000004c7805 */ /* 0x000fe2000001ff00 */
[----:B------:R-:W-:Y:S01]  /*1270*/  IMAD.MOV.U32 R153, RZ, RZ, RZ ;  /* 0x000000ffff997224 */ /* 0x000fe200078e00ff */
        /* <DEDUP_REMOVED lines=15> */
[----:B----4-:R-:W-:Y:S01]  /*1370*/  CS2R R44, SRZ ;  /* 0x00000000002c7805 */ /* 0x010fe2000001ff00 */
[----:B------:R-:W-:Y:S02]  /*1380*/  IMAD.MOV.U32 R41, RZ, RZ, RZ ;  /* 0x000000ffff297224 */ /* 0x000fe400078e00ff */
[----:B------:R-:W-:Y:S01]  /*1390*/  IMAD.U32 R213, RZ, RZ, UR5 ;  /* 0x00000005ffd57e24 */ /* 0x000fe2000f8e00ff */
[----:B--2---:R-:W-:Y:S02]  /*13a0*/  @P0 R2UR UR60, R2 ;  /* 0x00000000023c02ca */ /* 0x004fe400000e0000 */
[----:B------:R-:W-:-:S02]  /*13b0*/  CS2R R2, SRZ ;  /* 0x0000000000027805 */ /* 0x000fc4000001ff00 */
[----:B------:R-:W-:Y:S02]  /*13c0*/  PLOP3.LUT P0, PT, PT, PT, PT, 0x80, 0x0 ;  /* 0x000000000000781c */ /* 0x000fe40003f0f070 */
[----:B---3--:R-:W-:Y:S01]  /*13d0*/  @P1 R2UR UR4, R6 ;  /* 0x00000000060412ca */ /* 0x008fe200000e0000 */
[----:B------:R-:W-:-:S14]  /*13e0*/  @P1 BRA `(.L_x_259) ;  /* 0x00000000003c1947 */ /* 0x000fdc0003800000 */
[----:B------:R-:W-:Y:S02]  /*13f0*/  ULDC.64 UR6, c[0x0][0xa08] ;  /* 0x0002820000067ab9 */ /* 0x000fe40000000a00 */
[----:B------:R-:W-:-:S04]  /*1400*/  ISETP.NE.U32.AND P1, PT, RZ, UR6, PT ;  /* 0x00000006ff007c0c */ /* 0x000fc8000bf25070 */
[----:B------:R-:W-:-:S13]  /*1410*/  ISETP.NE.AND.EX P1, PT, RZ, UR7, PT, P1 ;  /* 0x00000007ff007c0c */ /* 0x000fda000bf25310 */
[----:B------:R-:W-:Y:S05]  /*1420*/  @!P1 BRA `(.L_x_259) ;  /* 0x00000000002c9947 */ /* 0x000fea0003800000 */
[----:B------:R-:W-:Y:S01]  /*1430*/  R2UR UR8, R214 ;  /* 0x00000000d60872ca */ /* 0x000fe200000e0000 */
[----:B------:R-:W-:Y:S01]  /*1440*/  ULDC.64 UR4, c[0x0][0xa08] ;  /* 0x0002820000047ab9 */ /* 0x000fe20000000a00 */
[----:B------:R-:W-:-:S11]  /*1450*/  ULDC.64 UR6, c[0x0][0x208] ;  /* 0x0000820000067ab9 */ /* 0x000fd60000000a00 */
[----:B------:R-:W-:-:S06]  /*1460*/  UIMAD.WIDE UR4, UR8, 0x4, UR4 ;  /* 0x00000004080478a5 */ /* 0x000fcc000f8e0204 */
[----:B------:R-:W-:Y:S01]  /*1470*/  MOV R4, UR4 ;  /* 0x0000000400047c02 */ /* 0x000fe20008000f00 */
[----:B------:R-:W-:-:S05]  /*1480*/  IMAD.U32 R5, RZ, RZ, UR5 ;  /* 0x00000005ff057e24 */ /* 0x000fca000f8e00ff */
[----:B------:R-:W2:Y:S04]  /*1490*/  LDG.E R7, desc[UR6][R4.64] ;  /* 0x0000000604077981 */ /* 0x000ea8000c1e1900 */
[----:B------:R-:W3:Y:S01]  /*14a0*/  LDG.E R6, desc[UR6][R4.64+0x4] ;  /* 0x0000040604067981 */ /* 0x000ee2000c1e1900 */
[----:B--2---:R-:W-:Y:S02]  /*14b0*/  R2UR UR4, R7 ;  /* 0x00000000070472ca */ /* 0x004fe400000e0000 */
[----:B---3--:R-:W-:-:S13]  /*14c0*/  R2UR UR5, R6 ;  /* 0x00000000060572ca */ /* 0x008fda00000e0000 */
[----:B------:R-:W-:-:S12]  /*14d0*/  UIADD3 UR4, -UR4, UR5, URZ ;  /* 0x0000000504047290 */ /* 0x000fd8000fffe13f */
.L_x_259:
[----:B------:R-:W-:Y:S01]  /*14e0*/  UIADD3 UR60, -UR60, UR4, URZ ;  /* 0x000000043c3c7290 */ /* 0x000fe2000fffe13f */
[----:B------:R-:W-:Y:S01]  /*14f0*/  IMAD.MOV.U32 R40, RZ, RZ, RZ ;  /* 0x000000ffff287224 */ /* 0x000fe200078e00ff */
[----:B------:R-:W-:Y:S02]  /*1500*/  CS2R R162, SRZ ;  /* 0x0000000000a27805 */ /* 0x000fe4000001ff00 */
[----:B------:R-:W-:Y:S01]  /*1510*/  CS2R R34, SRZ ;  /* 0x0000000000227805 */ /* 0x000fe2000001ff00 */
[----:B------:R-:W-:Y:S01]  /*1520*/  UIADD3 UR4, UR60, 0x4f, URZ ;  /* 0x0000004f3c047890 */ /* 0x000fe2000fffe03f */
[----:B------:R-:W-:Y:S01]  /*1530*/  CS2R R36, SRZ ;  /* 0x0000000000247805 */ /* 0x000fe2000001ff00 */
[----:B------:R-:W-:Y:S01]  /*1540*/  UISETP.GE.AND UP0, UPT, UR60, 0x1, UPT ;  /* 0x000000013c00788c */ /* 0x000fe2000bf06270 */
[----:B------:R-:W-:Y:S01]  /*1550*/  CS2R R32, SRZ ;  /* 0x0000000000207805 */ /* 0x000fe2000001ff00 */
[----:B------:R-:W-:Y:S01]  /*1560*/  UIMAD.WIDE UR4, UR4, 0x66666667, URZ ;  /* 0x66666667040478a5 */ /* 0x000fe2000f8e023f */
[----:B------:R-:W-:Y:S01]  /*1570*/  IMAD.MOV.U32 R10, RZ, RZ, RZ ;  /* 0x000000ffff0a7224 */ /* 0x000fe200078e00ff */
[----:B------:R-:W-:-:S02]  /*1580*/  CS2R R26, SRZ ;  /* 0x00000000001a7805 */ /* 0x000fc4000001ff00 */
[----:B------:R-:W-:Y:S02]  /*1590*/  CS2R R28, SRZ ;  /* 0x00000000001c7805 */ /* 0x000fe4000001ff00 */
[----:B------:R-:W-:Y:S01]  /*15a0*/  PLOP3.LUT P1, PT, PT, PT, UP0, 0x80, 0x0 ;  /* 0x000000000000781c */ /* 0x000fe20003f2f008 */
[----:B------:R-:W-:Y:S01]  /*15b0*/  USHF.R.U32.HI UR4, URZ, 0x1f, UR5 ;  /* 0x0000001f3f047899 */ /* 0x000fe20008011605 */
[----:B------:R-:W-:Y:S01]  /*15c0*/  IMAD.MOV.U32 R164, RZ, RZ, RZ ;  /* 0x000000ffffa47224 */ /* 0x000fe200078e00ff */
[----:B------:R-:W-:Y:S02]  /*15d0*/  CS2R R24, SRZ ;  /* 0x0000000000187805 */ /* 0x000fe4000001ff00 */
[----:B------:R-:W-:-:S06]  /*15e0*/  ULEA.HI.SX32 UR4, UR5, UR4, 0x1b ;  /* 0x0000000405047291 */ /* 0x000fcc000f8fda3f */
[----:B------:R-:W-:Y:S02]  /*15f0*/  IMAD.U32 R152, RZ, RZ, UR4 ;  /* 0x00000004ff987e24 */ /* 0x000fe4000f8e00ff */
[----:B------:R-:W-:Y:S05]  /*1600*/  @!P1 BRA `(.L_x_260) ;  /* 0x0000009c00609947 */ /* 0x000fea0003800000 */
[----:B------:R-:W0:Y:S01]  /*1610*/  SHFL.IDX PT, R0, R218, RZ, 0x1f ;  /* 0x00001fffda007589 */ /* 0x000e2200000e0000 */
[----:B------:R-:W1:Y:S01]  /*1620*/  S2UR UR7, SR_CgaCtaId ;  /* 0x00000000000779c3 */ /* 0x000e620000008800 */
[----:B------:R-:W-:Y:S01]  /*1630*/  UMOV UR6, 0x400 ;  /* 0x0000040000067882 */ /* 0x000fe20000000000 */
[----:B0-----:R-:W-:Y:S01]  /*1640*/  R2UR UR4, R0 ;  /* 0x00000000000472ca */ /* 0x001fe200000e0000 */
[----:B-1----:R-:W-:-:S04]  /*1650*/  ULEA UR6, UR7, UR6, 0x18 ;  /* 0x0000000607067291 */ /* 0x002fc8000f8ec03f */
[----:B------:R-:W-:-:S04]  /*1660*/  UIADD3 UR6, UR6, 0x14400, URZ ;  /* 0x0001440006067890 */ /* 0x000fc8000fffe03f */
[----:B------:R-:W-:-:S04]  /*1670*/  ULOP3.LUT UP0, URZ, UR6, 0x9f, URZ, 0xc0, !UPT ;  /* 0x0000009f063f7892 */ /* 0x000fc8000f80c03f */
[----:B------:R-:W-:Y:S02]  /*1680*/  ULEA.HI UR5, UR4, UR4, URZ, 0x1 ;  /* 0x0000000404057291 */ /* 0x000fe4000f8f083f */
[----:B------:R-:W-:Y:S02]  /*1690*/  PLOP3.LUT P0, PT, PT, PT, UP0, 0x80, 0x0 ;  /* 0x000000000000781c */ /* 0x000fe40003f0f008 */
[----:B------:R-:W-:-:S04]  /*16a0*/  ULOP3.LUT UR5, UR5, 0x1e, URZ, 0xc0, !UPT ;  /* 0x0000001e05057892 */ /* 0x000fc8000f8ec03f */
[----:B------:R-:W-:-:S04]  /*16b0*/  UIADD3 UR5, UR4, -UR5, URZ ;  /* 0x8000000504057290 */ /* 0x000fc8000fffe03f */
[----:B------:R-:W-:-:S04]  /*16c0*/  ULEA UR5, UR5, UR6, 0xd ;  /* 0x0000000605057291 */ /* 0x000fc8000f8e683f */
[----:B------:R-:W-:-:S04]  /*16d0*/  USHF.R.U32.HI UR5, URZ, 0x4, UR5 ;  /* 0x000000043f057899 */ /* 0x000fc80008011605 */
[----:B------:R-:W-:Y:S01]  /*16e0*/  ULOP3.LUT UR36, UR5, 0x3fff, URZ, 0xc0, !UPT ;  /* 0x00003fff05247892 */ /* 0x000fe2000f8ec03f */
[----:B------:R-:W-:Y:S11]  /*16f0*/  @!P0 BRA `(.L_x_261) ;  /* 0x0000000000408947 */ /* 0x000ff60003800000 */
[----:B------:R-:W-:Y:S01]  /*1700*/  MOV R0, 0x0 ;  /* 0x0000000000007802 */ /* 0x000fe20000000f00 */
[----:B------:R-:W-:Y:S01]  /*1710*/  ULDC.64 UR4, c[0x4][0xa8] ;  /* 0x01002a0000047ab9 */ /* 0x000fe20000000a00 */
[----:B------:R-:W-:Y:S01]  /*1720*/  ULDC.64 UR6, c[0x4][0x20] ;  /* 0x0100080000067ab9 */ /* 0x000fe20000000a00 */
[----:B------:R-:W-:Y:S01]  /*1730*/  IMAD.U32 R4, RZ, RZ, UR4 ;  /* 0x00000004ff047e24 */ /* 0x000fe2000f8e00ff */
[----:B------:R0:W1:Y:S01]  /*1740*/  LDC.64 R2, c[0x4][R0] ;  /* 0x0100000000027b82 */ /* 0x0000620000000a00 */
[----:B------:R-:W-:Y:S01]  /*1750*/  MOV R5, UR5 ;  /* 0x0000000500057c02 */ /* 0x000fe20008000f00 */
[----:B------:R-:W-:Y:S01]  /*1760*/  ULDC.64 UR4, c[0x4][0xb0] ;  /* 0x01002c0000047ab9 */ /* 0x000fe20000000a00 */
[----:B------:R-:W-:Y:S01]  /*1770*/  IMAD.U32 R10, RZ, RZ, UR6 ;  /* 0x00000006ff0a7e24 */ /* 0x000fe2000f8e00ff */
[----:B------:R-:W-:Y:S01]  /*1780*/  MOV R13, RZ ;  /* 0x000000ff000d7202 */ /* 0x000fe20000000f00 */
[----:B------:R-:W-:Y:S02]  /*1790*/  IMAD.U32 R6, RZ, RZ, UR4 ;  /* 0x00000004ff067e24 */ /* 0x000fe4000f8e00ff */
[----:B------:R-:W-:-:S02]  /*17a0*/  IMAD.U32 R7, RZ, RZ, UR5 ;  /* 0x00000005ff077e24 */ /* 0x000fc4000f8e00ff */
[----:B------:R-:W-:Y:S02]  /*17b0*/  IMAD.U32 R11, RZ, RZ, UR7 ;  /* 0x00000007ff0b7e24 */ /* 0x000fe4000f8e00ff */
[----:B------:R-:W-:Y:S02]  /*17c0*/  IMAD.MOV.U32 R8, RZ, RZ, 0x70 ;  /* 0x00000070ff087424 */ /* 0x000fe400078e00ff */
[----:B0-----:R-:W-:-:S07]  /*17d0*/  IMAD.MOV.U32 R12, RZ, RZ, 0x1 ;  /* 0x00000001ff0c7424 */ /* 0x001fce00078e00ff */
[----:B------:R-:W-:-:S07]  /*17e0*/  LEPC R20, `(.L_x_261) ;  /* 0x000000001014794e */ /* 0x000fce0000000000 */
[----:B-1----:R-:W-:Y:S05]  /*17f0*/  CALL.ABS.NOINC R2 ;  /* 0x0000000002007343 */ /* 0x002fea0003c00000 */
.L_x_261:
[----:B------:R-:W0:Y:S01]  /*1800*/  S2UR UR5, SR_CgaCtaId ;  /* 0x00000000000579c3 */ /* 0x000e220000008800 */
[----:B------:R-:W-:Y:S01]  /*1810*/  LEA.HI R0, R216, R216, RZ, 0x1 ;  /* 0x000000d8d8007211 */ /* 0x000fe200078f08ff */
[----:B------:R-:W-:Y:S01]  /*1820*/  UMOV UR4, 0x400 ;  /* 0x0000040000047882 */ /* 0x000fe20000000000 */
[----:B------:R-:W-:Y:S01]  /*1830*/  R2UR UR6, R222 ;  /* 0x00000000de0672ca */ /* 0x000fe200000e0000 */
[----:B------:R-:W-:Y:S01]  /*1840*/  BSSY B0, `(.L_x_262) ;  /* 0x000000a000007945 */ /* 0x000fe20003800000 */
[----:B------:R-:W-:-:S05]  /*1850*/  LOP3.LUT R3, R0, 0xfffffffe, RZ, 0xc0, !PT ;  /* 0xfffffffe00037812 */ /* 0x000fca00078ec0ff */
[----:B------:R-:W-:-:S05]  /*1860*/  IMAD.IADD R0, R216, 0x1, -R3 ;  /* 0x00000001d8007824 */ /* 0x000fca00078e0a03 */
[----:B------:R-:W-:Y:S01]  /*1870*/  SHF.L.U32 R0, R0, 0x1f, RZ ;  /* 0x0000001f00007819 */ /* 0x000fe200000006ff */
[----:B------:R-:W-:-:S05]  /*1880*/  IMAD.U32 R2, RZ, RZ, UR6 ;  /* 0x00000006ff027e24 */ /* 0x000fca000f8e00ff */
[----:B------:R-:W-:Y:S01]  /*1890*/  ISETP.NE.AND P0, PT, R2, 0x3, PT ;  /* 0x000000030200780c */ /* 0x000fe20003f05270 */
[----:B0-----:R-:W-:-:S06]  /*18a0*/  ULEA UR4, UR5, UR4, 0x18 ;  /* 0x0000000405047291 */ /* 0x001fcc000f8ec03f */
[----:B------:R-:W-:-:S04]  /*18b0*/  IMAD.U32 R5, RZ, RZ, UR4 ;  /* 0x00000004ff057e24 */ /* 0x000fc8000f8e00ff */
[----:B------:R-:W0:Y:S02]  /*18c0*/  SYNCS.PHASECHK.TRANS64.TRYWAIT P1, [R5+URZ+0x38800], R0 ;  /* 0x03880000050075a7 */ /* 0x000e24000802017f */
[----:B0-----:R-:W-:Y:S05]  /*18d0*/  @!P1 BRA `(.L_x_263) ;  /* 0x0000011800649947 */ /* 0x001fea0003800000 */
.L_x_388:
[----:B------:R-:W-:Y:S05]  /*18e0*/  BSYNC B0 ;  /* 0x0000000000007941 */ /* 0x000fea0003800000 */
.L_x_262:
[----:B------:R-:W-:Y:S05]  /*18f0*/  @!P0 BRA `(.L_x_264) ;  /* 0x0000000000048947 */ /* 0x000fea0003800000 */
[----:B------:R-:W-:Y:S01]  /*1900*/  BPT.TRAP 0x1 ;  /* 0x000000040000795c */ /* 0x000fe20000300000 */
.L_x_264:
[----:B0-----:R-:W-:Y:S01]  /*1910*/  IMAD R0, R16, 0x8, R5 ;  /* 0x0000000810007824 */ /* 0x001fe200078e0205 */
[----:B------:R-:W-:-:S04]  /*1920*/  SHF.L.U32 R3, R17, 0x1f, RZ ;  /* 0x0000001f11037819 */ /* 0x000fc800000006ff */
[----:B------:R0:W1:Y:S01]  /*1930*/  SYNCS.PHASECHK.TRANS64.TRYWAIT P2, [R0+URZ+0x38830], R3 ;  /* 0x03883003000075a7 */ /* 0x000062000804017f */
[----:B------:R-:W-:Y:S05]  /*1940*/  @!P0 BRA `(.L_x_265) ;  /* 0x0000000000048947 */ /* 0x000fea0003800000 */
[----:B------:R-:W-:Y:S01]  /*1950*/  BPT.TRAP 0x1 ;  /* 0x000000040000795c */ /* 0x000fe20000300000 */
.L_x_265:
[----:B------:R-:W2:Y:S01]  /*1960*/  S2R R2, SR_TID.X ;  /* 0x0000000000027919 */ /* 0x000ea20000002100 */
[----:B------:R-:W-:Y:S01]  /*1970*/  IMAD.MOV.U32 R151, RZ, RZ, RZ ;  /* 0x000000ffff977224 */ /* 0x000fe200078e00ff */
[----:B--2---:R-:W-:Y:S01]  /*1980*/  LOP3.LUT P1, RZ, R2, 0x7f, RZ, 0xc0, !PT ;  /* 0x0000007f02ff7812 */ /* 0x004fe2000782c0ff */
[----:B-1----:R-:W-:-:S12]  /*1990*/  @P2 BRA `(.L_x_266) ;  /* 0x0000000000082947 */ /* 0x002fd80003800000 */
[----:B------:R-:W1:Y:S02]  /*19a0*/  SYNCS.PHASECHK.TRANS64.TRYWAIT P2, [R0+URZ+0x38830], R3 ;  /* 0x03883003000075a7 */ /* 0x000e64000804017f */
[----:B-1----:R-:W-:Y:S05]  /*19b0*/  @!P2 BRA `(.L_x_267) ;  /* 0x000001180040a947 */ /* 0x002fea0003800000 */
.L_x_266:
[----:B------:R-:W-:Y:S05]  /*19c0*/  WARPSYNC.ALL ;  /* 0x0000000000007948 */ /* 0x000fea0003800000 */
[----:B------:R-:W-:Y:S01]  /*19d0*/  R2UR UR4, R5 ;  /* 0x00000000050472ca */ /* 0x000fe200000e0000 */
[----:B------:R-:W-:Y:S01]  /*19e0*/  ULOP3.LUT UR5, UR36, 0x10000, URZ, 0xfc, !UPT ;  /* 0x0001000024057892 */ /* 0x000fe2000f8efc3f */
[----:B------:R-:W-:Y:S01]  /*19f0*/  R2UR UR6, R16 ;  /* 0x00000000100672ca */ /* 0x000fe200000e0000 */
[----:B------:R-:W-:Y:S01]  /*1a00*/  WARPGROUP.ARRIVE ;  /* 0x00000000000079c5 */ /* 0x000fe20000000000 */
[----:B------:R-:W-:Y:S01]  /*1a10*/  UMOV UR9, 0x40000040 ;  /* 0x4000004000097882 */ /* 0x000fe20000000000 */
[----:B------:R-:W-:Y:S01]  /*1a20*/  UMOV UR11, 0x40000040 ;  /* 0x40000040000b7882 */ /* 0x000fe20000000000 */
[----:B------:R-:W-:Y:S01]  /*1a30*/  UMOV UR21, UR9 ;  /* 0x0000000900157c82 */ /* 0x000fe20008000000 */
[----:B------:R-:W-:Y:S01]  /*1a40*/  IMAD.U32 R13, RZ, RZ, UR9 ;  /* 0x00000009ff0d7e24 */ /* 0x000fe2000f8e00ff */
[----:B------:R-:W-:Y:S01]  /*1a50*/  UMOV UR8, UR5 ;  /* 0x0000000500087c82 */ /* 0x000fe20008000000 */
[----:B------:R-:W-:Y:S01]  /*1a60*/  UMOV UR13, UR21 ;  /* 0x00000015000d7c82 */ /* 0x000fe20008000000 */
[----:B------:R-:W-:Y:S01]  /*1a70*/  UMOV UR20, UR8 ;  /* 0x0000000800147c82 */ /* 0x000fe20008000000 */
[----:B------:R-:W-:Y:S01]  /*1a80*/  MOV R12, UR8 ;  /* 0x00000008000c7c02 */ /* 0x000fe20008000f00 */
[----:B------:R-:W-:Y:S01]  /*1a90*/  UMOV UR12, UR20 ;  /* 0x00000014000c7c82 */ /* 0x000fe20008000000 */
[----:B------:R-:W-:Y:S01]  /*1aa0*/  UIADD3 UR4, UR4, 0x24400, URZ ;  /* 0x0002440004047890 */ /* 0x000fe2000fffe03f */
[----:B------:R-:W-:Y:S01]  /*1ab0*/  P2R R20, PR, RZ, 0x1 ;  /* 0x00000001ff147803 */ /* 0x000fe20000000000 */
[----:B------:R-:W-:Y:S01]  /*1ac0*/  UMOV UR15, 0x40000040 ;  /* 0x40000040000f7882 */ /* 0x000fe20000000000 */
[----:B------:R-:W-:Y:S01]  /*1ad0*/  UMOV UR16, UR20 ;  /* 0x0000001400107c82 */ /* 0x000fe20008000000 */
[----:B------:R-:W-:Y:S01]  /*1ae0*/  USHF.R.U32.HI UR4, URZ, 0x4, UR4 ;  /* 0x000000043f047899 */ /* 0x000fe20008011604 */
[----:B01----:R-:W-:Y:S01]  /*1af0*/  @!P1 VIADD R0, R0, 0x38840 ;  /* 0x0003884000009836 */ /* 0x003fe20000000000 */
[----:B------:R-:W-:Y:S01]  /*1b00*/  UMOV UR17, UR21 ;  /* 0x0000001500117c82 */ /* 0x000fe20008000000 */
[----:B------:R-:W-:Y:S01]  /*1b10*/  UMOV UR19, 0x40000040 ;  /* 0x4000004000137882 */ /* 0x000fe20000000000 */
[----:B------:R-:W-:Y:S01]  /*1b20*/  ULOP3.LUT UR4, UR4, 0x3fff, URZ, 0xc0, !UPT ;  /* 0x00003fff04047892 */ /* 0x000fe2000f8ec03f */
[--C-:B------:R-:W-:Y:S01]  /*1b30*/  IMAD.MOV.U32 R150, RZ, RZ, R151.reuse ;  /* 0x000000ffff967224 */ /* 0x100fe200078e0097 */
[----:B------:R-:W-:Y:S01]  /*1b40*/  UMOV UR23, 0x40000040 ;  /* 0x4000004000177882 */ /* 0x000fe20000000000 */
[----:B------:R-:W-:Y:S01]  /*1b50*/  UMOV UR27, 0x40000040 ;  /* 0x40000040001b7882 */ /* 0x000fe20000000000 */
[----:B------:R-:W-:Y:S01]  /*1b60*/  ULOP3.LUT UR7, UR4, 0x10000, URZ, 0xfc, !UPT ;  /* 0x0001000004077892 */ /* 0x000fe2000f8efc3f */
[----:B------:R-:W-:Y:S01]  /*1b70*/  @!P1 PRMT R0, RZ, 0x654, R0 ;  /* 0x00000654ff009816 */ /* 0x000fe20000000000 */
[----:B------:R-:W-:Y:S01]  /*1b80*/  UMOV UR31, 0x40000040 ;  /* 0x40000040001f7882 */ /* 0x000fe20000000000 */
[----:B------:R-:W-:Y:S01]  /*1b90*/  UMOV UR35, 0x40000040 ;  /* 0x4000004000237882 */ /* 0x000fe20000000000 */
[----:B------:R-:W-:Y:S01]  /*1ba0*/  UIMAD UR4, UR6, 0xa00, UR7 ;  /* 0x00000a00060478a4 */ /* 0x000fe2000f8e0207 */
[-C--:B------:R-:W-:Y:S01]  /*1bb0*/  MOV R149, R151.reuse ;  /* 0x0000009700957202 */ /* 0x080fe20000000f00 */
[----:B------:R-:W-:Y:S01]  /*1bc0*/  IMAD.U32 R19, RZ, RZ, UR7 ;  /* 0x00000007ff137e24 */ /* 0x000fe2000f8e00ff */
[----:B------:R-:W-:Y:S01]  /*1bd0*/  UIADD3 UR6, UR5, 0x2, URZ ;  /* 0x0000000205067890 */ /* 0x000fe2000fffe03f */
[--C-:B------:R-:W-:Y:S01]  /*1be0*/  IMAD.MOV.U32 R148, RZ, RZ, R151.reuse ;  /* 0x000000ffff947224 */ /* 0x100fe200078e0097 */
[----:B------:R-:W-:Y:S01]  /*1bf0*/  UIADD3 UR14, UR4, 0x100, URZ ;  /* 0x00000100040e7890 */ /* 0x000fe2000fffe03f */
[--C-:B------:R-:W-:Y:S01]  /*1c00*/  IMAD.MOV.U32 R147, RZ, RZ, R151.reuse ;  /* 0x000000ffff937224 */ /* 0x100fe200078e0097 */
        /* <DEDUP_REMOVED lines=20> */
[----:B------:R-:W-:Y:S01]  /*1d50*/  UMOV UR39, 0x40000040 ;  /* 0x4000004000277882 */ /* 0x000fe20000000000 */
        /* <DEDUP_REMOVED lines=13> */
[-C--:B------:R-:W-:Y:S01]  /*1e30*/  MOV R135, R151.reuse ;  /* 0x0000009700877202 */ /* 0x080fe20000000f00 */
[----:B------:R-:W-:Y:S01]  /*1e40*/  UMOV UR59, 0x40000040 ;  /* 0x40000040003b7882 */ /* 0x000fe20000000000 */
[----:B------:R-:W-:Y:S01]  /*1e50*/  UISETP.GE.AND UP0, UPT, UR60, 0x51, UPT ;  /* 0x000000513c00788c */ /* 0x000fe2000bf06270 */
        /* <DEDUP_REMOVED lines=22> */
[----:B------:R-:W-:Y:S01]  /*1fc0*/  MOV R65, R151 ;  /* 0x0000009700417202 */ /* 0x000fe20000000f00 */
[--C-:B------:R-:W-:Y:S01]  /*1fd0*/  IMAD.MOV.U32 R122, RZ, RZ, R151.reuse ;  /* 0x000000ffff7a7224 */ /* 0x100fe200078e0097 */
[----:B------:R-:W-:Y:S01]  /*1fe0*/  HGMMA.64x16x16.F32 R48, gdesc[UR8], RZ, !UPT, gsb0 ;  /* 0x00200000083079f0 */ /* 0x000fe2000c0008ff */
[----:B------:R-:W-:Y:S01]  /*1ff0*/  UIADD3 UR10, UR4, 0x200, URZ ;  /* 0x00000200040a7890 */ /* 0x000fe2000fffe03f */
[--C-:B------:R-:W-:Y:S01]  /*2000*/  IMAD.MOV.U32 R120, RZ, RZ, R151.reuse ;  /* 0x000000ffff787224 */ /* 0x100fe200078e0097 */
[----:B------:R-:W-:Y:S01]  /*2010*/  UMOV UR8, UR20 ;  /* 0x0000001400087c82 */ /* 0x000fe20008000000 */
[----:B------:R-:W-:Y:S01]  /*2020*/  UMOV UR9, UR21 ;  /* 0x0000001500097c82 */ /* 0x000fe20008000000 */
[----:B------:R-:W-:Y:S01]  /*2030*/  UMOV UR11, 0x40000040 ;  /* 0x40000040000b7882 */ /* 0x000fe20000000000 */
        /* <DEDUP_REMOVED lines=22> */
[--C-:B------:R-:W-:Y:S01]  /*21a0*/  IMAD.MOV.U32 R94, RZ, RZ, R151.reuse ;  /* 0x000000ffff5e7224 */ /* 0x100fe200078e0097 */
[----:B------:R-:W-:Y:S02]  /*21b0*/  WARPGROUP.DEPBAR.LE gsb0, 0x0 ;  /* 0x00008000000079c5 */ /* 0x000fe40000010000 */
[----:B------:R-:W-:Y:S01]  /*21c0*/  WARPGROUP.ARRIVE ;  /* 0x00000000000079c5 */ /* 0x000fe20000000000 */
[----:B------:R-:W-:-:S02]  /*21d0*/  IMAD.MOV.U32 R92, RZ, RZ, R151 ;  /* 0x000000ffff5c7224 */ /* 0x000fc400078e0097 */
[--C-:B------:R-:W-:Y:S02]  /*21e0*/  IMAD.MOV.U32 R91, RZ, RZ, R151.reuse ;  /* 0x000000ffff5b7224 */ /* 0x100fe400078e0097 */
[--C-:B------:R-:W-:Y:S01]  /*21f0*/  IMAD.MOV.U32 R90, RZ, RZ, R151.reuse ;  /* 0x000000ffff5a7224 */ /* 0x100fe200078e0097 */
        /* <DEDUP_REMOVED lines=31> */
[--C-:B------:R-:W-:Y:S01]  /*23f0*/  IMAD.MOV.U32 R66, RZ, RZ, R151.reuse ;  /* 0x000000ffff427224 */ /* 0x100fe200078e0097 */
[----:B------:R-:W-:Y:S02]  /*2400*/  WARPGROUP.DEPBAR.LE gsb0, 0x0 ;  /* 0x00008000000079c5 */ /* 0x000fe40000010000 */
[----:B------:R-:W-:Y:S01]  /*2410*/  WARPGROUP.ARRIVE ;  /* 0x00000000000079c5 */ /* 0x000fe20000000000 */
[----:B------:R-:W-:-:S05]  /*2420*/  IMAD.MOV.U32 R64, RZ, RZ, R151 ;  /* 0x000000ffff407224 */ /* 0x000fca00078e0097 */
        /* <DEDUP_REMOVED lines=110> */
[----:B------:R-:W-:Y:S02]  /*2b10*/  MOV R2, UR13 ;  /* 0x0000000d00027c02 */ /* 0x000fe40008000f00 */
[----:B------:R-:W-:Y:S01]  /*2b20*/  MOV R3, UR12 ;  /* 0x0000000c00037c02 */ /* 0x000fe20008000f00 */
        /* <DEDUP_REMOVED lines=41> */
[----:B------:R-:W-:Y:S02]  /*2dc0*/  UMOV UR15, 0x40000040 ;  /* 0x40000040000f7882 */ /* 0x000fe40000000000 */
        /* <DEDUP_REMOVED lines=286> */
[----:B------:R-:W-:Y:S01]  /*3fb0*/  R2UR UR13, R2 ;  /* 0x00000000020d72ca */ /* 0x000fe200000e0000 */
[----:B------:R-:W-:Y:S01]  /*3fc0*/  VIADD R2, R219, UR60 ;  /* 0x0000003cdb027c36 */ /* 0x000fe20008000000 */
        /* <DEDUP_REMOVED lines=11> */
[----:B------:R-:W-:Y:S01]  /*4080*/  UMOV UR7, 0x40000040 ;  /* 0x4000004000077882 */ /* 0x000fe20000000000 */
[----:B------:R-:W-:-:S13]  /*4090*/  R2UR UR5, R152 ;  /* 0x00000000980572ca */ /* 0x000fda00000e0000 */
[----:B------:R-:W-:Y:S01]  /*40a0*/  IMAD.U32 R3, RZ, RZ, UR5 ;  /* 0x00000005ff037e24 */ /* 0x000fe2000f8e00ff */
[----:B------:R-:W-:-:S03]  /*40b0*/  UMOV UR5, UR15 ;  /* 0x0000000f00057c82 */ /* 0x000fc60008000000 */
        /* <DEDUP_REMOVED lines=31> */
[----:B------:R-:W0:Y:S01]  /*42b0*/  MUFU.TANH R56, R56 ;  /* 0x0000003800387308 */ /* 0x000e220000002400 */
[----:B------:R-:W-:Y:S01]  /*42c0*/  UMOV UR56, UR14 ;  /* 0x0000000e00387c82 */ /* 0x000fe20008000000 */
[----:B------:R-:W-:Y:S01]  /*42d0*/  UMOV UR57, UR15 ;  /* 0x0000000f00397c82 */ /* 0x000fe20008000000 */
[----:B------:R-:W-:Y:S01]  /*42e0*/  UMOV UR59, 0x40000040 ;  /* 0x40000040003b7882 */ /* 0x000fe20000000000 */
[----:B------:R-:W-:Y:S01]  /*42f0*/  FMUL.FTZ R59, R59, UR10 ;  /* 0x0000000a3b3b7c20 */ /* 0x000fe20008410000 */
[----:B------:R-:W-:Y:S01]  /*4300*/  FMUL.FTZ R62, R62, UR10 ;  /* 0x0000000a3e3e7c20 */ /* 0x000fe20008410000 */
[----:B------:R-:W-:-:S02]  /*4310*/  FMUL.FTZ R63, R63, UR10 ;  /* 0x0000000a3f3f7c20 */ /* 0x000fc40008410000 */
[----:B------:R-:W1:Y:S08]  /*4320*/  MUFU.TANH R57, R57 ;  /* 0x0000003900397308 */ /* 0x000e700000002400 */
[----:B------:R-:W2:Y:S01]  /*4330*/  MUFU.TANH R60, R60 ;  /* 0x0000003c003c7308 */ /* 0x000ea20000002400 */
[----:B0-----:R-:W-:-:S07]  /*4340*/  FSEL R56, R56, -INF , P6 ;  /* 0xff80000038387808 */ /* 0x001fce0003000000 */
[----:B------:R-:W0:Y:S01]  /*4350*/  MUFU.TANH R61, R61 ;  /* 0x0000003d003d7308 */ /* 0x000e220000002400 */
[----:B-1----:R-:W-:-:S04]  /*4360*/  FSEL R57, R57, -INF , P5 ;  /* 0xff80000039397808 */ /* 0x002fc80002800000 */
[----:B------:R-:W-:-:S03]  /*4370*/  FMNMX.FTZ R3, R56, R57, !PT ;  /* 0x0000003938037209 */ /* 0x000fc60007810000 */
[----:B------:R-:W1:Y:S01]  /*4380*/  MUFU.TANH R58, R58 ;  /* 0x0000003a003a7308 */ /* 0x000e620000002400 */
[----:B--2---:R-:W-:-:S04]  /*4390*/  FSEL R60, R60, -INF , P4 ;  /* 0xff8000003c3c7808 */ /* 0x004fc80002000000 */
[----:B------:R-:W-:-:S03]  /*43a0*/  FMNMX.FTZ R4, R60, R3, !PT ;  /* 0x000000033c047209 */ /* 0x000fc60007810000 */
[----:B------:R-:W2:Y:S01]  /*43b0*/  MUFU.TANH R59, R59 ;  /* 0x0000003b003b7308 */ /* 0x000ea20000002400 */
[----:B0-----:R-:W-:-:S04]  /*43c0*/  FSEL R61, R61, -INF , P2 ;  /* 0xff8000003d3d7808 */ /* 0x001fc80001000000 */
[----:B------:R-:W-:-:S03]  /*43d0*/  FMNMX.FTZ R3, R61, R4, !PT ;  /* 0x000000043d037209 */ /* 0x000fc60007810000 */
[----:B------:R-:W0:Y:S01]  /*43e0*/  MUFU.TANH R62, R62 ;  /* 0x0000003e003e7308 */ /* 0x000e220000002400 */
[----:B-1----:R-:W-:Y:S01]  /*43f0*/  FSEL R58, R58, -INF , P6 ;  /* 0xff8000003a3a7808 */ /* 0x002fe20003000000 */
        /* <DEDUP_REMOVED lines=13> */
[----:B------:R-:W-:Y:S01]  /*44d0*/  UMOV UR4, UR14 ;  /* 0x0000000e00047c82 */ /* 0x000fe20008000000 */
[----:B------:R-:W-:Y:S01]  /*44e0*/  FMUL.FTZ R51, R51, UR10 ;  /* 0x0000000a33337c20 */ /* 0x000fe20008410000 */
[----:B------:R-:W-:Y:S01]  /*44f0*/  FMUL.FTZ R54, R54, UR10 ;  /* 0x0000000a36367c20 */ /* 0x000fe20008410000 */
[C---:B------:R-:W-:Y:S01]  /*4500*/  ISETP.GT.AND P6, PT, R2.reuse, 0x11, PT ;  /* 0x000000110200780c */ /* 0x040fe20003fc4270 */
[----:B------:R-:W3:Y:S01]  /*4510*/  MUFU.TANH R49, R49 ;  /* 0x0000003100317308 */ /* 0x000ee20000002400 */
[----:B--2---:R-:W-:Y:S01]  /*4520*/  FSEL R59, R59, -INF , P5 ;  /* 0xff8000003b3b7808 */ /* 0x004fe20002800000 */
[----:B------:R-:W-:Y:S01]  /*4530*/  FMUL.FTZ R55, R55, UR10 ;  /* 0x0000000a37377c20 */ /* 0x000fe20008410000 */
[----:B------:R-:W-:-:S02]  /*4540*/  ISETP.GT.AND P5, PT, R2, 0x18, PT ;  /* 0x000000180200780c */ /* 0x000fc40003fa4270 */
[----:B0-----:R-:W-:Y:S02]  /*4550*/  FSEL R62, R62, -INF , P4 ;  /* 0xff8000003e3e7808 */ /* 0x001fe40002000000 */
[----:B------:R-:W-:Y:S01]  /*4560*/  ISETP.GT.AND P4, PT, R2, 0x19, PT ;  /* 0x000000190200780c */ /* 0x000fe20003f84270 */
[----:B------:R-:W0:Y:S01]  /*4570*/  MUFU.TANH R52, R52 ;  /* 0x0000003400347308 */ /* 0x000e220000002400 */
[----:B-1----:R-:W-:-:S04]  /*4580*/  FSEL R48, R48, -INF , P3 ;  /* 0xff80000030307808 */ /* 0x002fc80001800000 */
[----:B------:R-:W-:-:S03]  /*4590*/  FMNMX.FTZ R4, R48, R3, !PT ;  /* 0x0000000330047209 */ /* 0x000fc60007810000 */
[----:B------:R-:W1:Y:S01]  /*45a0*/  MUFU.TANH R63, R63 ;  /* 0x0000003f003f7308 */ /* 0x000e620000002400 */
[----:B---3--:R-:W-:-:S04]  /*45b0*/  FSEL R49, R49, -INF , P6 ;  /* 0xff80000031317808 */ /* 0x008fc80003000000 */
[----:B------:R-:W-:-:S03]  /*45c0*/  FMNMX.FTZ R3, R49, R4, !PT ;  /* 0x0000000431037209 */ /* 0x000fc60007810000 */
[----:B------:R-:W2:Y:S01]  /*45d0*/  MUFU.TANH R53, R53 ;  /* 0x0000003500357308 */ /* 0x000ea20000002400 */
[----:B0-----:R-:W-:-:S04]  /*45e0*/  FSEL R52, R52, -INF , P5 ;  /* 0xff80000034347808 */ /* 0x001fc80002800000 */
[----:B------:R-:W-:-:S03]  /*45f0*/  FMNMX.FTZ R4, R52, R3, !PT ;  /* 0x0000000334047209 */ /* 0x000fc60007810000 */
[----:B------:R-:W0:Y:S01]  /*4600*/  MUFU.TANH R50, R50 ;  /* 0x0000003200327308 */ /* 0x000e220000002400 */
[----:B-1----:R-:W-:Y:S02]  /*4610*/  FSEL R63, R63, -INF , P2 ;  /* 0xff8000003f3f7808 */ /* 0x002fe40001000000 */
[----:B------:R-:W-:-:S05]  /*4620*/  ISETP.GT.AND P2, PT, R2, 0x20, PT ;  /* 0x000000200200780c */ /* 0x000fca0003f44270 */
        /* <DEDUP_REMOVED lines=8> */
[----:B------:R-:W2:Y:S01]  /*46b0*/  MUFU.TANH R54, R54 ;  /* 0x0000003600367308 */ /* 0x000ea20000002400 */
[----:B------:R-:W-:Y:S01]  /*46c0*/  HGMMA.64x16x16.F32 R32, gdesc[UR56], R32, gsb0 ;  /* 0x00200000382079f0 */ /* 0x000fe20008000820 */
[----:B------:R-:W-:Y:S01]  /*46d0*/  FMUL.FTZ R43, R43, UR10 ;  /* 0x0000000a2b2b7c20 */ /* 0x000fe20008410000 */
[----:B------:R-:W-:Y:S01]  /*46e0*/  FMUL.FTZ R42, R42, UR10 ;  /* 0x0000000a2a2a7c20 */ /* 0x000fe20008410000 */
[----:B0-----:R-:W-:Y:S01]  /*46f0*/  FSEL R50, R50, -INF , P3 ;  /* 0xff80000032327808 */ /* 0x001fe20001800000 */
[----:B------:R-:W-:Y:S01]  /*4700*/  FMUL.FTZ R46, R46, UR10 ;  /* 0x0000000a2e2e7c20 */ /* 0x000fe20008410000 */
[----:B------:R-:W-:Y:S01]  /*4710*/  ISETP.GT.AND P3, PT, R2, 0x21, PT ;  /* 0x000000210200780c */ /* 0x000fe20003f64270 */
[----:B------:R-:W-:Y:S01]  /*4720*/  FMUL.FTZ R47, R47, UR10 ;  /* 0x0000000a2f2f7c20 */ /* 0x000fe20008410000 */
[----:B------:R-:W0:Y:S01]  /*4730*/  MUFU.TANH R40, R40 ;  /* 0x0000002800287308 */ /* 0x000e220000002400 */
[----:B------:R-:W-:-:S02]  /*4740*/  FMNMX.FTZ R3, R53, R4, !PT ;  /* 0x0000000435037209 */ /* 0x000fc40007810000 */
[----:B-1----:R-:W-:Y:S02]  /*4750*/  FSEL R51, R51, -INF , P6 ;  /* 0xff80000033337808 */ /* 0x002fe40003000000 */
[----:B------:R-:W-:-:S03]  /*4760*/  ISETP.GT.AND P6, PT, R2, 0x28, PT ;  /* 0x000000280200780c */ /* 0x000fc60003fc4270 */
[----:B------:R-:W1:Y:S01]  /*4770*/  MUFU.TANH R41, R41 ;  /* 0x0000002900297308 */ /* 0x000e620000002400 */
[----:B--2---:R-:W-:Y:S02]  /*4780*/  FSEL R54, R54, -INF , P5 ;  /* 0xff80000036367808 */ /* 0x004fe40002800000 */
[----:B------:R-:W-:-:S05]  /*4790*/  ISETP.GT.AND P5, PT, R2, 0x29, PT ;  /* 0x000000290200780c */ /* 0x000fca0003fa4270 */
[----:B------:R-:W2:Y:S01]  /*47a0*/  MUFU.TANH R44, R44 ;  /* 0x0000002c002c7308 */ /* 0x000ea20000002400 */
[----:B0-----:R-:W-:-:S04]  /*47b0*/  FSEL R40, R40, -INF , P2 ;  /* 0xff80000028287808 */ /* 0x001fc80001000000 */
[----:B------:R-:W-:-:S03]  /*47c0*/  FMNMX.FTZ R4, R40, R3, !PT ;  /* 0x0000000328047209 */ /* 0x000fc60007810000 */
[----:B------:R-:W0:Y:S01]  /*47d0*/  MUFU.TANH R55, R55 ;  /* 0x0000003700377308 */ /* 0x000e220000002400 */
[----:B-1----:R-:W-:-:S04]  /*47e0*/  FSEL R41, R41, -INF , P3 ;  /* 0xff80000029297808 */ /* 0x002fc80001800000 */
[----:B------:R-:W-:-:S03]  /*47f0*/  FMNMX.FTZ R3, R41, R4, !PT ;  /* 0x0000000429037209 */ /* 0x000fc60007810000 */
[----:B------:R-:W1:Y:S01]  /*4800*/  MUFU.TANH R45, R45 ;  /* 0x0000002d002d7308 */ /* 0x000e620000002400 */
[----:B--2---:R-:W-:-:S04]  /*4810*/  FSEL R44, R44, -INF , P6 ;  /* 0xff8000002c2c7808 */ /* 0x004fc80003000000 */
[----:B------:R-:W-:-:S03]  /*4820*/  FMNMX.FTZ R4, R44, R3, !PT ;  /* 0x000000032c047209 */ /* 0x000fc60007810000 */
[----:B------:R-:W2:Y:S01]  /*4830*/  MUFU.TANH R43, R43 ;  /* 0x0000002b002b7308 */ /* 0x000ea20000002400 */
[----:B0-----:R-:W-:Y:S02]  /*4840*/  FSEL R55, R55, -INF , P4 ;  /* 0xff80000037377808 */ /* 0x001fe40002000000 */
[----:B------:R-:W-:Y:S01]  /*4850*/  ISETP.GT.AND P4, PT, R2, 0x30, PT ;  /* 0x000000300200780c */ /* 0x000fe20003f84270 */
[----:B------:R-:W-:Y:S02]  /*4860*/  WARPGROUP.DEPBAR.LE gsb0, 0x0 ;  /* 0x00008000000079c5 */ /* 0x000fe40000010000 */
[----:B------:R-:W-:Y:S01]  /*4870*/  WARPGROUP.ARRIVE ;  /* 0x00000000000079c5 */ /* 0x000fe20000000000 */
[----:B------:R-:W-:Y:S01]  /*4880*/  FMUL.FTZ R32, R32, UR10 ;  /* 0x0000000a20207c20 */ /* 0x000fe20008410000 */
[----:B------:R-:W-:Y:S01]  /*4890*/  FMUL.FTZ R33, R33, UR10 ;  /* 0x0000000a21217c20 */ /* 0x000fe20008410000 */
[----:B------:R-:W-:Y:S01]  /*48a0*/  FMUL.FTZ R36, R36, UR10 ;  /* 0x0000000a24247c20 */ /* 0x000fe20008410000 */
[----:B------:R-:W0:Y:S01]  /*48b0*/  MUFU.TANH R42, R42 ;  /* 0x0000002a002a7308 */ /* 0x000e220000002400 */
[----:B------:R-:W-:Y:S01]  /*48c0*/  FMUL.FTZ R37, R37, UR10 ;  /* 0x0000000a25257c20 */ /* 0x000fe20008410000 */
[----:B------:R-:W-:Y:S01]  /*48d0*/  HGMMA.64x16x16.F32 R24, gdesc[UR4], R24, gsb0 ;  /* 0x00200000041879f0 */ /* 0x000fe20008000818 */
[----:B------:R-:W-:Y:S01]  /*48e0*/  FMUL.FTZ R34, R34, UR10 ;  /* 0x0000000a22227c20 */ /* 0x000fe20008410000 */
[----:B------:R-:W-:Y:S01]  /*48f0*/  FMUL.FTZ R35, R35, UR10 ;  /* 0x0000000a23237c20 */ /* 0x000fe20008410000 */
[----:B-1----:R-:W-:Y:S01]  /*4900*/  FSEL R45, R45, -INF , P5 ;  /* 0xff8000002d2d7808 */ /* 0x002fe20002800000 */
[----:B------:R-:W-:Y:S01]  /*4910*/  FMUL.FTZ R38, R38, UR10 ;  /* 0x0000000a26267c20 */ /* 0x000fe20008410000 */
[----:B--2---:R-:W-:Y:S01]  /*4920*/  FSEL R43, R43, -INF , P3 ;  /* 0xff8000002b2b7808 */ /* 0x004fe20001800000 */
[----:B------:R-:W1:Y:S01]  /*4930*/  MUFU.TANH R32, R32 ;  /* 0x0000002000207308 */ /* 0x000e620000002400 */
[----:B------:R-:W-:Y:S01]  /*4940*/  ISETP.GT.AND P3, PT, R2, 0x31, PT ;  /* 0x000000310200780c */ /* 0x000fe20003f64270 */
[----:B------:R-:W-:Y:S01]  /*4950*/  FMUL.FTZ R39, R39, UR10 ;  /* 0x0000000a27277c20 */ /* 0x000fe20008410000 */
[----:B------:R-:W-:Y:S01]  /*4960*/  FMNMX.FTZ R3, R45, R4, !PT ;  /* 0x000000042d037209 */ /* 0x000fe20007810000 */
[----:B------:R-:W-:-:S04]  /*4970*/  ULDC UR5, c[0x0][0x988] ;  /* 0x0002620000057ab9 */ /* 0x000fc80000000800 */
[----:B------:R-:W2:Y:S01]  /*4980*/  MUFU.TANH R33, R33 ;  /* 0x0000002100217308 */ /* 0x000ea20000002400 */
[----:B0-----:R-:W-:Y:S02]  /*4990*/  FSEL R42, R42, -INF , P2 ;  /* 0xff8000002a2a7808 */ /* 0x001fe40001000000 */
[----:B------:R-:W-:-:S05]  /*49a0*/  ISETP.GT.AND P2, PT, R2, 0x38, PT ;  /* 0x000000380200780c */ /* 0x000fca0003f44270 */
        /* <DEDUP_REMOVED lines=8> */
[----:B------:R-:W-:-:S05]  /*4a30*/  ISETP.GT.AND P6, PT, R2, 0x39, PT ;  /* 0x000000390200780c */ /* 0x000fca0003fc4270 */
[----:B------:R-:W0:Y:S01]  /*4a40*/  MUFU.TANH R37, R37 ;  /* 0x0000002500257308 */ /* 0x000e220000002400 */
[----:B-1----:R-:W-:-:S04]  /*4a50*/  FSEL R36, R36, -INF , P2 ;  /* 0xff80000024247808 */ /* 0x002fc80001000000 */
[----:B------:R-:W-:Y:S01]  /*4a60*/  FMNMX.FTZ R4, R36, R3, !PT ;  /* 0x0000000324047209 */ /* 0x000fe20007810000 */
[----:B------:R-:W-:Y:S02]  /*4a70*/  WARPGROUP.DEPBAR.LE gsb0, 0x0 ;  /* 0x00008000000079c5 */ /* 0x000fe40000010000 */
[----:B------:R-:W-:Y:S01]  /*4a80*/  FMUL.FTZ R24, R24, UR10 ;  /* 0x0000000a18187c20 */ /* 0x000fe20008410000 */
[----:B------:R-:W-:Y:S01]  /*4a90*/  FMUL.FTZ R25, R25, UR10 ;  /* 0x0000000a19197c20 */ /* 0x000fe20008410000 */
[----:B------:R-:W1:Y:S01]  /*4aa0*/  MUFU.TANH R34, R34 ;  /* 0x0000002200227308 */ /* 0x000e620000002400 */
[----:B------:R-:W-:Y:S01]  /*4ab0*/  FMUL.FTZ R28, R28, UR10 ;  /* 0x0000000a1c1c7c20 */ /* 0x000fe20008410000 */
[----:B------:R-:W-:Y:S01]  /*4ac0*/  FMUL.FTZ R29, R29, UR10 ;  /* 0x0000000a1d1d7c20 */ /* 0x000fe20008410000 */
[----:B--2---:R-:W-:Y:S01]  /*4ad0*/  FSEL R47, R47, -INF , P5 ;  /* 0xff8000002f2f7808 */ /* 0x004fe20002800000 */
[----:B------:R-:W-:Y:S01]  /*4ae0*/  FMUL.FTZ R26, R26, UR10 ;  /* 0x0000000a1a1a7c20 */ /* 0x000fe20008410000 */
[----:B------:R-:W-:Y:S01]  /*4af0*/  ISETP.GT.AND P5, PT, R2, 0x40, PT ;  /* 0x000000400200780c */ /* 0x000fe20003fa4270 */
[----:B------:R-:W-:Y:S01]  /*4b00*/  FMUL.FTZ R27, R27, UR10 ;  /* 0x0000000a1b1b7c20 */ /* 0x000fe20008410000 */
[----:B0-----:R-:W-:Y:S01]  /*4b10*/  FSEL R37, R37, -INF , P6 ;  /* 0xff80000025257808 */ /* 0x001fe20003000000 */
[----:B------:R-:W0:Y:S01]  /*4b20*/  MUFU.TANH R24, R24 ;  /* 0x0000001800187308 */ /* 0x000e220000002400 */
[----:B------:R-:W-:Y:S01]  /*4b30*/  FMUL.FTZ R30, R30, UR10 ;  /* 0x0000000a1e1e7c20 */ /* 0x000fe20008410000 */
[----:B------:R-:W-:Y:S01]  /*4b40*/  FMUL.FTZ R31, R31, UR10 ;  /* 0x0000000a1f1f7c20 */ /* 0x000fe20008410000 */
[----:B------:R-:W-:Y:S01]  /*4b50*/  FMNMX.FTZ R3, R37, R4, !PT ;  /* 0x0000000425037209 */ /* 0x000fe20007810000 */
[----:B------:R2:W-:Y:S04]  /*4b60*/  @!P1 SYNCS.ARRIVE.TRANS64.RED.A1T0 RZ, [R0+URZ], RZ ;  /* 0x000000ff00ff99a7 */ /* 0x0005e8000810043f */
[----:B------:R-:W3:Y:S01]  /*4b70*/  MUFU.TANH R35, R35 ;  /* 0x0000002300237308 */ /* 0x000ee20000002400 */
[----:B-1----:R-:W-:-:S02]  /*4b80*/  FSEL R34, R34, -INF , P4 ;  /* 0xff80000022227808 */ /* 0x002fc40002000000 */
[----:B------:R-:W-:-:S05]  /*4b90*/  ISETP.GT.AND P4, PT, R2, 0x41, PT ;  /* 0x000000410200780c */ /* 0x000fca0003f84270 */
[----:B------:R-:W1:Y:S01]  /*4ba0*/  MUFU.TANH R25, R25 ;  /* 0x0000001900197308 */ /* 0x000e620000002400 */
[----:B0-----:R-:W-:-:S04]  /*4bb0*/  FSEL R24, R24, -INF , P5 ;  /* 0xff80000018187808 */ /* 0x001fc80002800000 */
[----:B------:R-:W-:-:S03]  /*4bc0*/  FMNMX.FTZ R4, R24, R3, !PT ;  /* 0x0000000318047209 */ /* 0x000fc60007810000 */
[----:B------:R-:W0:Y:S01]  /*4bd0*/  MUFU.TANH R38, R38 ;  /* 0x0000002600267308 */ /* 0x000e220000002400 */
[----:B---3--:R-:W-:Y:S02]  /*4be0*/  FSEL R35, R35, -INF , P3 ;  /* 0xff80000023237808 */ /* 0x008fe40001800000 */
[----:B------:R-:W-:-:S05]  /*4bf0*/  ISETP.GT.AND P3, PT, R2, 0x48, PT ;  /* 0x000000480200780c */ /* 0x000fca0003f64270 */
[----:B------:R-:W3:Y:S01]  /*4c00*/  MUFU.TANH R28, R28 ;  /* 0x0000001c001c7308 */ /* 0x000ee20000002400 */
[----:B-1----:R-:W-:-:S04]  /*4c10*/  FSEL R25, R25, -INF , P4 ;  /* 0xff80000019197808 */ /* 0x002fc80002000000 */
[----:B------:R-:W-:-:S03]  /*4c20*/  FMNMX.FTZ R3, R25, R4, !PT ;  /* 0x0000000419037209 */ /* 0x000fc60007810000 */
[----:B------:R-:W1:Y:S01]  /*4c30*/  MUFU.TANH R29, R29 ;  /* 0x0000001d001d7308 */ /* 0x000e620000002400 */
[----:B0-----:R-:W-:Y:S02]  /*4c40*/  FSEL R38, R38, -INF , P2 ;  /* 0xff80000026267808 */ /* 0x001fe40001000000 */
[----:B------:R-:W-:-:S05]  /*4c50*/  ISETP.GT.AND P2, PT, R2, 0x49, PT ;  /* 0x000000490200780c */ /* 0x000fca0003f44270 */
[----:B------:R-:W0:Y:S01]  /*4c60*/  MUFU.TANH R39, R39 ;  /* 0x0000002700277308 */ /* 0x000e220000002400 */
[----:B---3--:R-:W-:-:S04]  /*4c70*/  FSEL R28, R28, -INF , P3 ;  /* 0xff8000001c1c7808 */ /* 0x008fc80001800000 */
[----:B------:R-:W-:-:S03]  /*4c80*/  FMNMX.FTZ R2, R28, R3, !PT ;  /* 0x000000031c027209 */ /* 0x000fc60007810000 */
[----:B------:R-:W3:Y:S01]  /*4c90*/  MUFU.TANH R26, R26 ;  /* 0x0000001a001a7308 */ /* 0x000ee20000002400 */
[----:B-1----:R-:W-:-:S04]  /*4ca0*/  FSEL R29, R29, -INF , P2 ;  /* 0xff8000001d1d7808 */ /* 0x002fc80001000000 */
[----:B------:R-:W-:-:S03]  /*4cb0*/  FMNMX.FTZ R2, R29, R2, !PT ;  /* 0x000000021d027209 */ /* 0x000fc60007810000 */
[----:B------:R-:W1:Y:S01]  /*4cc0*/  MUFU.TANH R27, R27 ;  /* 0x0000001b001b7308 */ /* 0x000e620000002400 */
[----:B0-----:R-:W-:Y:S01]  /*4cd0*/  FSEL R39, R39, -INF , P6 ;  /* 0xff80000027277808 */ /* 0x001fe20003000000 */
[----:B------:R-:W0:Y:S06]  /*4ce0*/  SHFL.BFLY PT, R3, R2, 0x2, 0x1f ;  /* 0x0c401f0002037f89 */ /* 0x000e2c00000e0000 */
[----:B------:R-:W4:Y:S01]  /*4cf0*/  MUFU.TANH R30, R30 ;  /* 0x0000001e001e7308 */ /* 0x000f220000002400 */
[----:B---3--:R-:W-:-:S07]  /*4d00*/  FSEL R26, R26, -INF , P5 ;  /* 0xff8000001a1a7808 */ /* 0x008fce0002800000 */
[----:B------:R-:W3:Y:S01]  /*4d10*/  MUFU.TANH R31, R31 ;  /* 0x0000001f001f7308 */ /* 0x000ee20000002400 */
[----:B-1----:R-:W-:Y:S02]  /*4d20*/  FSEL R27, R27, -INF , P4 ;  /* 0xff8000001b1b7808 */ /* 0x002fe40002000000 */
[----:B----4-:R-:W-:Y:S02]  /*4d30*/  FSEL R30, R30, -INF , P3 ;  /* 0xff8000001e1e7808 */ /* 0x010fe40001800000 */
[----:B0-----:R-:W-:-:S05]  /*4d40*/  FMNMX.FTZ R3, R2, R3, !PT ;  /* 0x0000000302037209 */ /* 0x001fca0007810000 */
[----:B------:R-:W0:Y:S01]  /*4d50*/  SHFL.BFLY PT, R4, R3, 0x1, 0x1f ;  /* 0x0c201f0003047f89 */ /* 0x000e2200000e0000 */
[----:B---3--:R-:W-:Y:S02]  /*4d60*/  FSEL R31, R31, -INF , P2 ;  /* 0xff8000001f1f7808 */ /* 0x008fe40001000000 */
[----:B0-----:R-:W-:Y:S02]  /*4d70*/  FMNMX.FTZ R4, R3, R4, !PT ;  /* 0x0000000403047209 */ /* 0x001fe40007810000 */
        /* <DEDUP_REMOVED lines=22> */
[----:B------:R-:W0:Y:S01]  /*4ee0*/  MUFU.EX2 R57, R57 ;  /* 0x0000003900397308 */ /* 0x000e220000000800 */
        /* <DEDUP_REMOVED lines=16> */
[----:B------:R-:W-:Y:S01]  /*4ff0*/  FFMA.FTZ R15, R29, UR5, -R15 ;  /* 0x000000051d0f7c23 */ /* 0x000fe2000801080f */
[----:B0-----:R-:W-:-:S02]  /*5000*/  F2FP.F16.F32.PACK_AB R208, R57, R56 ;  /* 0x0000003839d0723e */ /* 0x001fc400000000ff */
[----:B------:R-:W-:-:S04]  /*5010*/  FMNMX.FTZ R3, R35, R2, !PT ;  /* 0x0000000223037209 */ /* 0x000fc80007810000 */
[----:B------:R-:W-:Y:S01]  /*5020*/  FMNMX.FTZ R2, R38, R3, !PT ;  /* 0x0000000326027209 */ /* 0x000fe20007810000 */
[----:B------:R-:W-:Y:S03]  /*5030*/  MUFU.EX2 R48, R48 ;  /* 0x0000003000307308 */ /* 0x000fe60000000800 */
[----:B------:R-:W-:-:S04]  /*5040*/  FMNMX.FTZ R3, R39, R2, !PT ;  /* 0x0000000227037209 */ /* 0x000fc80007810000 */
[----:B------:R-:W-:Y:S01]  /*5050*/  FMNMX.FTZ R2, R26, R3, !PT ;  /* 0x000000031a027209 */ /* 0x000fe20007810000 */
[----:B------:R-:W0:Y:S01]  /*5060*/  MUFU.EX2 R49, R49 ;  /* 0x0000003100317308 */ /* 0x000e220000000800 */
[----:B-1----:R-:W-:Y:S02]  /*5070*/  F2FP.F16.F32.PACK_AB R210, R61, R60 ;  /* 0x0000003c3dd2723e */ /* 0x002fe400000000ff */
[----:B------:R-:W-:-:S04]  /*5080*/  FMNMX.FTZ R3, R27, R2, !PT ;  /* 0x000000021b037209 */ /* 0x000fc80007810000 */
[----:B------:R-:W-:Y:S01]  /*5090*/  FMNMX.FTZ R2, R30, R3, !PT ;  /* 0x000000031e027209 */ /* 0x000fe20007810000 */
[----:B------:R1:W-:Y:S03]  /*50a0*/  MUFU.EX2 R21, R15 ;  /* 0x0000000f00157308 */ /* 0x0003e60000000800 */
[----:B------:R-:W-:-:S05]  /*50b0*/  FMNMX.FTZ R2, R31, R2, !PT ;  /* 0x000000021f027209 */ /* 0x000fca0007810000 */
[----:B------:R-:W3:Y:S01]  /*50c0*/  SHFL.BFLY PT, R3, R2, 0x2, 0x1f ;  /* 0x0c401f0002037f89 */ /* 0x000ee200000e0000 */
[----:B-1----:R-:W-:Y:S01]  /*50d0*/  FADD.FTZ R15, R56, R57 ;  /* 0x00000039380f7221 */ /* 0x002fe20000010000 */
[----:B------:R-:W-:Y:S01]  /*50e0*/  MUFU.EX2 R52, R52 ;  /* 0x0000003400347308 */ /* 0x000fe20000000800 */
[----:B0-----:R-:W-:Y:S01]  /*50f0*/  F2FP.F16.F32.PACK_AB R204, R49, R48 ;  /* 0x0000003031cc723e */ /* 0x001fe200000000ff */
[--C-:B------:R-:W-:Y:S02]  /*5100*/  IMAD.MOV.U32 R57, RZ, RZ, R151.reuse ;  /* 0x000000ffff397224 */ /* 0x100fe400078e0097 */
[----:B------:R-:W-:-:S04]  /*5110*/  IMAD.MOV.U32 R56, RZ, RZ, R151 ;  /* 0x000000ffff387224 */ /* 0x000fc800078e0097 */
[----:B------:R-:W0:Y:S08]  /*5120*/  MUFU.EX2 R53, R53 ;  /* 0x0000003500357308 */ /* 0x000e300000000800 */
[----:B------:R-:W-:Y:S01]  /*5130*/  MUFU.EX2 R40, R40 ;  /* 0x0000002800287308 */ /* 0x000fe20000000800 */
[----:B---3--:R-:W-:-:S07]  /*5140*/  FMNMX.FTZ R14, R2, R3, !PT ;  /* 0x00000003020e7209 */ /* 0x008fce0007810000 */
[----:B------:R-:W1:Y:S01]  /*5150*/  MUFU.EX2 R41, R41 ;  /* 0x0000002900297308 */ /* 0x000e620000000800 */
[----:B0-----:R-:W-:Y:S01]  /*5160*/  F2FP.F16.F32.PACK_AB R206, R53, R52 ;  /* 0x0000003435ce723e */ /* 0x001fe200000000ff */
[----:B------:R-:W0:Y:S06]  /*5170*/  SHFL.BFLY PT, R3, R14, 0x1, 0x1f ;  /* 0x0c201f000e037f89 */ /* 0x000e2c00000e0000 */
[----:B------:R-:W-:Y:S08]  /*5180*/  MUFU.EX2 R44, R44 ;  /* 0x0000002c002c7308 */ /* 0x000ff00000000800 */
[----:B------:R-:W3:Y:S01]  /*5190*/  MUFU.EX2 R45, R45 ;  /* 0x0000002d002d7308 */ /* 0x000ee20000000800 */
[----:B-1----:R-:W-:-:S07]  /*51a0*/  F2FP.F16.F32.PACK_AB R200, R41, R40 ;  /* 0x0000002829c8723e */ /* 0x002fce00000000ff */
[----:B------:R-:W-:Y:S01]  /*51b0*/  MUFU.EX2 R32, R32 ;  /* 0x0000002000207308 */ /* 0x000fe20000000800 */
[----:B0-----:R-:W-:Y:S01]  /*51c0*/  FMNMX.FTZ R3, R14, R3, !PT ;  /* 0x000000030e037209 */ /* 0x001fe20007810000 */
[----:B------:R-:W-:Y:S01]  /*51d0*/  FADD.FTZ R14, R60, R15 ;  /* 0x0000000f3c0e7221 */ /* 0x000fe20000010000 */
[--C-:B------:R-:W-:Y:S02]  /*51e0*/  IMAD.MOV.U32 R60, RZ, RZ, R151.reuse ;  /* 0x000000ffff3c7224 */ /* 0x100fe400078e0097 */
[C---:B------:R-:W-:Y:S01]  /*51f0*/  FSETP.NEU.FTZ.AND P2, PT, R3.reuse, -INF , PT ;  /* 0xff8000000300780b */ /* 0x040fe20003f5d000 */
[----:B------:R-:W-:Y:S01]  /*5200*/  FMUL.FTZ R2, R3, UR5 ;  /* 0x0000000503027c20 */ /* 0x000fe20008410000 */
[----:B------:R-:W-:Y:S01]  /*5210*/  FADD.FTZ R15, R61, R14 ;  /* 0x0000000e3d0f7221 */ /* 0x000fe20000010000 */
[----:B------:R-:W0:Y:S01]  /*5220*/  MUFU.EX2 R33, R33 ;  /* 0x0000002100217308 */ /* 0x000e220000000800 */
[----:B---3--:R-:W-:Y:S01]  /*5230*/  F2FP.F16.F32.PACK_AB R202, R45, R44 ;  /* 0x0000002c2dca723e */ /* 0x008fe200000000ff */
[----:B------:R-:W-:Y:S01]  /*5240*/  IMAD.MOV.U32 R61, RZ, RZ, R151 ;  /* 0x000000ffff3d7224 */ /* 0x000fe200078e0097 */
[----:B------:R-:W-:Y:S01]  /*5250*/  FSEL R2, R2, RZ, P2 ;  /* 0x000000ff02027208 */ /* 0x000fe20001000000 */
[----:B------:R-:W-:Y:S01]  /*5260*/  FADD.FTZ R14, R48, R15 ;  /* 0x0000000f300e7221 */ /* 0x000fe20000010000 */
[----:B------:R-:W-:Y:S01]  /*5270*/  PLOP3.LUT P2, PT, PT, PT, UP0, 0x80, 0x0 ;  /* 0x000000000000781c */ /* 0x000fe20003f4f008 */
[----:B------:R-:W-:-:S02]  /*5280*/  IMAD.MOV.U32 R48, RZ, RZ, R151 ;  /* 0x000000ffff307224 */ /* 0x000fc400078e0097 */
[--C-:B------:R-:W-:Y:S01]  /*5290*/  FFMA.FTZ R58, R58, UR5, -R2.reuse ;  /* 0x000000053a3a7c23 */ /* 0x100fe20008010802 */
[--C-:B------:R-:W-:Y:S01]  /*52a0*/  FFMA.FTZ R59, R59, UR5, -R2.reuse ;  /* 0x000000053b3b7c23 */ /* 0x100fe20008010802 */
[--C-:B------:R-:W-:Y:S01]  /*52b0*/  FFMA.FTZ R62, R62, UR5, -R2.reuse ;  /* 0x000000053e3e7c23 */ /* 0x100fe20008010802 */
[--C-:B------:R-:W-:Y:S01]  /*52c0*/  FFMA.FTZ R63, R63, UR5, -R2.reuse ;  /* 0x000000053f3f7c23 */ /* 0x100fe20008010802 */
[--C-:B------:R-:W-:Y:S01]  /*52d0*/  FFMA.FTZ R50, R50, UR5, -R2.reuse ;  /* 0x0000000532327c23 */ /* 0x100fe20008010802 */
[--C-:B------:R-:W-:Y:S01]  /*52e0*/  FFMA.FTZ R51, R51, UR5, -R2.reuse ;  /* 0x0000000533337c23 */ /* 0x100fe20008010802 */
[----:B------:R-:W-:Y:S01]  /*52f0*/  MUFU.EX2 R58, R58 ;  /* 0x0000003a003a7308 */ /* 0x000fe20000000800 */
[--C-:B------:R-:W-:Y:S01]  /*5300*/  FFMA.FTZ R54, R54, UR5, -R2.reuse ;  /* 0x0000000536367c23 */ /* 0x100fe20008010802 */
[----:B------:R-:W-:Y:S01]  /*5310*/  FFMA.FTZ R55, R55, UR5, -R2 ;  /* 0x0000000537377c23 */ /* 0x000fe20008010802 */
[----:B------:R-:W-:Y:S01]  /*5320*/  FADD.FTZ R29, R49, R14 ;  /* 0x0000000e311d7221 */ /* 0x000fe20000010000 */
[--C-:B------:R-:W-:Y:S01]  /*5330*/  FFMA.FTZ R42, R42, UR5, -R2.reuse ;  /* 0x000000052a2a7c23 */ /* 0x100fe20008010802 */
[--C-:B------:R-:W-:Y:S01]  /*5340*/  FFMA.FTZ R43, R43, UR5, -R2.reuse ;  /* 0x000000052b2b7c23 */ /* 0x100fe20008010802 */
[--C-:B------:R-:W-:Y:S01]  /*5350*/  FFMA.FTZ R46, R46, UR5, -R2.reuse ;  /* 0x000000052e2e7c23 */ /* 0x100fe20008010802 */
[----:B------:R-:W-:Y:S01]  /*5360*/  FADD.FTZ R20, R52, R29 ;  /* 0x0000001d34147221 */ /* 0x000fe20000010000 */
[----:B------:R-:W1:Y:S01]  /*5370*/  MUFU.EX2 R59, R59 ;  /* 0x0000003b003b7308 */ /* 0x000e620000000800 */
[--C-:B------:R-:W-:Y:S01]  /*5380*/  FFMA.FTZ R47, R47, UR5, -R2.reuse ;  /* 0x000000052f2f7c23 */ /* 0x100fe20008010802 */
[----:B------:R-:W-:Y:S01]  /*5390*/  FFMA.FTZ R34, R34, UR5, -R2 ;  /* 0x0000000522227c23 */ /* 0x000fe20008010802 */
[----:B------:R-:W-:Y:S01]  /*53a0*/  FADD.FTZ R29, R53, R20 ;  /* 0x00000014351d7221 */ /* 0x000fe20000010000 */
[--C-:B------:R-:W-:Y:S01]  /*53b0*/  FFMA.FTZ R35, R35, UR5, -R2.reuse ;  /* 0x0000000523237c23 */ /* 0x100fe20008010802 */
[--C-:B------:R-:W-:Y:S01]  /*53c0*/  FFMA.FTZ R38, R38, UR5, -R2.reuse ;  /* 0x0000000526267c23 */ /* 0x100fe20008010802 */
[--C-:B------:R-:W-:Y:S01]  /*53d0*/  FFMA.FTZ R39, R39, UR5, -R2.reuse ;  /* 0x0000000527277c23 */ /* 0x100fe20008010802 */
[----:B------:R-:W-:Y:S01]  /*53e0*/  FADD.FTZ R20, R40, R29 ;  /* 0x0000001d28147221 */ /* 0x000fe20000010000 */
[----:B------:R-:W3:Y:S01]  /*53f0*/  MUFU.EX2 R62, R62 ;  /* 0x0000003e003e7308 */ /* 0x000ee20000000800 */
[--C-:B------:R-:W-:Y:S01]  /*5400*/  FFMA.FTZ R26, R26, UR5, -R2.reuse ;  /* 0x000000051a1a7c23 */ /* 0x100fe20008010802 */
[----:B------:R-:W-:Y:S01]  /*5410*/  FFMA.FTZ R27, R27, UR5, -R2 ;  /* 0x000000051b1b7c23 */ /* 0x000fe20008010802 */
[----:B------:R-:W-:Y:S01]  /*5420*/  FADD.FTZ R29, R41, R20 ;  /* 0x00000014291d7221 */ /* 0x000fe20000010000 */
[--C-:B------:R-:W-:Y:S01]  /*5430*/  FFMA.FTZ R30, R30, UR5, -R2.reuse ;  /* 0x000000051e1e7c23 */ /* 0x100fe20008010802 */
[----:B------:R-:W-:Y:S01]  /*5440*/  FFMA.FTZ R2, R31, UR5, -R2 ;  /* 0x000000051f027c23 */ /* 0x000fe20008010802 */
[----:B0-----:R-:W-:Y:S01]  /*5450*/  F2FP.F16.F32.PACK_AB R196, R33, R32 ;  /* 0x0000002021c4723e */ /* 0x001fe200000000ff */
[----:B--2---:R-:W-:Y:S01]  /*5460*/  FADD.FTZ R0, R44, R29 ;  /* 0x0000001d2c007221 */ /* 0x004fe20000010000 */
[----:B------:R-:W0:Y:S01]  /*5470*/  MUFU.EX2 R63, R63 ;  /* 0x0000003f003f7308 */ /* 0x000e220000000800 */
[----:B-1----:R-:W-:Y:S01]  /*5480*/  FADD.FTZ R15, R58, R59 ;  /* 0x0000003b3a0f7221 */ /* 0x002fe20000010000 */
[----:B------:R-:W-:Y:S01]  /*5490*/  F2FP.F16.F32.PACK_AB R209, R59, R58 ;  /* 0x0000003a3bd1723e */ /* 0x000fe200000000ff */
[----:B------:R-:W-:Y:S01]  /*54a0*/  FADD.FTZ R29, R45, R0 ;  /* 0x000000002d1d7221 */ /* 0x000fe20000010000 */
[--C-:B------:R-:W-:Y:S01]  /*54b0*/  IMAD.MOV.U32 R59, RZ, RZ, R151.reuse ;  /* 0x000000ffff3b7224 */ /* 0x100fe200078e0097 */
[-C--:B------:R-:W-:Y:S01]  /*54c0*/  MOV R58, R151.reuse ;  /* 0x00000097003a7202 */ /* 0x080fe20000000f00 */
[----:B------:R-:W-:Y:S01]  /*54d0*/  IMAD.MOV.U32 R53, RZ, RZ, R151 ;  /* 0x000000ffff357224 */ /* 0x000fe200078e0097 */
[----:B------:R-:W-:Y:S01]  /*54e0*/  MOV R44, R151 ;  /* 0x00000097002c7202 */ /* 0x000fe20000000f00 */
[----:B------:R-:W1:Y:S01]  /*54f0*/  MUFU.EX2 R50, R50 ;  /* 0x0000003200327308 */ /* 0x000e620000000800 */
[----:B---3--:R-:W-:Y:S01]  /*5500*/  FADD.FTZ R14, R62, R15 ;  /* 0x0000000f3e0e7221 */ /* 0x008fe20000010000 */
[----:B------:R-:W-:-:S02]  /*5510*/  IMAD.MOV.U32 R52, RZ, RZ, R151 ;  /* 0x000000ffff347224 */ /* 0x000fc400078e0097 */
[--C-:B------:R-:W-:Y:S02]  /*5520*/  IMAD.MOV.U32 R49, RZ, RZ, R151.reuse ;  /* 0x000000ffff317224 */ /* 0x100fe400078e0097 */
[--C-:B------:R-:W-:Y:S02]  /*5530*/  IMAD.MOV.U32 R45, RZ, RZ, R151.reuse ;  /* 0x000000ffff2d7224 */ /* 0x100fe400078e0097 */
[----:B------:R-:W2:Y:S01]  /*5540*/  MUFU.EX2 R51, R51 ;  /* 0x0000003300337308 */ /* 0x000ea20000000800 */
[C---:B0-----:R-:W-:Y:S01]  /*5550*/  FADD.FTZ R15, R63.reuse, R14 ;  /* 0x0000000e3f0f7221 */ /* 0x041fe20000010000 */
[----:B------:R-:W-:Y:S01]  /*5560*/  F2FP.F16.F32.PACK_AB R211, R63, R62 ;  /* 0x0000003e3fd3723e */ /* 0x000fe200000000ff */
[--C-:B------:R-:W-:Y:S02]  /*5570*/  IMAD.MOV.U32 R63, RZ, RZ, R151.reuse ;  /* 0x000000ffff3f7224 */ /* 0x100fe400078e0097 */
[--C-:B------:R-:W-:Y:S02]  /*5580*/  IMAD.MOV.U32 R62, RZ, RZ, R151.reuse ;  /* 0x000000ffff3e7224 */ /* 0x100fe400078e0097 */
[----:B------:R-:W-:Y:S01]  /*5590*/  IMAD.MOV.U32 R41, RZ, RZ, R151 ;  /* 0x000000ffff297224 */ /* 0x000fe200078e0097 */
[----:B------:R-:W0:Y:S01]  /*55a0*/  MUFU.EX2 R54, R54 ;  /* 0x0000003600367308 */ /* 0x000e220000000800 */
[----:B-1----:R-:W-:Y:S01]  /*55b0*/  FADD.FTZ R14, R50, R15 ;  /* 0x0000000f320e7221 */ /* 0x002fe20000010000 */
[----:B------:R-:W-:-:S02]  /*55c0*/  IMAD.MOV.U32 R40, RZ, RZ, R151 ;  /* 0x000000ffff287224 */ /* 0x000fc400078e0097 */
[----:B------:R-:W-:-:S04]  /*55d0*/  IMAD.MOV.U32 R31, RZ, RZ, R151 ;  /* 0x000000ffff1f7224 */ /* 0x000fc800078e0097 */
[----:B------:R-:W1:Y:S01]  /*55e0*/  MUFU.EX2 R55, R55 ;  /* 0x0000003700377308 */ /* 0x000e620000000800 */
[C---:B--2---:R-:W-:Y:S01]  /*55f0*/  FADD.FTZ R15, R51.reuse, R14 ;  /* 0x0000000e330f7221 */ /* 0x044fe20000010000 */
[----:B------:R-:W-:Y:S01]  /*5600*/  F2FP.F16.F32.PACK_AB R205, R51, R50 ;  /* 0x0000003233cd723e */ /* 0x000fe200000000ff */
[----:B------:R-:W-:Y:S01]  /*5610*/  IMAD.MOV.U32 R50, RZ, RZ, R151 ;  /* 0x000000ffff327224 */ /* 0x000fe200078e0097 */
[----:B------:R-:W-:-:S04]  /*5620*/  MOV R51, R151 ;  /* 0x0000009700337202 */ /* 0x000fc80000000f00 */
[----:B------:R-:W2:Y:S01]  /*5630*/  MUFU.EX2 R42, R42 ;  /* 0x0000002a002a7308 */ /* 0x000ea20000000800 */
[----:B0-----:R-:W-:-:S07]  /*5640*/  FADD.FTZ R14, R54, R15 ;  /* 0x0000000f360e7221 */ /* 0x001fce0000010000 */
[----:B------:R-:W0:Y:S01]  /*5650*/  MUFU.EX2 R43, R43 ;  /* 0x0000002b002b7308 */ /* 0x000e220000000800 */
[C---:B-1----:R-:W-:Y:S01]  /*5660*/  FADD.FTZ R15, R55.reuse, R14 ;  /* 0x0000000e370f7221 */ /* 0x042fe20000010000 */
[----:B------:R-:W-:Y:S01]  /*5670*/  FADD.FTZ R14, R32, R29 ;  /* 0x0000001d200e7221 */ /* 0x000fe20000010000 */
[----:B------:R-:W-:Y:S01]  /*5680*/  F2FP.F16.F32.PACK_AB R207, R55, R54 ;  /* 0x0000003637cf723e */ /* 0x000fe200000000ff */
[--C-:B------:R-:W-:Y:S02]  /*5690*/  IMAD.MOV.U32 R55, RZ, RZ, R151.reuse ;  /* 0x000000ffff377224 */ /* 0x100fe400078e0097 */
[----:B------:R-:W-:Y:S01]  /*56a0*/  FADD.FTZ R29, R33, R14 ;  /* 0x0000000e211d7221 */ /* 0x000fe20000010000 */
[----:B------:R-:W-:Y:S01]  /*56b0*/  IMAD.MOV.U32 R54, RZ, RZ, R151 ;  /* 0x000000ffff367224 */ /* 0x000fe200078e0097 */
[----:B------:R-:W1:Y:S01]  /*56c0*/  MUFU.EX2 R46, R46 ;  /* 0x0000002e002e7308 */ /* 0x000e620000000800 */
[----:B--2---:R-:W-:Y:S01]  /*56d0*/  FADD.FTZ R0, R42, R15 ;  /* 0x0000000f2a007221 */ /* 0x004fe20000010000 */
[----:B------:R-:W-:-:S02]  /*56e0*/  IMAD.MOV.U32 R33, RZ, RZ, R151 ;  /* 0x000000ffff217224 */ /* 0x000fc400078e0097 */
[----:B------:R-:W-:-:S04]  /*56f0*/  IMAD.MOV.U32 R32, RZ, RZ, R151 ;  /* 0x000000ffff207224 */ /* 0x000fc800078e0097 */
[----:B------:R-:W2:Y:S01]  /*5700*/  MUFU.EX2 R36, R36 ;  /* 0x0000002400247308 */ /* 0x000ea20000000800 */
[C---:B0-----:R-:W-:Y:S01]  /*5710*/  FADD.FTZ R15, R43.reuse, R0 ;  /* 0x000000002b0f7221 */ /* 0x041fe20000010000 */
[----:B------:R-:W-:Y:S01]  /*5720*/  F2FP.F16.F32.PACK_AB R201, R43, R42 ;  /* 0x0000002a2bc9723e */ /* 0x000fe200000000ff */
[--C-:B------:R-:W-:Y:S02]  /*5730*/  IMAD.MOV.U32 R43, RZ, RZ, R151.reuse ;  /* 0x000000ffff2b7224 */ /* 0x100fe400078e0097 */
[----:B------:R-:W-:-:S03]  /*5740*/  IMAD.MOV.U32 R42, RZ, RZ, R151 ;  /* 0x000000ffff2a7224 */ /* 0x000fc600078e0097 */
[----:B------:R-:W0:Y:S01]  /*5750*/  MUFU.EX2 R47, R47 ;  /* 0x0000002f002f7308 */ /* 0x000e220000000800 */
[----:B-1----:R-:W-:-:S07]  /*5760*/  FADD.FTZ R0, R46, R15 ;  /* 0x0000000f2e007221 */ /* 0x002fce0000010000 */
[----:B------:R-:W1:Y:S01]  /*5770*/  MUFU.EX2 R37, R37 ;  /* 0x0000002500257308 */ /* 0x000e620000000800 */
[----:B--2---:R-:W-:-:S07]  /*5780*/  FADD.FTZ R14, R36, R29 ;  /* 0x0000001d240e7221 */ /* 0x004fce0000010000 */
[----:B------:R-:W2:Y:S01]  /*5790*/  MUFU.EX2 R34, R34 ;  /* 0x0000002200227308 */ /* 0x000ea20000000800 */
[C---:B0-----:R-:W-:Y:S01]  /*57a0*/  FADD.FTZ R15, R47.reuse, R0 ;  /* 0x000000002f0f7221 */ /* 0x041fe20000010000 */
[----:B------:R-:W-:Y:S01]  /*57b0*/  F2FP.F16.F32.PACK_AB R203, R47, R46 ;  /* 0x0000002e2fcb723e */ /* 0x000fe200000000ff */
[--C-:B------:R-:W-:Y:S02]  /*57c0*/  IMAD.MOV.U32 R47, RZ, RZ, R151.reuse ;  /* 0x000000ffff2f7224 */ /* 0x100fe400078e0097 */
[----:B------:R-:W-:-:S03]  /*57d0*/  IMAD.MOV.U32 R46, RZ, RZ, R151 ;  /* 0x000000ffff2e7224 */ /* 0x000fc600078e0097 */
[----:B------:R-:W0:Y:S01]  /*57e0*/  MUFU.EX2 R24, R24 ;  /* 0x0000001800187308 */ /* 0x000e220000000800 */
[C---:B-1----:R-:W-:Y:S01]  /*57f0*/  FADD.FTZ R29, R37.reuse, R14 ;  /* 0x0000000e251d7221 */ /* 0x042fe20000010000 */
[----:B------:R-:W-:Y:S01]  /*5800*/  F2FP.F16.F32.PACK_AB R198, R37, R36 ;  /* 0x0000002425c6723e */ /* 0x000fe200000000ff */
[----:B------:R-:W-:Y:S01]  /*5810*/  IMAD.MOV.U32 R36, RZ, RZ, R151 ;  /* 0x000000ffff247224 */ /* 0x000fe200078e0097 */
[----:B------:R-:W-:-:S04]  /*5820*/  MOV R37, R151 ;  /* 0x0000009700257202 */ /* 0x000fc80000000f00 */
[----:B------:R-:W1:Y:S01]  /*5830*/  MUFU.EX2 R35, R35 ;  /* 0x0000002300237308 */ /* 0x000e620000000800 */
[----:B--2---:R-:W-:-:S07]  /*5840*/  FADD.FTZ R0, R34, R15 ;  /* 0x0000000f22007221 */ /* 0x004fce0000010000 */
[----:B------:R-:W2:Y:S01]  /*5850*/  MUFU.EX2 R25, R25 ;  /* 0x0000001900197308 */ /* 0x000ea20000000800 */
[----:B0-----:R-:W-:-:S07]  /*5860*/  FADD.FTZ R14, R24, R29 ;  /* 0x0000001d180e7221 */ /* 0x001fce0000010000 */
[----:B------:R-:W0:Y:S01]  /*5870*/  MUFU.EX2 R38, R38 ;  /* 0x0000002600267308 */ /* 0x000e220000000800 */
[C---:B-1----:R-:W-:Y:S01]  /*5880*/  FADD.FTZ R15, R35.reuse, R0 ;  /* 0x00000000230f7221 */ /* 0x042fe20000010000 */
[----:B------:R-:W-:Y:S01]  /*5890*/  F2FP.F16.F32.PACK_AB R197, R35, R34 ;  /* 0x0000002223c5723e */ /* 0x000fe200000000ff */
[--C-:B------:R-:W-:Y:S02]  /*58a0*/  IMAD.MOV.U32 R35, RZ, RZ, R151.reuse ;  /* 0x000000ffff237224 */ /* 0x100fe400078e0097 */
[----:B------:R-:W-:-:S03]  /*58b0*/  IMAD.MOV.U32 R34, RZ, RZ, R151 ;  /* 0x000000ffff227224 */ /* 0x000fc600078e0097 */
[----:B------:R-:W1:Y:S01]  /*58c0*/  MUFU.EX2 R28, R28 ;  /* 0x0000001c001c7308 */ /* 0x000e620000000800 */
[C---:B--2---:R-:W-:Y:S01]  /*58d0*/  FADD.FTZ R29, R25.reuse, R14 ;  /* 0x0000000e191d7221 */ /* 0x044fe20000010000 */
[----:B------:R-:W-:Y:S01]  /*58e0*/  F2FP.F16.F32.PACK_AB R192, R25, R24 ;  /* 0x0000001819c0723e */ /* 0x000fe200000000ff */
[--C-:B------:R-:W-:Y:S02]  /*58f0*/  IMAD.MOV.U32 R25, RZ, RZ, R151.reuse ;  /* 0x000000ffff197224 */ /* 0x100fe400078e0097 */
[----:B------:R-:W-:-:S03]  /*5900*/  IMAD.MOV.U32 R24, RZ, RZ, R151 ;  /* 0x000000ffff187224 */ /* 0x000fc600078e0097 */
[----:B------:R-:W2:Y:S01]  /*5910*/  MUFU.EX2 R39, R39 ;  /* 0x0000002700277308 */ /* 0x000ea20000000800 */
[----:B0-----:R-:W-:-:S07]  /*5920*/  FADD.FTZ R0, R38, R15 ;  /* 0x0000000f26007221 */ /* 0x001fce0000010000 */
[----:B------:R-:W0:Y:S01]  /*5930*/  MUFU.EX2 R26, R26 ;  /* 0x0000001a001a7308 */ /* 0x000e220000000800 */
[----:B-1----:R-:W-:Y:S01]  /*5940*/  FADD.FTZ R14, R28, R29 ;  /* 0x0000001d1c0e7221 */ /* 0x002fe20000010000 */
[C---:B------:R-:W-:Y:S01]  /*5950*/  F2FP.F16.F32.PACK_AB R194, R21.reuse, R28 ;  /* 0x0000001c15c2723e */ /* 0x040fe200000000ff */
[----:B------:R-:W-:Y:S02]  /*5960*/  IMAD.MOV.U32 R28, RZ, RZ, R151 ;  /* 0x000000ffff1c7224 */ /* 0x000fe400078e0097 */
[----:B------:R-:W-:-:S03]  /*5970*/  FADD.FTZ R15, R21, R14 ;  /* 0x0000000e150f7221 */ /* 0x000fc60000010000 */
[----:B------:R-:W1:Y:S01]  /*5980*/  MUFU.EX2 R27, R27 ;  /* 0x0000001b001b7308 */ /* 0x000e620000000800 */
[C---:B--2---:R-:W-:Y:S01]  /*5990*/  FADD.FTZ R29, R39.reuse, R0 ;  /* 0x00000000271d7221 */ /* 0x044fe20000010000 */
[----:B------:R-:W-:Y:S01]  /*59a0*/  F2FP.F16.F32.PACK_AB R199, R39, R38 ;  /* 0x0000002627c7723e */ /* 0x000fe200000000ff */
[--C-:B------:R-:W-:Y:S02]  /*59b0*/  IMAD.MOV.U32 R39, RZ, RZ, R151.reuse ;  /* 0x000000ffff277224 */ /* 0x100fe400078e0097 */
[----:B------:R-:W-:-:S03]  /*59c0*/  IMAD.MOV.U32 R38, RZ, RZ, R151 ;  /* 0x000000ffff267224 */ /* 0x000fc600078e0097 */
[----:B------:R-:W2:Y:S01]  /*59d0*/  MUFU.EX2 R30, R30 ;  /* 0x0000001e001e7308 */ /* 0x000ea20000000800 */
[----:B0-----:R-:W-:Y:S01]  /*59e0*/  FADD.FTZ R0, R26, R29 ;  /* 0x0000001d1a007221 */ /* 0x001fe20000010000 */
[----:B------:R-:W-:-:S06]  /*59f0*/  IMAD.MOV.U32 R29, RZ, RZ, R151 ;  /* 0x000000ffff1d7224 */ /* 0x000fcc00078e0097 */
[----:B------:R0:W3:Y:S01]  /*5a00*/  MUFU.EX2 R195, R2 ;  /* 0x0000000200c37308 */ /* 0x0000e20000000800 */
[C---:B-1----:R-:W-:Y:S01]  /*5a10*/  FADD.FTZ R21, R27.reuse, R0 ;  /* 0x000000001b157221 */ /* 0x042fe20000010000 */
[----:B------:R-:W-:Y:S01]  /*5a20*/  F2FP.F16.F32.PACK_AB R193, R27, R26 ;  /* 0x0000001a1bc1723e */ /* 0x000fe200000000ff */
[----:B------:R-:W-:Y:S02]  /*5a30*/  IMAD.MOV.U32 R0, RZ, RZ, 0x3f800000 ;  /* 0x3f800000ff007424 */ /* 0x000fe400078e00ff */
[--C-:B------:R-:W-:Y:S02]  /*5a40*/  IMAD.MOV.U32 R27, RZ, RZ, R151.reuse ;  /* 0x000000ffff1b7224 */ /* 0x100fe400078e0097 */
[----:B------:R-:W-:Y:S02]  /*5a50*/  IMAD.MOV.U32 R26, RZ, RZ, R151 ;  /* 0x000000ffff1a7224 */ /* 0x000fe400078e0097 */
[----:B--2---:R-:W-:Y:S01]  /*5a60*/  FADD.FTZ R14, R30, R21 ;  /* 0x000000151e0e7221 */ /* 0x004fe20000010000 */
[----:B0-----:R-:W-:-:S03]  /*5a70*/  IMAD.MOV.U32 R2, RZ, RZ, 0x3f800000 ;  /* 0x3f800000ff027424 */ /* 0x001fc600078e00ff */
[C---:B---3--:R-:W-:Y:S01]  /*5a80*/  FADD.FTZ R14, R195.reuse, R14 ;  /* 0x0000000ec30e7221 */ /* 0x048fe20000010000 */
[----:B------:R-:W-:Y:S02]  /*5a90*/  F2FP.F16.F32.PACK_AB R195, R195, R30 ;  /* 0x0000001ec3c3723e */ /* 0x000fe400000000ff */
[----:B------:R-:W-:Y:S01]  /*5aa0*/  MOV R30, R151 ;  /* 0x00000097001e7202 */ /* 0x000fe20000000f00 */
[----:B------:R-:W-:Y:S06]  /*5ab0*/  @!P2 BRA `(.L_x_268) ;  /* 0x0000004000d0a947 */ /* 0x000fec0003800000 */
[----:B------:R-:W-:Y:S01]  /*5ac0*/  R2UR UR4, R152 ;  /* 0x00000000980472ca */ /* 0x000fe200000e0000 */
[----:B------:R-:W-:Y:S01]  /*5ad0*/  IMAD.MOV.U32 R21, RZ, RZ, R4 ;  /* 0x000000ffff157224 */ /* 0x000fe200078e0004 */
[----:B------:R-:W-:Y:S01]  /*5ae0*/  R2UR UR61, R16 ;  /* 0x00000000103d72ca */ /* 0x000fe200000e0000 */
[----:B------:R-:W-:Y:S01]  /*5af0*/  IMAD.MOV.U32 R226, RZ, RZ, R17 ;  /* 0x000000ffffe27224 */ /* 0x000fe200078e0011 */
[----:B------:R-:W-:Y:S01]  /*5b00*/  MOV R20, R3 ;  /* 0x0000000300147202 */ /* 0x000fe20000000f00 */
[----:B------:R-:W-:Y:S01]  /*5b10*/  IMAD.MOV.U32 R0, RZ, RZ, 0x3f800000 ;  /* 0x3f800000ff007424 */ /* 0x000fe200078e00ff */
[----:B------:R-:W-:Y:S02]  /*5b20*/  CS2R R150, SRZ ;  /* 0x0000000000967805 */ /* 0x000fe4000001ff00 */
[----:B------:R-:W-:Y:S02]  /*5b30*/  CS2R R146, SRZ ;  /* 0x0000000000927805 */ /* 0x000fe4000001ff00 */
[----:B------:R-:W-:-:S02]  /*5b40*/  CS2R R142, SRZ ;  /* 0x00000000008e7805 */ /* 0x000fc4000001ff00 */
[----:B------:R-:W-:Y:S02]  /*5b50*/  CS2R R138, SRZ ;  /* 0x00000000008a7805 */ /* 0x000fe4000001ff00 */
[----:B------:R-:W-:Y:S02]  /*5b60*/  CS2R R134, SRZ ;  /* 0x0000000000867805 */ /* 0x000fe4000001ff00 */
[----:B------:R-:W-:Y:S02]  /*5b70*/  CS2R R130, SRZ ;  /* 0x0000000000827805 */ /* 0x000fe4000001ff00 */
[----:B------:R-:W-:Y:S01]  /*5b80*/  CS2R R126, SRZ ;  /* 0x00000000007e7805 */ /* 0x000fe2000001ff00 */
[----:B------:R-:W-:Y:S01]  /*5b90*/  UIADD3 UR4, UR4, -0x2, URZ ;  /* 0xfffffffe04047890 */ /* 0x000fe2000fffe03f */
[----:B------:R-:W-:Y:S02]  /*5ba0*/  CS2R R122, SRZ ;  /* 0x00000000007a7805 */ /* 0x000fe4000001ff00 */
[----:B------:R-:W-:-:S02]  /*5bb0*/  CS2R R118, SRZ ;  /* 0x0000000000767805 */ /* 0x000fc4000001ff00 */
[----:B------:R-:W-:Y:S02]  /*5bc0*/  CS2R R114, SRZ ;  /* 0x0000000000727805 */ /* 0x000fe4000001ff00 */
[----:B------:R-:W-:Y:S02]  /*5bd0*/  CS2R R110, SRZ ;  /* 0x00000000006e7805 */ /* 0x000fe4000001ff00 */
[----:B------:R-:W-:Y:S01]  /*5be0*/  CS2R R106, SRZ ;  /* 0x00000000006a7805 */ /* 0x000fe2000001ff00 */
[----:B------:R-:W-:Y:S01]  /*5bf0*/  IMAD.U32 R224, RZ, RZ, UR4 ;  /* 0x00000004ffe07e24 */ /* 0x000fe2000f8e00ff */
        /* <DEDUP_REMOVED lines=52> */
[----:B------:R-:W-:-:S06]  /*5f40*/  ULDC UR60, c[0x0][0x9d8] ;  /* 0x00027600003c7ab9 */ /* 0x000fcc0000000800 */
.L_x_277:
[----:B------:R-:W-:-:S04]  /*5f50*/  UIADD3 UR4, UR61, 0x1, URZ ;  /* 0x000000013d047890 */ /* 0x000fc8000fffe03f */
[----:B------:R-:W-:-:S04]  /*5f60*/  UISETP.NE.AND UP0, UPT, UR4, 0x2, UPT ;  /* 0x000000020400788c */ /* 0x000fc8000bf05270 */
[----:B------:R-:W-:Y:S02]  /*5f70*/  USEL UR5, URZ, 0x1, UP0 ;  /* 0x000000013f057887 */ /* 0x000fe40008000000 */
[----:B------:R-:W-:-:S04]  /*5f80*/  USEL UR4, UR4, URZ, UP0 ;  /* 0x0000003f04047287 */ /* 0x000fc80008000000 */
[----:B------:R-:W-:Y:S02]  /*5f90*/  LOP3.LUT R17, R226, UR5, RZ, 0x3c, !PT ;  /* 0x00000005e2117c12 */ /* 0x000fe4000f8e3cff */
[----:B------:R-:W-:Y:S01]  /*5fa0*/  IMAD.U32 R16, RZ, RZ, UR4 ;  /* 0x00000004ff107e24 */ /* 0x000fe2000f8e00ff */
[----:B------:R-:W-:Y:S06]  /*5fb0*/  @!P0 BRA `(.L_x_269) ;  /* 0x0000000000048947 */ /* 0x000fec0003800000 */
[----:B------:R-:W-:Y:S01]  /*5fc0*/  BPT.TRAP 0x1 ;  /* 0x000000040000795c */ /* 0x000fe20000300000 */
.L_x_269:
[----:B------:R-:W0:Y:S01]  /*5fd0*/  S2UR UR6, SR_CgaCtaId ;  /* 0x00000000000679c3 */ /* 0x000e220000008800 */
[----:B------:R-:W-:Y:S01]  /*5fe0*/  UMOV UR5, 0x400 ;  /* 0x0000040000057882 */ /* 0x000fe20000000000 */
[----:B------:R-:W-:Y:S01]  /*5ff0*/  SHF.L.U32 R3, R17, 0x1f, RZ ;  /* 0x0000001f11037819 */ /* 0x000fe200000006ff */
[----:B0-----:R-:W-:-:S06]  /*6000*/  ULEA UR5, UR6, UR5, 0x18 ;  /* 0x0000000506057291 */ /* 0x001fcc000f8ec03f */
[----:B------:R-:W-:-:S05]  /*6010*/  IMAD.U32 R5, RZ, RZ, UR5 ;  /* 0x00000005ff057e24 */ /* 0x000fca000f8e00ff */
[----:B------:R-:W-:-:S13]  /*6020*/  R2UR UR5, R5 ;  /* 0x00000000050572ca */ /* 0x000fda00000e0000 */
[----:B------:R-:W-:-:S06]  /*6030*/  ULEA UR4, UR4, UR5, 0x3 ;  /* 0x0000000504047291 */ /* 0x000fcc000f8e183f */
[----:B------:R-:W-:-:S03]  /*6040*/  MOV R225, UR4 ;  /* 0x0000000400e17c02 */ /* 0x000fc60008000f00 */
[----:B------:R0:W1:Y:S01]  /*6050*/  SYNCS.PHASECHK.TRANS64.TRYWAIT P2, [UR4+0x38830], R3 ;  /* 0x03883003ff0075a7 */ /* 0x0000620008040144 */
[----:B------:R-:W-:Y:S05]  /*6060*/  @!P0 BRA `(.L_x_270) ;  /* 0x0000000000048947 */ /* 0x000fea0003800000 */
[----:B------:R-:W-:Y:S01]  /*6070*/  BPT.TRAP 0x1 ;  /* 0x000000040000795c */ /* 0x000fe20000300000 */
.L_x_270:
[----:B-1----:R-:W-:Y:S05]  /*6080*/  @P2 BRA `(.L_x_271) ;  /* 0x00000000000c2947 */ /* 0x002fea0003800000 */
[----:B------:R-:W-:-:S13]  /*6090*/  R2UR UR4, R225 ;  /* 0x00000000e10472ca */ /* 0x000fda00000e0000 */
[----:B------:R-:W1:Y:S02]  /*60a0*/  SYNCS.PHASECHK.TRANS64.TRYWAIT P2, [UR4+0x38830], R3 ;  /* 0x03883003ff0075a7 */ /* 0x000e640008040144 */
[----:B-1----:R-:W-:Y:S05]  /*60b0*/  @!P2 BRA `(.L_x_272) ;  /* 0x000000d00094a947 */ /* 0x002fea0003800000 */
.L_x_271:
        /* <DEDUP_REMOVED lines=645> */
.L_x_273:
[----:B------:R-:W-:Y:S02]  /*8910*/  R2UR UR4, R5 ;  /* 0x00000000050472ca */ /* 0x000fe400000e0000 */
[----:B------:R-:W-:-:S11]  /*8920*/  SHF.L.U32 R0, R226, 0x1f, RZ ;  /* 0x0000001fe2007819 */ /* 0x000fd600000006ff */
[----:B------:R-:W-:-:S09]  /*8930*/  ULEA UR4, UR61, UR4, 0x3 ;  /* 0x000000043d047291 */ /* 0x000fd2000f8e183f */
[----:B------:R2:W3:Y:S01]  /*8940*/  SYNCS.PHASECHK.TRANS64.TRYWAIT P2, [UR4+0x38850], R0 ;  /* 0x03885000ff0075a7 */ /* 0x0004e20008040144 */
[----:B------:R-:W-:Y:S05]  /*8950*/  @!P0 BRA `(.L_x_274) ;  /* 0x0000000000048947 */ /* 0x000fea0003800000 */
[----:B------:R-:W-:Y:S01]  /*8960*/  BPT.TRAP 0x1 ;  /* 0x000000040000795c */ /* 0x000fe20000300000 */
.L_x_274:
[----:B---3--:R-:W-:Y:S05]  /*8970*/  @P2 BRA `(.L_x_275) ;  /* 0x0000000000082947 */ /* 0x008fea0003800000 */
[----:B------:R-:W3:Y:S02]  /*8980*/  SYNCS.PHASECHK.TRANS64.TRYWAIT P2, [UR4+0x38850], R0 ;  /* 0x03885000ff0075a7 */ /* 0x000ee40008040144 */
[----:B---3--:R-:W-:Y:S05]  /*8990*/  @!P2 BRA `(.L_x_276) ;  /* 0x000000a80078a947 */ /* 0x008fea0003800000 */
.L_x_275:
[----:B------:R-:W-:Y:S01]  /*89a0*/  R2UR UR5, R5 ;  /* 0x00000000050572ca */ /* 0x000fe200000e0000 */
[----:B------:R-:W-:Y:S01]  /*89b0*/  WARPGROUP.ARRIVE ;  /* 0x00000000000079c5 */ /* 0x000fe20000000000 */
[----:B------:R-:W-:Y:S01]  /*89c0*/  UMOV UR7, 0x40000040 ;  /* 0x4000004000077882 */ /* 0x000fe20000000000 */
[----:B------:R-:W-:Y:S01]  /*89d0*/  UMOV UR11, 0x40000040 ;  /* 0x40000040000b7882 */ /* 0x000fe20000000000 */
[----:B0-2---:R-:W-:Y:S01]  /*89e0*/  FMUL.FTZ R0, R184, UR60 ;  /* 0x0000003cb8007c20 */ /* 0x005fe20008410000 */
[----:B-1----:R-:W-:Y:S01]  /*89f0*/  FMUL.FTZ R3, R185, UR60 ;  /* 0x0000003cb9037c20 */ /* 0x002fe20008410000 */
[----:B------:R-:W-:Y:S01]  /*8a00*/  FMUL.FTZ R184, R187, UR60 ;  /* 0x0000003cbbb87c20 */ /* 0x000fe20008410000 */
[----:B------:R-:W-:Y:S01]  /*8a10*/  FMUL.FTZ R187, R188, UR60 ;  /* 0x0000003cbcbb7c20 */ /* 0x000fe20008410000 */
[----:B------:R-:W-:Y:S01]  /*8a20*/  FMUL.FTZ R188, R189, UR60 ;  /* 0x0000003cbdbc7c20 */ /* 0x000fe20008410000 */
[----:B------:R-:W-:Y:S01]  /*8a30*/  FMUL.FTZ R185, R186, UR60 ;  /* 0x0000003cbab97c20 */ /* 0x000fe20008410000 */
[----:B------:R-:W0:Y:S01]  /*8a40*/  MUFU.TANH R0, R0 ;  /* 0x0000000000007308 */ /* 0x000e220000002400 */
[----:B------:R-:W-:Y:S01]  /*8a50*/  FMUL.FTZ R186, R190, UR60 ;  /* 0x0000003cbeba7c20 */ /* 0x000fe20008410000 */
[----:B------:R-:W-:Y:S01]  /*8a60*/  FMUL.FTZ R190, R176, UR60 ;  /* 0x0000003cb0be7c20 */ /* 0x000fe20008410000 */
[----:B------:R-:W-:Y:S01]  /*8a70*/  UIADD3 UR5, UR5, 0x400, URZ ;  /* 0x0000040005057890 */ /* 0x000fe2000fffe03f */
[----:B------:R-:W-:Y:S01]  /*8a80*/  FMUL.FTZ R177, R177, UR60 ;  /* 0x0000003cb1b17c20 */ /* 0x000fe20008410000 */
[----:B------:R-:W-:Y:S01]  /*8a90*/  FMUL.FTZ R176, R178, UR60 ;  /* 0x0000003cb2b07c20 */ /* 0x000fe20008410000 */
[----:B------:R-:W-:Y:S01]  /*8aa0*/  FMUL.FTZ R180, R180, UR60 ;  /* 0x0000003cb4b47c20 */ /* 0x000fe20008410000 */
[----:B------:R-:W-:Y:S01]  /*8ab0*/  USHF.R.U32.HI UR5, URZ, 0x4, UR5 ;  /* 0x000000043f057899 */ /* 0x000fe20008011605 */
[----:B------:R-:W1:Y:S01]  /*8ac0*/  MUFU.TANH R3, R3 ;  /* 0x0000000300037308 */ /* 0x000e620000002400 */
[----:B------:R-:W-:Y:S01]  /*8ad0*/  FMUL.FTZ R178, R179, UR60 ;  /* 0x0000003cb3b27c20 */ /* 0x000fe20008410000 */
[----:B------:R-:W-:Y:S01]  /*8ae0*/  FMUL.FTZ R179, R182, UR60 ;  /* 0x0000003cb6b37c20 */ /* 0x000fe20008410000 */
[----:B------:R-:W-:Y:S01]  /*8af0*/  ULOP3.LUT UR5, UR5, 0x3fff, URZ, 0xc0, !UPT ;  /* 0x00003fff05057892 */ /* 0x000fe2000f8ec03f */
[----:B------:R-:W-:Y:S01]  /*8b00*/  FMUL.FTZ R182, R168, UR60 ;  /* 0x0000003ca8b67c20 */ /* 0x000fe20008410000 */
[----:B------:R-:W-:Y:S01]  /*8b10*/  FMUL.FTZ R181, R181, UR60 ;  /* 0x0000003cb5b57c20 */ /* 0x000fe20008410000 */
[----:B------:R-:W-:Y:S01]  /*8b20*/  FMUL.FTZ R168, R169, UR60 ;  /* 0x0000003ca9a87c20 */ /* 0x000fe20008410000 */
[----:B------:R-:W-:Y:S01]  /*8b30*/  ULOP3.LUT UR5, UR5, 0x2800000, URZ, 0xfc, !UPT ;  /* 0x0280000005057892 */ /* 0x000fe2000f8efc3f */
[----:B------:R-:W2:Y:S01]  /*8b40*/  MUFU.TANH R187, R187 ;  /* 0x000000bb00bb7308 */ /* 0x000ea20000002400 */
[----:B0-----:R-:W-:Y:S01]  /*8b50*/  FMNMX.FTZ R2, R0, R21, !PT ;  /* 0x0000001500027209 */ /* 0x001fe20007810000 */
[----:B------:R-:W-:Y:S01]  /*8b60*/  FMUL.FTZ R169, R172, UR60 ;  /* 0x0000003caca97c20 */ /* 0x000fe20008410000 */
[----:B------:R-:W-:Y:S01]  /*8b70*/  UIMAD UR6, UR61, 0xa00, UR5 ;  /* 0x00000a003d0678a4 */ /* 0x000fe2000f8e0205 */
[----:B------:R-:W-:Y:S01]  /*8b80*/  FMUL.FTZ R172, R173, UR60 ;  /* 0x0000003cadac7c20 */ /* 0x000fe20008410000 */
[----:B------:R-:W-:Y:S01]  /*8b90*/  FMUL.FTZ R160, R160, UR60 ;  /* 0x0000003ca0a07c20 */ /* 0x000fe20008410000 */
[----:B------:R-:W-:Y:S01]  /*8ba0*/  FMUL.FTZ R161, R161, UR60 ;  /* 0x0000003ca1a17c20 */ /* 0x000fe20008410000 */
[----:B------:R-:W-:Y:S01]  /*8bb0*/  UIADD3 UR10, UR6, 0x80, URZ ;  /* 0x00000080060a7890 */ /* 0x000fe2000fffe03f */
[----:B------:R-:W0:Y:S01]  /*8bc0*/  MUFU.TANH R188, R188 ;  /* 0x000000bc00bc7308 */ /* 0x000e220000002400 */
[----:B-1----:R-:W-:Y:S01]  /*8bd0*/  FMNMX.FTZ R2, R3, R2, !PT ;  /* 0x0000000203027209 */ /* 0x002fe20007810000 */
[----:B------:R-:W-:Y:S01]  /*8be0*/  FMUL.FTZ R164, R164, UR60 ;  /* 0x0000003ca4a47c20 */ /* 0x000fe20008410000 */
[----:B------:R-:W-:Y:S01]  /*8bf0*/  FMUL.FTZ R165, R165, UR60 ;  /* 0x0000003ca5a57c20 */ /* 0x000fe20008410000 */
[----:B------:R-:W-:Y:S01]  /*8c00*/  HGMMA.64x256x16.F32 R24, R208, gdesc[UR4].tnspB, R24, gsb0 ;  /* 0x43e00004d0187df0 */ /* 0x000fe20008000818 */
[----:B------:R-:W-:Y:S01]  /*8c10*/  FMUL.FTZ R152, R152, UR60 ;  /* 0x0000003c98987c20 */ /* 0x000fe20008410000 */
[----:B------:R-:W-:Y:S01]  /*8c20*/  FMUL.FTZ R153, R153, UR60 ;  /* 0x0000003c99997c20 */ /* 0x000fe20008410000 */
[----:B------:R-:W-:Y:S01]  /*8c30*/  FMUL.FTZ R156, R156, UR60 ;  /* 0x0000003c9c9c7c20 */ /* 0x000fe20008410000 */
[----:B------:R-:W1:Y:S01]  /*8c40*/  MUFU.TANH R190, R190 ;  /* 0x000000be00be7308 */ /* 0x000e620000002400 */
[----:B--2---:R-:W-:Y:S01]  /*8c50*/  FMNMX.FTZ R173, R187, R2, !PT ;  /* 0x00000002bbad7209 */ /* 0x004fe20007810000 */
[----:B------:R-:W-:Y:S01]  /*8c60*/  FMUL.FTZ R189, R191, UR60 ;  /* 0x0000003cbfbd7c20 */ /* 0x000fe20008410000 */
[----:B------:R-:W-:Y:S01]  /*8c70*/  FMUL.FTZ R170, R170, UR60 ;  /* 0x0000003caaaa7c20 */ /* 0x000fe20008410000 */
[----:B------:R-:W-:Y:S01]  /*8c80*/  ULDC UR14, c[0x0][0x988] ;  /* 0x00026200000e7ab9 */ /* 0x000fe20000000800 */
[----:B------:R-:W-:Y:S01]  /*8c90*/  FMUL.FTZ R171, R171, UR60 ;  /* 0x0000003cabab7c20 */ /* 0x000fe20008410000 */
[----:B------:R-:W-:Y:S01]  /*8ca0*/  UMOV UR5, UR14 ;  /* 0x0000000e00057c82 */ /* 0x000fe20008000000 */
[----:B------:R-:W-:Y:S01]  /*8cb0*/  FMUL.FTZ R174, R174, UR60 ;  /* 0x0000003caeae7c20 */ /* 0x000fe20008410000 */
[----:B------:R-:W2:Y:S01]  /*8cc0*/  MUFU.TANH R177, R177 ;  /* 0x000000b100b17308 */ /* 0x000ea20000002400 */
[----:B0-----:R-:W-:Y:S01]  /*8cd0*/  FMNMX.FTZ R173, R188, R173, !PT ;  /* 0x000000adbcad7209 */ /* 0x001fe20007810000 */
[----:B------:R-:W-:Y:S01]  /*8ce0*/  FMUL.FTZ R175, R175, UR60 ;  /* 0x0000003cafaf7c20 */ /* 0x000fe20008410000 */
[----:B------:R-:W-:Y:S01]  /*8cf0*/  FMUL.FTZ R162, R162, UR60 ;  /* 0x0000003ca2a27c20 */ /* 0x000fe20008410000 */
[----:B------:R-:W-:Y:S01]  /*8d00*/  FMUL.FTZ R163, R163, UR60 ;  /* 0x0000003ca3a37c20 */ /* 0x000fe20008410000 */
[----:B------:R-:W-:Y:S01]  /*8d10*/  FMUL.FTZ R166, R166, UR60 ;  /* 0x0000003ca6a67c20 */ /* 0x000fe20008410000 */
[----:B------:R-:W-:Y:S01]  /*8d20*/  FMUL.FTZ R167, R167, UR60 ;  /* 0x0000003ca7a77c20 */ /* 0x000fe20008410000 */
[----:B------:R-:W-:Y:S01]  /*8d30*/  FMUL.FTZ R154, R154, UR60 ;  /* 0x0000003c9a9a7c20 */ /* 0x000fe20008410000 */
[----:B------:R-:W0:Y:S01]  /*8d40*/  MUFU.TANH R180, R180 ;  /* 0x000000b400b47308 */ /* 0x000e220000002400 */
[----:B-1----:R-:W-:Y:S01]  /*8d50*/  FMNMX.FTZ R2, R190, R173, !PT ;  /* 0x000000adbe027209 */ /* 0x002fe20007810000 */
[----:B------:R-:W-:Y:S01]  /*8d60*/  FMUL.FTZ R155, R155, UR60 ;  /* 0x0000003c9b9b7c20 */ /* 0x000fe20008410000 */
[----:B------:R-:W-:Y:S01]  /*8d70*/  UMOV UR7, 0x40000040 ;  /* 0x4000004000077882 */ /* 0x000fe20000000000 */
[----:B------:R-:W-:Y:S01]  /*8d80*/  FMUL.FTZ R158, R158, UR60 ;  /* 0x0000003c9e9e7c20 */ /* 0x000fe20008410000 */
[----:B------:R-:W-:Y:S01]  /*8d90*/  FMUL.FTZ R159, R159, UR60 ;  /* 0x0000003c9f9f7c20 */ /* 0x000fe20008410000 */
[----:B------:R-:W-:Y:S01]  /*8da0*/  VOTEU.ALL UP0, P1 ;  /* 0x00000000003f7886 */ /* 0x000fe20000800000 */
[----:B------:R-:W-:Y:S01]  /*8db0*/  R2UR UR61, R16 ;  /* 0x00000000103d72ca */ /* 0x000fe200000e0000 */
[----:B------:R-:W1:Y:S01]  /*8dc0*/  MUFU.TANH R181, R181 ;  /* 0x000000b500b57308 */ /* 0x000e620000002400 */
[----:B--2---:R-:W-:Y:S01]  /*8dd0*/  FMNMX.FTZ R173, R177, R2, !PT ;  /* 0x00000002b1ad7209 */ /* 0x004fe20007810000 */
[----:B------:R-:W-:Y:S01]  /*8de0*/  IMAD.MOV.U32 R226, RZ, RZ, R17 ;  /* 0x000000ffffe27224 */ /* 0x000fe200078e0011 */
[----:B------:R-:W-:-:S04]  /*8df0*/  @!UP0 UIADD3 UR4, UR4, 0x38860, URZ ;  /* 0x0003886004048890 */ /* 0x000fc8000fffe03f */
[----:B------:R-:W-:Y:S01]  /*8e00*/  @!UP0 UPRMT UR4, URZ, 0x654, UR4 ;  /* 0x000006543f048896 */ /* 0x000fe20008000004 */
[----:B------:R-:W2:Y:S01]  /*8e10*/  MUFU.TANH R182, R182 ;  /* 0x000000b600b67308 */ /* 0x000ea20000002400 */
[----:B0-----:R-:W-:-:S07]  /*8e20*/  FMNMX.FTZ R2, R180, R173, !PT ;  /* 0x000000adb4027209 */ /* 0x001fce0007810000 */
[----:B------:R-:W0:Y:S01]  /*8e30*/  MUFU.TANH R168, R168 ;  /* 0x000000a800a87308 */ /* 0x000e220000002400 */
[----:B-1----:R-:W-:-:S07]  /*8e40*/  FMNMX.FTZ R173, R181, R2, !PT ;  /* 0x00000002b5ad7209 */ /* 0x002fce0007810000 */
[----:B------:R-:W1:Y:S01]  /*8e50*/  MUFU.TANH R169, R169 ;  /* 0x000000a900a97308 */ /* 0x000e620000002400 */
[----:B--2---:R-:W-:-:S07]  /*8e60*/  FMNMX.FTZ R173, R182, R173, !PT ;  /* 0x000000adb6ad7209 */ /* 0x004fce0007810000 */
[----:B------:R-:W2:Y:S01]  /*8e70*/  MUFU.TANH R172, R172 ;  /* 0x000000ac00ac7308 */ /* 0x000ea20000002400 */
[----:B0-----:R-:W-:-:S07]  /*8e80*/  FMNMX.FTZ R2, R168, R173, !PT ;  /* 0x000000ada8027209 */ /* 0x001fce0007810000 */
[----:B------:R-:W0:Y:S01]  /*8e90*/  MUFU.TANH R160, R160 ;  /* 0x000000a000a07308 */ /* 0x000e220000002400 */
[----:B-1----:R-:W-:-:S07]  /*8ea0*/  FMNMX.FTZ R173, R169, R2, !PT ;  /* 0x00000002a9ad7209 */ /* 0x002fce0007810000 */
[----:B------:R-:W1:Y:S01]  /*8eb0*/  MUFU.TANH R161, R161 ;  /* 0x000000a100a17308 */ /* 0x000e620000002400 */
[----:B--2---:R-:W-:-:S07]  /*8ec0*/  FMNMX.FTZ R173, R172, R173, !PT ;  /* 0x000000adacad7209 */ /* 0x004fce0007810000 */
[----:B------:R-:W2:Y:S01]  /*8ed0*/  MUFU.TANH R164, R164 ;  /* 0x000000a400a47308 */ /* 0x000ea20000002400 */
[----:B0-----:R-:W-:Y:S01]  /*8ee0*/  FMNMX.FTZ R2, R160, R173, !PT ;  /* 0x000000ada0027209 */ /* 0x001fe20007810000 */
[----:B------:R-:W-:-:S06]  /*8ef0*/  FMUL.FTZ R173, R157, UR60 ;  /* 0x0000003c9dad7c20 */ /* 0x000fcc0008410000 */
[----:B------:R-:W0:Y:S01]  /*8f00*/  MUFU.TANH R165, R165 ;  /* 0x000000a500a57308 */ /* 0x000e220000002400 */
[----:B-1----:R-:W-:-:S07]  /*8f10*/  FMNMX.FTZ R157, R161, R2, !PT ;  /* 0x00000002a19d7209 */ /* 0x002fce0007810000 */
[----:B------:R-:W1:Y:S01]  /*8f20*/  MUFU.TANH R152, R152 ;  /* 0x0000009800987308 */ /* 0x000e620000002400 */
[----:B--2---:R-:W-:Y:S01]  /*8f30*/  FMNMX.FTZ R2, R164, R157, !PT ;  /* 0x0000009da4027209 */ /* 0x004fe20007810000 */
[----:B------:R-:W-:-:S06]  /*8f40*/  FMUL.FTZ R157, R183, UR60 ;  /* 0x0000003cb79d7c20 */ /* 0x000fcc0008410000 */
        /* <DEDUP_REMOVED lines=9> */
[----:B-1----:R-:W-:-:S05]  /*8fe0*/  FMNMX.FTZ R2, R173, R2, !PT ;  /* 0x00000002ad027209 */ /* 0x002fca0007810000 */
[----:B------:R-:W1:Y:S02]  /*8ff0*/  SHFL.BFLY PT, R183, R2, 0x2, 0x1f ;  /* 0x0c401f0002b77f89 */ /* 0x000e6400000e0000 */
[----:B------:R-:W3:Y:S08]  /*9000*/  MUFU.TANH R186, R186 ;  /* 0x000000ba00ba7308 */ /* 0x000ef00000002400 */
[----:B------:R-:W4:Y:S08]  /*9010*/  MUFU.TANH R189, R189 ;  /* 0x000000bd00bd7308 */ /* 0x000f300000002400 */
[----:B------:R-:W5:Y:S01]  /*9020*/  MUFU.TANH R176, R176 ;  /* 0x000000b000b07308 */ /* 0x000f620000002400 */
[----:B-1----:R-:W-:-:S07]  /*9030*/  FMNMX.FTZ R183, R2, R183, !PT ;  /* 0x000000b702b77209 */ /* 0x002fce0007810000 */
[----:B------:R-:W1:Y:S01]  /*9040*/  MUFU.TANH R178, R178 ;  /* 0x000000b200b27308 */ /* 0x000e620000002400 */
[----:B------:R-:W2:Y:S07]  /*9050*/  SHFL.BFLY PT, R4, R183, 0x1, 0x1f ;  /* 0x0c201f00b7047f89 */ /* 0x000eae00000e0000 */
[----:B------:R-:W1:Y:S08]  /*9060*/  MUFU.TANH R179, R179 ;  /* 0x000000b300b37308 */ /* 0x000e700000002400 */
[----:B------:R-:W1:Y:S08]  /*9070*/  MUFU.TANH R157, R157 ;  /* 0x0000009d009d7308 */ /* 0x000e700000002400 */
[----:B------:R-:W1:Y:S01]  /*9080*/  MUFU.TANH R170, R170 ;  /* 0x000000aa00aa7308 */ /* 0x000e620000002400 */
[----:B--2---:R-:W-:-:S02]  /*9090*/  FMNMX.FTZ R4, R183, R4, !PT ;  /* 0x00000004b7047209 */ /* 0x004fc40007810000 */
[----:B------:R-:W-:-:S03]  /*90a0*/  FMNMX.FTZ R183, R185, R20, !PT ;  /* 0x00000014b9b77209 */ /* 0x000fc60007810000 */
[----:B------:R-:W-:Y:S01]  /*90b0*/  FADD.FTZ R2, -R4, R21 ;  /* 0x0000001504027221 */ /* 0x000fe20000010100 */
[----:B0-----:R-:W-:Y:S01]  /*90c0*/  FMNMX.FTZ R183, R184, R183, !PT ;  /* 0x000000b7b8b77209 */ /* 0x001fe20007810000 */
[----:B------:R-:W0:Y:S02]  /*90d0*/  MUFU.TANH R171, R171 ;  /* 0x000000ab00ab7308 */ /* 0x000e240000002400 */
[----:B------:R-:W-:-:S06]  /*90e0*/  FMUL.FTZ R2, R2, UR5 ;  /* 0x0000000502027c20 */ /* 0x000fcc0008410000 */
        /* <DEDUP_REMOVED lines=8> */
[----:B------:R-:W-:-:S05]  /*9170*/  WARPGROUP.ARRIVE ;  /* 0x00000000000079c5 */ /* 0x000fca0000000000 */
[----:B------:R-:W-:Y:S01]  /*9180*/  MUFU.TANH R155, R155 ;  /* 0x0000009b009b7308 */ /* 0x000fe20000002400 */
[----:B------:R-:W-:Y:S01]  /*9190*/  HGMMA.64x256x16.F32 R24, R204, gdesc[UR8].tnspB, R24, gsb0 ;  /* 0x43e00008cc187df0 */ /* 0x000fe20008000818 */
[----:B------:R-:W-:Y:S01]  /*91a0*/  UIADD3 UR10, UR6, 0x100, URZ ;  /* 0x00000100060a7890 */ /* 0x000fe2000fffe03f */
[----:B------:R-:W-:-:S05]  /*91b0*/  UMOV UR11, 0x40000040 ;  /* 0x40000040000b7882 */ /* 0x000fca0000000000 */
[----:B------:R-:W-:Y:S08]  /*91c0*/  MUFU.TANH R158, R158 ;  /* 0x0000009e009e7308 */ /* 0x000ff00000002400 */
[----:B------:R-:W-:Y:S08]  /*91d0*/  MUFU.TANH R159, R159 ;  /* 0x0000009f009f7308 */ /* 0x000ff00000002400 */
[----:B------:R-:W-:Y:S01]  /*91e0*/  MUFU.EX2 R2, R2 ;  /* 0x0000000200027308 */ /* 0x000fe20000000800 */
[----:B------:R-:W-:-:S02]  /*91f0*/  WARPGROUP.DEPBAR.LE gsb0, 0x0 ;  /* 0x00008000000079c5 */ /* 0x000fc40000010000 */
[----:B------:R-:W-:-:S06]  /*9200*/  WARPGROUP.ARRIVE ;  /* 0x00000000000079c5 */ /* 0x000fcc0000000000 */
        /* <DEDUP_REMOVED lines=8> */
[----:B------:R-:W-:Y:S02]  /*9290*/  R2UR UR10, R225 ;  /* 0x00000000e10a72ca */ /* 0x000fe400000e0000 */
[----:B------:R-:W-:Y:S02]  /*92a0*/  WARPGROUP.DEPBAR.LE gsb0, 0x0 ;  /* 0x00008000000079c5 */ /* 0x000fe40000010000 */
[----:B---3--:R-:W-:Y:S01]  /*92b0*/  FMNMX.FTZ R196, R186, R183, !PT ;  /* 0x000000b7bac47209 */ /* 0x008fe20007810000 */
[----:B------:R-:W-:Y:S01]  /*92c0*/  FMUL.FTZ R199, R4, UR5 ;  /* 0x0000000504c77c20 */ /* 0x000fe20008410000 */
[----:B------:R-:W-:Y:S02]  /*92d0*/  WARPGROUP.ARRIVE ;  /* 0x00000000000079c5 */ /* 0x000fe40000000000 */
[----:B----4-:R-:W-:Y:S01]  /*92e0*/  FMNMX.FTZ R21, R189, R196, !PT ;  /* 0x000000c4bd157209 */ /* 0x010fe20007810000 */
[--C-:B------:R-:W-:Y:S01]  /*92f0*/  FFMA.FTZ R183, R0, UR5, -R199.reuse ;  /* 0x0000000500b77c23 */ /* 0x100fe200080108c7 */
[--C-:B------:R-:W-:Y:S01]  /*9300*/  FFMA.FTZ R208, R3, UR5, -R199.reuse ;  /* 0x0000000503d07c23 */ /* 0x100fe200080108c7 */
[----:B------:R-:W-:Y:S01]  /*9310*/  FFMA.FTZ R196, R160, UR5, -R199 ;  /* 0x00000005a0c47c23 */ /* 0x000fe200080108c7 */
[----:B-----5:R-:W-:-:S15]  /*9320*/  FMNMX.FTZ R21, R176, R21, !PT ;  /* 0x00000015b0157209 */ /* 0x020fde0007810000 */
[----:B------:R-:W-:Y:S01]  /*9330*/  HGMMA.64x256x16.F32 R24, R192, gdesc[UR4].tnspB, R24, gsb0 ;  /* 0x43e00004c0187df0 */ /* 0x000fe20008000818 */
[--C-:B------:R-:W-:Y:S01]  /*9340*/  FFMA.FTZ R210, R187, UR5, -R199.reuse ;  /* 0x00000005bbd27c23 */ /* 0x100fe200080108c7 */
[----:B------:R-:W2:Y:S01]  /*9350*/  MUFU.EX2 R183, R183 ;  /* 0x000000b700b77308 */ /* 0x000ea20000000800 */
[----:B-1----:R-:W-:Y:S01]  /*9360*/  FMNMX.FTZ R0, R178, R21, !PT ;  /* 0x00000015b2007209 */ /* 0x002fe20007810000 */
[--C-:B------:R-:W-:Y:S01]  /*9370*/  FFMA.FTZ R21, R152, UR5, -R199.reuse ;  /* 0x0000000598157c23 */ /* 0x100fe200080108c7 */
[--C-:B------:R-:W-:Y:S01]  /*9380*/  FFMA.FTZ R152, R153, UR5, -R199.reuse ;  /* 0x0000000599987c23 */ /* 0x100fe200080108c7 */
[--C-:B------:R-:W-:Y:S01]  /*9390*/  FFMA.FTZ R153, R156, UR5, -R199.reuse ;  /* 0x000000059c997c23 */ /* 0x100fe200080108c7 */
[----:B------:R-:W-:Y:S01]  /*93a0*/  FMNMX.FTZ R0, R179, R0, !PT ;  /* 0x00000000b3007209 */ /* 0x000fe20007810000 */
[--C-:B------:R-:W-:Y:S01]  /*93b0*/  FFMA.FTZ R197, R188, UR5, -R199.reuse ;  /* 0x00000005bcc57c23 */ /* 0x100fe200080108c7 */
[--C-:B------:R-:W-:Y:S01]  /*93c0*/  FFMA.FTZ R198, R164, UR5, -R199.reuse ;  /* 0x00000005a4c67c23 */ /* 0x100fe200080108c7 */
[----:B------:R-:W1:Y:S01]  /*93d0*/  MUFU.EX2 R208, R208 ;  /* 0x000000d000d07308 */ /* 0x000e620000000800 */
[----:B------:R-:W-:Y:S01]  /*93e0*/  FMNMX.FTZ R3, R157, R0, !PT ;  /* 0x000000009d037209 */ /* 0x000fe20007810000 */
[--C-:B------:R-:W-:Y:S01]  /*93f0*/  FFMA.FTZ R204, R190, UR5, -R199.reuse ;  /* 0x00000005becc7c23 */ /* 0x100fe200080108c7 */
[--C-:B------:R-:W-:Y:S01]  /*9400*/  FFMA.FTZ R191, R181, UR5, -R199.reuse ;  /* 0x00000005b5bf7c23 */ /* 0x100fe200080108c7 */
[--C-:B------:R-:W-:Y:S01]  /*9410*/  FFMA.FTZ R177, R177, UR5, -R199.reuse ;  /* 0x00000005b1b17c23 */ /* 0x100fe200080108c7 */
[----:B------:R-:W-:Y:S01]  /*9420*/  FMNMX.FTZ R0, R170, R3, !PT ;  /* 0x00000003aa007209 */ /* 0x000fe20007810000 */
[--C-:B------:R-:W-:Y:S01]  /*9430*/  FFMA.FTZ R181, R168, UR5, -R199.reuse ;  /* 0x00000005a8b57c23 */ /* 0x100fe200080108c7 */
[--C-:B------:R-:W-:Y:S01]  /*9440*/  FFMA.FTZ R187, R161, UR5, -R199.reuse ;  /* 0x00000005a1bb7c23 */ /* 0x100fe200080108c7 */
[----:B------:R-:W3:Y:S01]  /*9450*/  MUFU.EX2 R210, R210 ;  /* 0x000000d200d27308 */ /* 0x000ee20000000800 */
[----:B0-----:R-:W-:Y:S01]  /*9460*/  FMNMX.FTZ R3, R171, R0, !PT ;  /* 0x00000000ab037209 */ /* 0x001fe20007810000 */
[----:B------:R-:W-:Y:S01]  /*9470*/  FFMA.FTZ R161, R165, UR5, -R199 ;  /* 0x00000005a5a17c23 */ /* 0x000fe200080108c7 */
[----:B--2---:R-:W-:Y:S01]  /*9480*/  FFMA.FTZ R15, R2, R15, R183 ;  /* 0x0000000f020f7223 */ /* 0x004fe200000100b7 */
[--C-:B------:R-:W-:Y:S01]  /*9490*/  FFMA.FTZ R206, R180, UR5, -R199.reuse ;  /* 0x00000005b4ce7c23 */ /* 0x100fe200080108c7 */
[----:B------:R-:W-:Y:S01]  /*94a0*/  FMNMX.FTZ R0, R174, R3, !PT ;  /* 0x00000003ae007209 */ /* 0x000fe20007810000 */
[--C-:B------:R-:W-:Y:S01]  /*94b0*/  FFMA.FTZ R202, R169, UR5, -R199.reuse ;  /* 0x00000005a9ca7c23 */ /* 0x100fe200080108c7 */
[--C-:B------:R-:W-:Y:S01]  /*94c0*/  FFMA.FTZ R200, R182, UR5, -R199.reuse ;  /* 0x00000005b6c87c23 */ /* 0x100fe200080108c7 */
[----:B------:R-:W0:Y:S01]  /*94d0*/  MUFU.EX2 R197, R197 ;  /* 0x000000c500c57308 */ /* 0x000e220000000800 */
[----:B------:R-:W-:Y:S01]  /*94e0*/  FMNMX.FTZ R3, R175, R0, !PT ;  /* 0x00000000af037209 */ /* 0x000fe20007810000 */
[--C-:B------:R-:W-:Y:S01]  /*94f0*/  FFMA.FTZ R169, R172, UR5, -R199.reuse ;  /* 0x00000005aca97c23 */ /* 0x100fe200080108c7 */
[----:B------:R-:W-:Y:S01]  /*9500*/  FFMA.FTZ R173, R173, UR5, -R199 ;  /* 0x00000005adad7c23 */ /* 0x000fe200080108c7 */
[----:B-1----:R-:W-:Y:S01]  /*9510*/  FADD.FTZ R15, R208, R15 ;  /* 0x0000000fd00f7221 */ /* 0x002fe20000010000 */
[----:B------:R-:W-:Y:S01]  /*9520*/  FMNMX.FTZ R0, R162, R3, !PT ;  /* 0x00000003a2007209 */ /* 0x000fe20007810000 */
[----:B------:R-:W-:Y:S01]  /*9530*/  @!UP0 UIADD3 UR6, UR10, 0x38840, URZ ;  /* 0x000388400a068890 */ /* 0x000fe2000fffe03f */
[----:B------:R-:W-:Y:S01]  /*9540*/  R2UR UR7, R224 ;  /* 0x00000000e00772ca */ /* 0x000fe200000e0000 */
[----:B------:R-:W1:Y:S01]  /*9550*/  MUFU.EX2 R204, R204 ;  /* 0x000000cc00cc7308 */ /* 0x000e620000000800 */
[----:B------:R-:W-:Y:S01]  /*9560*/  FMNMX.FTZ R3, R163, R0, !PT ;  /* 0x00000000a3037209 */ /* 0x000fe20007810000 */
[----:B------:R-:W-:Y:S01]  /*9570*/  @!UP0 UPRMT UR6, URZ, 0x654, UR6 ;  /* 0x000006543f068896 */ /* 0x000fe20008000006 */
[----:B------:R-:W-:-:S02]  /*9580*/  F2FP.F16.F32.PACK_AB R208, R208, R183 ;  /* 0x000000b7d0d0723e */ /* 0x000fc400000000ff */
[----:B------:R-:W-:-:S03]  /*9590*/  FMNMX.FTZ R0, R166, R3, !PT ;  /* 0x00000003a6007209 */ /* 0x000fc60007810000 */
[----:B------:R-:W2:Y:S01]  /*95a0*/  MUFU.EX2 R177, R177 ;  /* 0x000000b100b17308 */ /* 0x000ea20000000800 */
[----:B------:R-:W-:-:S03]  /*95b0*/  FMNMX.FTZ R3, R167, R0, !PT ;  /* 0x00000000a7037209 */ /* 0x000fc60007810000 */
[----:B------:R-:W-:Y:S02]  /*95c0*/  ISETP.LT.AND P2, PT, RZ, UR7, PT ;  /* 0x00000007ff007c0c */ /* 0x000fe4000bf41270 */
[----:B------:R-:W-:Y:S02]  /*95d0*/  FMNMX.FTZ R0, R154, R3, !PT ;  /* 0x000000039a007209 */ /* 0x000fe40007810000 */
[----:B------:R-:W-:Y:S02]  /*95e0*/  MUFU.EX2 R206, R206 ;  /* 0x000000ce00ce7308 */ /* 0x000fe40000000800 */
[----:B------:R-:W-:-:S04]  /*95f0*/  FMNMX.FTZ R3, R155, R0, !PT ;  /* 0x000000009b037209 */ /* 0x000fc80007810000 */
[----:B------:R-:W-:Y:S02]  /*9600*/  FMNMX.FTZ R0, R158, R3, !PT ;  /* 0x000000039e007209 */ /* 0x000fe40007810000 */
[----:B------:R-:W-:Y:S02]  /*9610*/  MUFU.EX2 R191, R191 ;  /* 0x000000bf00bf7308 */ /* 0x000fe40000000800 */
[----:B------:R-:W-:-:S05]  /*9620*/  FMNMX.FTZ R0, R159, R0, !PT ;  /* 0x000000009f007209 */ /* 0x000fca0007810000 */
[----:B------:R-:W4:Y:S01]  /*9630*/  SHFL.BFLY PT, R3, R0, 0x2, 0x1f ;  /* 0x0c401f0000037f89 */ /* 0x000f2200000e0000 */
[----:B------:R-:W-:Y:S08]  /*9640*/  MUFU.EX2 R200, R200 ;  /* 0x000000c800c87308 */ /* 0x000ff00000000800 */
[----:B------:R-:W-:Y:S08]  /*9650*/  MUFU.EX2 R181, R181 ;  /* 0x000000b500b57308 */ /* 0x000ff00000000800 */
[----:B------:R-:W-:Y:S01]  /*9660*/  MUFU.EX2 R202, R202 ;  /* 0x000000ca00ca7308 */ /* 0x000fe20000000800 */
[----:B----4-:R-:W-:-:S07]  /*9670*/  FMNMX.FTZ R3, R0, R3, !PT ;  /* 0x0000000300037209 */ /* 0x010fce0007810000 */
[----:B------:R-:W-:Y:S01]  /*9680*/  MUFU.EX2 R169, R169 ;  /* 0x000000a900a97308 */ /* 0x000fe20000000800 */
[----:B------:R-:W4:Y:S07]  /*9690*/  SHFL.BFLY PT, R0, R3, 0x1, 0x1f ;  /* 0x0c201f0003007f89 */ /* 0x000f2e00000e0000 */
[----:B------:R-:W-:Y:S08]  /*96a0*/  MUFU.EX2 R196, R196 ;  /* 0x000000c400c47308 */ /* 0x000ff00000000800 */
[----:B------:R-:W-:Y:S08]  /*96b0*/  MUFU.EX2 R187, R187 ;  /* 0x000000bb00bb7308 */ /* 0x000ff00000000800 */
[----:B------:R-:W-:Y:S01]  /*96c0*/  MUFU.EX2 R198, R198 ;  /* 0x000000c600c67308 */ /* 0x000fe20000000800 */
[----:B----4-:R-:W-:-:S07]  /*96d0*/  FMNMX.FTZ R3, R3, R0, !PT ;  /* 0x0000000003037209 */ /* 0x010fce0007810000 */
[----:B------:R-:W-:Y:S01]  /*96e0*/  MUFU.EX2 R161, R161 ;  /* 0x000000a100a17308 */ /* 0x000fe20000000800 */
[C---:B------:R-:W-:Y:S01]  /*96f0*/  FADD.FTZ R0, -R3.reuse, R20 ;  /* 0x0000001403007221 */ /* 0x040fe20000010100 */
[----:B------:R-:W-:-:S03]  /*9700*/  FMUL.FTZ R156, R3, UR5 ;  /* 0x00000005039c7c20 */ /* 0x000fc60008410000 */
[----:B------:R-:W-:Y:S01]  /*9710*/  FMUL.FTZ R0, R0, UR5 ;  /* 0x0000000500007c20 */ /* 0x000fe20008410000 */
[--C-:B------:R-:W-:Y:S01]  /*9720*/  FFMA.FTZ R209, R185, UR5, -R156.reuse ;  /* 0x00000005b9d17c23 */ /* 0x100fe2000801089c */
[--C-:B------:R-:W-:Y:S01]  /*9730*/  FFMA.FTZ R160, R184, UR5, -R156.reuse ;  /* 0x00000005b8a07c23 */ /* 0x100fe2000801089c */
[--C-:B------:R-:W-:Y:S01]  /*9740*/  FFMA.FTZ R211, R186, UR5, -R156.reuse ;  /* 0x00000005bad37c23 */ /* 0x100fe2000801089c */
[--C-:B------:R-:W-:Y:S01]  /*9750*/  FFMA.FTZ R164, R189, UR5, -R156.reuse ;  /* 0x00000005bda47c23 */ /* 0x100fe2000801089c */
[--C-:B------:R-:W-:Y:S01]  /*9760*/  FFMA.FTZ R205, R176, UR5, -R156.reuse ;  /* 0x00000005b0cd7c23 */ /* 0x100fe2000801089c */
[----:B------:R-:W-:Y:S01]  /*9770*/  MUFU.EX2 R0, R0 ;  /* 0x0000000000007308 */ /* 0x000fe20000000800 */
[--C-:B------:R-:W-:Y:S01]  /*9780*/  FFMA.FTZ R168, R178, UR5, -R156.reuse ;  /* 0x00000005b2a87c23 */ /* 0x100fe2000801089c */
[--C-:B------:R-:W-:Y:S01]  /*9790*/  FFMA.FTZ R207, R179, UR5, -R156.reuse ;  /* 0x00000005b3cf7c23 */ /* 0x100fe2000801089c */
[--C-:B------:R-:W-:Y:S01]  /*97a0*/  FFMA.FTZ R199, R166, UR5, -R156.reuse ;  /* 0x00000005a6c77c23 */ /* 0x100fe2000801089c */
[--C-:B------:R-:W-:Y:S01]  /*97b0*/  FFMA.FTZ R172, R157, UR5, -R156.reuse ;  /* 0x000000059dac7c23 */ /* 0x100fe2000801089c */
[--C-:B------:R-:W-:Y:S01]  /*97c0*/  FFMA.FTZ R203, R174, UR5, -R156.reuse ;  /* 0x00000005aecb7c23 */ /* 0x100fe2000801089c */
[----:B---3--:R-:W-:Y:S01]  /*97d0*/  FADD.FTZ R174, R210, R15 ;  /* 0x0000000fd2ae7221 */ /* 0x008fe20000010000 */
[--C-:B------:R-:W-:Y:S01]  /*97e0*/  FFMA.FTZ R201, R170, UR5, -R156.reuse ;  /* 0x00000005aac97c23 */ /* 0x100fe2000801089c */
[----:B------:R-:W3:Y:S01]  /*97f0*/  MUFU.EX2 R209, R209 ;  /* 0x000000d100d17308 */ /* 0x000ee20000000800 */
[--C-:B------:R-:W-:Y:S01]  /*9800*/  FFMA.FTZ R170, R171, UR5, -R156.reuse ;  /* 0x00000005abaa7c23 */ /* 0x100fe2000801089c */
[----:B------:R-:W-:Y:S01]  /*9810*/  FFMA.FTZ R157, R162, UR5, -R156 ;  /* 0x00000005a29d7c23 */ /* 0x000fe2000801089c */
[----:B0-----:R-:W-:Y:S01]  /*9820*/  FADD.FTZ R171, R197, R174 ;  /* 0x000000aec5ab7221 */ /* 0x001fe20000010000 */
[--C-:B------:R-:W-:Y:S01]  /*9830*/  FFMA.FTZ R175, R175, UR5, -R156.reuse ;  /* 0x00000005afaf7c23 */ /* 0x100fe2000801089c */
[--C-:B------:R-:W-:Y:S01]  /*9840*/  FFMA.FTZ R163, R163, UR5, -R156.reuse ;  /* 0x00000005a3a37c23 */ /* 0x100fe2000801089c */
[--C-:B------:R-:W-:Y:S01]  /*9850*/  FFMA.FTZ R167, R167, UR5, -R156.reuse ;  /* 0x00000005a7a77c23 */ /* 0x100fe2000801089c */
[----:B-1----:R-:W-:Y:S01]  /*9860*/  FADD.FTZ R174, R204, R171 ;  /* 0x000000abccae7221 */ /* 0x002fe20000010000 */
[----:B------:R-:W0:Y:S01]  /*9870*/  MUFU.EX2 R160, R160 ;  /* 0x000000a000a07308 */ /* 0x000e220000000800 */
[--C-:B------:R-:W-:Y:S01]  /*9880*/  FFMA.FTZ R154, R154, UR5, -R156.reuse ;  /* 0x000000059a9a7c23 */ /* 0x100fe2000801089c */
[--C-:B------:R-:W-:Y:S01]  /*9890*/  FFMA.FTZ R155, R155, UR5, -R156.reuse ;  /* 0x000000059b9b7c23 */ /* 0x100fe2000801089c */
[--C-:B------:R-:W-:Y:S01]  /*98a0*/  FFMA.FTZ R158, R158, UR5, -R156.reuse ;  /* 0x000000059e9e7c23 */ /* 0x100fe2000801089c */
[----:B------:R-:W-:Y:S01]  /*98b0*/  FFMA.FTZ R156, R159, UR5, -R156 ;  /* 0x000000059f9c7c23 */ /* 0x000fe2000801089c */
[----:B--2---:R-:W-:Y:S01]  /*98c0*/  FADD.FTZ R159, R177, R174 ;  /* 0x000000aeb19f7221 */ /* 0x004fe20000010000 */
[----:B------:R-:W-:-:S02]  /*98d0*/  F2FP.F16.F32.PACK_AB R210, R197, R210 ;  /* 0x000000d2c5d2723e */ /* 0x000fc400000000ff */
[----:B------:R-:W1:Y:S01]  /*98e0*/  MUFU.EX2 R211, R211 ;  /* 0x000000d300d37308 */ /* 0x000e620000000800 */
[----:B---3--:R-:W-:Y:S01]  /*98f0*/  FFMA.FTZ R165, R0, R14, R209 ;  /* 0x0000000e00a57223 */ /* 0x008fe200000100d1 */
[----:B------:R-:W-:-:S06]  /*9900*/  F2FP.F16.F32.PACK_AB R204, R177, R204 ;  /* 0x000000ccb1cc723e */ /* 0x000fcc00000000ff */
[----:B------:R-:W2:Y:S01]  /*9910*/  MUFU.EX2 R164, R164 ;  /* 0x000000a400a47308 */ /* 0x000ea20000000800 */
[C---:B0-----:R-:W-:Y:S01]  /*9920*/  FADD.FTZ R166, R160.reuse, R165 ;  /* 0x000000a5a0a67221 */ /* 0x041fe20000010000 */
[----:B------:R-:W-:-:S06]  /*9930*/  F2FP.F16.F32.PACK_AB R209, R160, R209 ;  /* 0x000000d1a0d1723e */ /* 0x000fcc00000000ff */
[----:B------:R-:W0:Y:S01]  /*9940*/  MUFU.EX2 R205, R205 ;  /* 0x000000cd00cd7308 */ /* 0x000e220000000800 */
[----:B-1----:R-:W-:-:S07]  /*9950*/  FADD.FTZ R165, R211, R166 ;  /* 0x000000a6d3a57221 */ /* 0x002fce0000010000 */
[----:B------:R-:W1:Y:S01]  /*9960*/  MUFU.EX2 R168, R168 ;  /* 0x000000a800a87308 */ /* 0x000e620000000800 */
[C---:B--2---:R-:W-:Y:S01]  /*9970*/  FADD.FTZ R166, R164.reuse, R165 ;  /* 0x000000a5a4a67221 */ /* 0x044fe20000010000 */
[----:B------:R-:W-:-:S06]  /*9980*/  F2FP.F16.F32.PACK_AB R211, R164, R211 ;  /* 0x000000d3a4d3723e */ /* 0x000fcc00000000ff */
[----:B------:R-:W2:Y:S08]  /*9990*/  MUFU.EX2 R207, R207 ;  /* 0x000000cf00cf7308 */ /* 0x000eb00000000800 */
[----:B------:R-:W3:Y:S08]  /*99a0*/  MUFU.EX2 R172, R172 ;  /* 0x000000ac00ac7308 */ /* 0x000ef00000000800 */
[----:B------:R-:W4:Y:S08]  /*99b0*/  MUFU.EX2 R201, R201 ;  /* 0x000000c900c97308 */ /* 0x000f300000000800 */
[----:B------:R0:W-:Y:S08]  /*99c0*/  MUFU.EX2 R14, R157 ;  /* 0x0000009d000e7308 */ /* 0x0001f00000000800 */
[----:B------:R-:W5:Y:S01]  /*99d0*/  MUFU.EX2 R170, R170 ;  /* 0x000000aa00aa7308 */ /* 0x000f620000000800 */
[----:B0-----:R-:W-:Y:S01]  /*99e0*/  FADD.FTZ R157, R205, R166 ;  /* 0x000000a6cd9d7221 */ /* 0x001fe20000010000 */
[----:B------:R-:W-:Y:S01]  /*99f0*/  FADD.FTZ R166, R206, R159 ;  /* 0x0000009fcea67221 */ /* 0x000fe20000010000 */
[----:B-1----:R-:W-:-:S02]  /*9a00*/  F2FP.F16.F32.PACK_AB R205, R168, R205 ;  /* 0x000000cda8cd723e */ /* 0x002fc400000000ff */
[----:B------:R-:W-:Y:S01]  /*9a10*/  FADD.FTZ R160, R168, R157 ;  /* 0x0000009da8a07221 */ /* 0x000fe20000010000 */
[C---:B------:R-:W-:Y:S01]  /*9a20*/  FADD.FTZ R159, R191.reuse, R166 ;  /* 0x000000a6bf9f7221 */ /* 0x040fe20000010000 */
[----:B------:R-:W-:Y:S01]  /*9a30*/  F2FP.F16.F32.PACK_AB R206, R191, R206 ;  /* 0x000000cebfce723e */ /* 0x000fe200000000ff */
[----:B------:R-:W0:Y:S01]  /*9a40*/  MUFU.EX2 R203, R203 ;  /* 0x000000cb00cb7308 */ /* 0x000e220000000800 */
[----:B--2---:R-:W-:Y:S01]  /*9a50*/  FADD.FTZ R157, R207, R160 ;  /* 0x000000a0cf9d7221 */ /* 0x004fe20000010000 */
[----:B------:R-:W-:Y:S01]  /*9a60*/  FADD.FTZ R164, R200, R159 ;  /* 0x0000009fc8a47221 */ /* 0x000fe20000010000 */
[C---:B---3--:R-:W-:Y:S02]  /*9a70*/  F2FP.F16.F32.PACK_AB R207, R172.reuse, R207 ;  /* 0x000000cfaccf723e */ /* 0x048fe400000000ff */
[----:B------:R-:W-:Y:S01]  /*9a80*/  FADD.FTZ R160, R172, R157 ;  /* 0x0000009daca07221 */ /* 0x000fe20000010000 */
[C---:B------:R-:W-:Y:S01]  /*9a90*/  FADD.FTZ R159, R181.reuse, R164 ;  /* 0x000000a4b59f7221 */ /* 0x040fe20000010000 */
[----:B------:R-:W-:Y:S01]  /*9aa0*/  F2FP.F16.F32.PACK_AB R200, R181, R200 ;  /* 0x000000c8b5c8723e */ /* 0x000fe200000000ff */
[----:B------:R-:W1:Y:S01]  /*9ab0*/  MUFU.EX2 R162, R175 ;  /* 0x000000af00a27308 */ /* 0x000e620000000800 */
[----:B----4-:R-:W-:Y:S01]  /*9ac0*/  FADD.FTZ R157, R201, R160 ;  /* 0x000000a0c99d7221 */ /* 0x010fe20000010000 */
[----:B------:R-:W-:Y:S01]  /*9ad0*/  FADD.FTZ R164, R202, R159 ;  /* 0x0000009fcaa47221 */ /* 0x000fe20000010000 */
[----:B-----5:R-:W-:-:S02]  /*9ae0*/  F2FP.F16.F32.PACK_AB R201, R170, R201 ;  /* 0x000000c9aac9723e */ /* 0x020fc400000000ff */
[----:B------:R-:W-:Y:S01]  /*9af0*/  FADD.FTZ R160, R170, R157 ;  /* 0x0000009daaa07221 */ /* 0x000fe20000010000 */
[C---:B------:R-:W-:Y:S01]  /*9b00*/  FADD.FTZ R159, R169.reuse, R164 ;  /* 0x000000a4a99f7221 */ /* 0x040fe20000010000 */
[----:B------:R-:W-:Y:S01]  /*9b10*/  F2FP.F16.F32.PACK_AB R202, R169, R202 ;  /* 0x000000caa9ca723e */ /* 0x000fe200000000ff */
[----:B------:R-:W2:Y:S01]  /*9b20*/  MUFU.EX2 R15, R163 ;  /* 0x000000a3000f7308 */ /* 0x000ea20000000800 */
[----:B0-----:R-:W-:-:S07]  /*9b30*/  FADD.FTZ R157, R203, R160 ;  /* 0x000000a0cb9d7221 */ /* 0x001fce0000010000 */
[----:B------:R-:W0:Y:S01]  /*9b40*/  MUFU.EX2 R199, R199 ;  /* 0x000000c700c77308 */ /* 0x000e220000000800 */
[C---:B-1----:R-:W-:Y:S01]  /*9b50*/  FADD.FTZ R157, R162.reuse, R157 ;  /* 0x0000009da29d7221 */ /* 0x042fe20000010000 */
[----:B------:R-:W-:-:S03]  /*9b60*/  F2FP.F16.F32.PACK_AB R203, R162, R203 ;  /* 0x000000cba2cb723e */ /* 0x000fc600000000ff */
[----:B------:R-:W-:-:S03]  /*9b70*/  FADD.FTZ R160, R14, R157 ;  /* 0x0000009d0ea07221 */ /* 0x000fc60000010000 */
[----:B------:R-:W1:Y:S01]  /*9b80*/  MUFU.EX2 R167, R167 ;  /* 0x000000a700a77308 */ /* 0x000e620000000800 */
[C---:B--2---:R-:W-:Y:S01]  /*9b90*/  FADD.FTZ R160, R15.reuse, R160 ;  /* 0x000000a00fa07221 */ /* 0x044fe20000010000 */
[----:B------:R-:W-:-:S06]  /*9ba0*/  F2FP.F16.F32.PACK_AB R197, R15, R14 ;  /* 0x0000000e0fc5723e */ /* 0x000fcc00000000ff */
[----:B------:R-:W-:Y:S01]  /*9bb0*/  MUFU.EX2 R21, R21 ;  /* 0x0000001500157308 */ /* 0x000fe20000000800 */
[----:B------:R-:W-:Y:S02]  /*9bc0*/  WARPGROUP.DEPBAR.LE gsb0, 0x0 ;  /* 0x00008000000079c5 */ /* 0x000fe40000010000 */
[----:B0-----:R-:W-:Y:S01]  /*9bd0*/  FADD.FTZ R160, R199, R160 ;  /* 0x000000a0c7a07221 */ /* 0x001fe20000010000 */
[----:B------:R-:W-:Y:S04]  /*9be0*/  @!P1 SYNCS.ARRIVE.TRANS64.RED.A1T0 RZ, [UR6], RZ ;  /* 0x000000ffffff99a7 */ /* 0x000fe80008100406 */
[----:B------:R0:W2:Y:S01]  /*9bf0*/  MUFU.EX2 R193, R154 ;  /* 0x0000009a00c17308 */ /* 0x0000a20000000800 */
[C---:B-1----:R-:W-:Y:S01]  /*9c00*/  FADD.FTZ R160, R167.reuse, R160 ;  /* 0x000000a0a7a07221 */ /* 0x042fe20000010000 */
[----:B------:R-:W-:Y:S01]  /*9c10*/  F2FP.F16.F32.PACK_AB R199, R167, R199 ;  /* 0x000000c7a7c7723e */ /* 0x000fe200000000ff */
[----:B------:R-:W-:Y:S01]  /*9c20*/  @!P1 SYNCS.ARRIVE.TRANS64.RED.A1T0 RZ, [UR4], RZ ;  /* 0x000000ffffff99a7 */ /* 0x000fe20008100404 */
[----:B------:R-:W-:-:S04]  /*9c30*/  UIADD3 UR4, UR7, -0x1, URZ ;  /* 0xffffffff07047890 */ /* 0x000fc8000fffe03f */
[----:B------:R-:W1:Y:S01]  /*9c40*/  MUFU.EX2 R152, R152 ;  /* 0x0000009800987308 */ /* 0x000e620000000800 */
[----:B0-----:R-:W-:Y:S01]  /*9c50*/  FADD.FTZ R154, R196, R159 ;  /* 0x0000009fc49a7221 */ /* 0x001fe20000010000 */
[C---:B------:R-:W-:Y:S01]  /*9c60*/  F2FP.F16.F32.PACK_AB R196, R187.reuse, R196 ;  /* 0x000000c4bbc4723e */ /* 0x040fe200000000ff */
[----:B------:R-:W-:Y:S02]  /*9c70*/  IMAD.U32 R224, RZ, RZ, UR4 ;  /* 0x00000004ffe07e24 */ /* 0x000fe4000f8e00ff */
[----:B------:R-:W-:-:S03]  /*9c80*/  FADD.FTZ R157, R187, R154 ;  /* 0x0000009abb9d7221 */ /* 0x000fc60000010000 */
[----:B------:R-:W0:Y:S01]  /*9c90*/  MUFU.EX2 R155, R155 ;  /* 0x0000009b009b7308 */ /* 0x000e220000000800 */
[----:B------:R-:W-:Y:S01]  /*9ca0*/  FADD.FTZ R154, R198, R157 ;  /* 0x0000009dc69a7221 */ /* 0x000fe20000010000 */
[----:B--2---:R-:W-:Y:S01]  /*9cb0*/  FADD.FTZ R160, R193, R160 ;  /* 0x000000a0c1a07221 */ /* 0x004fe20000010000 */
[C---:B------:R-:W-:Y:S02]  /*9cc0*/  F2FP.F16.F32.PACK_AB R198, R161.reuse, R198 ;  /* 0x000000c6a1c6723e */ /* 0x040fe400000000ff */
[----:B------:R-:W-:-:S03]  /*9cd0*/  FADD.FTZ R154, R161, R154 ;  /* 0x0000009aa19a7221 */ /* 0x000fc60000010000 */
[----:B------:R-:W2:Y:S01]  /*9ce0*/  MUFU.EX2 R153, R153 ;  /* 0x0000009900997308 */ /* 0x000ea20000000800 */
[----:B------:R-:W-:Y:S01]  /*9cf0*/  FADD.FTZ R15, R21, R154 ;  /* 0x0000009a150f7221 */ /* 0x000fe20000010000 */
[C---:B-1----:R-:W-:Y:S01]  /*9d00*/  F2FP.F16.F32.PACK_AB R192, R152.reuse, R21 ;  /* 0x0000001598c0723e */ /* 0x042fe200000000ff */
[----:B------:R-:W-:Y:S02]  /*9d10*/  IMAD.MOV.U32 R21, RZ, RZ, R4 ;  /* 0x000000ffff157224 */ /* 0x000fe400078e0004 */
[----:B------:R-:W-:-:S03]  /*9d20*/  FADD.FTZ R14, R152, R15 ;  /* 0x0000000f980e7221 */ /* 0x000fc60000010000 */
[----:B------:R-:W1:Y:S01]  /*9d30*/  MUFU.EX2 R195, R158 ;  /* 0x0000009e00c37308 */ /* 0x000e620000000800 */
[C---:B0-----:R-:W-:Y:S01]  /*9d40*/  FADD.FTZ R160, R155.reuse, R160 ;  /* 0x000000a09ba07221 */ /* 0x041fe20000010000 */
[----:B------:R-:W-:-:S06]  /*9d50*/  F2FP.F16.F32.PACK_AB R193, R155, R193 ;  /* 0x000000c19bc1723e */ /* 0x000fcc00000000ff */
[----:B------:R-:W0:Y:S01]  /*9d60*/  MUFU.EX2 R20, R173 ;  /* 0x000000ad00147308 */ /* 0x000e220000000800 */
[----:B--2---:R-:W-:-:S07]  /*9d70*/  FADD.FTZ R15, R153, R14 ;  /* 0x0000000e990f7221 */ /* 0x004fce0000010000 */
[----:B------:R-:W2:Y:S01]  /*9d80*/  MUFU.EX2 R156, R156 ;  /* 0x0000009c009c7308 */ /* 0x000ea20000000800 */
[----:B-1----:R-:W-:Y:S01]  /*9d90*/  FADD.FTZ R160, R195, R160 ;  /* 0x000000a0c3a07221 */ /* 0x002fe20000010000 */
[C---:B0-----:R-:W-:Y:S01]  /*9da0*/  FADD.FTZ R15, R20.reuse, R15 ;  /* 0x0000000f140f7221 */ /* 0x041fe20000010000 */
[----:B------:R-:W-:Y:S01]  /*9db0*/  F2FP.F16.F32.PACK_AB R194, R20, R153 ;  /* 0x0000009914c2723e */ /* 0x000fe200000000ff */
[----:B------:R-:W-:Y:S02]  /*9dc0*/  IMAD.MOV.U32 R20, RZ, RZ, R3 ;  /* 0x000000ffff147224 */ /* 0x000fe400078e0003 */
[C---:B--2---:R-:W-:Y:S01]  /*9dd0*/  FADD.FTZ R14, R156.reuse, R160 ;  /* 0x000000a09c0e7221 */ /* 0x044fe20000010000 */
[----:B------:R-:W-:Y:S01]  /*9de0*/  F2FP.F16.F32.PACK_AB R195, R156, R195 ;  /* 0x000000c39cc3723e */ /* 0x000fe200000000ff */
[----:B------:R-:W-:Y:S06]  /*9df0*/  @P2 BRA `(.L_x_277) ;  /* 0xffffffc000542947 */ /* 0x000fec000383ffff */
.L_x_268:
        /* <DEDUP_REMOVED lines=131> */
.L_x_278:
[----:B------:R-:W-:Y:S01]  /*a630*/  IMAD R11, R16, 0x8, R5 ;  /* 0x00000008100b7824 */ /* 0x000fe200078e0205 */
[----:B------:R-:W-:-:S04]  /*a640*/  SHF.L.U32 R0, R17, 0x1f, RZ ;  /* 0x0000001f11007819 */ /* 0x000fc800000006ff */
[----:B------:R0:W1:Y:S01]  /*a650*/  SYNCS.PHASECHK.TRANS64.TRYWAIT P2, [R11+URZ+0x38850], R0 ;  /* 0x038850000b0075a7 */ /* 0x000062000804017f */
[----:B------:R-:W-:Y:S05]  /*a660*/  @!P0 BRA `(.L_x_279) ;  /* 0x0000000000048947 */ /* 0x000fea0003800000 */
[----:B------:R-:W-:Y:S01]  /*a670*/  BPT.TRAP 0x1 ;  /* 0x000000040000795c */ /* 0x000fe20000300000 */
.L_x_279:
[----:B-1----:R-:W-:Y:S05]  /*a680*/  @P2 BRA `(.L_x_280) ;  /* 0x0000000000082947 */ /* 0x002fea0003800000 */
[----:B------:R-:W1:Y:S02]  /*a690*/  SYNCS.PHASECHK.TRANS64.TRYWAIT P0, [R11+URZ+0x38850], R0 ;  /* 0x038850000b0075a7 */ /* 0x000e64000800017f */
[----:B-1----:R-:W-:Y:S05]  /*a6a0*/  @!P0 BRA `(.L_x_281) ;  /* 0x0000008c004c8947 */ /* 0x002fea0003800000 */
.L_x_280:
[----:B------:R-:W-:Y:S05]  /*a6b0*/  WARPSYNC.ALL ;  /* 0x0000000000007948 */ /* 0x000fea0003800000 */
[----:B------:R-:W-:Y:S01]  /*a6c0*/  VIADD R5, R5, 0x400 ;  /* 0x0000040005057836 */ /* 0x000fe20000000000 */
[----:B------:R-:W-:Y:S01]  /*a6d0*/  MOV R7, 0x40000040 ;  /* 0x4000004000077802 */ /* 0x000fe20000000f00 */
[----:B------:R-:W-:Y:S01]  /*a6e0*/  WARPGROUP.ARRIVE ;  /* 0x00000000000079c5 */ /* 0x000fe20000000000 */
[----:B------:R-:W-:Y:S01]  /*a6f0*/  IMAD.MOV.U32 R9, RZ, RZ, 0x40000040 ;  /* 0x40000040ff097424 */ /* 0x000fe200078e00ff */
[----:B01----:R-:W0:Y:S01]  /*a700*/  SHFL.BFLY PT, R0, R15, 0x2, 0x1f ;  /* 0x0c401f000f007f89 */ /* 0x003e2200000e0000 */
[----:B------:R-:W-:Y:S01]  /*a710*/  SHF.R.U32.HI R5, RZ, 0x4, R5 ;  /* 0x00000004ff057819 */ /* 0x000fe20000011605 */
[----:B------:R-:W-:Y:S01]  /*a720*/  @!P1 VIADD R11, R11, 0x38860 ;  /* 0x000388600b0b9836 */ /* 0x000fe20000000000 */
[----:B------:R-:W-:Y:S01]  /*a730*/  R2UR UR7, R7 ;  /* 0x00000000070772ca */ /* 0x000fe200000e0000 */
[----:B------:R-:W-:Y:S01]  /*a740*/  IMAD.MOV.U32 R7, RZ, RZ, 0x40000040 ;  /* 0x40000040ff077424 */ /* 0x000fe200078e00ff */
[----:B------:R-:W-:Y:S01]  /*a750*/  LOP3.LUT R5, R5, 0x3fff, RZ, 0xc0, !PT ;  /* 0x00003fff05057812 */ /* 0x000fe200078ec0ff */
[----:B------:R-:W-:Y:S01]  /*a760*/  IMAD.U32 R13, RZ, RZ, UR5 ;  /* 0x00000005ff0d7e24 */ /* 0x000fe2000f8e00ff */
[----:B------:R-:W-:Y:S01]  /*a770*/  @!P1 PRMT R11, RZ, 0x654, R11 ;  /* 0x00000654ff0b9816 */ /* 0x000fe2000000000b */
[----:B------:R-:W-:Y:S01]  /*a780*/  VIADD R216, R216, 0x1 ;  /* 0x00000001d8d87836 */ /* 0x000fe20000000000 */
[----:B------:R-:W-:-:S05]  /*a790*/  LOP3.LUT R5, R5, 0x2800000, RZ, 0xfc, !PT ;  /* 0x0280000005057812 */ /* 0x000fca00078efcff */
[C---:B------:R-:W-:Y:S02]  /*a7a0*/  IMAD R6, R16.reuse, 0xa00, R5 ;  /* 0x00000a0010067824 */ /* 0x040fe400078e0205 */
[----:B------:R-:W1:Y:S01]  /*a7b0*/  SHFL.BFLY PT, R5, R14, 0x2, 0x1f ;  /* 0x0c401f000e057f89 */ /* 0x000e6200000e0000 */
[----:B------:R-:W-:Y:S02]  /*a7c0*/  VIADD R16, R16, 0x1 ;  /* 0x0000000110107836 */ /* 0x000fe40000000000 */
[C---:B------:R-:W-:Y:S01]  /*a7d0*/  R2UR UR6, R6.reuse ;  /* 0x00000000060672ca */ /* 0x040fe200000e0000 */
[----:B------:R-:W-:Y:S02]  /*a7e0*/  VIADD R8, R6, 0x80 ;  /* 0x0000008006087836 */ /* 0x000fe40000000000 */
[----:B------:R-:W-:Y:S01]  /*a7f0*/  ISETP.NE.AND P2, PT, R16, 0x2, PT ;  /* 0x000000021000780c */ /* 0x000fe20003f45270 */
[----:B0-----:R-:W-:-:S03]  /*a800*/  FADD.FTZ R0, R0, R15 ;  /* 0x0000000f00007221 */ /* 0x001fc60000010000 */
[----:B------:R-:W-:-:S06]  /*a810*/  SEL R16, R16, RZ, P2 ;  /* 0x000000ff10107207 */ /* 0x000fcc0001000000 */
[----:B------:R-:W-:Y:S01]  /*a820*/  HGMMA.64x256x16.F32 R24, R208, gdesc[UR4].tnspB, R24, gsb0 ;  /* 0x43e00004d0187df0 */ /* 0x000fe20008000818 */
[----:B------:R-:W-:Y:S01]  /*a830*/  R2UR UR6, R8 ;  /* 0x00000000080672ca */ /* 0x000fe200000e0000 */
[----:B------:R-:W-:Y:S01]  /*a840*/  VIADD R8, R6, 0x100 ;  /* 0x0000010006087836 */ /* 0x000fe20000000000 */
[----:B------:R-:W-:Y:S01]  /*a850*/  R2UR UR7, R9 ;  /* 0x00000000090772ca */ /* 0x000fe200000e0000 */
[----:B------:R-:W-:Y:S02]  /*a860*/  IMAD.MOV.U32 R9, RZ, RZ, 0x40000040 ;  /* 0x40000040ff097424 */ /* 0x000fe400078e00ff */
[----:B-1----:R-:W-:Y:S02]  /*a870*/  FADD.FTZ R2, R5, R14 ;  /* 0x0000000e05027221 */ /* 0x002fe40000010000 */
[----:B------:R-:W0:Y:S02]  /*a880*/  SHFL.BFLY PT, R5, R0, 0x1, 0x1f ;  /* 0x0c201f0000057f89 */ /* 0x000e2400000e0000 */
[----:B0-----:R-:W-:Y:S01]  /*a890*/  FADD.FTZ R10, R0, R5 ;  /* 0x00000005000a7221 */ /* 0x001fe20000010000 */
[----:B------:R-:W-:Y:S01]  /*a8a0*/  IMAD.MOV.U32 R5, RZ, RZ, RZ ;  /* 0x000000ffff057224 */ /* 0x000fe200078e00ff */
[----:B------:R-:W-:-:S03]  /*a8b0*/  SEL R0, RZ, 0x1, P2 ;  /* 0x00000001ff007807 */ /* 0x000fc60001000000 */
[----:B------:R-:W-:Y:S02]  /*a8c0*/  FSETP.NE.FTZ.AND P0, PT, R10, RZ, PT ;  /* 0x000000ff0a00720b */ /* 0x000fe40003f15000 */
[----:B------:R-:W-:Y:S01]  /*a8d0*/  LOP3.LUT R17, R17, R0, RZ, 0x3c, !PT ;  /* 0x0000000011117212 */ /* 0x000fe200078e3cff */
[----:B------:R-:W-:Y:S01]  /*a8e0*/  IMAD.MOV.U32 R0, RZ, RZ, -0x800000 ;  /* 0xff800000ff007424 */ /* 0x000fe200078e00ff */
[----:B------:R-:W-:Y:S02]  /*a8f0*/  WARPGROUP.DEPBAR.LE gsb0, 0x0 ;  /* 0x00008000000079c5 */ /* 0x000fe40000010000 */
[----:B------:R-:W-:-:S07]  /*a900*/  WARPGROUP.ARRIVE ;  /* 0x00000000000079c5 */ /* 0x000fce0000000000 */
[----:B------:R-:W-:Y:S01]  /*a910*/  HGMMA.64x256x16.F32 R24, R204, gdesc[UR4].tnspB, R24, gsb0 ;  /* 0x43e00004cc187df0 */ /* 0x000fe20008000818 */
[----:B------:R-:W-:Y:S01]  /*a920*/  R2UR UR6, R8 ;  /* 0x00000000080672ca */ /* 0x000fe200000e0000 */
[C---:B------:R-:W-:Y:S01]  /*a930*/  VIADD R8, R6.reuse, 0x180 ;  /* 0x0000018006087836 */ /* 0x040fe20000000000 */
[----:B------:R-:W-:Y:S01]  /*a940*/  R2UR UR7, R9 ;  /* 0x00000000090772ca */ /* 0x000fe200000e0000 */
[----:B------:R-:W-:Y:S01]  /*a950*/  IMAD.MOV.U32 R9, RZ, RZ, 0x40000040 ;  /* 0x40000040ff097424 */ /* 0x000fe200078e00ff */
[----:B------:R-:W-:Y:S01]  /*a960*/  IADD3 R6, R6, 0x200, RZ ;  /* 0x0000020006067810 */ /* 0x000fe20007ffe0ff */
[----:B------:R-:W-:Y:S02]  /*a970*/  WARPGROUP.DEPBAR.LE gsb0, 0x0 ;  /* 0x00008000000079c5 */ /* 0x000fe40000010000 */
[----:B------:R-:W-:-:S15]  /*a980*/  WARPGROUP.ARRIVE ;  /* 0x00000000000079c5 */ /* 0x000fde0000000000 */
[----:B------:R-:W-:-:S05]  /*a990*/  NOP ;  /* 0x0000000000007918 */ /* 0x000fca0000000000 */
[----:B------:R-:W-:Y:S01]  /*a9a0*/  HGMMA.64x256x16.F32 R24, R200, gdesc[UR4].tnspB, R24, gsb0 ;  /* 0x43e00004c8187df0 */ /* 0x000fe20008000818 */
[----:B------:R-:W-:Y:S02]  /*a9b0*/  R2UR UR6, R8 ;  /* 0x00000000080672ca */ /* 0x000fe400000e0000 */
[----:B------:R-:W-:Y:S01]  /*a9c0*/  R2UR UR7, R9 ;  /* 0x00000000090772ca */ /* 0x000fe200000e0000 */
[----:B------:R-:W0:Y:S02]  /*a9d0*/  @P0 MUFU.LG2 R8, R10 ;  /* 0x0000000a00080308 */ /* 0x000e240000000c00 */
[----:B0-----:R-:W-:Y:S01]  /*a9e0*/  @P0 FMUL.FTZ R8, R8, 0.69314718246459960938 ;  /* 0x3f31721808080820 */ /* 0x001fe20000410000 */
[----:B------:R-:W-:Y:S02]  /*a9f0*/  WARPGROUP.DEPBAR.LE gsb0, 0x0 ;  /* 0x00008000000079c5 */ /* 0x000fe40000010000 */
[----:B------:R-:W-:-:S15]  /*aa00*/  WARPGROUP.ARRIVE ;  /* 0x00000000000079c5 */ /* 0x000fde0000000000 */
[----:B------:R-:W-:-:S04]  /*aa10*/  NOP ;  /* 0x0000000000007918 */ /* 0x000fc80000000000 */
[----:B------:R-:W-:Y:S01]  /*aa20*/  HGMMA.64x256x16.F32 R24, R196, gdesc[UR4].tnspB, R24, gsb0 ;  /* 0x43e00004c4187df0 */ /* 0x000fe20008000818 */
[----:B------:R-:W-:Y:S01]  /*aa30*/  R2UR UR6, R6 ;  /* 0x00000000060672ca */ /* 0x000fe200000e0000 */
[----:B------:R-:W-:Y:S01]  /*aa40*/  IMAD.MOV.U32 R6, RZ, RZ, RZ ;  /* 0x000000ffff067224 */ /* 0x000fe200078e00ff */
[----:B------:R-:W-:Y:S02]  /*aa50*/  R2UR UR7, R7 ;  /* 0x00000000070772ca */ /* 0x000fe400000e0000 */
[----:B------:R-:W0:Y:S03]  /*aa60*/  SHFL.BFLY PT, R7, R2, 0x1, 0x1f ;  /* 0x0c201f0002077f89 */ /* 0x000e2600000e0000 */
[----:B------:R-:W-:Y:S01]  /*aa70*/  @P0 MUFU.RCP R6, R10 ;  /* 0x0000000a00060308 */ /* 0x000fe20000001000 */
[----:B0-----:R-:W-:Y:S01]  /*aa80*/  FADD.FTZ R12, R2, R7 ;  /* 0x00000007020c7221 */ /* 0x001fe20000010000 */
[----:B------:R-:W-:Y:S01]  /*aa90*/  IMAD.U32 R7, RZ, RZ, UR5 ;  /* 0x00000005ff077e24 */ /* 0x000fe2000f8e00ff */
[----:B------:R-:W-:-:S03]  /*aaa0*/  MOV R2, 0xff800000 ;  /* 0xff80000000027802 */ /* 0x000fc60000000f00 */
[----:B------:R-:W-:Y:S01]  /*aab0*/  FSETP.NE.FTZ.AND P3, PT, R12, RZ, PT ;  /* 0x000000ff0c00720b */ /* 0x000fe20003f75000 */
[----:B------:R-:W-:-:S04]  /*aac0*/  @P0 FMUL.FTZ R7, R7, 0.69314718246459960938 ;  /* 0x3f31721807070820 */ /* 0x000fc80000410000 */
[----:B------:R-:W-:Y:S01]  /*aad0*/  @P0 FFMA.FTZ R2, R7, R4, R8 ;  /* 0x0000000407020223 */ /* 0x000fe20000010008 */
[----:B------:R-:W-:-:S07]  /*aae0*/  PLOP3.LUT P0, PT, PT, PT, PT, 0x8, 0x0 ;  /* 0x000000000000781c */ /* 0x000fce0003f0e170 */
[----:B------:R-:W0:Y:S01]  /*aaf0*/  @P3 MUFU.LG2 R9, R12 ;  /* 0x0000000c00093308 */ /* 0x000e220000000c00 */
[----:B------:R-:W-:-:S07]  /*ab00*/  @P3 FMUL.FTZ R13, R13, 0.69314718246459960938 ;  /* 0x3f3172180d0d3820 */ /* 0x000fce0000410000 */
[----:B------:R-:W1:Y:S01]  /*ab10*/  @P3 MUFU.RCP R5, R12 ;  /* 0x0000000c00053308 */ /* 0x000e620000001000 */
[----:B0-----:R-:W-:-:S04]  /*ab20*/  @P3 FMUL.FTZ R10, R9, 0.69314718246459960938 ;  /* 0x3f317218090a3820 */ /* 0x001fc80000410000 */
[----:B------:R-:W-:Y:S01]  /*ab30*/  @P3 FFMA.FTZ R0, R13, R3, R10 ;  /* 0x000000030d003223 */ /* 0x000fe2000001000a */
[----:B------:R-:W-:Y:S02]  /*ab40*/  WARPGROUP.DEPBAR.LE gsb0, 0x0 ;  /* 0x00008000000079c5 */ /* 0x000fe40000010000 */
[----:B------:R-:W-:-:S06]  /*ab50*/  WARPGROUP.ARRIVE ;  /* 0x00000000000079c5 */ /* 0x000fcc0000000000 */
[----:B------:R-:W-:Y:S03]  /*ab60*/  HGMMA.64x256x16.F32 R24, R192, gdesc[UR4].tnspB, R24, gsb0 ;  /* 0x43e00004c0187df0 */ /* 0x000fe60008000818 */
[----:B------:R-:W-:Y:S02]  /*ab70*/  WARPGROUP.DEPBAR.LE gsb0, 0x0 ;  /* 0x00008000000079c5 */ /* 0x000fe40000010000 */
[----:B------:R0:W-:Y:S01]  /*ab80*/  @!P1 SYNCS.ARRIVE.TRANS64.RED.A1T0 RZ, [R11+URZ], RZ ;  /* 0x000000ff0bff99a7 */ /* 0x0001e2000810043f */
[-C--:B-1----:R-:W-:Y:S01]  /*ab90*/  FMUL.FTZ R3, R83, R5.reuse ;  /* 0x0000000553037220 */ /* 0x082fe20000410000 */
        /* <DEDUP_REMOVED lines=126> */
[----:B0-----:R-:W-:-:S07]  /*b380*/  FMUL.FTZ R151, R151, R5 ;  /* 0x0000000597977220 */ /* 0x001fce0000410000 */
.L_x_260:
[----:B------:R-:W0:Y:S01]  /*b390*/  S2R R5, SR_CgaCtaId ;  /* 0x0000000000057919 */ /* 0x000e220000008800 */
[----:B------:R-:W-:Y:S01]  /*b3a0*/  MOV R152, 0x400 ;  /* 0x0000040000987802 */ /* 0x000fe20000000f00 */
[----:B------:R-:W-:Y:S01]  /*b3b0*/  BSSY B0, `(.L_x_282) ;  /* 0x00002bf000007945 */ /* 0x000fe20003800000 */
[----:B------:R-:W-:Y:S02]  /*b3c0*/  BAR.SYNC.DEFER_BLOCKING 0x5, 0x120 ;  /* 0x0144800000007b1d */ /* 0x000fe40000010000 */
[----:B0-----:R-:W-:-:S05]  /*b3d0*/  LEA R152, R5, R152, 0x18 ;  /* 0x0000009805987211 */ /* 0x001fca00078ec0ff */
[----:B------:R-:W0:Y:S02]  /*b3e0*/  LDS.128 R4, [R152+0x388d0] ;  /* 0x0388d00098047984 */ /* 0x000e240000000c00 */
[----:B0-----:R-:W-:Y:S01]  /*b3f0*/  R2UR UR5, R6 ;  /* 0x00000000060572ca */ /* 0x001fe200000e0000 */
[----:B------:R-:W-:Y:S06]  /*b400*/  BAR.ARV 0x4, 0x120 ;  /* 0x0104800000007b1d */ /* 0x000fec0000002000 */
[----:B------:R-:W-:Y:S08]  /*b410*/  @P0 BRA `(.L_x_283) ;  /* 0x0000001c00a80947 */ /* 0x000ff00003800000 */
[----:B------:R-:W0:Y:S01]  /*b420*/  S2R R11, SR_SWINHI ;  /* 0x00000000000b7919 */ /* 0x000e220000002f00 */
[----:B------:R-:W-:Y:S01]  /*b430*/  F2FP.F16.F32.PACK_AB R24, R25, R24 ;  /* 0x000000181918723e */ /* 0x000fe200000000ff */
[----:B------:R-:W-:Y:S01]  /*b440*/  ULDC.64 UR10, c[0x0][0x208] ;  /* 0x00008200000a7ab9 */ /* 0x000fe20000000a00 */
[----:B------:R-:W-:Y:S01]  /*b450*/  F2FP.F16.F32.PACK_AB R25, R164, R26 ;  /* 0x0000001aa419723e */ /* 0x000fe200000000ff */
[----:B------:R-:W-:Y:S01]  /*b460*/  BAR.SYNC.DEFER_BLOCKING 0x1, 0x100 ;  /* 0x0044000000007b1d */ /* 0x000fe20000010000 */
        /* <DEDUP_REMOVED lines=14> */
[----:B------:R-:W-:Y:S02]  /*b550*/  MOV R8, R152 ;  /* 0x0000009800087202 */ /* 0x000fe40000000f00 */
[----:B0-----:R-:W-:-:S02]  /*b560*/  MOV R9, R11 ;  /* 0x0000000b00097202 */ /* 0x001fc40000000f00 */
[----:B------:R-:W-:Y:S02]  /*b570*/  F2FP.F16.F32.PACK_AB R51, R158, R51 ;  /* 0x000000339e33723e */ /* 0x000fe400000000ff */
[----:B------:R-:W-:Y:S01]  /*b580*/  F2FP.F16.F32.PACK_AB R57, R157, R58 ;  /* 0x0000003a9d39723e */ /* 0x000fe200000000ff */
[----:B------:R-:W-:Y:S01]  /*b590*/  IMAD.WIDE R110, R221, 0x2, R8 ;  /* 0x00000002dd6e7825 */ /* 0x000fe200078e0208 */
[----:B------:R-:W-:Y:S02]  /*b5a0*/  F2FP.F16.F32.PACK_AB R64, R65, R64 ;  /* 0x000000404140723e */ /* 0x000fe400000000ff */
[----:B------:R-:W-:Y:S02]  /*b5b0*/  F2FP.F16.F32.PACK_AB R58, R61, R60 ;  /* 0x0000003c3d3a723e */ /* 0x000fe400000000ff */
[C---:B------:R-:W-:Y:S02]  /*b5c0*/  IADD3 R175, P1, R110.reuse, 0x20, RZ ;  /* 0x000000206eaf7810 */ /* 0x040fe40007f3e0ff */
[----:B------:R-:W-:-:S02]  /*b5d0*/  LOP3.LUT R11, R110, 0x380, RZ, 0xc0, !PT ;  /* 0x000003806e0b7812 */ /* 0x000fc400078ec0ff */
[C---:B------:R-:W-:Y:S01]  /*b5e0*/  IADD3 R177, P0, R110.reuse, 0x40, RZ ;  /* 0x000000406eb17810 */ /* 0x040fe20007f1e0ff */
[--C-:B------:R-:W-:Y:S01]  /*b5f0*/  IMAD.X R13, RZ, RZ, R111.reuse, P1 ;  /* 0x000000ffff0d7224 */ /* 0x100fe200008e066f */
[C---:B------:R-:W-:Y:S02]  /*b600*/  IADD3 R179, P4, R110.reuse, 0x60, RZ ;  /* 0x000000606eb37810 */ /* 0x040fe40007f9e0ff */
[C---:B------:R-:W-:Y:S01]  /*b610*/  IADD3 R183, P6, R110.reuse, 0x4020, RZ ;  /* 0x000040206eb77810 */ /* 0x040fe20007fde0ff */
[--C-:B------:R-:W-:Y:S01]  /*b620*/  IMAD.X R15, RZ, RZ, R111.reuse, P0 ;  /* 0x000000ffff0f7224 */ /* 0x100fe200000e066f */
[C---:B------:R-:W-:Y:S01]  /*b630*/  IADD3 R185, P5, R110.reuse, 0x4040, RZ ;  /* 0x000040406eb97810 */ /* 0x040fe20007fbe0ff */
[--C-:B------:R-:W-:Y:S01]  /*b640*/  IMAD.X R21, RZ, RZ, R111.reuse, P4 ;  /* 0x000000ffff157224 */ /* 0x100fe200020e066f */
[C---:B------:R-:W-:Y:S01]  /*b650*/  IADD3 R187, P2, R110.reuse, 0x4060, RZ ;  /* 0x000040606ebb7810 */ /* 0x040fe20007f5e0ff */
[--C-:B------:R-:W-:Y:S01]  /*b660*/  IMAD.X R39, RZ, RZ, R111.reuse, P6 ;  /* 0x000000ffff277224 */ /* 0x100fe200030e066f */
[C---:B------:R-:W-:Y:S01]  /*b670*/  IADD3 R189, P1, R110.reuse, 0x8000, RZ ;  /* 0x000080006ebd7810 */ /* 0x040fe20007f3e0ff */
[--C-:B------:R-:W-:Y:S01]  /*b680*/  IMAD.X R47, RZ, RZ, R111.reuse, P5 ;  /* 0x000000ffff2f7224 */ /* 0x100fe200028e066f */
[----:B------:R-:W-:Y:S01]  /*b690*/  IADD3 R181, P3, R110, 0x4000, RZ ;  /* 0x000040006eb57810 */ /* 0x000fe20007f7e0ff */
[--C-:B------:R-:W-:Y:S01]  /*b6a0*/  IMAD.X R55, RZ, RZ, R111.reuse, P2 ;  /* 0x000000ffff377224 */ /* 0x100fe200010e066f */
[----:B------:R-:W-:Y:S01]  /*b6b0*/  SHF.R.U64 R11, R11, 0x3, RZ ;  /* 0x000000030b0b7819 */ /* 0x000fe200000012ff */
[----:B------:R-:W-:Y:S01]  /*b6c0*/  IMAD.X R63, RZ, RZ, R111, P1 ;  /* 0x000000ffff3f7224 */ /* 0x000fe200008e066f */
[----:B------:R-:W-:-:S02]  /*b6d0*/  LOP3.LUT R12, R175, 0x380, RZ, 0xc0, !PT ;  /* 0x00000380af0c7812 */ /* 0x000fc400078ec0ff */
[----:B------:R-:W-:Y:S02]  /*b6e0*/  IADD3.X R31, RZ, R111, RZ, P3, !PT ;  /* 0x0000006fff1f7210 */ /* 0x000fe40001ffe4ff */
[----:B------:R-:W-:Y:S02]  /*b6f0*/  LOP3.LUT R14, R177, 0x380, RZ, 0xc0, !PT ;  /* 0x00000380b10e7812 */ /* 0x000fe400078ec0ff */
[C---:B------:R-:W-:Y:S02]  /*b700*/  IADD3 R191, P0, R110.reuse, 0x8020, RZ ;  /* 0x000080206ebf7810 */ /* 0x040fe40007f1e0ff */
[C---:B------:R-:W-:Y:S02]  /*b710*/  IADD3 R193, P4, R110.reuse, 0x8040, RZ ;  /* 0x000080406ec17810 */ /* 0x040fe40007f9e0ff */
[C---:B------:R-:W-:Y:S01]  /*b720*/  IADD3 R195, P3, R110.reuse, 0x8060, RZ ;  /* 0x000080606ec37810 */ /* 0x040fe20007f7e0ff */
[--C-:B------:R-:W-:Y:S01]  /*b730*/  IMAD.X R71, RZ, RZ, R111.reuse, P0 ;  /* 0x000000ffff477224 */ /* 0x100fe200000e066f */
[C---:B------:R-:W-:Y:S01]  /*b740*/  IADD3 R197, P6, R110.reuse, 0xc000, RZ ;  /* 0x0000c0006ec57810 */ /* 0x040fe20007fde0ff */
[----:B------:R-:W-:Y:S01]  /*b750*/  IMAD.X R79, RZ, RZ, R111, P4 ;  /* 0x000000ffff4f7224 */ /* 0x000fe200020e066f */
[----:B------:R-:W-:-:S02]  /*b760*/  IADD3 R4, P5, R110, 0xc020, RZ ;  /* 0x0000c0206e047810 */ /* 0x000fc40007fbe0ff */
[C---:B------:R-:W-:Y:S01]  /*b770*/  IADD3 R106, P2, R110.reuse, 0xc040, RZ ;  /* 0x0000c0406e6a7810 */ /* 0x040fe20007f5e0ff */
[--C-:B------:R-:W-:Y:S01]  /*b780*/  IMAD.X R99, RZ, RZ, R111.reuse, P6 ;  /* 0x000000ffff637224 */ /* 0x100fe200030e066f */
[----:B------:R-:W-:Y:S01]  /*b790*/  IADD3 R6, P1, R110, 0xc060, RZ ;  /* 0x0000c0606e067810 */ /* 0x000fe20007f3e0ff */
[--C-:B------:R-:W-:Y:S01]  /*b7a0*/  IMAD.X R103, RZ, RZ, R111.reuse, P5 ;  /* 0x000000ffff677224 */ /* 0x100fe200028e066f */
[----:B------:R-:W-:Y:S01]  /*b7b0*/  LOP3.LUT R20, R179, 0x380, RZ, 0xc0, !PT ;  /* 0x00000380b3147812 */ /* 0x000fe200078ec0ff */
[--C-:B------:R-:W-:Y:S01]  /*b7c0*/  IMAD.X R107, RZ, RZ, R111.reuse, P2 ;  /* 0x000000ffff6b7224 */ /* 0x100fe200010e066f */
[----:B------:R-:W-:Y:S01]  /*b7d0*/  LOP3.LUT R110, R11, R110, RZ, 0x3c, !PT ;  /* 0x0000006e0b6e7212 */ /* 0x000fe200078e3cff */
[----:B------:R-:W-:Y:S01]  /*b7e0*/  IMAD.X R11, RZ, RZ, R111, P1 ;  /* 0x000000ffff0b7224 */ /* 0x000fe200008e066f */
[----:B------:R-:W-:Y:S02]  /*b7f0*/  LOP3.LUT R30, R181, 0x380, RZ, 0xc0, !PT ;  /* 0x00000380b51e7812 */ /* 0x000fe400078ec0ff */
[----:B------:R-:W-:-:S02]  /*b800*/  SHF.R.U64 R12, R12, 0x3, RZ ;  /* 0x000000030c0c7819 */ /* 0x000fc400000012ff */
[----:B------:R-:W-:Y:S02]  /*b810*/  LOP3.LUT R38, R183, 0x380, RZ, 0xc0, !PT ;  /* 0x00000380b7267812 */ /* 0x000fe400078ec0ff */
[----:B------:R-:W-:Y:S02]  /*b820*/  SHF.R.U64 R14, R14, 0x3, RZ ;  /* 0x000000030e0e7819 */ /* 0x000fe400000012ff */
[----:B------:R-:W-:Y:S02]  /*b830*/  LOP3.LUT R46, R185, 0x380, RZ, 0xc0, !PT ;  /* 0x00000380b92e7812 */ /* 0x000fe400078ec0ff */
[----:B------:R-:W-:Y:S02]  /*b840*/  SHF.R.U64 R20, R20, 0x3, RZ ;  /* 0x0000000314147819 */ /* 0x000fe400000012ff */
[----:B------:R-:W-:Y:S02]  /*b850*/  LOP3.LUT R54, R187, 0x380, RZ, 0xc0, !PT ;  /* 0x00000380bb367812 */ /* 0x000fe400078ec0ff */
[----:B------:R-:W-:-:S02]  /*b860*/  IADD3.X R95, RZ, R111, RZ, P3, !PT ;  /* 0x0000006fff5f7210 */ /* 0x000fc40001ffe4ff */
[----:B------:R-:W-:Y:S02]  /*b870*/  SHF.R.U64 R30, R30, 0x3, RZ ;  /* 0x000000031e1e7819 */ /* 0x000fe400000012ff */
[----:B------:R-:W-:Y:S02]  /*b880*/  LOP3.LUT R62, R189, 0x380, RZ, 0xc0, !PT ;  /* 0x00000380bd3e7812 */ /* 0x000fe400078ec0ff */
[----:B------:R-:W-:Y:S02]  /*b890*/  LOP3.LUT R98, R197, 0x380, RZ, 0xc0, !PT ;  /* 0x00000380c5627812 */ /* 0x000fe400078ec0ff */
[----:B------:R-:W-:Y:S02]  /*b8a0*/  MOV R110, R110 ;  /* 0x0000006e006e7202 */ /* 0x000fe40000000f00 */
[----:B------:R-:W-:Y:S02]  /*b8b0*/  LOP3.LUT R12, R12, R175, RZ, 0x3c, !PT ;  /* 0x000000af0c0c7212 */ /* 0x000fe400078e3cff */
[----:B------:R-:W-:Y:S01]  /*b8c0*/  SHF.R.U64 R38, R38, 0x3, RZ ;  /* 0x0000000326267819 */ /* 0x000fe200000012ff */
[----:B------:R-:W-:Y:S01]  /*b8d0*/  STSM.16.M88.4 [R110], R24 ;  /* 0x000000186e007844 */ /* 0x000fe20000000200 */
[----:B------:R-:W-:-:S02]  /*b8e0*/  LOP3.LUT R70, R191, 0x380, RZ, 0xc0, !PT ;  /* 0x00000380bf467812 */ /* 0x000fc400078ec0ff */
[----:B------:R-:W-:Y:S02]  /*b8f0*/  LOP3.LUT R111, R106, 0x380, RZ, 0xc0, !PT ;  /* 0x000003806a6f7812 */ /* 0x000fe400078ec0ff */
[----:B------:R-:W-:Y:S02]  /*b900*/  LOP3.LUT R14, R14, R177, RZ, 0x3c, !PT ;  /* 0x000000b10e0e7212 */ /* 0x000fe400078e3cff */
[----:B------:R-:W-:Y:S02]  /*b910*/  SHF.R.U64 R46, R46, 0x3, RZ ;  /* 0x000000032e2e7819 */ /* 0x000fe400000012ff */
[----:B------:R-:W-:Y:S02]  /*b920*/  LOP3.LUT R78, R193, 0x380, RZ, 0xc0, !PT ;  /* 0x00000380c14e7812 */ /* 0x000fe400078ec0ff */
[----:B------:R-:W-:Y:S02]  /*b930*/  LOP3.LUT R20, R20, R179, RZ, 0x3c, !PT ;  /* 0x000000b314147212 */ /* 0x000fe400078e3cff */
[----:B------:R-:W-:-:S02]  /*b940*/  SHF.R.U64 R54, R54, 0x3, RZ ;  /* 0x0000000336367819 */ /* 0x000fc400000012ff */
[----:B------:R-:W-:Y:S02]  /*b950*/  LOP3.LUT R94, R195, 0x380, RZ, 0xc0, !PT ;  /* 0x00000380c35e7812 */ /* 0x000fe400078ec0ff */
[----:B------:R-:W-:Y:S02]  /*b960*/  LOP3.LUT R30, R30, R181, RZ, 0x3c, !PT ;  /* 0x000000b51e1e7212 */ /* 0x000fe400078e3cff */
[----:B------:R-:W-:Y:S02]  /*b970*/  SHF.R.U64 R62, R62, 0x3, RZ ;  /* 0x000000033e3e7819 */ /* 0x000fe400000012ff */
[----:B------:R-:W-:Y:S02]  /*b980*/  SHF.R.U64 R98, R98, 0x3, RZ ;  /* 0x0000000362627819 */ /* 0x000fe400000012ff */
[----:B------:R-:W-:Y:S02]  /*b990*/  LOP3.LUT R175, R6, 0x380, RZ, 0xc0, !PT ;  /* 0x0000038006af7812 */ /* 0x000fe400078ec0ff */
[----:B------:R-:W-:-:S02]  /*b9a0*/  LOP3.LUT R38, R38, R183, RZ, 0x3c, !PT ;  /* 0x000000b726267212 */ /* 0x000fc400078e3cff */
[----:B------:R-:W-:Y:S02]  /*b9b0*/  SHF.R.U64 R70, R70, 0x3, RZ ;  /* 0x0000000346467819 */ /* 0x000fe400000012ff */
[----:B------:R-:W-:Y:S02]  /*b9c0*/  LOP3.LUT R102, R4, 0x380, RZ, 0xc0, !PT ;  /* 0x0000038004667812 */ /* 0x000fe400078ec0ff */
[----:B------:R-:W-:Y:S02]  /*b9d0*/  SHF.R.U64 R111, R111, 0x3, RZ ;  /* 0x000000036f6f7819 */ /* 0x000fe400000012ff */
[----:B------:R-:W-:Y:S02]  /*b9e0*/  MOV R13, R12 ;  /* 0x0000000c000d7202 */ /* 0x000fe40000000f00 */
[----:B------:R-:W-:Y:S02]  /*b9f0*/  LOP3.LUT R46, R46, R185, RZ, 0x3c, !PT ;  /* 0x000000b92e2e7212 */ /* 0x000fe400078e3cff */
[----:B------:R-:W-:Y:S01]  /*ba00*/  SHF.R.U64 R78, R78, 0x3, RZ ;  /* 0x000000034e4e7819 */ /* 0x000fe200000012ff */
[----:B------:R-:W-:Y:S01]  /*ba10*/  STSM.16.M88.4 [R13], R32 ;  /* 0x000000200d007844 */ /* 0x000fe20000000200 */
[----:B------:R-:W-:-:S02]  /*ba20*/  MOV R14, R14 ;  /* 0x0000000e000e7202 */ /* 0x000fc40000000f00 */
[----:B------:R-:W-:Y:S02]  /*ba30*/  LOP3.LUT R54, R54, R187, RZ, 0x3c, !PT ;  /* 0x000000bb36367212 */ /* 0x000fe400078e3cff */
[----:B------:R-:W-:Y:S01]  /*ba40*/  SHF.R.U64 R94, R94, 0x3, RZ ;  /* 0x000000035e5e7819 */ /* 0x000fe200000012ff */
[----:B------:R-:W-:Y:S01]  /*ba50*/  STSM.16.M88.4 [R14], R40 ;  /* 0x000000280e007844 */ /* 0x000fe20000000200 */
[----:B------:R-:W-:Y:S02]  /*ba60*/  MOV R20, R20 ;  /* 0x0000001400147202 */ /* 0x000fe40000000f00 */
[----:B------:R-:W-:Y:S02]  /*ba70*/  LOP3.LUT R62, R62, R189, RZ, 0x3c, !PT ;  /* 0x000000bd3e3e7212 */ /* 0x000fe400078e3cff */
[----:B------:R-:W-:Y:S01]  /*ba80*/  LOP3.LUT R98, R98, R197, RZ, 0x3c, !PT ;  /* 0x000000c562627212 */ /* 0x000fe200078e3cff */
[----:B------:R-:W-:Y:S01]  /*ba90*/  STSM.16.M88.4 [R20], R48 ;  /* 0x0000003014007844 */ /* 0x000fe20000000200 */
[----:B------:R-:W-:-:S02]  /*baa0*/  SHF.R.U64 R175, R175, 0x3, RZ ;  /* 0x00000003afaf7819 */ /* 0x000fc400000012ff */
[----:B------:R-:W-:Y:S02]  /*bab0*/  MOV R30, R30 ;  /* 0x0000001e001e7202 */ /* 0x000fe40000000f00 */
[----:B------:R-:W-:Y:S02]  /*bac0*/  F2FP.F16.F32.PACK_AB R59, R156, R59 ;  /* 0x0000003b9c3b723e */ /* 0x000fe400000000ff */
[----:B------:R-:W-:Y:S02]  /*bad0*/  F2FP.F16.F32.PACK_AB R65, R155, R66 ;  /* 0x000000429b41723e */ /* 0x000fe400000000ff */
[----:B------:R-:W-:Y:S01]  /*bae0*/  F2FP.F16.F32.PACK_AB R72, R73, R72 ;  /* 0x000000484948723e */ /* 0x000fe200000000ff */
[----:B------:R-:W-:Y:S01]  /*baf0*/  STSM.16.M88.4 [R30], R56 ;  /* 0x000000381e007844 */ /* 0x000fe20000000200 */
[----:B------:R-:W-:Y:S02]  /*bb00*/  LOP3.LUT R70, R70, R191, RZ, 0x3c, !PT ;  /* 0x000000bf46467212 */ /* 0x000fe400078e3cff */
[----:B------:R-:W-:-:S02]  /*bb10*/  SHF.R.U64 R29, R102, 0x3, RZ ;  /* 0x00000003661d7819 */ /* 0x000fc400000012ff */
[----:B------:R-:W-:Y:S02]  /*bb20*/  LOP3.LUT R106, R111, R106, RZ, 0x3c, !PT ;  /* 0x0000006a6f6a7212 */ /* 0x000fe400078e3cff */
[----:B------:R-:W-:Y:S02]  /*bb30*/  MOV R38, R38 ;  /* 0x0000002600267202 */ /* 0x000fe40000000f00 */
[----:B------:R-:W-:Y:S02]  /*bb40*/  F2FP.F16.F32.PACK_AB R66, R69, R68 ;  /* 0x000000444542723e */ /* 0x000fe400000000ff */
[----:B------:R-:W-:Y:S02]  /*bb50*/  F2FP.F16.F32.PACK_AB R67, R154, R67 ;  /* 0x000000439a43723e */ /* 0x000fe400000000ff */
[----:B------:R-:W-:Y:S02]  /*bb60*/  F2FP.F16.F32.PACK_AB R73, R153, R74 ;  /* 0x0000004a9949723e */ /* 0x000fe400000000ff */
[----:B------:R-:W-:Y:S01]  /*bb70*/  F2FP.F16.F32.PACK_AB R80, R81, R80 ;  /* 0x000000505150723e */ /* 0x000fe200000000ff */
[----:B------:R-:W-:Y:S01]  /*bb80*/  STSM.16.M88.4 [R38], R64 ;  /* 0x0000004026007844 */ /* 0x000fe20000000200 */
[----:B------:R-:W-:-:S02]  /*bb90*/  R2UR UR6, R215 ;  /* 0x00000000d70672ca */ /* 0x000fc400000e0000 */
[----:B------:R-:W-:Y:S02]  /*bba0*/  R2UR UR4, R214 ;  /* 0x00000000d60472ca */ /* 0x000fe400000e0000 */
[----:B------:R-:W-:Y:S02]  /*bbb0*/  LOP3.LUT R78, R78, R193, RZ, 0x3c, !PT ;  /* 0x000000c14e4e7212 */ /* 0x000fe400078e3cff */
[----:B------:R-:W-:Y:S02]  /*bbc0*/  MOV R46, R46 ;  /* 0x0000002e002e7202 */ /* 0x000fe40000000f00 */
[----:B------:R-:W-:Y:S02]  /*bbd0*/  F2FP.F16.F32.PACK_AB R74, R77, R76 ;  /* 0x0000004c4d4a723e */ /* 0x000fe400000000ff */
[----:B------:R-:W-:Y:S02]  /*bbe0*/  F2FP.F16.F32.PACK_AB R75, R19, R75 ;  /* 0x0000004b134b723e */ /* 0x000fe400000000ff */
[----:B------:R-:W-:-:S02]  /*bbf0*/  F2FP.F16.F32.PACK_AB R81, R3, R82 ;  /* 0x000000520351723e */ /* 0x000fc400000000ff */
[----:B------:R-:W-:Y:S01]  /*bc00*/  LOP3.LUT R94, R94, R195, RZ, 0x3c, !PT ;  /* 0x000000c35e5e7212 */ /* 0x000fe200078e3cff */
[----:B------:R-:W-:Y:S01]  /*bc10*/  STSM.16.M88.4 [R46], R72 ;  /* 0x000000482e007844 */ /* 0x000fe20000000200 */
[----:B------:R-:W-:Y:S01]  /*bc20*/  MOV R54, R54 ;  /* 0x0000003600367202 */ /* 0x000fe20000000f00 */
[----:B------:R-:W-:Y:S01]  /*bc30*/  USHF.L.U64.HI UR9, UR4, 0x2, UR6 ;  /* 0x0000000204097899 */ /* 0x000fe20008010206 */
[----:B------:R-:W-:Y:S01]  /*bc40*/  F2FP.F16.F32.PACK_AB R82, R85, R84 ;  /* 0x000000545552723e */ /* 0x000fe200000000ff */
[----:B------:R-:W-:Y:S01]  /*bc50*/  USHF.L.U32 UR8, UR4, 0x2, URZ ;  /* 0x0000000204087899 */ /* 0x000fe2000800063f */
[----:B------:R-:W-:Y:S01]  /*bc60*/  F2FP.F16.F32.PACK_AB R83, R83, R86 ;  /* 0x000000565353723e */ /* 0x000fe200000000ff */
[----:B------:R-:W-:Y:S01]  /*bc70*/  ULDC.64 UR6, c[0x0][0xbd8] ;  /* 0x0002f60000067ab9 */ /* 0x000fe20000000a00 */
[----:B------:R-:W-:Y:S01]  /*bc80*/  LOP3.LUT R10, R175, R6, RZ, 0x3c, !PT ;  /* 0x00000006af0a7212 */ /* 0x000fe200078e3cff */
[----:B------:R-:W-:Y:S01]  /*bc90*/  UISETP.NE.U32.AND UP0, UPT, UR6, URZ, UPT ;  /* 0x0000003f0600728c */ /* 0x000fe2000bf05070 */
[----:B------:R-:W-:Y:S01]  /*bca0*/  MOV R62, R62 ;  /* 0x0000003e003e7202 */ /* 0x000fe20000000f00 */
[----:B------:R0:W-:Y:S01]  /*bcb0*/  STSM.16.M88.4 [R54], R80 ;  /* 0x0000005036007844 */ /* 0x0001e20000000200 */
[----:B------:R-:W-:Y:S01]  /*bcc0*/  MOV R12, R98 ;  /* 0x00000062000c7202 */ /* 0x000fe20000000f00 */
[----:B------:R-:W-:Y:S01]  /*bcd0*/  UISETP.NE.AND.EX UP0, UPT, UR7, URZ, UPT, UP0 ;  /* 0x0000003f0700728c */ /* 0x000fe2000bf05300 */
[----:B------:R-:W-:Y:S01]  /*bce0*/  F2FP.F16.F32.PACK_AB R84, R89, R88 ;  /* 0x000000585954723e */ /* 0x000fe200000000ff */
[----:B------:R-:W-:Y:S01]  /*bcf0*/  UIADD3 UR4, UP1, UR8, UR6, URZ ;  /* 0x0000000608047290 */ /* 0x000fe2000ff3e03f */
[----:B------:R-:W-:-:S02]  /*bd00*/  F2FP.F16.F32.PACK_AB R85, R91, R90 ;  /* 0x0000005a5b55723e */ /* 0x000fc400000000ff */
[----:B------:R-:W-:Y:S01]  /*bd10*/  F2FP.F16.F32.PACK_AB R86, R93, R92 ;  /* 0x0000005c5d56723e */ /* 0x000fe200000000ff */
[----:B------:R-:W-:Y:S01]  /*bd20*/  UIADD3.X UR6, UR9, UR7, URZ, UP1, !UPT ;  /* 0x0000000709067290 */ /* 0x000fe20008ffe43f */
[----:B------:R-:W-:Y:S02]  /*bd30*/  F2FP.F16.F32.PACK_AB R87, R165, R87 ;  /* 0x00000057a557723e */ /* 0x000fe400000000ff */
[----:B------:R-:W-:Y:S02]  /*bd40*/  F2FP.F16.F32.PACK_AB R96, R97, R96 ;  /* 0x000000606160723e */ /* 0x000fe400000000ff */
[----:B------:R-:W-:Y:S01]  /*bd50*/  LOP3.LUT R102, R29, R4, RZ, 0x3c, !PT ;  /* 0x000000041d667212 */ /* 0x000fe200078e3cff */
[----:B------:R-:W-:Y:S01]  /*bd60*/  STSM.16.M88.4 [R62], R84 ;  /* 0x000000543e007844 */ /* 0x000fe20000000200 */
[----:B------:R-:W-:Y:S02]  /*bd70*/  MOV R70, R70 ;  /* 0x0000004600467202 */ /* 0x000fe40000000f00 */
[----:B------:R-:W-:-:S02]  /*bd80*/  MOV R6, R106 ;  /* 0x0000006a00067202 */ /* 0x000fc40000000f00 */
[----:B------:R-:W-:Y:S02]  /*bd90*/  F2FP.F16.F32.PACK_AB R97, R167, R166 ;  /* 0x000000a6a761723e */ /* 0x000fe400000000ff */
[----:B------:R-:W-:Y:S02]  /*bda0*/  F2FP.F16.F32.PACK_AB R98, R101, R100 ;  /* 0x000000646562723e */ /* 0x000fe400000000ff */
[----:B------:R-:W-:Y:S02]  /*bdb0*/  F2FP.F16.F32.PACK_AB R99, R169, R168 ;  /* 0x000000a8a963723e */ /* 0x000fe400000000ff */
[----:B------:R-:W-:Y:S02]  /*bdc0*/  F2FP.F16.F32.PACK_AB R104, R105, R104 ;  /* 0x000000686968723e */ /* 0x000fe400000000ff */
[----:B------:R-:W-:Y:S01]  /*bdd0*/  F2FP.F16.F32.PACK_AB R112, R113, R112 ;  /* 0x000000707170723e */ /* 0x000fe200000000ff */
[----:B------:R-:W-:Y:S01]  /*bde0*/  STSM.16.M88.4 [R70], R96 ;  /* 0x0000006046007844 */ /* 0x000fe20000000200 */
        /* <DEDUP_REMOVED lines=17> */
[----:B------:R1:W-:Y:S01]  /*bf00*/  STSM.16.M88.4 [R12], R120 ;  /* 0x000000780c007844 */ /* 0x0003e20000000200 */
[----:B------:R-:W-:Y:S02]  /*bf10*/  MOV R102, R102 ;  /* 0x0000006600667202 */ /* 0x000fe40000000f00 */
[----:B------:R-:W-:Y:S02]  /*bf20*/  F2FP.F16.F32.PACK_AB R130, R133, R132 ;  /* 0x000000848582723e */ /* 0x000fe400000000ff */
[----:B------:R-:W-:Y:S02]  /*bf30*/  F2FP.F16.F32.PACK_AB R131, R135, R134 ;  /* 0x000000868783723e */ /* 0x000fe400000000ff */
[----:B------:R-:W-:-:S02]  /*bf40*/  F2FP.F16.F32.PACK_AB R137, R139, R138 ;  /* 0x0000008a8b89723e */ /* 0x000fc400000000ff */
[----:B------:R-:W-:Y:S01]  /*bf50*/  F2FP.F16.F32.PACK_AB R144, R145, R144 ;  /* 0x000000909190723e */ /* 0x000fe200000000ff */
[----:B------:R2:W-:Y:S01]  /*bf60*/  STSM.16.M88.4 [R102], R128 ;  /* 0x0000008066007844 */ /* 0x0005e20000000200 */
[----:B------:R-:W-:Y:S02]  /*bf70*/  F2FP.F16.F32.PACK_AB R138, R141, R140 ;  /* 0x0000008c8d8a723e */ /* 0x000fe400000000ff */
[----:B------:R-:W-:Y:S02]  /*bf80*/  F2FP.F16.F32.PACK_AB R139, R143, R142 ;  /* 0x0000008e8f8b723e */ /* 0x000fe400000000ff */
[----:B------:R-:W-:Y:S02]  /*bf90*/  F2FP.F16.F32.PACK_AB R145, R147, R146 ;  /* 0x000000929391723e */ /* 0x000fe400000000ff */
[----:B------:R-:W-:Y:S01]  /*bfa0*/  MOV R4, R10 ;  /* 0x0000000a00047202 */ /* 0x000fe20000000f00 */
[----:B------:R2:W-:Y:S01]  /*bfb0*/  STSM.16.M88.4 [R6], R136 ;  /* 0x0000008806007844 */ /* 0x0005e20000000200 */
[----:B------:R-:W-:Y:S01]  /*bfc0*/  F2FP.F16.F32.PACK_AB R146, R149, R148 ;  /* 0x000000949592723e */ /* 0x000fe200000000ff */
[----:B------:R-:W-:Y:S01]  /*bfd0*/  IMAD.U32 R10, RZ, RZ, UR4 ;  /* 0x00000004ff0a7e24 */ /* 0x000fe2000f8e00ff */
[----:B------:R-:W-:Y:S01]  /*bfe0*/  F2FP.F16.F32.PACK_AB R147, R151, R150 ;  /* 0x000000969793723e */ /* 0x000fe200000000ff */
[----:B------:R-:W-:Y:S01]  /*bff0*/  IMAD.U32 R11, RZ, RZ, UR6 ;  /* 0x00000006ff0b7e24 */ /* 0x000fe2000f8e00ff */
[----:B------:R-:W-:Y:S01]  /*c000*/  PLOP3.LUT P1, PT, PT, PT, UP0, 0x80, 0x0 ;  /* 0x000000000000781c */ /* 0x000fe20003f2f008 */
[----:B------:R-:W-:-:S02]  /*c010*/  ULDC.64 UR6, c[0x0][0xbe0] ;  /* 0x0002f80000067ab9 */ /* 0x000fc40000000a00 */
[----:B------:R2:W-:Y:S01]  /*c020*/  STSM.16.M88.4 [R4], R144 ;  /* 0x0000009004007844 */ /* 0x0005e20000000200 */
[----:B------:R-:W-:Y:S09]  /*c030*/  BAR.SYNC.DEFER_BLOCKING 0x1, 0x100 ;  /* 0x0044000000007b1d */ /* 0x000ff20000010000 */
[----:B------:R-:W3:Y:S01]  /*c040*/  @P1 LDG.E R3, desc[UR10][R10.64] ;  /* 0x0000000a0a031981 */ /* 0x000ee2000c1e1900 */
[----:B------:R-:W-:Y:S01]  /*c050*/  UISETP.NE.U32.AND UP1, UPT, UR6, URZ, UPT ;  /* 0x0000003f0600728c */ /* 0x000fe2000bf25070 */
[----:B0-----:R-:W0:Y:S01]  /*c060*/  LDC R81, c[0x0][0xa88] ;  /* 0x0002a200ff517b82 */ /* 0x001e220000000800 */
[----:B------:R-:W-:Y:S01]  /*c070*/  LEA R13, R22, R18, 0x6 ;  /* 0x00000012160d7211 */ /* 0x000fe200078e30ff */
[----:B------:R-:W-:Y:S01]  /*c080*/  UMOV UR4, URZ ;  /* 0x0000003f00047c82 */ /* 0x000fe20008000000 */
[----:B------:R-:W-:-:S03]  /*c090*/  UISETP.NE.AND.EX UP1, UPT, UR7, URZ, UPT, UP1 ;  /* 0x0000003f0700728c */ /* 0x000fc6000bf25310 */
[----:B------:R-:W-:-:S03]  /*c0a0*/  IMAD.WIDE R8, R13, 0x2, R8 ;  /* 0x000000020d087825 */ /* 0x000fc600078e0208 */
[----:B------:R-:W-:Y:S02]  /*c0b0*/  PLOP3.LUT P2, PT, PT, PT, UP1, 0x80, 0x0 ;  /* 0x000000000000781c */ /* 0x000fe40003f4f018 */
[----:B------:R-:W-:-:S03]  /*c0c0*/  IADD3 R25, P0, R8, 0x1000, RZ ;  /* 0x0000100008197810 */ /* 0x000fc60007f1e0ff */
[----:B------:R-:W-:-:S04]  /*c0d0*/  @UP1 UIADD3 UR6, UP2, UR8, UR6, URZ ;  /* 0x0000000608061290 */ /* 0x000fc8000ff5e03f */
[----:B------:R-:W-:Y:S02]  /*c0e0*/  @UP1 UIADD3.X UR7, UR9, UR7, URZ, UP2, !UPT ;  /* 0x0000000709071290 */ /* 0x000fe400097fe43f */
[----:B-1----:R-:W-:-:S04]  /*c0f0*/  IMAD.U32 R12, RZ, RZ, UR6 ;  /* 0x00000006ff0c7e24 */ /* 0x002fc8000f8e00ff */
[----:B------:R-:W-:-:S05]  /*c100*/  IMAD.U32 R13, RZ, RZ, UR7 ;  /* 0x00000007ff0d7e24 */ /* 0x000fca000f8e00ff */
[----:B0-----:R2:W5:Y:S01]  /*c110*/  @P2 LDG.E R81, desc[UR10][R12.64] ;  /* 0x0000000a0c512981 */ /* 0x001562000c1e1900 */
[----:B---3--:R-:W-:Y:S01]  /*c120*/  @P1 R2UR UR4, R3 ;  /* 0x00000000030412ca */ /* 0x008fe200000e0000 */
[----:B--2---:R-:W-:-:S14]  /*c130*/  @P2 BRA `(.L_x_284) ;  /* 0x0000000000142947 */ /* 0x004fdc0003800000 */
[----:B------:R-:W-:Y:S05]  /*c140*/  @!P1 BRA `(.L_x_284) ;  /* 0x0000000000109947 */ /* 0x000fea0003800000 */
[----:B------:R-:W-:Y:S02]  /*c150*/  ULDC.64 UR6, c[0x0][0x208] ;  /* 0x0000820000067ab9 */ /* 0x000fe40000000a00 */
[----:B------:R-:W2:Y:S04]  /*c160*/  LDG.E R4, desc[UR6][R10.64] ;  /* 0x000000060a047981 */ /* 0x000ea8000c1e1900 */
[----:B-----5:R-:W2:Y:S02]  /*c170*/  LDG.E R81, desc[UR6][R10.64+0x4] ;  /* 0x000004060a517981 */ /* 0x020ea4000c1e1900 */
[----:B--2---:R-:W-:-:S07]  /*c180*/  IMAD.IADD R81, R81, 0x1, -R4 ;  /* 0x0000000151517824 */ /* 0x004fce00078e0a04 */
.L_x_284:
[----:B------:R-:W-:Y:S01]  /*c190*/  R2UR UR16, R213 ;  /* 0x00000000d51072ca */ /* 0x000fe200000e0000 */
[----:B------:R-:W-:Y:S01]  /*c1a0*/  ULDC.64 UR12, c[0x0][0xb70] ;  /* 0x0002dc00000c7ab9 */ /* 0x000fe20000000a00 */
[----:B------:R-:W-:Y:S01]  /*c1b0*/  R2UR UR15, R215 ;  /* 0x00000000d70f72ca */ /* 0x000fe200000e0000 */
[----:B------:R-:W-:Y:S01]  /*c1c0*/  USHF.R.S32.HI UR9, URZ, 0x1f, UR4 ;  /* 0x0000001f3f097899 */ /* 0x000fe20008011404 */
[----:B------:R-:W-:Y:S01]  /*c1d0*/  R2UR UR14, R214 ;  /* 0x00000000d60e72ca */ /* 0x000fe200000e0000 */
[----:B------:R-:W-:Y:S01]  /*c1e0*/  UMOV UR8, UR4 ;  /* 0x0000000400087c82 */ /* 0x000fe20008000000 */
[----:B------:R-:W-:Y:S01]  /*c1f0*/  IMAD R6, R212, 0x80, R220 ;  /* 0x00000080d4067824 */ /* 0x000fe200078e02dc */
[----:B------:R-:W-:Y:S01]  /*c200*/  LOP3.LUT R24, R25, 0x380, RZ, 0xc0, !PT ;  /* 0x0000038019187812 */ /* 0x000fe200078ec0ff */
[----:B------:R-:W-:Y:S01]  /*c210*/  ULDC.64 UR18, c[0x0][0x208] ;  /* 0x0000820000127ab9 */ /* 0x000fe20000000a00 */
[C---:B------:R-:W-:Y:S02]  /*c220*/  IADD3 R11, P1, R8.reuse, 0x2000, RZ ;  /* 0x00002000080b7810 */ /* 0x040fe40007f3e0ff */
[----:B------:R-:W-:-:S02]  /*c230*/  IADD3 R13, P2, R8, 0x3000, RZ ;  /* 0x00003000080d7810 */ /* 0x000fc40007f5e0ff */
[----:B------:R-:W-:Y:S01]  /*c240*/  USHF.R.S32.HI UR11, URZ, 0x1f, UR16 ;  /* 0x0000001f3f0b7899 */ /* 0x000fe20008011410 */
[----:B------:R-:W-:Y:S01]  /*c250*/  SHF.R.U64 R24, R24, 0x3, RZ ;  /* 0x0000000318187819 */ /* 0x000fe200000012ff */
[----:B------:R-:W-:Y:S01]  /*c260*/  USEL UR15, UR15, URZ, !UP0 ;  /* 0x0000003f0f0f7287 */ /* 0x000fe2000c000000 */
[----:B------:R-:W-:Y:S01]  /*c270*/  LOP3.LUT R10, R11, 0x380, RZ, 0xc0, !PT ;  /* 0x000003800b0a7812 */ /* 0x000fe200078ec0ff */
[----:B------:R-:W-:Y:S01]  /*c280*/  UIMAD UR10, UR11, UR12, URZ ;  /* 0x0000000c0b0a72a4 */ /* 0x000fe2000f8e023f */
[----:B------:R-:W-:Y:S01]  /*c290*/  SHF.R.S32.HI R3, RZ, 0x1f, R6 ;  /* 0x0000001fff037819 */ /* 0x000fe20000011406 */
[----:B------:R-:W-:Y:S01]  /*c2a0*/  UIMAD.WIDE.U32 UR6, UR16, UR12, UR8 ;  /* 0x0000000c100672a5 */ /* 0x000fe2000f8e0008 */
[----:B------:R-:W-:Y:S01]  /*c2b0*/  LOP3.LUT R12, R13, 0x380, RZ, 0xc0, !PT ;  /* 0x000003800d0c7812 */ /* 0x000fe200078ec0ff */
[----:B------:R-:W-:Y:S01]  /*c2c0*/  UIMAD UR10, UR16, UR13, UR10 ;  /* 0x0000000d100a72a4 */ /* 0x000fe2000f8e020a */
[----:B------:R-:W-:Y:S01]  /*c2d0*/  LOP3.LUT R24, R24, R25, RZ, 0x3c, !PT ;  /* 0x0000001918187212 */ /* 0x000fe200078e3cff */
[----:B------:R-:W-:Y:S01]  /*c2e0*/  USEL UR14, UR14, URZ, !UP0 ;  /* 0x0000003f0e0e7287 */ /* 0x000fe2000c000000 */
[----:B------:R-:W-:Y:S01]  /*c2f0*/  SHF.R.U64 R10, R10, 0x3, RZ ;  /* 0x000000030a0a7819 */ /* 0x000fe200000012ff */
[----:B------:R-:W-:Y:S01]  /*c300*/  ULDC.64 UR12, c[0x0][0xb78] ;  /* 0x0002de00000c7ab9 */ /* 0x000fe20000000a00 */
[----:B------:R-:W-:Y:S01]  /*c310*/  UIADD3 UR7, UR7, UR10, URZ ;  /* 0x0000000a07077290 */ /* 0x000fe2000fffe03f */
[----:B------:R-:W-:Y:S01]  /*c320*/  SHF.R.U64 R12, R12, 0x3, RZ ;  /* 0x000000030c0c7819 */ /* 0x000fe200000012ff */
[----:B------:R-:W-:Y:S01]  /*c330*/  UIMAD UR8, UR15, UR12, URZ ;  /* 0x0000000c0f0872a4 */ /* 0x000fe2000f8e023f */
[----:B------:R-:W-:Y:S01]  /*c340*/  IMAD.X R25, RZ, RZ, R9, P0 ;  /* 0x000000ffff197224 */ /* 0x000fe200000e0609 */
[----:B------:R-:W-:Y:S01]  /*c350*/  UIMAD.WIDE.U32 UR6, UR14, UR12, UR6 ;  /* 0x0000000c0e0672a5 */ /* 0x000fe2000f8e0006 */
[----:B------:R-:W-:Y:S01]  /*c360*/  IADD3 R73, P0, R8, 0x8000, RZ ;  /* 0x0000800008497810 */ /* 0x000fe20007f1e0ff */
[----:B------:R-:W-:Y:S01]  /*c370*/  UIMAD UR8, UR14, UR13, UR8 ;  /* 0x0000000d0e0872a4 */ /* 0x000fe2000f8e0208 */
[----:B------:R-:W-:-:S02]  /*c380*/  LOP3.LUT R10, R10, R11, RZ, 0x3c, !PT ;  /* 0x0000000b0a0a7212 */ /* 0x000fc400078e3cff */
[----:B------:R-:W-:Y:S01]  /*c390*/  LOP3.LUT R12, R12, R13, RZ, 0x3c, !PT ;  /* 0x0000000d0c0c7212 */ /* 0x000fe200078e3cff */
[----:B------:R-:W-:Y:S01]  /*c3a0*/  IMAD.X R13, RZ, RZ, R9, P2 ;  /* 0x000000ffff0d7224 */ /* 0x000fe200010e0609 */
[----:B------:R-:W-:Y:S01]  /*c3b0*/  IADD3 R4, P3, R6, UR6, RZ ;  /* 0x0000000606047c10 */ /* 0x000fe2000ff7e0ff */
[----:B------:R-:W-:Y:S01]  /*c3c0*/  IMAD.U32 R14, RZ, RZ, UR8 ;  /* 0x00000008ff0e7e24 */ /* 0x000fe2000f8e00ff */
[----:B------:R-:W-:Y:S01]  /*c3d0*/  IADD3.X R11, RZ, R9, RZ, P1, !PT ;  /* 0x00000009ff0b7210 */ /* 0x000fe20000ffe4ff */
[----:B------:R-:W-:Y:S01]  /*c3e0*/  ULDC.64 UR12, c[0x0][0xaa0] ;  /* 0x0002a800000c7ab9 */ /* 0x000fe20000000a00 */
[----:B------:R-:W-:Y:S02]  /*c3f0*/  IADD3 R65, P1, R8, 0x9000, RZ ;  /* 0x0000900008417810 */ /* 0x000fe40007f3e0ff */
[----:B------:R-:W-:Y:S01]  /*c400*/  IADD3.X R3, R3, UR7, R14, P3, !PT ;  /* 0x0000000703037c10 */ /* 0x000fe20009ffe40e */
[----:B------:R-:W-:Y:S01]  /*c410*/  ULDC.64 UR6, c[0x0][0xb40] ;  /* 0x0002d00000067ab9 */ /* 0x000fe20000000a00 */
[----:B------:R-:W-:-:S02]  /*c420*/  LOP3.LUT R72, R73, 0x380, RZ, 0xc0, !PT ;  /* 0x0000038049487812 */ /* 0x000fc400078ec0ff */
[----:B------:R-:W-:Y:S02]  /*c430*/  LEA R20, P3, R4, UR6, 0x2 ;  /* 0x0000000604147c11 */ /* 0x000fe4000f8610ff */
[----:B------:R-:W-:Y:S02]  /*c440*/  IADD3 R53, P2, R8, 0xa000, RZ ;  /* 0x0000a00008357810 */ /* 0x000fe40007f5e0ff */
[----:B------:R-:W-:Y:S01]  /*c450*/  LEA.HI.X R21, R4, UR7, R3, 0x2, P3 ;  /* 0x0000000704157c11 */ /* 0x000fe200098f1403 */
[----:B------:R-:W-:Y:S01]  /*c460*/  VIADD R4, R6, 0x8 ;  /* 0x0000000806047836 */ /* 0x000fe20000000000 */
[C---:B------:R-:W-:Y:S02]  /*c470*/  IADD3 R49, P6, R8.reuse, 0x4000, RZ ;  /* 0x0000400008317810 */ /* 0x040fe40007fde0ff */
[C---:B------:R-:W-:Y:S02]  /*c480*/  IADD3 R41, P5, R8.reuse, 0x5000, RZ ;  /* 0x0000500008297810 */ /* 0x040fe40007fbe0ff */
[----:B------:R-:W-:-:S02]  /*c490*/  IADD3 R37, P4, R8, 0x6000, RZ ;  /* 0x0000600008257810 */ /* 0x000fc40007f9e0ff */
[----:B------:R-:W-:Y:S02]  /*c4a0*/  IADD3 R29, P3, R8, 0x7000, RZ ;  /* 0x00007000081d7810 */ /* 0x000fe40007f7e0ff */
[----:B------:R-:W-:Y:S02]  /*c4b0*/  LOP3.LUT R64, R65, 0x380, RZ, 0xc0, !PT ;  /* 0x0000038041407812 */ /* 0x000fe400078ec0ff */
[----:B------:R-:W-:Y:S02]  /*c4c0*/  SHF.R.U64 R72, R72, 0x3, RZ ;  /* 0x0000000348487819 */ /* 0x000fe400000012ff */
[----:B------:R-:W-:Y:S02]  /*c4d0*/  LOP3.LUT R52, R53, 0x380, RZ, 0xc0, !PT ;  /* 0x0000038035347812 */ /* 0x000fe400078ec0ff */
[----:B------:R-:W-:Y:S02]  /*c4e0*/  LOP3.LUT R48, R49, 0x380, RZ, 0xc0, !PT ;  /* 0x0000038031307812 */ /* 0x000fe400078ec0ff */
[----:B------:R-:W-:-:S02]  /*c4f0*/  LOP3.LUT R40, R41, 0x380, RZ, 0xc0, !PT ;  /* 0x0000038029287812 */ /* 0x000fc400078ec0ff */
[----:B------:R-:W-:Y:S02]  /*c500*/  LOP3.LUT R36, R37, 0x380, RZ, 0xc0, !PT ;  /* 0x0000038025247812 */ /* 0x000fe400078ec0ff */
[----:B------:R-:W-:Y:S02]  /*c510*/  LOP3.LUT R28, R29, 0x380, RZ, 0xc0, !PT ;  /* 0x000003801d1c7812 */ /* 0x000fe400078ec0ff */
[----:B------:R-:W-:Y:S02]  /*c520*/  SHF.R.U64 R64, R64, 0x3, RZ ;  /* 0x0000000340407819 */ /* 0x000fe400000012ff */
[----:B------:R-:W-:Y:S01]  /*c530*/  LOP3.LUT R72, R72, R73, RZ, 0x3c, !PT ;  /* 0x0000004948487212 */ /* 0x000fe200078e3cff */
[----:B------:R-:W-:Y:S01]  /*c540*/  IMAD.X R73, RZ, RZ, R9, P0 ;  /* 0x000000ffff497224 */ /* 0x000fe200000e0609 */
[----:B------:R-:W-:Y:S02]  /*c550*/  SHF.R.U64 R52, R52, 0x3, RZ ;  /* 0x0000000334347819 */ /* 0x000fe400000012ff */
[----:B------:R-:W-:-:S02]  /*c560*/  SHF.R.U64 R48, R48, 0x3, RZ ;  /* 0x0000000330307819 */ /* 0x000fc400000012ff */
[----:B------:R-:W-:Y:S02]  /*c570*/  SHF.R.U64 R40, R40, 0x3, RZ ;  /* 0x0000000328287819 */ /* 0x000fe400000012ff */
[----:B------:R-:W-:Y:S02]  /*c580*/  SHF.R.U64 R36, R36, 0x3, RZ ;  /* 0x0000000324247819 */ /* 0x000fe400000012ff */
[----:B------:R-:W-:Y:S02]  /*c590*/  SHF.R.U64 R28, R28, 0x3, RZ ;  /* 0x000000031c1c7819 */ /* 0x000fe400000012ff */
[----:B------:R-:W-:Y:S02]  /*c5a0*/  LOP3.LUT P0, RZ, R217, 0x3, RZ, 0xc0, !PT ;  /* 0x00000003d9ff7812 */ /* 0x000fe4000780c0ff */
[----:B------:R-:W-:Y:S02]  /*c5b0*/  LOP3.LUT R64, R64, R65, RZ, 0x3c, !PT ;  /* 0x0000004140407212 */ /* 0x000fe400078e3cff */
[----:B------:R-:W-:Y:S01]  /*c5c0*/  LOP3.LUT R52, R52, R53, RZ, 0x3c, !PT ;  /* 0x0000003534347212 */ /* 0x000fe200078e3cff */
[----:B------:R-:W-:Y:S01]  /*c5d0*/  IMAD.X R53, RZ, RZ, R9, P2 ;  /* 0x000000ffff357224 */ /* 0x000fe200010e0609 */
[----:B------:R-:W-:-:S02]  /*c5e0*/  IADD3.X R65, RZ, R9, RZ, P1, !PT ;  /* 0x00000009ff417210 */ /* 0x000fc40000ffe4ff */
[----:B------:R-:W-:Y:S01]  /*c5f0*/  LOP3.LUT R48, R48, R49, RZ, 0x3c, !PT ;  /* 0x0000003130307212 */ /* 0x000fe200078e3cff */
[--C-:B------:R-:W-:Y:S01]  /*c600*/  IMAD.X R49, RZ, RZ, R9.reuse, P6 ;  /* 0x000000ffff317224 */ /* 0x100fe200030e0609 */
[----:B------:R-:W-:Y:S01]  /*c610*/  LOP3.LUT R40, R40, R41, RZ, 0x3c, !PT ;  /* 0x0000002928287212 */ /* 0x000fe200078e3cff */
[--C-:B------:R-:W-:Y:S01]  /*c620*/  IMAD.X R41, RZ, RZ, R9.reuse, P5 ;  /* 0x000000ffff297224 */ /* 0x100fe200028e0609 */
[----:B------:R-:W-:Y:S01]  /*c630*/  LOP3.LUT R36, R36, R37, RZ, 0x3c, !PT ;  /* 0x0000002524247212 */ /* 0x000fe200078e3cff */
[--C-:B------:R-:W-:Y:S01]  /*c640*/  IMAD.X R37, RZ, RZ, R9.reuse, P4 ;  /* 0x000000ffff257224 */ /* 0x100fe200020e0609 */
[----:B------:R-:W-:Y:S01]  /*c650*/  LOP3.LUT R28, R28, R29, RZ, 0x3c, !PT ;  /* 0x0000001d1c1c7212 */ /* 0x000fe200078e3cff */
[----:B------:R-:W-:Y:S01]  /*c660*/  IMAD.X R29, RZ, RZ, R9, P3 ;  /* 0x000000ffff1d7224 */ /* 0x000fe200018e0609 */
[----:B-----5:R-:W-:Y:S02]  /*c670*/  ISETP.GE.OR P1, PT, R6, R81, P0 ;  /* 0x000000510600720c */ /* 0x020fe40000726670 */
[----:B------:R-:W-:-:S02]  /*c680*/  IADD3 R6, P2, R8, 0xf000, RZ ;  /* 0x0000f00008067810 */ /* 0x000fc40007f5e0ff */
[C---:B------:R-:W-:Y:S02]  /*c690*/  IADD3 R45, P6, R8.reuse, 0xb000, RZ ;  /* 0x0000b000082d7810 */ /* 0x040fe40007fde0ff */
[C---:B------:R-:W-:Y:S02]  /*c6a0*/  IADD3 R77, P5, R8.reuse, 0xc000, RZ ;  /* 0x0000c000084d7810 */ /* 0x040fe40007fbe0ff */
[C---:B------:R-:W-:Y:S02]  /*c6b0*/  IADD3 R69, P4, R8.reuse, 0xd000, RZ ;  /* 0x0000d00008457810 */ /* 0x040fe40007f9e0ff */
[----:B------:R-:W-:Y:S02]  /*c6c0*/  IADD3 R61, P3, R8, 0xe000, RZ ;  /* 0x0000e000083d7810 */ /* 0x000fe40007f7e0ff */
[----:B------:R-:W-:Y:S02]  /*c6d0*/  LOP3.LUT R3, R6, 0x380, RZ, 0xc0, !PT ;  /* 0x0000038006037812 */ /* 0x000fe400078ec0ff */
[----:B------:R-:W-:Y:S01]  /*c6e0*/  LOP3.LUT R33, R8, 0x380, RZ, 0xc0, !PT ;  /* 0x0000038008217812 */ /* 0x000fe200078ec0ff */
[----:B------:R-:W-:Y:S01]  /*c6f0*/  UIMAD UR6, UR9, UR12, URZ ;  /* 0x0000000c090672a4 */ /* 0x000fe2000f8e023f */
[----:B------:R-:W-:Y:S01]  /*c700*/  LOP3.LUT R44, R45, 0x380, RZ, 0xc0, !PT ;  /* 0x000003802d2c7812 */ /* 0x000fe200078ec0ff */
[----:B------:R0:W-:Y:S01]  /*c710*/  @!P1 STG.E desc[UR18][R20.64], R2 ;  /* 0x0000000214009986 */ /* 0x0001e2000c101912 */
[----:B------:R-:W-:-:S02]  /*c720*/  LOP3.LUT R76, R77, 0x380, RZ, 0xc0, !PT ;  /* 0x000003804d4c7812 */ /* 0x000fc400078ec0ff */
[----:B------:R-:W-:Y:S02]  /*c730*/  LOP3.LUT R68, R69, 0x380, RZ, 0xc0, !PT ;  /* 0x0000038045447812 */ /* 0x000fe400078ec0ff */
[----:B------:R-:W-:Y:S02]  /*c740*/  LOP3.LUT R60, R61, 0x380, RZ, 0xc0, !PT ;  /* 0x000003803d3c7812 */ /* 0x000fe400078ec0ff */
[----:B------:R-:W-:Y:S02]  /*c750*/  ISETP.GE.OR P0, PT, R4, R81, P0 ;  /* 0x000000510400720c */ /* 0x000fe40000706670 */
[----:B------:R-:W-:Y:S02]  /*c760*/  SHF.R.U64 R3, R3, 0x3, RZ ;  /* 0x0000000303037819 */ /* 0x000fe400000012ff */
[----:B------:R-:W-:Y:S02]  /*c770*/  SHF.R.U64 R44, R44, 0x3, RZ ;  /* 0x000000032c2c7819 */ /* 0x000fe400000012ff */
[----:B------:R-:W-:-:S02]  /*c780*/  SHF.R.U64 R76, R76, 0x3, RZ ;  /* 0x000000034c4c7819 */ /* 0x000fc400000012ff */
[----:B------:R-:W-:Y:S02]  /*c790*/  SHF.R.U64 R68, R68, 0x3, RZ ;  /* 0x0000000344447819 */ /* 0x000fe400000012ff */
[----:B------:R-:W-:Y:S02]  /*c7a0*/  SHF.R.U64 R60, R60, 0x3, RZ ;  /* 0x000000033c3c7819 */ /* 0x000fe400000012ff */
[----:B------:R-:W-:Y:S02]  /*c7b0*/  SHF.R.U64 R33, R33, 0x3, RZ ;  /* 0x0000000321217819 */ /* 0x000fe400000012ff */
[--C-:B------:R-:W-:Y:S01]  /*c7c0*/  SHF.R.S32.HI R19, RZ, 0x1f, R18.reuse ;  /* 0x0000001fff137819 */ /* 0x100fe20000011412 */
[----:B------:R-:W-:Y:S01]  /*c7d0*/  UIMAD UR6, UR4, UR13, UR6 ;  /* 0x0000000d040672a4 */ /* 0x000fe2000f8e0206 */
[----:B------:R-:W-:Y:S01]  /*c7e0*/  LOP3.LUT R56, R3, R6, RZ, 0x3c, !PT ;  /* 0x0000000603387212 */ /* 0x000fe200078e3cff */
[----:B------:R-:W-:Y:S01]  /*c7f0*/  IMAD.U32 R3, RZ, RZ, UR12 ;  /* 0x0000000cff037e24 */ /* 0x000fe2000f8e00ff */
[----:B------:R-:W-:Y:S01]  /*c800*/  LOP3.LUT R44, R44, R45, RZ, 0x3c, !PT ;  /* 0x0000002d2c2c7212 */ /* 0x000fe200078e3cff */
[--C-:B------:R-:W-:Y:S01]  /*c810*/  IMAD.X R45, RZ, RZ, R9.reuse, P6 ;  /* 0x000000ffff2d7224 */ /* 0x100fe200030e0609 */
[----:B------:R-:W-:Y:S01]  /*c820*/  LOP3.LUT R76, R76, R77, RZ, 0x3c, !PT ;  /* 0x0000004d4c4c7212 */ /* 0x000fe200078e3cff */
[--C-:B------:R-:W-:Y:S01]  /*c830*/  IMAD.X R77, RZ, RZ, R9.reuse, P5 ;  /* 0x000000ffff4d7224 */ /* 0x100fe200028e0609 */
[----:B------:R-:W-:Y:S01]  /*c840*/  LOP3.LUT R68, R68, R69, RZ, 0x3c, !PT ;  /* 0x0000004544447212 */ /* 0x000fe200078e3cff */
[--C-:B------:R-:W-:Y:S01]  /*c850*/  IMAD.X R69, RZ, RZ, R9.reuse, P4 ;  /* 0x000000ffff457224 */ /* 0x100fe200020e0609 */
[----:B------:R-:W-:Y:S01]  /*c860*/  LOP3.LUT R60, R60, R61, RZ, 0x3c, !PT ;  /* 0x0000003d3c3c7212 */ /* 0x000fe200078e3cff */
[--C-:B------:R-:W-:Y:S01]  /*c870*/  IMAD.X R61, RZ, RZ, R9.reuse, P3 ;  /* 0x000000ffff3d7224 */ /* 0x100fe200018e0609 */
[----:B------:R-:W-:Y:S01]  /*c880*/  LOP3.LUT R32, R33, R8, RZ, 0x3c, !PT ;  /* 0x0000000821207212 */ /* 0x000fe200078e3cff */
[----:B------:R-:W-:Y:S01]  /*c890*/  IMAD.MOV.U32 R33, RZ, RZ, R9 ;  /* 0x000000ffff217224 */ /* 0x000fe200078e0009 */
[----:B------:R-:W-:Y:S01]  /*c8a0*/  IADD3.X R57, RZ, R9, RZ, P2, !PT ;  /* 0x00000009ff397210 */ /* 0x000fe200017fe4ff */
[----:B0-----:R-:W-:Y:S01]  /*c8b0*/  IMAD.WIDE.U32 R2, R3, UR4, R18 ;  /* 0x0000000403027c25 */ /* 0x001fe2000f8e0012 */
[----:B------:R0:W-:Y:S03]  /*c8c0*/  @!P0 STG.E desc[UR18][R20.64+0x20], R0 ;  /* 0x0000200014008986 */ /* 0x0001e6000c101912 */
[----:B------:R-:W-:Y:S01]  /*c8d0*/  VIADD R3, R3, UR6 ;  /* 0x0000000603037c36 */ /* 0x000fe20008000000 */
[----:B------:R-:W5:Y:S01]  /*c8e0*/  LD.E.128 R32, desc[UR18][R32.64] ;  /* 0x0000001220207980 */ /* 0x000f62000c101d00 */
[----:B------:R-:W-:-:S03]  /*c8f0*/  ULDC.64 UR6, c[0x0][0xae0] ;  /* 0x0002b80000067ab9 */ /* 0x000fc60000000a00 */
[----:B------:R-:W5:Y:S04]  /*c900*/  LD.E.128 R24, desc[UR18][R24.64] ;  /* 0x0000001218187980 */ /* 0x000f68000c101d00 */
        /* <DEDUP_REMOVED lines=13> */
[----:B------:R-:W5:Y:S01]  /*c9e0*/  LD.E.128 R56, desc[UR18][R56.64] ;  /* 0x0000001238387980 */ /* 0x000f62000c101d00 */
[----:B------:R-:W-:Y:S01]  /*c9f0*/  UIMAD UR4, UR11, UR6, URZ ;  /* 0x000000060b0472a4 */ /* 0x000fe2000f8e023f */
[----:B------:R-:W-:Y:S01]  /*ca00*/  IMAD R81, R212, -0x80, R81 ;  /* 0xffffff80d4517824 */ /* 0x000fe200078e0251 */
[C---:B------:R-:W-:Y:S01]  /*ca10*/  IADD3 R4, R22.reuse, 0x60, RZ ;  /* 0x0000006016047810 */ /* 0x040fe20007ffe0ff */
[----:B------:R-:W-:Y:S01]  /*ca20*/  @!PT LDS RZ, [RZ] ;  /* 0x00000000fffff984 */ /* 0x000fe20000000800 */
[----:B------:R-:W-:Y:S01]  /*ca30*/  @!PT LDS RZ, [RZ] ;  /* 0x00000000fffff984 */ /* 0x000fe20000000800 */
[----:B------:R-:W-:Y:S01]  /*ca40*/  @!PT LDS RZ, [RZ] ;  /* 0x00000000fffff984 */ /* 0x000fe20000000800 */
[----:B------:R-:W-:Y:S01]  /*ca50*/  @!PT LDS RZ, [RZ] ;  /* 0x00000000fffff984 */ /* 0x000fe20000000800 */
[----:B------:R1:W-:Y:S06]  /*ca60*/  MEMBAR.ALL.CTA ;  /* 0x0000000000007992 */ /* 0x0003ec0000008000 */
[----:B-1----:R-:W1:Y:S01]  /*ca70*/  FENCE.VIEW.ASYNC.S ;  /* 0x00000000000073c6 */ /* 0x002e620000000000 */
[C---:B0-----:R-:W-:Y:S01]  /*ca80*/  VIADD R0, R22.reuse, 0x20 ;  /* 0x0000002016007836 */ /* 0x041fe20000000000 */
[----:B------:R-:W-:Y:S01]  /*ca90*/  UIMAD UR4, UR16, UR7, UR4 ;  /* 0x00000007100472a4 */ /* 0x000fe2000f8e0204 */
[----:B------:R-:W-:Y:S01]  /*caa0*/  IMAD.U32 R19, RZ, RZ, UR6 ;  /* 0x00000006ff137e24 */ /* 0x000fe2000f8e00ff */
[-C--:B------:R-:W-:Y:S01]  /*cab0*/  ISETP.GE.AND P3, PT, R22, R81.reuse, PT ;  /* 0x000000511600720c */ /* 0x080fe20003f66270 */
[----:B------:R-:W-:Y:S01]  /*cac0*/  ULDC.64 UR6, c[0x0][0xae8] ;  /* 0x0002ba0000067ab9 */ /* 0x000fe20000000a00 */
[-C--:B------:R-:W-:Y:S01]  /*cad0*/  ISETP.GE.AND P0, PT, R0, R81.reuse, PT ;  /* 0x000000510000720c */ /* 0x080fe20003f06270 */
[----:B------:R-:W-:Y:S01]  /*cae0*/  IMAD.WIDE.U32 R2, R19, UR16, R2 ;  /* 0x0000001013027c25 */ /* 0x000fe2000f8e0002 */
[----:B------:R-:W-:Y:S01]  /*caf0*/  ISETP.GE.AND P2, PT, R4, R81, PT ;  /* 0x000000510400720c */ /* 0x000fe20003f46270 */
[----:B------:R-:W-:Y:S01]  /*cb00*/  BSSY B1, `(.L_x_285) ;  /* 0x0000026000017945 */ /* 0x000fe20003800000 */
[----:B------:R-:W-:Y:S01]  /*cb10*/  SHF.R.S32.HI R23, RZ, 0x1f, R22 ;  /* 0x0000001fff177819 */ /* 0x000fe20000011416 */
[----:B------:R-:W-:-:S02]  /*cb20*/  VIADD R0, R22, 0x40 ;  /* 0x0000004016007836 */ /* 0x000fc40000000000 */
[----:B------:R-:W-:Y:S01]  /*cb30*/  VIADD R3, R3, UR4 ;  /* 0x0000000403037c36 */ /* 0x000fe20008000000 */
[----:B------:R-:W-:Y:S01]  /*cb40*/  UIMAD UR4, UR15, UR6, URZ ;  /* 0x000000060f0472a4 */ /* 0x000fe2000f8e023f */
[----:B------:R-:W-:Y:S01]  /*cb50*/  VIADD R152, R152, 0x38820 ;  /* 0x0003882098987836 */ /* 0x000fe20000000000 */
[----:B------:R-:W-:Y:S01]  /*cb60*/  ISETP.GE.AND P1, PT, R0, R81, PT ;  /* 0x000000510000720c */ /* 0x000fe20003f26270 */
[----:B------:R-:W-:Y:S01]  /*cb70*/  IMAD.U32 R81, RZ, RZ, UR6 ;  /* 0x00000006ff517e24 */ /* 0x000fe2000f8e00ff */
[----:B------:R-:W-:Y:S01]  /*cb80*/  UIMAD UR4, UR14, UR7, UR4 ;  /* 0x000000070e0472a4 */ /* 0x000fe2000f8e0204 */
[----:B------:R-:W-:Y:S01]  /*cb90*/  IMAD.WIDE R20, R212, 0x80, R22 ;  /* 0x00000080d4147825 */ /* 0x000fe200078e0216 */
[----:B------:R-:W-:-:S03]  /*cba0*/  PRMT R152, RZ, 0x654, R152 ;  /* 0x00000654ff987816 */ /* 0x000fc60000000098 */
[----:B------:R-:W-:Y:S01]  /*cbb0*/  IMAD.WIDE.U32 R80, R81, UR14, R2 ;  /* 0x0000000e51507c25 */ /* 0x000fe2000f8e0002 */
[----:B-1----:R0:W-:Y:S03]  /*cbc0*/  SYNCS.ARRIVE.TRANS64.RED.A1T0 RZ, [R152+URZ], RZ ;  /* 0x000000ff98ff79a7 */ /* 0x0021e6000810043f */
[----:B------:R-:W-:Y:S01]  /*cbd0*/  VIADD R85, R81, UR4 ;  /* 0x0000000451557c36 */ /* 0x000fe20008000000 */
[----:B------:R-:W-:Y:S06]  /*cbe0*/  @P3 BRA `(.L_x_286) ;  /* 0x00000000005c3947 */ /* 0x000fec0003800000 */
[----:B------:R-:W-:Y:S01]  /*cbf0*/  ULDC.64 UR6, c[0x0][0xad8] ;  /* 0x0002b60000067ab9 */ /* 0x000fe20000000a00 */
[----:B------:R-:W-:Y:S01]  /*cc00*/  MOV R3, R85 ;  /* 0x0000005500037202 */ /* 0x000fe20000000f00 */
[----:B------:R-:W-:Y:S01]  /*cc10*/  IMAD R19, R21, UR6, RZ ;  /* 0x0000000615137c24 */ /* 0x000fe2000f8e02ff */
[----:B------:R-:W-:Y:S01]  /*cc20*/  ULDC UR4, c[0x0][0xa8c] ;  /* 0x0002a30000047ab9 */ /* 0x000fe20000000800 */
[----:B------:R-:W-:Y:S01]  /*cc30*/  IMAD.MOV.U32 R2, RZ, RZ, R80 ;  /* 0x000000ffff027224 */ /* 0x000fe200078e0050 */
[C---:B------:R-:W-:Y:S01]  /*cc40*/  ISETP.GE.AND P4, PT, R18.reuse, UR4, PT ;  /* 0x0000000412007c0c */ /* 0x040fe2000bf86270 */
[----:B------:R-:W-:Y:S01]  /*cc50*/  VIADD R0, R18, 0x40 ;  /* 0x0000004012007836 */ /* 0x000fe20000000000 */
[----:B------:R-:W-:Y:S01]  /*cc60*/  ULDC.64 UR8, c[0x0][0x208] ;  /* 0x0000820000087ab9 */ /* 0x000fe20000000a00 */
[----:B------:R-:W-:-:S03]  /*cc70*/  IMAD.WIDE.U32 R2, R20, UR6, R2 ;  /* 0x0000000614027c25 */ /* 0x000fc6000f8e0002 */
[----:B------:R-:W-:Y:S01]  /*cc80*/  ISETP.GE.AND P3, PT, R0, UR4, PT ;  /* 0x0000000400007c0c */ /* 0x000fe2000bf66270 */
[----:B------:R-:W-:Y:S01]  /*cc90*/  IMAD R19, R20, UR7, R19 ;  /* 0x0000000714137c24 */ /* 0x000fe2000f8e0213 */
[----:B------:R-:W-:Y:S01]  /*cca0*/  ULDC.64 UR6, c[0x0][0xa80] ;  /* 0x0002a00000067ab9 */ /* 0x000fe20000000a00 */
[----:B------:R-:W-:Y:S01]  /*ccb0*/  VIADD R0, R18, 0x80 ;  /* 0x0000008012007836 */ /* 0x000fe20000000000 */
[----:B------:R-:W-:Y:S01]  /*ccc0*/  LEA R82, P6, R2, UR6, 0x1 ;  /* 0x0000000602527c11 */ /* 0x000fe2000f8c08ff */
[----:B------:R-:W-:Y:S02]  /*ccd0*/  IMAD.IADD R3, R3, 0x1, R19 ;  /* 0x0000000103037824 */ /* 0x000fe400078e0213 */
[----:B------:R-:W-:Y:S01]  /*cce0*/  VIADD R4, R18, 0xc0 ;  /* 0x000000c012047836 */ /* 0x000fe20000000000 */
[----:B------:R-:W-:Y:S02]  /*ccf0*/  ISETP.GE.AND P5, PT, R0, UR4, PT ;  /* 0x0000000400007c0c */ /* 0x000fe4000bfa6270 */
[----:B------:R-:W-:-:S02]  /*cd00*/  LEA.HI.X R83, R2, UR7, R3, 0x1, P6 ;  /* 0x0000000702537c11 */ /* 0x000fc4000b0f0c03 */
[----:B------:R-:W-:-:S03]  /*cd10*/  ISETP.GE.AND P6, PT, R4, UR4, PT ;  /* 0x0000000404007c0c */ /* 0x000fc6000bfc6270 */
[----:B-----5:R1:W-:Y:S04]  /*cd20*/  @!P4 STG.E.128 desc[UR8][R82.64], R32 ;  /* 0x000000205200c986 */ /* 0x0203e8000c101d08 */
[----:B------:R1:W-:Y:S04]  /*cd30*/  @!P3 STG.E.128 desc[UR8][R82.64+0x80], R48 ;  /* 0x000080305200b986 */ /* 0x0003e8000c101d08 */
[----:B------:R1:W-:Y:S04]  /*cd40*/  @!P5 STG.E.128 desc[UR8][R82.64+0x100], R72 ;  /* 0x000100485200d986 */ /* 0x0003e8000c101d08 */
[----:B------:R1:W-:Y:S02]  /*cd50*/  @!P6 STG.E.128 desc[UR8][R82.64+0x180], R76 ;  /* 0x0001804c5200e986 */ /* 0x0003e4000c101d08 */
.L_x_286:
[----:B------:R-:W-:Y:S05]  /*cd60*/  BSYNC B1 ;  /* 0x0000000000017941 */ /* 0x000fea0003800000 */
.L_x_285:
[----:B------:R-:W-:Y:S04]  /*cd70*/  BSSY B1, `(.L_x_287) ;  /* 0x000001b000017945 */ /* 0x000fe80003800000 */
[----:B------:R-:W-:Y:S05]  /*cd80*/  @P0 BRA `(.L_x_288) ;  /* 0x0000000000640947 */ /* 0x000fea0003800000 */
[----:B------:R-:W-:Y:S01]  /*cd90*/  IADD3 R19, P0, R20, 0x20, RZ ;  /* 0x0000002014137810 */ /* 0x000fe20007f1e0ff */
[C---:B------:R-:W-:Y:S01]  /*cda0*/  VIADD R2, R18.reuse, 0x40 ;  /* 0x0000004012027836 */ /* 0x040fe20000000000 */
[----:B------:R-:W-:Y:S01]  /*cdb0*/  ULDC UR4, c[0x0][0xa8c] ;  /* 0x0002a30000047ab9 */ /* 0x000fe20000000800 */
[----:B------:R-:W-:Y:S01]  /*cdc0*/  VIADD R3, R18, 0x80 ;  /* 0x0000008012037836 */ /* 0x000fe20000000000 */
[----:B------:R-:W-:Y:S01]  /*cdd0*/  ULDC.64 UR6, c[0x0][0xad8] ;  /* 0x0002b60000067ab9 */ /* 0x000fe20000000a00 */
[----:B------:R-:W-:Y:S01]  /*cde0*/  IMAD.X R0, RZ, RZ, R21, P0 ;  /* 0x000000ffff007224 */ /* 0x000fe200000e0615 */
[----:B------:R-:W-:Y:S01]  /*cdf0*/  ISETP.GE.AND P4, PT, R2, UR4, PT ;  /* 0x0000000402007c0c */ /* 0x000fe2000bf86270 */
[----:B------:R-:W-:Y:S01]  /*ce00*/  IMAD.MOV.U32 R2, RZ, RZ, R80 ;  /* 0x000000ffff027224 */ /* 0x000fe200078e0050 */
[----:B------:R-:W-:Y:S01]  /*ce10*/  ISETP.GE.AND P5, PT, R3, UR4, PT ;  /* 0x0000000403007c0c */ /* 0x000fe2000bfa6270 */
[----:B------:R-:W-:Y:S01]  /*ce20*/  IMAD.MOV.U32 R3, RZ, RZ, R85 ;  /* 0x000000ffff037224 */ /* 0x000fe200078e0055 */
[----:B------:R-:W-:Y:S01]  /*ce30*/  IADD3 R4, R18, 0xc0, RZ ;  /* 0x000000c012047810 */ /* 0x000fe20007ffe0ff */
[----:B------:R-:W-:Y:S01]  /*ce40*/  IMAD R0, R0, UR6, RZ ;  /* 0x0000000600007c24 */ /* 0x000fe2000f8e02ff */
[----:B------:R-:W-:Y:S01]  /*ce50*/  ISETP.GE.AND P3, PT, R18, UR4, PT ;  /* 0x0000000412007c0c */ /* 0x000fe2000bf66270 */
[----:B------:R-:W-:Y:S01]  /*ce60*/  IMAD.WIDE.U32 R2, R19, UR6, R2 ;  /* 0x0000000613027c25 */ /* 0x000fe2000f8e0002 */
[----:B------:R-:W-:Y:S01]  /*ce70*/  ISETP.GE.AND P6, PT, R4, UR4, PT ;  /* 0x0000000404007c0c */ /* 0x000fe2000bfc6270 */
[----:B------:R-:W-:-:S02]  /*ce80*/  ULDC.64 UR8, c[0x0][0x208] ;  /* 0x0000820000087ab9 */ /* 0x000fc40000000a00 */
[----:B------:R-:W-:Y:S01]  /*ce90*/  IMAD R19, R19, UR7, R0 ;  /* 0x0000000713137c24 */ /* 0x000fe2000f8e0200 */
[----:B------:R-:W-:Y:S02]  /*cea0*/  ULDC.64 UR6, c[0x0][0xa80] ;  /* 0x0002a00000067ab9 */ /* 0x000fe40000000a00 */
[----:B-1---5:R-:W-:Y:S01]  /*ceb0*/  LEA R32, P0, R2, UR6, 0x1 ;  /* 0x0000000602207c11 */ /* 0x022fe2000f8008ff */
[----:B------:R-:W-:-:S05]  /*cec0*/  IMAD.IADD R3, R3, 0x1, R19 ;  /* 0x0000000103037824 */ /* 0x000fca00078e0213 */
[----:B------:R-:W-:-:S05]  /*ced0*/  LEA.HI.X R33, R2, UR7, R3, 0x1, P0 ;  /* 0x0000000702217c11 */ /* 0x000fca00080f0c03 */
[----:B------:R2:W-:Y:S04]  /*cee0*/  @!P3 STG.E.128 desc[UR8][R32.64], R24 ;  /* 0x000000182000b986 */ /* 0x0005e8000c101d08 */
[----:B------:R2:W-:Y:S04]  /*cef0*/  @!P4 STG.E.128 desc[UR8][R32.64+0x80], R40 ;  /* 0x000080282000c986 */ /* 0x0005e8000c101d08 */
[----:B------:R2:W-:Y:S04]  /*cf00*/  @!P5 STG.E.128 desc[UR8][R32.64+0x100], R64 ;  /* 0x000100402000d986 */ /* 0x0005e8000c101d08 */
[----:B------:R2:W-:Y:S02]  /*cf10*/  @!P6 STG.E.128 desc[UR8][R32.64+0x180], R68 ;  /* 0x000180442000e986 */ /* 0x0005e4000c101d08 */
.L_x_288:
[----:B------:R-:W-:Y:S05]  /*cf20*/  BSYNC B1 ;  /* 0x0000000000017941 */ /* 0x000fea0003800000 */
.L_x_287:
        /* <DEDUP_REMOVED lines=20> */
[----:B--2--5:R-:W-:Y:S01]  /*d070*/  LEA R24, P0, R2, UR6, 0x1 ;  /* 0x0000000602187c11 */ /* 0x024fe2000f8008ff */
[----:B------:R-:W-:-:S05]  /*d080*/  IMAD.IADD R3, R3, 0x1, R19 ;  /* 0x0000000103037824 */ /* 0x000fca00078e0213 */
[----:B------:R-:W-:-:S05]  /*d090*/  LEA.HI.X R25, R2, UR7, R3, 0x1, P0 ;  /* 0x0000000702197c11 */ /* 0x000fca00080f0c03 */
[----:B------:R3:W-:Y:S04]  /*d0a0*/  @!P1 STG.E.128 desc[UR8][R24.64], R8 ;  /* 0x0000000818009986 */ /* 0x0007e8000c101d08 */
[----:B------:R3:W-:Y:S04]  /*d0b0*/  @!P3 STG.E.128 desc[UR8][R24.64+0x80], R36 ;  /* 0x000080241800b986 */ /* 0x0007e8000c101d08 */
[----:B------:R3:W-:Y:S04]  /*d0c0*/  @!P4 STG.E.128 desc[UR8][R24.64+0x100], R52 ;  /* 0x000100341800c986 */ /* 0x0007e8000c101d08 */
[----:B------:R3:W-:Y:S02]  /*d0d0*/  @!P5 STG.E.128 desc[UR8][R24.64+0x180], R60 ;  /* 0x0001803c1800d986 */ /* 0x0007e4000c101d08 */
.L_x_290:
[----:B------:R-:W-:Y:S05]  /*d0e0*/  BSYNC B1 ;  /* 0x0000000000017941 */ /* 0x000fea0003800000 */
.L_x_289:
[----:B------:R-:W-:Y:S05]  /*d0f0*/  @P2 BRA `(.L_x_291) ;  /* 0x0000000c00a82947 */ /* 0x000fea0003800000 */
[----:B---3-5:R-:W-:Y:S01]  /*d100*/  IADD3 R9, P0, R20, 0x60, RZ ;  /* 0x0000006014097810 */ /* 0x028fe20007f1e0ff */
[----:B------:R-:W-:Y:S01]  /*d110*/  ULDC.64 UR6, c[0x0][0xad8] ;  /* 0x0002b60000067ab9 */ /* 0x000fe20000000a00 */
[----:B------:R-:W-:Y:S01]  /*d120*/  IADD3 R0, R18, 0x40, RZ ;  /* 0x0000004012007810 */ /* 0x000fe20007ffe0ff */
[----:B------:R-:W-:Y:S01]  /*d130*/  IMAD.MOV.U32 R2, RZ, RZ, R80 ;  /* 0x000000ffff027224 */ /* 0x000fe200078e0050 */
[----:B------:R-:W-:Y:S01]  /*d140*/  ULDC UR4, c[0x0][0xa8c] ;  /* 0x0002a30000047ab9 */ /* 0x000fe20000000800 */
[----:B------:R-:W-:Y:S01]  /*d150*/  IMAD.X R20, RZ, RZ, R21, P0 ;  /* 0x000000ffff147224 */ /* 0x000fe200000e0615 */
[----:B------:R-:W-:Y:S01]  /*d160*/  ISETP.GE.AND P2, PT, R0, UR4, PT ;  /* 0x0000000400007c0c */ /* 0x000fe2000bf46270 */
[----:B------:R-:W-:Y:S01]  /*d170*/  IMAD.MOV.U32 R3, RZ, RZ, R85 ;  /* 0x000000ffff037224 */ /* 0x000fe200078e0055 */
[----:B------:R-:W-:Y:S01]  /*d180*/  ISETP.GE.AND P1, PT, R18, UR4, PT ;  /* 0x0000000412007c0c */ /* 0x000fe2000bf26270 */
[----:B------:R-:W-:Y:S01]  /*d190*/  IMAD R20, R20, UR6, RZ ;  /* 0x0000000614147c24 */ /* 0x000fe2000f8e02ff */
[----:B------:R-:W-:Y:S01]  /*d1a0*/  ULDC.64 UR8, c[0x0][0x208] ;  /* 0x0000820000087ab9 */ /* 0x000fe20000000a00 */
[----:B------:R-:W-:-:S02]  /*d1b0*/  VIADD R0, R18, 0x80 ;  /* 0x0000008012007836 */ /* 0x000fc40000000000 */
[----:B------:R-:W-:-:S03]  /*d1c0*/  IMAD.WIDE.U32 R2, R9, UR6, R2 ;  /* 0x0000000609027c25 */ /* 0x000fc6000f8e0002 */
[----:B------:R-:W-:Y:S01]  /*d1d0*/  ISETP.GE.AND P3, PT, R0, UR4, PT ;  /* 0x0000000400007c0c */ /* 0x000fe2000bf66270 */
[----:B------:R-:W-:Y:S01]  /*d1e0*/  IMAD R9, R9, UR7, R20 ;  /* 0x0000000709097c24 */ /* 0x000fe2000f8e0214 */
[----:B------:R-:W-:Y:S01]  /*d1f0*/  ULDC.64 UR6, c[0x0][0xa80] ;  /* 0x0002a00000067ab9 */ /* 0x000fe20000000a00 */
[----:B------:R-:W-:Y:S01]  /*d200*/  VIADD R0, R18, 0xc0 ;  /* 0x000000c012007836 */ /* 0x000fe20000000000 */
[----:B------:R-:W-:Y:S01]  /*d210*/  LEA R8, P0, R2, UR6, 0x1 ;  /* 0x0000000602087c11 */ /* 0x000fe2000f8008ff */
[----:B------:R-:W-:-:S05]  /*d220*/  IMAD.IADD R3, R3, 0x1, R9 ;  /* 0x0000000103037824 */ /* 0x000fca00078e0209 */
[----:B------:R-:W-:Y:S02]  /*d230*/  LEA.HI.X R9, R2, UR7, R3, 0x1, P0 ;  /* 0x0000000702097c11 */ /* 0x000fe400080f0c03 */
[----:B------:R-:W-:-:S03]  /*d240*/  ISETP.GE.AND P0, PT, R0, UR4, PT ;  /* 0x0000000400007c0c */ /* 0x000fc6000bf06270 */
[----:B------:R4:W-:Y:S04]  /*d250*/  @!P1 STG.E.128 desc[UR8][R8.64], R12 ;  /* 0x0000000c08009986 */ /* 0x0009e8000c101d08 */
[----:B------:R4:W-:Y:S04]  /*d260*/  @!P2 STG.E.128 desc[UR8][R8.64+0x80], R28 ;  /* 0x0000801c0800a986 */ /* 0x0009e8000c101d08 */
[----:B------:R4:W-:Y:S02]  /*d270*/  @!P3 STG.E.128 desc[UR8][R8.64+0x100], R44 ;  /* 0x0001002c0800b986 */ /* 0x0009e4000c101d08 */
[----:B------:R-:W-:Y:S05]  /*d280*/  @P0 BRA `(.L_x_291) ;  /* 0x0000000c00440947 */ /* 0x000fea0003800000 */
[----:B------:R-:W-:Y:S02]  /*d290*/  ULDC.64 UR6, c[0x0][0x208] ;  /* 0x0000820000067ab9 */ /* 0x000fe40000000a00 */
[----:B------:R3:W-:Y:S01]  /*d2a0*/  STG.E.128 desc[UR6][R8.64+0x180], R56 ;  /* 0x0001803808007986 */ /* 0x0007e2000c101d06 */
[----:B------:R-:W-:Y:S05]  /*d2b0*/  BRA `(.L_x_291) ;  /* 0x0000000c00387947 */ /* 0x000fea0003800000 */
.L_x_283:
[----:B------:R-:W-:Y:S01]  /*d2c0*/  R2UR UR4, R214 ;  /* 0x00000000d60472ca */ /* 0x000fe200000e0000 */
[----:B------:R-:W-:Y:S01]  /*d2d0*/  ULDC.64 UR6, c[0x0][0xbd8] ;  /* 0x0002f60000067ab9 */ /* 0x000fe20000000a00 */
[----:B------:R-:W-:Y:S01]  /*d2e0*/  R2UR UR9, R215 ;  /* 0x00000000d70972ca */ /* 0x000fe200000e0000 */
[----:B------:R-:W-:Y:S01]  /*d2f0*/  UISETP.NE.U32.AND UP0, UPT, UR6, URZ, UPT ;  /* 0x0000003f0600728c */ /* 0x000fe2000bf05070 */
[----:B------:R-:W-:Y:S01]  /*d300*/  IMAD.MOV.U32 R13, RZ, RZ, RZ ;  /* 0x000000ffff0d7224 */ /* 0x000fe200078e00ff */
[----:B------:R-:W-:Y:S02]  /*d310*/  ULDC.64 UR10, c[0x0][0x208] ;  /* 0x00008200000a7ab9 */ /* 0x000fe40000000a00 */
[----:B------:R-:W-:-:S06]  /*d320*/  UISETP.NE.AND.EX UP0, UPT, UR7, URZ, UPT, UP0 ;  /* 0x0000003f0700728c */ /* 0x000fcc000bf05300 */
[----:B------:R-:W-:Y:S01]  /*d330*/  USHF.L.U32 UR8, UR4, 0x2, URZ ;  /* 0x0000000204087899 */ /* 0x000fe2000800063f */
[----:B------:R-:W0:Y:S01]  /*d340*/  LDC R11, c[0x0][0xa88] ;  /* 0x0002a200ff0b7b82 */ /* 0x000e220000000800 */
[----:B------:R-:W-:Y:S01]  /*d350*/  USHF.L.U64.HI UR9, UR4, 0x2, UR9 ;  /* 0x0000000204097899 */ /* 0x000fe20008010209 */
[----:B------:R-:W-:Y:S01]  /*d360*/  PLOP3.LUT P1, PT, PT, PT, UP0, 0x80, 0x0 ;  /* 0x000000000000781c */ /* 0x000fe20003f2f008 */
[----:B------:R-:W-:-:S04]  /*d370*/  UIADD3 UR4, UP1, UR8, UR6, URZ ;  /* 0x0000000608047290 */ /* 0x000fc8000ff3e03f */
[----:B------:R-:W-:Y:S02]  /*d380*/  UIADD3.X UR6, UR9, UR7, URZ, UP1, !UPT ;  /* 0x0000000709067290 */ /* 0x000fe40008ffe43f */
[----:B------:R-:W-:-:S04]  /*d390*/  IMAD.U32 R2, RZ, RZ, UR4 ;  /* 0x00000004ff027e24 */ /* 0x000fc8000f8e00ff */
[----:B------:R-:W-:Y:S01]  /*d3a0*/  IMAD.U32 R3, RZ, RZ, UR6 ;  /* 0x00000006ff037e24 */ /* 0x000fe2000f8e00ff */
[----:B------:R-:W-:Y:S02]  /*d3b0*/  ULDC.64 UR6, c[0x0][0xbe0] ;  /* 0x0002f80000067ab9 */ /* 0x000fe40000000a00 */
[----:B------:R-:W-:Y:S02]  /*d3c0*/  UISETP.NE.U32.AND UP1, UPT, UR6, URZ, UPT ;  /* 0x0000003f0600728c */ /* 0x000fe4000bf25070 */
[----:B------:R1:W5:Y:S02]  /*d3d0*/  @P1 LDG.E R13, desc[UR10][R2.64] ;  /* 0x0000000a020d1981 */ /* 0x000364000c1e1900 */
[----:B------:R-:W-:-:S06]  /*d3e0*/  UISETP.NE.AND.EX UP1, UPT, UR7, URZ, UPT, UP1 ;  /* 0x0000003f0700728c */ /* 0x000fcc000bf25310 */
[----:B------:R-:W-:-:S05]  /*d3f0*/  PLOP3.LUT P2, PT, PT, PT, UP1, 0x80, 0x0 ;  /* 0x000000000000781c */ /* 0x000fca0003f4f018 */
[----:B------:R-:W-:-:S04]  /*d400*/  @UP1 UIADD3 UR6, UP2, UR8, UR6, URZ ;  /* 0x0000000608061290 */ /* 0x000fc8000ff5e03f */
[----:B------:R-:W-:Y:S02]  /*d410*/  @UP1 UIADD3.X UR7, UR9, UR7, URZ, UP2, !UPT ;  /* 0x0000000709071290 */ /* 0x000fe400097fe43f */
[----:B------:R-:W-:-:S04]  /*d420*/  MOV R8, UR6 ;  /* 0x0000000600087c02 */ /* 0x000fc80008000f00 */
[----:B------:R-:W-:Y:S01]  /*d430*/  IMAD.U32 R9, RZ, RZ, UR7 ;  /* 0x00000007ff097e24 */ /* 0x000fe2000f8e00ff */
[----:B------:R-:W-:-:S04]  /*d440*/  ISETP.GE.AND P0, PT, R223, 0x80, PT ;  /* 0x00000080df00780c */ /* 0x000fc80003f06270 */
[----:B0-----:R1:W5:Y:S01]  /*d450*/  @P2 LDG.E R11, desc[UR10][R8.64] ;  /* 0x0000000a080b2981 */ /* 0x001362000c1e1900 */
[----:B------:R-:W-:Y:S08]  /*d460*/  @P2 BRA `(.L_x_292) ;  /* 0x0000000000142947 */ /* 0x000ff00003800000 */
[----:B------:R-:W-:Y:S05]  /*d470*/  @!P1 BRA `(.L_x_292) ;  /* 0x0000000000109947 */ /* 0x000fea0003800000 */
[----:B------:R-:W-:Y:S02]  /*d480*/  ULDC.64 UR6, c[0x0][0x208] ;  /* 0x0000820000067ab9 */ /* 0x000fe40000000a00 */
[----:B------:R-:W2:Y:S04]  /*d490*/  LDG.E R0, desc[UR6][R2.64] ;  /* 0x0000000602007981 */ /* 0x000ea8000c1e1900 */
[----:B-----5:R-:W2:Y:S02]  /*d4a0*/  LDG.E R11, desc[UR6][R2.64+0x4] ;  /* 0x00000406020b7981 */ /* 0x020ea4000c1e1900 */
[----:B--2---:R-:W-:-:S07]  /*d4b0*/  IMAD.IADD R11, R11, 0x1, -R0 ;  /* 0x000000010b0b7824 */ /* 0x004fce00078e0a00 */
.L_x_292:
[----:B------:R-:W-:Y:S01]  /*d4c0*/  R2UR UR7, R213 ;  /* 0x00000000d50772ca */ /* 0x000fe200000e0000 */
[----:B------:R-:W-:Y:S01]  /*d4d0*/  BSSY B1, `(.L_x_293) ;  /* 0x0000023000017945 */ /* 0x000fe20003800000 */
[----:B------:R-:W-:Y:S02]  /*d4e0*/  R2UR UR6, R214 ;  /* 0x00000000d60672ca */ /* 0x000fe400000e0000 */
[----:B------:R-:W-:Y:S02]  /*d4f0*/  R2UR UR4, R215 ;  /* 0x00000000d70472ca */ /* 0x000fe400000e0000 */
[----:B------:R-:W-:Y:S02]  /*d500*/  SHF.R.S32.HI R19, RZ, 0x1f, R18 ;  /* 0x0000001fff137819 */ /* 0x000fe40000011412 */
[----:B-----5:R-:W-:-:S05]  /*d510*/  SHF.R.S32.HI R4, RZ, 0x1f, R13 ;  /* 0x0000001fff047819 */ /* 0x020fca000001140d */
[----:B------:R-:W-:Y:S02]  /*d520*/  USHF.R.S32.HI UR7, URZ, 0x1f, UR7 ;  /* 0x0000001f3f077899 */ /* 0x000fe40008011407 */
[----:B------:R-:W-:Y:S02]  /*d530*/  USEL UR8, UR6, URZ, !UP0 ;  /* 0x0000003f06087287 */ /* 0x000fe4000c000000 */
[----:B------:R-:W-:Y:S01]  /*d540*/  USEL UR9, UR4, URZ, !UP0 ;  /* 0x0000003f04097287 */ /* 0x000fe2000c000000 */
[----:B------:R-:W-:Y:S11]  /*d550*/  @P0 BRA `(.L_x_294) ;  /* 0x0000000000680947 */ /* 0x000ff60003800000 */
[----:B------:R-:W0:Y:S02]  /*d560*/  S2R R0, SR_TID.X ;  /* 0x0000000000007919 */ /* 0x000e240000002100 */
[----:B0-----:R-:W-:-:S04]  /*d570*/  IMAD R0, R212, 0x80, R0 ;  /* 0x00000080d4007824 */ /* 0x001fc800078e0200 */
[----:B------:R-:W-:-:S05]  /*d580*/  VIADD R0, R0, 0xffffff80 ;  /* 0xffffff8000007836 */ /* 0x000fca0000000000 */
[----:B------:R-:W-:-:S13]  /*d590*/  ISETP.GE.AND P0, PT, R0, R11, PT ;  /* 0x0000000b0000720c */ /* 0x000fda0003f06270 */
[----:B------:R-:W-:Y:S05]  /*d5a0*/  @P0 BRA `(.L_x_294) ;  /* 0x0000000000540947 */ /* 0x000fea0003800000 */
[----:B------:R-:W-:Y:S01]  /*d5b0*/  R2UR UR6, R213 ;  /* 0x00000000d50672ca */ /* 0x000fe200000e0000 */
[----:B------:R-:W-:Y:S01]  /*d5c0*/  ULDC.64 UR10, c[0x0][0xb70] ;  /* 0x0002dc00000a7ab9 */ /* 0x000fe20000000a00 */
[C---:B-1----:R-:W-:Y:S01]  /*d5d0*/  IADD3 R2, P0, R0.reuse, R13, RZ ;  /* 0x0000000d00027210 */ /* 0x042fe20007f1e0ff */
[----:B------:R-:W-:Y:S02]  /*d5e0*/  UIMAD UR4, UR7, UR10, URZ ;  /* 0x0000000a070472a4 */ /* 0x000fe4000f8e023f */
[----:B------:R-:W-:Y:S01]  /*d5f0*/  IMAD.U32 R9, RZ, RZ, UR10 ;  /* 0x0000000aff097e24 */ /* 0x000fe2000f8e00ff */
[----:B------:R-:W-:Y:S01]  /*d600*/  ULDC.64 UR12, c[0x0][0x208] ;  /* 0x00008200000c7ab9 */ /* 0x000fe20000000a00 */
[----:B------:R-:W-:-:S06]  /*d610*/  LEA.HI.X.SX32 R3, R0, R4, 0x1, P0 ;  /* 0x0000000400037211 */ /* 0x000fcc00000f0eff */
[----:B------:R-:W-:Y:S02]  /*d620*/  UIMAD UR4, UR6, UR11, UR4 ;  /* 0x0000000b060472a4 */ /* 0x000fe4000f8e0204 */
[----:B------:R-:W-:Y:S01]  /*d630*/  IMAD.WIDE.U32 R2, R9, UR6, R2 ;  /* 0x0000000609027c25 */ /* 0x000fe2000f8e0002 */
[----:B------:R-:W-:Y:S02]  /*d640*/  ULDC.64 UR10, c[0x0][0xb78] ;  /* 0x0002de00000a7ab9 */ /* 0x000fe40000000a00 */
[----:B------:R-:W-:Y:S02]  /*d650*/  UIMAD UR6, UR9, UR10, URZ ;  /* 0x0000000a090672a4 */ /* 0x000fe4000f8e023f */
[----:B------:R-:W-:Y:S01]  /*d660*/  MOV R9, UR10 ;  /* 0x0000000a00097c02 */ /* 0x000fe20008000f00 */
[----:B------:R-:W-:Y:S01]  /*d670*/  VIADD R3, R3, UR4 ;  /* 0x0000000403037c36 */ /* 0x000fe20008000000 */
[----:B------:R-:W-:-:S03]  /*d680*/  UIMAD UR6, UR8, UR11, UR6 ;  /* 0x0000000b080672a4 */ /* 0x000fc6000f8e0206 */
[----:B------:R-:W-:Y:S01]  /*d690*/  IMAD.WIDE.U32 R2, R9, UR8, R2 ;  /* 0x0000000809027c25 */ /* 0x000fe2000f8e0002 */
[----:B------:R-:W-:-:S03]  /*d6a0*/  ULDC.64 UR10, c[0x0][0xb40] ;  /* 0x0002d000000a7ab9 */ /* 0x000fc60000000a00 */
[----:B------:R-:W-:Y:S01]  /*d6b0*/  VIADD R3, R3, UR6 ;  /* 0x0000000603037c36 */ /* 0x000fe20008000000 */
[----:B------:R-:W-:-:S04]  /*d6c0*/  LEA R8, P0, R2, UR10, 0x2 ;  /* 0x0000000a02087c11 */ /* 0x000fc8000f8010ff */
[----:B------:R-:W-:Y:S01]  /*d6d0*/  LEA.HI.X R9, R2, UR11, R3, 0x2, P0 ;  /* 0x0000000b02097c11 */ /* 0x000fe200080f1403 */
[----:B------:R-:W-:-:S05]  /*d6e0*/  IMAD.MOV.U32 R3, RZ, RZ, -0x800000 ;  /* 0xff800000ff037424 */ /* 0x000fca00078e00ff */
[----:B------:R0:W-:Y:S03]  /*d6f0*/  STG.E desc[UR12][R8.64], R3 ;  /* 0x0000000308007986 */ /* 0x0001e6000c10190c */
.L_x_294:
[----:B------:R-:W-:Y:S05]  /*d700*/  BSYNC B1 ;  /* 0x0000000000017941 */ /* 0x000fea0003800000 */
.L_x_293:
[----:B------:R-:W-:Y:S01]  /*d710*/  R2UR UR6, R213 ;  /* 0x00000000d50672ca */ /* 0x000fe200000e0000 */
[----:B------:R-:W-:Y:S01]  /*d720*/  ULDC.64 UR10, c[0x0][0xaa0] ;  /* 0x0002a800000a7ab9 */ /* 0x000fe20000000a00 */
[----:B------:R-:W-:Y:S01]  /*d730*/  IMAD R15, R212, -0x80, R11 ;  /* 0xffffff80d40f7824 */ /* 0x000fe200078e020b */
[----:B------:R-:W-:Y:S01]  /*d740*/  SHF.R.S32.HI R11, RZ, 0x1f, R22 ;  /* 0x0000001fff0b7819 */ /* 0x000fe20000011416 */
[----:B------:R-:W-:Y:S01]  /*d750*/  IMAD R0, R4, UR10, RZ ;  /* 0x0000000a04007c24 */ /* 0x000fe2000f8e02ff */
[----:B------:R-:W-:Y:S01]  /*d760*/  BSSY B1, `(.L_x_295) ;  /* 0x0000030000017945 */ /* 0x000fe20003800000 */
[----:B01----:R-:W-:Y:S01]  /*d770*/  IMAD.WIDE.U32 R2, R13, UR10, R18 ;  /* 0x0000000a0d027c25 */ /* 0x003fe2000f8e0012 */
[----:B------:R-:W-:-:S03]  /*d780*/  ISETP.GE.AND P2, PT, R22, R15, PT ;  /* 0x0000000f1600720c */ /* 0x000fc60003f46270 */
[----:B------:R-:W-:Y:S01]  /*d790*/  IMAD R13, R13, UR11, R0 ;  /* 0x0000000b0d0d7c24 */ /* 0x000fe2000f8e0200 */
[----:B------:R-:W-:Y:S01]  /*d7a0*/  ULDC.64 UR10, c[0x0][0xae0] ;  /* 0x0002b800000a7ab9 */ /* 0x000fe20000000a00 */
[C---:B------:R-:W-:Y:S01]  /*d7b0*/  VIADD R0, R22.reuse, 0x20 ;  /* 0x0000002016007836 */ /* 0x040fe20000000000 */
[----:B------:R-:W-:Y:S01]  /*d7c0*/  UIMAD UR4, UR7, UR10, URZ ;  /* 0x0000000a070472a4 */ /* 0x000fe2000f8e023f */
[----:B------:R-:W-:Y:S02]  /*d7d0*/  IMAD.IADD R3, R3, 0x1, R13 ;  /* 0x0000000103037824 */ /* 0x000fe400078e020d */
[----:B------:R-:W-:Y:S01]  /*d7e0*/  IMAD.U32 R9, RZ, RZ, UR10 ;  /* 0x0000000aff097e24 */ /* 0x000fe2000f8e00ff */
[----:B------:R-:W-:Y:S01]  /*d7f0*/  UIMAD UR4, UR6, UR11, UR4 ;  /* 0x0000000b060472a4 */ /* 0x000fe2000f8e0204 */
[----:B------:R-:W-:Y:S01]  /*d800*/  VIADD R4, R22, 0x40 ;  /* 0x0000004016047836 */ /* 0x000fe20000000000 */
[----:B------:R-:W-:Y:S01]  /*d810*/  ISETP.GE.AND P1, PT, R0, R15, PT ;  /* 0x0000000f0000720c */ /* 0x000fe20003f26270 */
[----:B------:R-:W-:Y:S01]  /*d820*/  IMAD.WIDE.U32 R2, R9, UR6, R2 ;  /* 0x0000000609027c25 */ /* 0x000fe2000f8e0002 */
[----:B------:R-:W-:-:S02]  /*d830*/  ULDC.64 UR6, c[0x0][0xae8] ;  /* 0x0002ba0000067ab9 */ /* 0x000fc40000000a00 */
[----:B------:R-:W-:Y:S01]  /*d840*/  ISETP.GE.AND P0, PT, R4, R15, PT ;  /* 0x0000000f0400720c */ /* 0x000fe20003f06270 */
[----:B------:R-:W-:Y:S01]  /*d850*/  IMAD.U32 R9, RZ, RZ, UR6 ;  /* 0x00000006ff097e24 */ /* 0x000fe2000f8e00ff */
[----:B------:R-:W-:Y:S01]  /*d860*/  IADD3 R3, R3, UR4, RZ ;  /* 0x0000000403037c10 */ /* 0x000fe2000fffe0ff */
[----:B------:R-:W-:Y:S01]  /*d870*/  UIMAD UR4, UR9, UR6, URZ ;  /* 0x00000006090472a4 */ /* 0x000fe2000f8e023f */
[----:B------:R-:W-:Y:S02]  /*d880*/  IMAD.MOV.U32 R10, RZ, RZ, R22 ;  /* 0x000000ffff0a7224 */ /* 0x000fe400078e0016 */
[----:B------:R-:W-:Y:S01]  /*d890*/  VIADD R0, R22, 0x60 ;  /* 0x0000006016007836 */ /* 0x000fe20000000000 */
[----:B------:R-:W-:Y:S02]  /*d8a0*/  UIMAD UR4, UR8, UR7, UR4 ;  /* 0x00000007080472a4 */ /* 0x000fe4000f8e0204 */
[----:B------:R-:W-:-:S04]  /*d8b0*/  IMAD.WIDE.U32 R8, R9, UR8, R2 ;  /* 0x0000000809087c25 */ /* 0x000fc8000f8e0002 */
[----:B------:R-:W-:-:S04]  /*d8c0*/  IMAD.WIDE R10, R212, 0x80, R10 ;  /* 0x00000080d40a7825 */ /* 0x000fc800078e020a */
[----:B------:R-:W-:Y:S01]  /*d8d0*/  VIADD R19, R9, UR4 ;  /* 0x0000000409137c36 */ /* 0x000fe20008000000 */
[----:B------:R-:W-:Y:S06]  /*d8e0*/  @P2 BRA `(.L_x_296) ;  /* 0x00000000005c2947 */ /* 0x000fec0003800000 */
[C---:B------:R-:W-:Y:S01]  /*d8f0*/  VIADD R2, R18.reuse, 0x40 ;  /* 0x0000004012027836 */ /* 0x040fe20000000000 */
[----:B------:R-:W-:Y:S01]  /*d900*/  ULDC UR4, c[0x0][0xa8c] ;  /* 0x0002a30000047ab9 */ /* 0x000fe20000000800 */
[C---:B------:R-:W-:Y:S01]  /*d910*/  VIADD R3, R18.reuse, 0x80 ;  /* 0x0000008012037836 */ /* 0x040fe20000000000 */
[----:B------:R-:W-:Y:S01]  /*d920*/  ULDC.64 UR6, c[0x0][0xad8] ;  /* 0x0002b60000067ab9 */ /* 0x000fe20000000a00 */
[----:B------:R-:W-:Y:S01]  /*d930*/  IADD3 R4, R18, 0xc0, RZ ;  /* 0x000000c012047810 */ /* 0x000fe20007ffe0ff */
[----:B------:R-:W-:Y:S01]  /*d940*/  IMAD R13, R11, UR6, RZ ;  /* 0x000000060b0d7c24 */ /* 0x000fe2000f8e02ff */
[----:B------:R-:W-:Y:S01]  /*d950*/  ISETP.GE.AND P4, PT, R2, UR4, PT ;  /* 0x0000000402007c0c */ /* 0x000fe2000bf86270 */
[----:B------:R-:W-:Y:S01]  /*d960*/  IMAD.MOV.U32 R2, RZ, RZ, R8 ;  /* 0x000000ffff027224 */ /* 0x000fe200078e0008 */
[----:B------:R-:W-:Y:S01]  /*d970*/  ISETP.GE.AND P5, PT, R3, UR4, PT ;  /* 0x0000000403007c0c */ /* 0x000fe2000bfa6270 */
[----:B------:R-:W-:Y:S01]  /*d980*/  IMAD.MOV.U32 R3, RZ, RZ, R19 ;  /* 0x000000ffff037224 */ /* 0x000fe200078e0013 */
[----:B------:R-:W-:Y:S01]  /*d990*/  ISETP.GE.AND P3, PT, R18, UR4, PT ;  /* 0x0000000412007c0c */ /* 0x000fe2000bf66270 */
[----:B------:R-:W-:Y:S01]  /*d9a0*/  IMAD R13, R10, UR7, R13 ;  /* 0x000000070a0d7c24 */ /* 0x000fe2000f8e020d */
[----:B------:R-:W-:Y:S01]  /*d9b0*/  ISETP.GE.AND P6, PT, R4, UR4, PT ;  /* 0x0000000404007c0c */ /* 0x000fe2000bfc6270 */
[----:B------:R-:W-:Y:S01]  /*d9c0*/  IMAD.WIDE.U32 R2, R10, UR6, R2 ;  /* 0x000000060a027c25 */ /* 0x000fe2000f8e0002 */
[----:B------:R-:W-:Y:S01]  /*d9d0*/  ULDC.64 UR6, c[0x0][0xa80] ;  /* 0x0002a00000067ab9 */ /* 0x000fe20000000a00 */
[----:B------:R-:W-:-:S02]  /*d9e0*/  ULDC.64 UR8, c[0x0][0x208] ;  /* 0x0000820000087ab9 */ /* 0x000fc40000000a00 */
[----:B------:R-:W-:Y:S01]  /*d9f0*/  IMAD.IADD R3, R3, 0x1, R13 ;  /* 0x0000000103037824 */ /* 0x000fe200078e020d */
[----:B------:R-:W-:-:S04]  /*da00*/  LEA R12, P2, R2, UR6, 0x1 ;  /* 0x00000006020c7c11 */ /* 0x000fc8000f8408ff */
[----:B------:R-:W-:-:S05]  /*da10*/  LEA.HI.X R13, R2, UR7, R3, 0x1, P2 ;  /* 0x00000007020d7c11 */ /* 0x000fca00090f0c03 */
[----:B------:R0:W-:Y:S04]  /*da20*/  @!P3 STG.E.128 desc[UR8][R12.64], RZ ;  /* 0x000000ff0c00b986 */ /* 0x0001e8000c101d08 */
[----:B------:R0:W-:Y:S04]  /*da30*/  @!P4 STG.E.128 desc[UR8][R12.64+0x80], RZ ;  /* 0x000080ff0c00c986 */ /* 0x0001e8000c101d08 */
[----:B------:R0:W-:Y:S04]  /*da40*/  @!P5 STG.E.128 desc[UR8][R12.64+0x100], RZ ;  /* 0x000100ff0c00d986 */ /* 0x0001e8000c101d08 */
[----:B------:R0:W-:Y:S02]  /*da50*/  @!P6 STG.E.128 desc[UR8][R12.64+0x180], RZ ;  /* 0x000180ff0c00e986 */ /* 0x0001e4000c101d08 */
.L_x_296:
[----:B------:R-:W-:Y:S05]  /*da60*/  BSYNC B1 ;  /* 0x0000000000017941 */ /* 0x000fea0003800000 */
.L_x_295:
[----:B------:R-:W-:Y:S01]  /*da70*/  BSSY B1, `(.L_x_297) ;  /* 0x000001c000017945 */ /* 0x000fe20003800000 */
[----:B------:R-:W-:-:S03]  /*da80*/  ISETP.GE.AND P2, PT, R0, R15, PT ;  /* 0x0000000f0000720c */ /* 0x000fc60003f46270 */
[----:B------:R-:W-:Y:S10]  /*da90*/  @P1 BRA `(.L_x_298) ;  /* 0x0000000000641947 */ /* 0x000ff40003800000 */
[----:B0-----:R-:W-:Y:S01]  /*daa0*/  IADD3 R13, P1, R10, 0x20, RZ ;  /* 0x000000200a0d7810 */ /* 0x001fe20007f3e0ff */
        /* <DEDUP_REMOVED lines=17> */
[----:B------:R-:W-:Y:S01]  /*dbc0*/  LEA R12, P1, R2, UR6, 0x1 ;  /* 0x00000006020c7c11 */ /* 0x000fe2000f8208ff */
[----:B------:R-:W-:-:S05]  /*dbd0*/  IMAD.IADD R3, R3, 0x1, R13 ;  /* 0x0000000103037824 */ /* 0x000fca00078e020d */
[----:B------:R-:W-:-:S05]  /*dbe0*/  LEA.HI.X R13, R2, UR7, R3, 0x1, P1 ;  /* 0x00000007020d7c11 */ /* 0x000fca00088f0c03 */
[----:B------:R1:W-:Y:S04]  /*dbf0*/  @!P3 STG.E.128 desc[UR8][R12.64], RZ ;  /* 0x000000ff0c00b986 */ /* 0x0003e8000c101d08 */
[----:B------:R1:W-:Y:S04]  /*dc00*/  @!P4 STG.E.128 desc[UR8][R12.64+0x80], RZ ;  /* 0x000080ff0c00c986 */ /* 0x0003e8000c101d08 */
[----:B------:R1:W-:Y:S04]  /*dc10*/  @!P5 STG.E.128 desc[UR8][R12.64+0x100], RZ ;  /* 0x000100ff0c00d986 */ /* 0x0003e8000c101d08 */
[----:B------:R1:W-:Y:S02]  /*dc20*/  @!P6 STG.E.128 desc[UR8][R12.64+0x180], RZ ;  /* 0x000180ff0c00e986 */ /* 0x0003e4000c101d08 */
.L_x_298:
[----:B------:R-:W-:Y:S05]  /*dc30*/  BSYNC B1 ;  /* 0x0000000000017941 */ /* 0x000fea0003800000 */
.L_x_297:
[----:B------:R-:W-:Y:S04]  /*dc40*/  BSSY B1, `(.L_x_299) ;  /* 0x000001b000017945 */ /* 0x000fe80003800000 */
[----:B------:R-:W-:Y:S05]  /*dc50*/  @P0 BRA `(.L_x_300) ;  /* 0x0000000000640947 */ /* 0x000fea0003800000 */
[----:B01----:R-:W-:Y:S01]  /*dc60*/  IADD3 R13, P0, R10, 0x40, RZ ;  /* 0x000000400a0d7810 */ /* 0x003fe20007f1e0ff */
[C---:B------:R-:W-:Y:S01]  /*dc70*/  VIADD R2, R18.reuse, 0x40 ;  /* 0x0000004012027836 */ /* 0x040fe20000000000 */
[----:B------:R-:W-:Y:S01]  /*dc80*/  ULDC UR4, c[0x0][0xa8c] ;  /* 0x0002a30000047ab9 */ /* 0x000fe20000000800 */
[----:B------:R-:W-:Y:S01]  /*dc90*/  VIADD R3, R18, 0x80 ;  /* 0x0000008012037836 */ /* 0x000fe20000000000 */
[----:B------:R-:W-:Y:S01]  /*dca0*/  IADD3.X R0, RZ, R11, RZ, P0, !PT ;  /* 0x0000000bff007210 */ /* 0x000fe200007fe4ff */
[----:B------:R-:W-:Y:S01]  /*dcb0*/  ULDC.64 UR6, c[0x0][0xad8] ;  /* 0x0002b60000067ab9 */ /* 0x000fe20000000a00 */
[----:B------:R-:W-:Y:S01]  /*dcc0*/  ISETP.GE.AND P3, PT, R2, UR4, PT ;  /* 0x0000000402007c0c */ /* 0x000fe2000bf66270 */
[----:B------:R-:W-:Y:S01]  /*dcd0*/  IMAD.MOV.U32 R2, RZ, RZ, R8 ;  /* 0x000000ffff027224 */ /* 0x000fe200078e0008 */
        /* <DEDUP_REMOVED lines=17> */
.L_x_300:
[----:B------:R-:W-:Y:S05]  /*ddf0*/  BSYNC B1 ;  /* 0x0000000000017941 */ /* 0x000fea0003800000 */
.L_x_299:
[----:B------:R-:W-:Y:S05]  /*de00*/  @P2 BRA `(.L_x_291) ;  /* 0x0000000000642947 */ /* 0x000fea0003800000 */
[----:B------:R-:W-:Y:S01]  /*de10*/  IADD3 R9, P0, R10, 0x60, RZ ;  /* 0x000000600a097810 */ /* 0x000fe20007f1e0ff */
[----:B------:R-:W-:Y:S01]  /*de20*/  VIADD R0, R18, 0x40 ;  /* 0x0000004012007836 */ /* 0x000fe20000000000 */
[----:B------:R-:W-:Y:S01]  /*de30*/  ULDC UR4, c[0x0][0xa8c] ;  /* 0x0002a30000047ab9 */ /* 0x000fe20000000800 */
[----:B------:R-:W-:Y:S01]  /*de40*/  MOV R3, R19 ;  /* 0x0000001300037202 */ /* 0x000fe20000000f00 */
[----:B------:R-:W-:Y:S01]  /*de50*/  ULDC.64 UR6, c[0x0][0xad8] ;  /* 0x0002b60000067ab9 */ /* 0x000fe20000000a00 */
[----:B------:R-:W-:Y:S01]  /*de60*/  IMAD.X R10, RZ, RZ, R11, P0 ;  /* 0x000000ffff0a7224 */ /* 0x000fe200000e060b */
[----:B------:R-:W-:Y:S01]  /*de70*/  ISETP.GE.AND P2, PT, R0, UR4, PT ;  /* 0x0000000400007c0c */ /* 0x000fe2000bf46270 */
[----:B------:R-:W-:Y:S01]  /*de80*/  IMAD.MOV.U32 R2, RZ, RZ, R8 ;  /* 0x000000ffff027224 */ /* 0x000fe200078e0008 */
[C---:B------:R-:W-:Y:S01]  /*de90*/  ISETP.GE.AND P1, PT, R18.reuse, UR4, PT ;  /* 0x0000000412007c0c */ /* 0x040fe2000bf26270 */
[----:B------:R-:W-:Y:S01]  /*dea0*/  VIADD R4, R18, 0x80 ;  /* 0x0000008012047836 */ /* 0x000fe20000000000 */
[----:B------:R-:W-:Y:S01]  /*deb0*/  ULDC.64 UR8, c[0x0][0x208] ;  /* 0x0000820000087ab9 */ /* 0x000fe20000000a00 */
[----:B------:R-:W-:-:S02]  /*dec0*/  IMAD R10, R10, UR6, RZ ;  /* 0x000000060a0a7c24 */ /* 0x000fc4000f8e02ff */
[----:B------:R-:W-:Y:S01]  /*ded0*/  VIADD R0, R18, 0xc0 ;  /* 0x000000c012007836 */ /* 0x000fe20000000000 */
[----:B------:R-:W-:Y:S01]  /*dee0*/  ISETP.GE.AND P3, PT, R4, UR4, PT ;  /* 0x0000000404007c0c */ /* 0x000fe2000bf66270 */
        /* <DEDUP_REMOVED lines=11> */
.L_x_291:
[----:B------:R-:W-:Y:S05]  /*dfa0*/  BSYNC B0 ;  /* 0x0000000000007941 */ /* 0x000fea0003800000 */
.L_x_282:
[----:B------:R-:W-:Y:S02]  /*dfb0*/  ULDC UR4, c[0x0][0xc14] ;  /* 0x0003050000047ab9 */ /* 0x000fe40000000800 */
[----:B------:R-:W-:-:S13]  /*dfc0*/  ISETP.GE.AND P0, PT, R7, UR4, PT ;  /* 0x0000000407007c0c */ /* 0x000fda000bf06270 */
[----:B------:R-:W-:Y:S05]  /*dfd0*/  @!P0 BRA `(.L_x_301) ;  /* 0xffffff2c00788947 */ /* 0x000fea000383ffff */
[----:B------:R-:W-:Y:S05]  /*dfe0*/  EXIT ;  /* 0x000000000000794d */ /* 0x000fea0003800000 */
.L_x_257:
[----:B------:R-:W-:-:S08]  /*dff0*/  NOP ;  /* 0x0000000000007918 */ /* 0x000fd00000000000 */
[----:B0-----:R-:W0:-:S00]  /*e000*/  USETMAXREG.DEALLOC.CTAPOOL 0x18 ;  /* 0x00000018000079c8 */ /* 0x001e0000080e0500 */
[----:B0-----:R-:W-:-:S06]  /*e010*/  LOP3.LUT R0, R0, 0x3, RZ, 0xc0, !PT ;  /* 0x0000000300007812 */ /* 0x001fcc00078ec0ff */
[----:B------:R-:W0:Y:S02]  /*e020*/  SHFL.IDX PT, R0, R0, RZ, 0x1f ;  /* 0x00001fff00007589 */ /* 0x000e2400000e0000 */
[----:B0-----:R-:W-:-:S13]  /*e030*/  ISETP.NE.AND P0, PT, R0, RZ, PT ;  /* 0x000000ff0000720c */ /* 0x001fda0003f05270 */
[----:B------:R-:W-:Y:S05]  /*e040*/  @P0 EXIT ;  /* 0x000000000000094d */ /* 0x000fea0003800000 */
[----:B------:R-:W0:Y:S01]  /*e050*/  S2R R2, SR_TID.X ;  /* 0x0000000000027919 */ /* 0x000e220000002100 */
[----:B------:R-:W-:Y:S01]  /*e060*/  LOP3.LUT R4, R4, 0xffffffdf, RZ, 0xc0, !PT ;  /* 0xffffffdf04047812 */ /* 0x000fe200078ec0ff */
[----:B------:R-:W-:Y:S01]  /*e070*/  ULDC UR5, c[0x0][0xc14] ;  /* 0x0003050000057ab9 */ /* 0x000fe20000000800 */
[----:B------:R-:W-:Y:S01]  /*e080*/  MOV R0, RZ ;  /* 0x000000ff00007202 */ /* 0x000fe20000000f00 */
[----:B------:R-:W-:Y:S01]  /*e090*/  ULDC.64 UR6, c[0x0][0x208] ;  /* 0x0000820000067ab9 */ /* 0x000fe20000000a00 */
[----:B------:R-:W-:Y:S01]  /*e0a0*/  ULDC UR4, c[0x0][0xc10] ;  /* 0x0003040000047ab9 */ /* 0x000fe20000000800 */
[----:B0-----:R-:W-:-:S04]  /*e0b0*/  LOP3.LUT R8, R2, 0x1f, RZ, 0xc0, !PT ;  /* 0x0000001f02087812 */ /* 0x001fc800078ec0ff */
[----:B------:R-:W-:-:S13]  /*e0c0*/  ISETP.NE.AND P0, PT, R8, 0x1f, PT ;  /* 0x0000001f0800780c */ /* 0x000fda0003f05270 */
[----:B------:R-:W-:Y:S02]  /*e0d0*/  @P0 LOP3.LUT R4, R4, 0x20, RZ, 0xfc, !PT ;  /* 0x0000002004040812 */ /* 0x000fe400078efcff */
[----:B------:R-:W-:-:S13]  /*e0e0*/  ISETP.GE.OR P0, PT, R8, UR5, !P0 ;  /* 0x0000000508007c0c */ /* 0x000fda000c706670 */
[----:B------:R-:W0:Y:S02]  /*e0f0*/  @!P0 LDC.64 R2, c[0x0][0xc58] ;  /* 0x00031600ff028b82 */ /* 0x000e240000000a00 */
[----:B0-----:R-:W-:-:S05]  /*e100*/  @!P0 IMAD.WIDE.U32 R2, R8, 0x4, R2 ;  /* 0x0000000408028825 */ /* 0x001fca00078e0002 */
[----:B------:R-:W2:Y:S01]  /*e110*/  @!P0 LDG.E R0, desc[UR6][R2.64] ;  /* 0x0000000602008981 */ /* 0x000ea2000c1e1900 */
[C---:B------:R-:W-:Y:S01]  /*e120*/  ISETP.NE.AND P1, PT, R8.reuse, RZ, PT ;  /* 0x000000ff0800720c */ /* 0x040fe20003f25270 */
[----:B------:R-:W0:Y:S01]  /*e130*/  S2UR UR6, SR_CTAID.X ;  /* 0x00000000000679c3 */ /* 0x000e220000002500 */
[----:B------:R-:W-:Y:S01]  /*e140*/  ISETP.GE.U32.AND P0, PT, R8, 0x2, PT ;  /* 0x000000020800780c */ /* 0x000fe20003f06070 */
[----:B------:R-:W-:Y:S01]  /*e150*/  IMAD.MOV.U32 R19, RZ, RZ, RZ ;  /* 0x000000ffff137224 */ /* 0x000fe200078e00ff */
[----:B------:R-:W-:Y:S02]  /*e160*/  LOP3.LUT R4, R4, 0xfffffffe, RZ, 0xc0, !PT ;  /* 0xfffffffe04047812 */ /* 0x000fe400078ec0ff */
[----:B------:R-:W-:-:S07]  /*e170*/  MOV R16, RZ ;  /* 0x000000ff00107202 */ /* 0x000fce0000000f00 */
[----:B------:R-:W-:-:S04]  /*e180*/  @P1 LOP3.LUT R4, R4, 0x1, RZ, 0xfc, !PT ;  /* 0x0000000104041812 */ /* 0x000fc800078efcff */
[----:B------:R-:W-:-:S04]  /*e190*/  LOP3.LUT R4, R4, 0xffffffef, RZ, 0xc0, !PT ;  /* 0xffffffef04047812 */ /* 0x000fc800078ec0ff */
[----:B------:R-:W-:-:S04]  /*e1a0*/  @P0 LOP3.LUT R4, R4, 0x10, RZ, 0xfc, !PT ;  /* 0x0000001004040812 */ /* 0x000fc800078efcff */
[----:B------:R-:W-:Y:S01]  /*e1b0*/  LOP3.LUT R4, R4, 0xfffffff7, RZ, 0xc0, !PT ;  /* 0xfffffff704047812 */ /* 0x000fe200078ec0ff */
[----:B--2---:R-:W1:Y:S02]  /*e1c0*/  SHFL.UP PT, R5, R0, 0x1, RZ ;  /* 0x0420000000057989 */ /* 0x004e6400000e00ff */
[----:B-1----:R-:W-:-:S05]  /*e1d0*/  SEL R5, R5, RZ, P1 ;  /* 0x000000ff05057207 */ /* 0x002fca0000800000 */
[----:B------:R-:W-:-:S05]  /*e1e0*/  IMAD.IADD R5, R0, 0x1, R5 ;  /* 0x0000000100057824 */ /* 0x000fca00078e0205 */
[----:B------:R-:W1:Y:S02]  /*e1f0*/  SHFL.UP PT, R6, R5, 0x2, RZ ;  /* 0x0440000005067989 */ /* 0x000e6400000e00ff */
[----:B-1----:R-:W-:Y:S02]  /*e200*/  SEL R6, R6, RZ, P0 ;  /* 0x000000ff06067207 */ /* 0x002fe40000000000 */
[----:B------:R-:W-:-:S03]  /*e210*/  ISETP.GE.U32.AND P0, PT, R8, 0x4, PT ;  /* 0x000000040800780c */ /* 0x000fc60003f06070 */
[----:B------:R-:W-:-:S05]  /*e220*/  IMAD.IADD R6, R5, 0x1, R6 ;  /* 0x0000000105067824 */ /* 0x000fca00078e0206 */
[----:B------:R-:W1:Y:S05]  /*e230*/  SHFL.UP PT, R7, R6, 0x4, RZ ;  /* 0x0480000006077989 */ /* 0x000e6a00000e00ff */
[----:B------:R-:W-:-:S04]  /*e240*/  @P0 LOP3.LUT R4, R4, 0x8, RZ, 0xfc, !PT ;  /* 0x0000000804040812 */ /* 0x000fc800078efcff */
[----:B------:R-:W-:Y:S02]  /*e250*/  LOP3.LUT R4, R4, 0xfffffffb, RZ, 0xc0, !PT ;  /* 0xfffffffb04047812 */ /* 0x000fe400078ec0ff */
        /* <DEDUP_REMOVED lines=10> */
[----:B------:R-:W-:Y:S02]  /*e300*/  @P0 LOP3.LUT R4, R4, 0x2, RZ, 0xfc, !PT ;  /* 0x0000000204040812 */ /* 0x000fe400078efcff */
[----:B-1----:R-:W-:-:S05]  /*e310*/  SEL R2, R2, RZ, P0 ;  /* 0x000000ff02027207 */ /* 0x002fca0000000000 */
[----:B------:R-:W-:-:S05]  /*e320*/  IMAD.IADD R2, R3, 0x1, R2 ;  /* 0x0000000103027824 */ /* 0x000fca00078e0202 */
[----:B------:R-:W1:Y:S02]  /*e330*/  SHFL.IDX PT, R5, R2, 0x1f, 0x1f ;  /* 0x03e01f0002057f89 */ /* 0x000e6400000e0000 */
[----:B-1----:R-:W-:-:S04]  /*e340*/  IMAD R5, R5, UR4, RZ ;  /* 0x0000000405057c24 */ /* 0x002fc8000f8e02ff */
[----:B------:R-:W-:Y:S01]  /*e350*/  IMAD.MOV.U32 R6, RZ, RZ, R5 ;  /* 0x000000ffff067224 */ /* 0x000fe200078e0005 */
[----:B0-----:R-:W-:-:S13]  /*e360*/  ISETP.GT.AND P0, PT, R5, UR6, PT ;  /* 0x0000000605007c0c */ /* 0x001fda000bf04270 */
[----:B------:R-:W-:Y:S05]  /*e370*/  @P0 BRA `(.L_x_302) ;  /* 0x0000000000c40947 */ /* 0x000fea0003800000 */
[----:B------:R-:W-:Y:S01]  /*e380*/  IMAD.MOV.U32 R5, RZ, RZ, R6 ;  /* 0x000000ffff057224 */ /* 0x000fe200078e0006 */
[----:B------:R-:W-:Y:S01]  /*e390*/  ULDC UR5, c[0x0][0xc14] ;  /* 0x0003050000057ab9 */ /* 0x000fe20000000800 */
[----:B------:R-:W-:Y:S01]  /*e3a0*/  IMAD.MOV.U32 R19, RZ, RZ, RZ ;  /* 0x000000ffff137224 */ /* 0x000fe200078e00ff */
[----:B------:R-:W-:Y:S01]  /*e3b0*/  ULDC UR7, c[0x0][0xc14] ;  /* 0x0003050000077ab9 */ /* 0x000fe20000000800 */
[----:B------:R-:W-:-:S05]  /*e3c0*/  ULDC UR4, c[0x0][0xc10] ;  /* 0x0003040000047ab9 */ /* 0x000fca0000000800 */
.L_x_306:
[----:B------:R-:W-:Y:S01]  /*e3d0*/  VIADD R0, R19, 0x1f ;  /* 0x0000001f13007836 */ /* 0x000fe20000000000 */
[----:B------:R-:W-:-:S04]  /*e3e0*/  MOV R19, UR7 ;  /* 0x0000000700137c02 */ /* 0x000fc80008000f00 */
[----:B------:R-:W-:-:S13]  /*e3f0*/  ISETP.GE.AND P0, PT, R0, UR5, PT ;  /* 0x0000000500007c0c */ /* 0x000fda000bf06270 */
[----:B------:R-:W-:Y:S05]  /*e400*/  @P0 BRA `(.L_x_303) ;  /* 0x0000000400440947 */ /* 0x000fea0003800000 */
[----:B------:R-:W0:Y:S01]  /*e410*/  S2R R2, SR_TID.X ;  /* 0x0000000000027919 */ /* 0x000e220000002100 */
[----:B------:R-:W-:Y:S01]  /*e420*/  IMAD.MOV.U32 R19, RZ, RZ, R0 ;  /* 0x000000ffff137224 */ /* 0x000fe200078e0000 */
[----:B------:R-:W-:Y:S01]  /*e430*/  BSSY B0, `(.L_x_304) ;  /* 0x000000b000007945 */ /* 0x000fe20003800000 */
[----:B------:R-:W-:Y:S01]  /*e440*/  IMAD.MOV.U32 R0, RZ, RZ, RZ ;  /* 0x000000ffff007224 */ /* 0x000fe200078e00ff */
[----:B0-----:R-:W-:-:S04]  /*e450*/  LOP3.LUT R8, R2, 0x1f, RZ, 0xc0, !PT ;  /* 0x0000001f02087812 */ /* 0x001fc800078ec0ff */
[C---:B------:R-:W-:Y:S01]  /*e460*/  ISETP.NE.AND P1, PT, R8.reuse, 0x1f, PT ;  /* 0x0000001f0800780c */ /* 0x040fe20003f25270 */
[----:B------:R-:W-:-:S05]  /*e470*/  IMAD.IADD R7, R8, 0x1, R19 ;  /* 0x0000000108077824 */ /* 0x000fca00078e0213 */
[----:B------:R-:W-:-:S13]  /*e480*/  ISETP.GE.OR P0, PT, R7, UR5, !P1 ;  /* 0x0000000507007c0c */ /* 0x000fda000cf06670 */
[----:B------:R-:W-:Y:S05]  /*e490*/  @P0 BRA `(.L_x_305) ;  /* 0x0000000000100947 */ /* 0x000fea0003800000 */
[----:B------:R-:W0:Y:S01]  /*e4a0*/  LDC.64 R2, c[0x0][0xc58] ;  /* 0x00031600ff027b82 */ /* 0x000e220000000a00 */
[----:B------:R-:W-:Y:S01]  /*e4b0*/  ULDC.64 UR8, c[0x0][0x208] ;  /* 0x0000820000087ab9 */ /* 0x000fe20000000a00 */
[----:B0-----:R-:W-:-:S05]  /*e4c0*/  IMAD.WIDE R2, R7, 0x4, R2 ;  /* 0x0000000407027825 */ /* 0x001fca00078e0202 */
[----:B------:R0:W5:Y:S02]  /*e4d0*/  LDG.E R0, desc[UR8][R2.64] ;  /* 0x0000000802007981 */ /* 0x000164000c1e1900 */
.L_x_305:
[----:B------:R-:W-:Y:S05]  /*e4e0*/  BSYNC B0 ;  /* 0x0000000000007941 */ /* 0x000fea0003800000 */
.L_x_304:
[----:B0----5:R-:W0:Y:S01]  /*e4f0*/  SHFL.UP PT, R2, R0, 0x1, RZ ;  /* 0x0420000000027989 */ /* 0x021e2200000e00ff */
[C---:B------:R-:W-:Y:S02]  /*e500*/  ISETP.NE.AND P0, PT, R8.reuse, RZ, PT ;  /* 0x000000ff0800720c */ /* 0x040fe40003f05270 */
[----:B------:R-:W-:Y:S02]  /*e510*/  ISETP.GE.U32.AND P1, PT, R8, 0x2, PT ;  /* 0x000000020800780c */ /* 0x000fe40003f26070 */
[----:B0-----:R-:W-:Y:S02]  /*e520*/  SEL R3, R2, RZ, P0 ;  /* 0x000000ff02037207 */ /* 0x001fe40000000000 */
[----:B------:R-:W-:-:S03]  /*e530*/  ISETP.GE.U32.AND P0, PT, R8, 0x4, PT ;  /* 0x000000040800780c */ /* 0x000fc60003f06070 */
[----:B------:R-:W-:-:S05]  /*e540*/  IMAD.IADD R3, R0, 0x1, R3 ;  /* 0x0000000100037824 */ /* 0x000fca00078e0203 */
[----:B------:R-:W0:Y:S02]  /*e550*/  SHFL.UP PT, R2, R3, 0x2, RZ ;  /* 0x0440000003027989 */ /* 0x000e2400000e00ff */
[----:B0-----:R-:W-:Y:S02]  /*e560*/  SEL R2, R2, RZ, P1 ;  /* 0x000000ff02027207 */ /* 0x001fe40000800000 */
[----:B------:R-:W-:-:S03]  /*e570*/  ISETP.GE.U32.AND P1, PT, R8, 0x8, PT ;  /* 0x000000080800780c */ /* 0x000fc60003f26070 */
[----:B------:R-:W-:-:S05]  /*e580*/  IMAD.IADD R2, R3, 0x1, R2 ;  /* 0x0000000103027824 */ /* 0x000fca00078e0202 */
[----:B------:R-:W0:Y:S02]  /*e590*/  SHFL.UP PT, R6, R2, 0x4, RZ ;  /* 0x0480000002067989 */ /* 0x000e2400000e00ff */
[----:B0-----:R-:W-:Y:S02]  /*e5a0*/  SEL R7, R6, RZ, P0 ;  /* 0x000000ff06077207 */ /* 0x001fe40000000000 */
[----:B------:R-:W-:Y:S02]  /*e5b0*/  ISETP.GE.U32.AND P0, PT, R8, 0x10, PT ;  /* 0x000000100800780c */ /* 0x000fe40003f06070 */
[----:B------:R-:W-:-:S05]  /*e5c0*/  IADD3 R7, R2, R7, RZ ;  /* 0x0000000702077210 */ /* 0x000fca0007ffe0ff */
[----:B------:R-:W0:Y:S02]  /*e5d0*/  SHFL.UP PT, R6, R7, 0x8, RZ ;  /* 0x0500000007067989 */ /* 0x000e2400000e00ff */
[----:B0-----:R-:W-:-:S05]  /*e5e0*/  SEL R6, R6, RZ, P1 ;  /* 0x000000ff06067207 */ /* 0x001fca0000800000 */
[----:B------:R-:W-:-:S05]  /*e5f0*/  IMAD.IADD R6, R7, 0x1, R6 ;  /* 0x0000000107067824 */ /* 0x000fca00078e0206 */
[----:B------:R-:W0:Y:S02]  /*e600*/  SHFL.UP PT, R8, R6, 0x10, RZ ;  /* 0x0600000006087989 */ /* 0x000e2400000e00ff */
[----:B0-----:R-:W-:-:S05]  /*e610*/  SEL R9, R8, RZ, P0 ;  /* 0x000000ff08097207 */ /* 0x001fca0000000000 */
[----:B------:R-:W-:-:S05]  /*e620*/  IMAD.IADD R9, R6, 0x1, R9 ;  /* 0x0000000106097824 */ /* 0x000fca00078e0209 */
[----:B------:R-:W0:Y:S02]  /*e630*/  SHFL.IDX PT, R3, R9, 0x1f, 0x1f ;  /* 0x03e01f0009037f89 */ /* 0x000e2400000e0000 */
[----:B0-----:R-:W-:-:S04]  /*e640*/  IMAD R6, R3, UR4, RZ ;  /* 0x0000000403067c24 */ /* 0x001fc8000f8e02ff */
[----:B------:R-:W-:-:S05]  /*e650*/  IMAD.IADD R5, R6, 0x1, R5 ;  /* 0x0000000106057824 */ /* 0x000fca00078e0205 */
[----:B------:R-:W-:-:S13]  /*e660*/  ISETP.GT.AND P0, PT, R5, UR6, PT ;  /* 0x0000000605007c0c */ /* 0x000fda000bf04270 */
[----:B------:R-:W-:Y:S05]  /*e670*/  @!P0 BRA `(.L_x_306) ;  /* 0xfffffffc00548947 */ /* 0x000fea000383ffff */
[----:B------:R-:W-:-:S07]  /*e680*/  IMAD.MOV.U32 R2, RZ, RZ, R9 ;  /* 0x000000ffff027224 */ /* 0x000fce00078e0009 */
.L_x_302:
[----:B------:R-:W-:-:S04]  /*e690*/  IMAD.IADD R7, R5, 0x1, -R6 ;  /* 0x0000000105077824 */ /* 0x000fc800078e0a06 */
[----:B------:R-:W-:-:S05]  /*e6a0*/  IMAD R3, R2, UR4, R7 ;  /* 0x0000000402037c24 */ /* 0x000fca000f8e0207 */
[----:B------:R-:W-:-:S13]  /*e6b0*/  ISETP.GT.AND P0, PT, R3, UR6, PT ;  /* 0x0000000603007c0c */ /* 0x000fda000bf04270 */
[----:B------:R-:W-:-:S04]  /*e6c0*/  VOTE.ANY R8, PT, !P0 ;  /* 0x0000000000087806 */ /* 0x000fc800040e0100 */
[----:B------:R-:W0:Y:S01]  /*e6d0*/  POPC R5, R8 ;  /* 0x0000000800057309 */ /* 0x000e220000000000 */
[----:B------:R-:W-:Y:S01]  /*e6e0*/  ISETP.NE.AND P0, PT, R8, RZ, PT ;  /* 0x000000ff0800720c */ /* 0x000fe20003f05270 */
[----:B0-----:R-:W0:Y:S02]  /*e6f0*/  SHFL.IDX PT, R0, R0, R5, 0x1f ;  /* 0x00001f0500007589 */ /* 0x001e2400000e0000 */
[----:B0-----:R-:W-:-:S04]  /*e700*/  IABS R6, R0 ;  /* 0x0000000000067213 */ /* 0x001fc80000000000 */
[----:B------:R-:W0:Y:S08]  /*e710*/  I2F.RP R9, R6 ;  /* 0x0000000600097306 */ /* 0x000e300000209400 */
[----:B0-----:R-:W0:Y:S02]  /*e720*/  MUFU.RCP R9, R9 ;  /* 0x0000000900097308 */ /* 0x001e240000001000 */
[----:B0-----:R-:W-:-:S06]  /*e730*/  IADD3 R3, R9, 0xffffffe, RZ ;  /* 0x0ffffffe09037810 */ /* 0x001fcc0007ffe0ff */
[----:B------:R-:W0:Y:S02]  /*e740*/  F2I.FTZ.U32.TRUNC.NTZ R3, R3 ;  /* 0x0000000300037305 */ /* 0x000e24000021f000 */
[----:B0-----:R-:W-:Y:S01]  /*e750*/  IMAD.MOV R11, RZ, RZ, -R3 ;  /* 0x000000ffff0b7224 */ /* 0x001fe200078e0a03 */
[----:B------:R-:W-:Y:S06]  /*e760*/  @!P0 BRA `(.L_x_307) ;  /* 0x0000000000088947 */ /* 0x000fec0003800000 */
[----:B------:R-:W-:-:S05]  /*e770*/  VIADD R9, R5, 0xffffffff ;  /* 0xffffffff05097836 */ /* 0x000fca0000000000 */
[----:B------:R0:W1:Y:S02]  /*e780*/  SHFL.IDX PT, R16, R2, R9, 0x1f ;  /* 0x00001f0902107589 */ /* 0x00006400000e0000 */
.L_x_307:
[----:B-1----:R-:W-:Y:S02]  /*e790*/  IMAD R16, R16, UR4, R7 ;  /* 0x0000000410107c24 */ /* 0x002fe4000f8e0207 */
[----:B------:R-:W-:Y:S02]  /*e7a0*/  IMAD R7, R11, R6, RZ ;  /* 0x000000060b077224 */ /* 0x000fe400078e02ff */
[----:B0-----:R-:W-:Y:S01]  /*e7b0*/  IMAD.MOV.U32 R2, RZ, RZ, RZ ;  /* 0x000000ffff027224 */ /* 0x001fe200078e00ff */
[----:B------:R-:W-:Y:S01]  /*e7c0*/  IADD3 R17, -R16, UR6, RZ ;  /* 0x0000000610117c10 */ /* 0x000fe2000fffe1ff */
[----:B------:R-:W-:Y:S02]  /*e7d0*/  IMAD.IADD R19, R5, 0x1, R19 ;  /* 0x0000000105137824 */ /* 0x000fe400078e0213 */
[----:B------:R-:W-:Y:S01]  /*e7e0*/  IMAD.HI.U32 R2, R3, R7, R2 ;  /* 0x0000000703027227 */ /* 0x000fe200078e0002 */
[----:B------:R-:W-:Y:S02]  /*e7f0*/  IABS R7, R0 ;  /* 0x0000000000077213 */ /* 0x000fe40000000000 */
[----:B------:R-:W-:-:S03]  /*e800*/  IABS R3, R17 ;  /* 0x0000001100037213 */ /* 0x000fc60000000000 */
[----:B------:R-:W-:Y:S02]  /*e810*/  IMAD.MOV R7, RZ, RZ, -R7 ;  /* 0x000000ffff077224 */ /* 0x000fe400078e0a07 */
[----:B------:R-:W-:-:S04]  /*e820*/  IMAD.HI.U32 R2, R2, R3, RZ ;  /* 0x0000000302027227 */ /* 0x000fc800078e00ff */
[----:B------:R-:W-:-:S05]  /*e830*/  IMAD R3, R2, R7, R3 ;  /* 0x0000000702037224 */ /* 0x000fca00078e0203 */
[----:B------:R-:W-:-:S13]  /*e840*/  ISETP.GT.U32.AND P0, PT, R6, R3, PT ;  /* 0x000000030600720c */ /* 0x000fda0003f04070 */
[----:B------:R-:W-:Y:S01]  /*e850*/  @!P0 IADD3 R3, R3, -R6, RZ ;  /* 0x8000000603038210 */ /* 0x000fe20007ffe0ff */
[----:B------:R-:W-:-:S03]  /*e860*/  @!P0 VIADD R2, R2, 0x1 ;  /* 0x0000000102028836 */ /* 0x000fc60000000000 */
[----:B------:R-:W-:Y:S02]  /*e870*/  ISETP.GE.U32.AND P0, PT, R3, R6, PT ;  /* 0x000000060300720c */ /* 0x000fe40003f06070 */
[----:B------:R-:W-:-:S11]  /*e880*/  LOP3.LUT R3, R17, R0, RZ, 0x3c, !PT ;  /* 0x0000000011037212 */ /* 0x000fd600078e3cff */
[----:B------:R-:W-:Y:S01]  /*e890*/  @P0 VIADD R2, R2, 0x1 ;  /* 0x0000000102020836 */ /* 0x000fe20000000000 */
[----:B------:R-:W-:-:S13]  /*e8a0*/  ISETP.GE.AND P0, PT, R3, RZ, PT ;  /* 0x000000ff0300720c */ /* 0x000fda0003f06270 */
[----:B------:R-:W-:Y:S01]  /*e8b0*/  @!P0 IMAD.MOV R2, RZ, RZ, -R2 ;  /* 0x000000ffff028224 */ /* 0x000fe200078e0a02 */
[----:B------:R-:W-:-:S13]  /*e8c0*/  ISETP.NE.AND P0, PT, R0, RZ, PT ;  /* 0x000000ff0000720c */ /* 0x000fda0003f05270 */
[----:B------:R-:W-:-:S05]  /*e8d0*/  @!P0 LOP3.LUT R2, RZ, R0, RZ, 0x33, !PT ;  /* 0x00000000ff028212 */ /* 0x000fca00078e33ff */
[--C-:B------:R-:W-:Y:S02]  /*e8e0*/  IMAD.MOV R3, RZ, RZ, -R2.reuse ;  /* 0x000000ffff037224 */ /* 0x100fe400078e0a02 */
[----:B------:R-:W-:Y:S02]  /*e8f0*/  IMAD.MOV.U32 R18, RZ, RZ, R2 ;  /* 0x000000ffff127224 */ /* 0x000fe400078e0002 */
[----:B------:R-:W-:Y:S01]  /*e900*/  IMAD R17, R0, R3, R17 ;  /* 0x0000000300117224 */ /* 0x000fe200078e0211 */
[----:B------:R-:W-:Y:S06]  /*e910*/  BRA `(.L_x_308) ;  /* 0x00000000000c7947 */ /* 0x000fec0003800000 */
.L_x_303:
[----:B------:R-:W-:Y:S01]  /*e920*/  MOV R17, RZ ;  /* 0x000000ff00117202 */ /* 0x000fe20000000f00 */
[----:B------:R-:W-:Y:S02]  /*e930*/  IMAD.U32 R16, RZ, RZ, UR6 ;  /* 0x00000006ff107e24 */ /* 0x000fe4000f8e00ff */
[----:B------:R-:W-:-:S07]  /*e940*/  IMAD.MOV.U32 R18, RZ, RZ, RZ ;  /* 0x000000ffff127224 */ /* 0x000fce00078e00ff */
.L_x_308:
[----:B------:R-:W0:Y:S01]  /*e950*/  S2R R0, SR_TID.X ;  /* 0x0000000000007919 */ /* 0x000e220000002100 */
[----:B------:R-:W-:Y:S01]  /*e960*/  STL [R1+0x28], RZ ;  /* 0x000028ff01007387 */ /* 0x000fe20000100800 */
[----:B0-----:R-:W-:-:S04]  /*e970*/  LOP3.LUT R0, R0, 0x1f, RZ, 0xc0, !PT ;  /* 0x0000001f00007812 */ /* 0x001fc800078ec0ff */
[----:B------:R-:W-:-:S13]  /*e980*/  ISETP.NE.AND P0, PT, R0, RZ, PT ;  /* 0x000000ff0000720c */ /* 0x000fda0003f05270 */
[----:B------:R-:W0:Y:S01]  /*e990*/  @!P0 S2R R3, SR_CgaCtaId ;  /* 0x0000000000038919 */ /* 0x000e220000008800 */
[----:B------:R-:W-:-:S04]  /*e9a0*/  @!P0 MOV R0, 0x400 ;  /* 0x0000040000008802 */ /* 0x000fc80000000f00 */
[----:B0-----:R-:W-:-:S05]  /*e9b0*/  @!P0 LEA R0, R3, R0, 0x18 ;  /* 0x0000000003008211 */ /* 0x001fca00078ec0ff */
[----:B------:R0:W-:Y:S01]  /*e9c0*/  @!P0 STS.128 [R0+0x388d0], R16 ;  /* 0x0388d01000008388 */ /* 0x0001e20000000c00 */
[----:B------:R-:W-:Y:S06]  /*e9d0*/  BAR.ARV 0x5, 0x120 ;  /* 0x0144800000007b1d */ /* 0x000fec0000002000 */
[----:B------:R-:W-:Y:S01]  /*e9e0*/  ISETP.GE.AND P0, PT, R19, UR5, PT ;  /* 0x0000000513007c0c */ /* 0x000fe2000bf06270 */
[----:B0-----:R-:W-:-:S05]  /*e9f0*/  IMAD.MOV.U32 R0, RZ, RZ, 0x1 ;  /* 0x00000001ff007424 */ /* 0x001fca00078e00ff */
[----:B------:R0:W-:Y:S04]  /*ea00*/  STL [R1+0x8], R0 ;  /* 0x0000080001007387 */ /* 0x0001e80000100800 */
[----:B------:R0:W-:Y:S03]  /*ea10*/  STL [R1], RZ ;  /* 0x000000ff01007387 */ /* 0x0001e60000100800 */
[----:B------:R-:W-:Y:S05]  /*ea20*/  @P0 BRA `(.L_x_309) ;  /* 0x0000004400140947 */ /* 0x000fea0003800000 */
[----:B0-----:R-:W-:Y:S01]  /*ea30*/  IMAD.MOV.U32 R0, RZ, RZ, 0x1 ;  /* 0x00000001ff007424 */ /* 0x001fe200078e00ff */
[----:B------:R0:W-:Y:S01]  /*ea40*/  STL [R1], RZ ;  /* 0x000000ff01007387 */ /* 0x0001e20000100800 */
[----:B------:R-:W-:Y:S01]  /*ea50*/  ULDC UR38, c[0x0][0xc] ;  /* 0x0000030000267ab9 */ /* 0x000fe20000000800 */
[----:B------:R-:W-:Y:S02]  /*ea60*/  ULDC.64 UR36, c[0x0][0x198] ;  /* 0x0000660000247ab9 */ /* 0x000fe40000000a00 */
[----:B------:R0:W-:Y:S04]  /*ea70*/  STL [R1+0x8], R0 ;  /* 0x0000080001007387 */ /* 0x0001e80000100800 */
[----:B------:R0:W-:Y:S02]  /*ea80*/  STL [R1+0x28], RZ ;  /* 0x000028ff01007387 */ /* 0x0001e40000100800 */
.L_x_375:
[----:B-1----:R-:W1:Y:S01]  /*ea90*/  LDC.64 R2, c[0x0][0xc60] ;  /* 0x00031800ff027b82 */ /* 0x002e620000000a00 */
[----:B------:R-:W-:Y:S01]  /*eaa0*/  ULDC.64 UR4, c[0x0][0x208] ;  /* 0x0000820000047ab9 */ /* 0x000fe20000000a00 */
[----:B-1----:R-:W-:-:S05]  /*eab0*/  IMAD.WIDE R2, R19, 0x4, R2 ;  /* 0x0000000413027825 */ /* 0x002fca00078e0202 */
[----:B------:R-:W2:Y:S01]  /*eac0*/  LDG.E R5, desc[UR4][R2.64] ;  /* 0x0000000402057981 */ /* 0x000ea2000c1e1900 */
[----:B------:R-:W-:Y:S05]  /*ead0*/  YIELD ;  /* 0x0000000000007946 */ /* 0x000fea0003800000 */
[----:B------:R-:W-:Y:S01]  /*eae0*/  ULDC.64 UR4, c[0x0][0xa28] ;  /* 0x00028a0000047ab9 */ /* 0x000fe20000000a00 */
[----:B0-----:R-:W-:Y:S01]  /*eaf0*/  IMAD.MOV.U32 R0, RZ, RZ, RZ ;  /* 0x000000ffff007224 */ /* 0x001fe200078e00ff */
[----:B------:R-:W-:Y:S01]  /*eb00*/  ISETP.NE.U32.AND P0, PT, RZ, UR4, PT ;  /* 0x00000004ff007c0c */ /* 0x000fe2000bf05070 */
[----:B------:R-:W-:-:S03]  /*eb10*/  ULDC.64 UR6, c[0x0][0x208] ;  /* 0x0000820000067ab9 */ /* 0x000fc60000000a00 */
[----:B------:R-:W-:Y:S02]  /*eb20*/  ISETP.NE.AND.EX P0, PT, RZ, UR5, PT, P0 ;  /* 0x00000005ff007c0c */ /* 0x000fe4000bf05300 */
[----:B------:R-:W-:Y:S02]  /*eb30*/  MOV R6, RZ ;  /* 0x000000ff00067202 */ /* 0x000fe40000000f00 */
[----:B--2---:R-:W-:Y:S01]  /*eb40*/  SHF.R.S32.HI R4, RZ, 0x1f, R5 ;  /* 0x0000001fff047819 */ /* 0x004fe20000011405 */
[----:B------:R-:W-:-:S08]  /*eb50*/  IMAD.SHL.U32 R7, R5, 0x4, RZ ;  /* 0x0000000405077824 */ /* 0x000fd000078e00ff */
[C---:B------:R-:W-:Y:S01]  /*eb60*/  @P0 LEA R2, P1, R5.reuse, UR4, 0x2 ;  /* 0x0000000405020c11 */ /* 0x040fe2000f8210ff */
[----:B------:R-:W-:Y:S03]  /*eb70*/  STL [R1+0x14], R5 ;  /* 0x0000140501007387 */ /* 0x000fe60000100800 */
[----:B------:R-:W-:Y:S01]  /*eb80*/  @P0 LEA.HI.X R3, R5, UR5, R4, 0x2, P1 ;  /* 0x0000000505030c11 */ /* 0x000fe200088f1404 */
[----:B------:R-:W-:-:S04]  /*eb90*/  ULDC.64 UR4, c[0x0][0xa00] ;  /* 0x0002800000047ab9 */ /* 0x000fc80000000a00 */
[----:B------:R0:W5:Y:S01]  /*eba0*/  @P0 LDG.E R0, desc[UR6][R2.64] ;  /* 0x0000000602000981 */ /* 0x000162000c1e1900 */
[----:B------:R-:W-:-:S04]  /*ebb0*/  ISETP.NE.U32.AND P0, PT, RZ, UR4, PT ;  /* 0x00000004ff007c0c */ /* 0x000fc8000bf05070 */
[----:B------:R-:W-:-:S13]  /*ebc0*/  ISETP.NE.AND.EX P0, PT, RZ, UR5, PT, P0 ;  /* 0x00000005ff007c0c */ /* 0x000fda000bf05300 */
[----:B0-----:R-:W-:-:S04]  /*ebd0*/  @P0 LEA R2, P1, R5, UR4, 0x2 ;  /* 0x0000000405020c11 */ /* 0x001fc8000f8210ff */
[----:B------:R-:W-:Y:S01]  /*ebe0*/  @P0 LEA.HI.X R3, R5, UR5, R4, 0x2, P1 ;  /* 0x0000000505030c11 */ /* 0x000fe200088f1404 */
[----:B------:R-:W-:-:S04]  /*ebf0*/  ULDC.64 UR4, c[0x0][0xa20] ;  /* 0x0002880000047ab9 */ /* 0x000fc80000000a00 */
[----:B------:R-:W2:Y:S01]  /*ec00*/  @P0 LDG.E R6, desc[UR6][R2.64] ;  /* 0x0000000602060981 */ /* 0x000ea2000c1e1900 */
[----:B------:R-:W-:-:S04]  /*ec10*/  ISETP.NE.U32.AND P0, PT, RZ, UR4, PT ;  /* 0x00000004ff007c0c */ /* 0x000fc8000bf05070 */
[----:B------:R-:W-:Y:S01]  /*ec20*/  ISETP.NE.AND.EX P0, PT, RZ, UR5, PT, P0 ;  /* 0x00000005ff007c0c */ /* 0x000fe2000bf05300 */
[----:B--2---:R0:W-:Y:S04]  /*ec30*/  STL [R1+0x2c], R6 ;  /* 0x00002c0601007387 */ /* 0x0041e80000100800 */
[----:B------:R1:W-:Y:S01]  /*ec40*/  STL [R1+0x1c], R7 ;  /* 0x00001c0701007387 */ /* 0x0003e20000100800 */
[----:B0-----:R-:W-:-:S07]  /*ec50*/  SHF.L.U64.HI R6, R5, 0x2, R4 ;  /* 0x0000000205067819 */ /* 0x001fce0000010204 */
[C---:B------:R-:W-:Y:S01]  /*ec60*/  @P0 IADD3 R4, P1, R7.reuse, UR4, RZ ;  /* 0x0000000407040c10 */ /* 0x040fe2000ff3e0ff */
[----:B------:R0:W-:Y:S03]  /*ec70*/  STL [R1+0x20], R6 ;  /* 0x0000200601007387 */ /* 0x0001e60000100800 */
[----:B------:R-:W-:Y:S01]  /*ec80*/  @P0 IADD3.X R5, R6, UR5, RZ, P1, !PT ;  /* 0x0000000506050c10 */ /* 0x000fe20008ffe4ff */
[----:B------:R-:W-:Y:S02]  /*ec90*/  ULDC.64 UR4, c[0x0][0xa08] ;  /* 0x0002820000047ab9 */ /* 0x000fe40000000a00 */
[----:B------:R-:W-:Y:S01]  /*eca0*/  IADD3 R2, P1, R7, UR4, RZ ;  /* 0x0000000407027c10 */ /* 0x000fe2000ff3e0ff */
[----:B-1----:R-:W-:-:S03]  /*ecb0*/  IMAD.MOV.U32 R7, RZ, RZ, RZ ;  /* 0x000000ffff077224 */ /* 0x002fc600078e00ff */
[----:B------:R-:W-:Y:S02]  /*ecc0*/  IADD3.X R3, R6, UR5, RZ, P1, !PT ;  /* 0x0000000506037c10 */ /* 0x000fe40008ffe4ff */
[----:B------:R-:W-:-:S04]  /*ecd0*/  ISETP.NE.U32.AND P1, PT, RZ, UR4, PT ;  /* 0x00000004ff007c0c */ /* 0x000fc8000bf25070 */
[----:B------:R-:W-:Y:S01]  /*ece0*/  ISETP.NE.AND.EX P1, PT, RZ, UR5, PT, P1 ;  /* 0x00000005ff007c0c */ /* 0x000fe2000bf25310 */
[----:B------:R-:W-:Y:S02]  /*ecf0*/  ULDC.64 UR4, c[0x0][0x3f8] ;  /* 0x0000fe0000047ab9 */ /* 0x000fe40000000a00 */
[----:B------:R-:W-:-:S03]  /*ed00*/  UISETP.NE.U32.AND UP0, UPT, UR4, URZ, UPT ;  /* 0x0000003f0400728c */ /* 0x000fc6000bf05070 */
[----:B------:R-:W-:Y:S01]  /*ed10*/  ULDC UR4, c[0x0][0x404] ;  /* 0x0001010000047ab9 */ /* 0x000fe20000000800 */
[----:B------:R-:W-:-:S03]  /*ed20*/  UISETP.NE.AND.EX UP0, UPT, UR5, URZ, UPT, UP0 ;  /* 0x0000003f0500728c */ /* 0x000fc6000bf05300 */
[----:B------:R-:W-:Y:S01]  /*ed30*/  ULDC UR5, c[0x0][0x2e0] ;  /* 0x0000b80000057ab9 */ /* 0x000fe20000000800 */
[----:B------:R-:W-:Y:S02]  /*ed40*/  USEL UR4, UR4, 0x1, UP0 ;  /* 0x0000000104047887 */ /* 0x000fe40008000000 */
[----:B------:R1:W5:Y:S02]  /*ed50*/  @P1 LDG.E R7, desc[UR6][R2.64] ;  /* 0x0000000602071981 */ /* 0x000364000c1e1900 */
[----:B------:R-:W-:-:S06]  /*ed60*/  UIMAD UR4, UR4, UR5, URZ ;  /* 0x00000005040472a4 */ /* 0x000fcc000f8e023f */
[----:B0-----:R-:W-:-:S06]  /*ed70*/  IMAD.U32 R6, RZ, RZ, UR4 ;  /* 0x00000004ff067e24 */ /* 0x001fcc000f8e00ff */
[----:B------:R1:W5:Y:S01]  /*ed80*/  @P0 LDG.E R6, desc[UR6][R4.64] ;  /* 0x0000000604060981 */ /* 0x000362000c1e1900 */
[----:B------:R-:W-:Y:S05]  /*ed90*/  @P0 BRA `(.L_x_310) ;  /* 0x0000000000140947 */ /* 0x000fea0003800000 */
[----:B------:R-:W-:Y:S05]  /*eda0*/  @!P1 BRA `(.L_x_310) ;  /* 0x0000000000109947 */ /* 0x000fea0003800000 */
[----:B------:R-:W-:Y:S02]  /*edb0*/  ULDC.64 UR4, c[0x0][0x208] ;  /* 0x0000820000047ab9 */ /* 0x000fe40000000a00 */
[----:B-----5:R-:W2:Y:S04]  /*edc0*/  LDG.E R6, desc[UR4][R2.64] ;  /* 0x0000000402067981 */ /* 0x020ea8000c1e1900 */
[----:B-1----:R-:W2:Y:S02]  /*edd0*/  LDG.E R5, desc[UR4][R2.64+0x4] ;  /* 0x0000040402057981 */ /* 0x002ea4000c1e1900 */
[----:B--2---:R-:W-:-:S07]  /*ede0*/  IMAD.IADD R6, R5, 0x1, -R6 ;  /* 0x0000000105067824 */ /* 0x004fce00078e0a06 */
.L_x_310:
[----:B-1---5:R-:W-:Y:S01]  /*edf0*/  IADD3 R2, -R0, R6, RZ ;  /* 0x0000000600027210 */ /* 0x022fe20007ffe1ff */
[----:B------:R-:W-:Y:S01]  /*ee00*/  IMAD.IADD R3, R7, 0x1, R0 ;  /* 0x0000000107037824 */ /* 0x000fe200078e0200 */
[----:B------:R-:W-:Y:S02]  /*ee10*/  BSSY B6, `(.L_x_311) ;  /* 0x0000367000067945 */ /* 0x000fe40003800000 */
[C---:B------:R-:W-:Y:S01]  /*ee20*/  ISETP.GT.AND P0, PT, R2.reuse, RZ, PT ;  /* 0x000000ff0200720c */ /* 0x040fe20003f04270 */
[----:B------:R-:W-:Y:S01]  /*ee30*/  VIADD R0, R2, 0x4f ;  /* 0x0000004f02007836 */ /* 0x000fe20000000000 */
[----:B------:R-:W-:Y:S03]  /*ee40*/  STL [R1+0x24], R2 ;  /* 0x0000240201007387 */ /* 0x000fe60000100800 */
[----:B------:R-:W-:Y:S01]  /*ee50*/  IMAD.HI R0, R0, 0x66666667, RZ ;  /* 0x6666666700007827 */ /* 0x000fe200078e02ff */
[----:B------:R0:W-:Y:S04]  /*ee60*/  STL [R1+0x4], R3 ;  /* 0x0000040301007387 */ /* 0x0001e80000100800 */
[----:B0-----:R-:W-:-:S04]  /*ee70*/  SHF.R.U32.HI R3, RZ, 0x1f, R0 ;  /* 0x0000001fff037819 */ /* 0x001fc80000011600 */
[----:B------:R-:W-:-:S05]  /*ee80*/  LEA.HI.SX32 R0, R0, R3, 0x1b ;  /* 0x0000000300007211 */ /* 0x000fca00078fdaff */
[----:B------:R0:W-:Y:S01]  /*ee90*/  STL [R1+0x18], R0 ;  /* 0x0000180001007387 */ /* 0x0001e20000100800 */
[----:B------:R-:W-:Y:S05]  /*eea0*/  @P0 BRA `(.L_x_312) ;  /* 0x0000000000480947 */ /* 0x000fea0003800000 */
[----:B------:R-:W1:Y:S02]  /*eeb0*/  S2R R2, SR_TID.X ;  /* 0x0000000000027919 */ /* 0x000e640000002100 */
[----:B-1----:R-:W-:-:S04]  /*eec0*/  LOP3.LUT R2, R2, 0x1f, RZ, 0xc0, !PT ;  /* 0x0000001f02027812 */ /* 0x002fc800078ec0ff */
[----:B------:R-:W-:-:S13]  /*eed0*/  ISETP.NE.AND P1, PT, R2, RZ, PT ;  /* 0x000000ff0200720c */ /* 0x000fda0003f25270 */
[----:B------:R-:W-:Y:S05]  /*eee0*/  @P1 BRA `(.L_x_313) ;  /* 0x0000003400641947 */ /* 0x000fea0003800000 */
[----:B------:R-:W1:Y:S01]  /*eef0*/  S2R R7, SR_LANEID ;  /* 0x0000000000077919 */ /* 0x000e620000000000 */
[----:B------:R-:W-:Y:S01]  /*ef00*/  VOTEU.ANY UR4, UPT, PT ;  /* 0x0000000000047886 */ /* 0x000fe200038e0100 */
[----:B------:R-:W2:Y:S01]  /*ef10*/  LDC.64 R2, c[0x0][0xc38] ;  /* 0x00030e00ff027b82 */ /* 0x000ea20000000a00 */
[----:B0-----:R-:W1:Y:S01]  /*ef20*/  FLO.U32 R0, UR4 ;  /* 0x0000000400007d00 */ /* 0x001e6200080e0000 */
[----:B------:R-:W-:-:S07]  /*ef30*/  ULDC.64 UR6, c[0x0][0x208] ;  /* 0x0000820000067ab9 */ /* 0x000fce0000000a00 */
[----:B------:R-:W2:Y:S01]  /*ef40*/  POPC R5, UR4 ;  /* 0x0000000400057d09 */ /* 0x000ea20008000000 */
[----:B-1----:R-:W-:-:S13]  /*ef50*/  ISETP.EQ.U32.AND P0, PT, R0, R7, PT ;  /* 0x000000070000720c */ /* 0x002fda0003f02070 */
[----:B--2---:R-:W2:Y:S01]  /*ef60*/  @P0 ATOMG.E.ADD.STRONG.GPU PT, R3, desc[UR6][R2.64], R5 ;  /* 0x00000005020309a8 */ /* 0x004ea200081ee1c6 */
[----:B------:R-:W0:Y:S02]  /*ef70*/  S2R R4, SR_LTMASK ;  /* 0x0000000000047919 */ /* 0x000e240000003900 */
[----:B0-----:R-:W-:-:S04]  /*ef80*/  LOP3.LUT R4, R4, UR4, RZ, 0xc0, !PT ;  /* 0x0000000404047c12 */ /* 0x001fc8000f8ec0ff */
[----:B------:R-:W0:Y:S01]  /*ef90*/  POPC R7, R4 ;  /* 0x0000000400077309 */ /* 0x000e220000000000 */
[----:B--2---:R-:W0:Y:S02]  /*efa0*/  SHFL.IDX PT, R0, R3, R0, 0x1f ;  /* 0x00001f0003007589 */ /* 0x004e2400000e0000 */
[----:B0-----:R-:W-:Y:S01]  /*efb0*/  IADD3 R16, R0, UR38, R7 ;  /* 0x0000002600107c10 */ /* 0x001fe2000fffe007 */
[----:B------:R-:W-:Y:S06]  /*efc0*/  BRA `(.L_x_313) ;  /* 0x00000034002c7947 */ /* 0x000fec0003800000 */
.L_x_312:
[----:B------:R-:W1:Y:S01]  /*efd0*/  S2R R3, SR_CgaCtaId ;  /* 0x0000000000037919 */ /* 0x000e620000008800 */
[----:B0-----:R-:W-:-:S04]  /*efe0*/  MOV R0, 0x400 ;  /* 0x0000040000007802 */ /* 0x001fc80000000f00 */
[----:B-1----:R-:W-:-:S05]  /*eff0*/  LEA R2, R3, R0, 0x18 ;  /* 0x0000000003027211 */ /* 0x002fca00078ec0ff */
[----:B------:R0:W-:Y:S01]  /*f000*/  STL [R1+0x10], R2 ;  /* 0x0000100201007387 */ /* 0x0001e20000100800 */
[----:B------:R-:W-:-:S05]  /*f010*/  VIADD R0, R2, 0x24400 ;  /* 0x0002440002007836 */ /* 0x000fca0000000000 */
[----:B------:R-:W-:-:S13]  /*f020*/  LOP3.LUT P0, RZ, R0, 0x3ff, RZ, 0xc0, !PT ;  /* 0x000003ff00ff7812 */ /* 0x000fda000780c0ff */
[----:B0-----:R-:W-:Y:S05]  /*f030*/  @!P0 BRA `(.L_x_314) ;  /* 0x0000000000408947 */ /* 0x001fea0003800000 */
[----:B------:R-:W-:Y:S01]  /*f040*/  MOV R2, 0x0 ;  /* 0x0000000000027802 */ /* 0x000fe20000000f00 */
[----:B------:R-:W-:Y:S01]  /*f050*/  ULDC.64 UR6, c[0x4][0xa8] ;  /* 0x01002a0000067ab9 */ /* 0x000fe20000000a00 */
[----:B------:R-:W-:Y:S01]  /*f060*/  ULDC.64 UR8, c[0x4][0xb0] ;  /* 0x01002c0000087ab9 */ /* 0x000fe20000000a00 */
[----:B------:R-:W-:Y:S01]  /*f070*/  ULDC.64 UR4, c[0x4][0x8] ;  /* 0x0100020000047ab9 */ /* 0x000fe20000000a00 */
[----:B------:R-:W-:Y:S01]  /*f080*/  IMAD.U32 R4, RZ, RZ, UR6 ;  /* 0x00000006ff047e24 */ /* 0x000fe2000f8e00ff */
[----:B------:R-:W-:Y:S01]  /*f090*/  MOV R7, UR9 ;  /* 0x0000000900077c02 */ /* 0x000fe20008000f00 */
[----:B------:R-:W0:Y:S01]  /*f0a0*/  LDC.64 R2, c[0x4][R2] ;  /* 0x0100000002027b82 */ /* 0x000e220000000a00 */
[----:B------:R-:W-:Y:S02]  /*f0b0*/  IMAD.U32 R5, RZ, RZ, UR7 ;  /* 0x00000007ff057e24 */ /* 0x000fe4000f8e00ff */
[----:B------:R-:W-:Y:S02]  /*f0c0*/  IMAD.U32 R6, RZ, RZ, UR8 ;  /* 0x00000008ff067e24 */ /* 0x000fe4000f8e00ff */
[----:B------:R-:W-:-:S02]  /*f0d0*/  IMAD.U32 R10, RZ, RZ, UR4 ;  /* 0x00000004ff0a7e24 */ /* 0x000fc4000f8e00ff */
[----:B------:R-:W-:Y:S02]  /*f0e0*/  IMAD.U32 R11, RZ, RZ, UR5 ;  /* 0x00000005ff0b7e24 */ /* 0x000fe4000f8e00ff */
[----:B------:R-:W-:Y:S02]  /*f0f0*/  IMAD.MOV.U32 R8, RZ, RZ, 0x70 ;  /* 0x00000070ff087424 */ /* 0x000fe400078e00ff */
[----:B------:R-:W-:Y:S02]  /*f100*/  IMAD.MOV.U32 R12, RZ, RZ, 0x1 ;  /* 0x00000001ff0c7424 */ /* 0x000fe400078e00ff */
[----:B------:R-:W-:-:S07]  /*f110*/  IMAD.MOV.U32 R13, RZ, RZ, RZ ;  /* 0x000000ffff0d7224 */ /* 0x000fce00078e00ff */
[----:B------:R-:W-:-:S07]  /*f120*/  LEPC R20, `(.L_x_314) ;  /* 0x000000001014794e */ /* 0x000fce0000000000 */
[----:B0-----:R-:W-:Y:S05]  /*f130*/  CALL.ABS.NOINC R2 ;  /* 0x0000000002007343 */ /* 0x001fea0003c00000 */
.L_x_314:
        /* <DEDUP_REMOVED lines=8> */
[----:B------:R0:W1:Y:S01]  /*f1c0*/  LDC.64 R2, c[0x4][R0] ;  /* 0x0100000000027b82 */ /* 0x0000620000000a00 */
[----:B------:R-:W-:Y:S01]  /*f1d0*/  IMAD.U32 R4, RZ, RZ, UR6 ;  /* 0x00000006ff047e24 */ /* 0x000fe2000f8e00ff */
[----:B------:R-:W-:Y:S01]  /*f1e0*/  MOV R11, UR5 ;  /* 0x00000005000b7c02 */ /* 0x000fe20008000f00 */
[----:B------:R-:W-:Y:S02]  /*f1f0*/  IMAD.U32 R5, RZ, RZ, UR7 ;  /* 0x00000007ff057e24 */ /* 0x000fe4000f8e00ff */
[----:B------:R-:W-:Y:S02]  /*f200*/  IMAD.U32 R6, RZ, RZ, UR8 ;  /* 0x00000008ff067e24 */ /* 0x000fe4000f8e00ff */
[----:B------:R-:W-:-:S02]  /*f210*/  IMAD.U32 R7, RZ, RZ, UR9 ;  /* 0x00000009ff077e24 */ /* 0x000fc4000f8e00ff */
[----:B------:R-:W-:Y:S02]  /*f220*/  IMAD.U32 R10, RZ, RZ, UR4 ;  /* 0x00000004ff0a7e24 */ /* 0x000fe4000f8e00ff */
[----:B------:R-:W-:Y:S02]  /*f230*/  IMAD.MOV.U32 R8, RZ, RZ, 0x70 ;  /* 0x00000070ff087424 */ /* 0x000fe400078e00ff */
[----:B------:R-:W-:Y:S02]  /*f240*/  IMAD.MOV.U32 R12, RZ, RZ, 0x1 ;  /* 0x00000001ff0c7424 */ /* 0x000fe400078e00ff */
[----:B0-----:R-:W-:-:S07]  /*f250*/  IMAD.MOV.U32 R13, RZ, RZ, RZ ;  /* 0x000000ffff0d7224 */ /* 0x001fce00078e00ff */
[----:B------:R-:W-:-:S07]  /*f260*/  LEPC R20, `(.L_x_316) ;  /* 0x000000001014794e */ /* 0x000fce0000000000 */
[----:B-1----:R-:W-:Y:S05]  /*f270*/  CALL.ABS.NOINC R2 ;  /* 0x0000000002007343 */ /* 0x002fea0003c00000 */
.L_x_316:
[----:B------:R-:W-:Y:S01]  /*f280*/  MOV R2, 0x0 ;  /* 0x0000000000027802 */ /* 0x000fe20000000f00 */
[----:B------:R-:W-:Y:S01]  /*f290*/  ULDC.64 UR6, c[0x4][0xa8] ;  /* 0x01002a0000067ab9 */ /* 0x000fe20000000a00 */
[----:B------:R-:W-:Y:S01]  /*f2a0*/  ULDC.64 UR8, c[0x4][0xb0] ;  /* 0x01002c0000087ab9 */ /* 0x000fe20000000a00 */
[----:B------:R-:W-:Y:S01]  /*f2b0*/  ULDC.64 UR4, c[0x4][0x18] ;  /* 0x0100060000047ab9 */ /* 0x000fe20000000a00 */
[----:B------:R-:W-:Y:S01]  /*f2c0*/  IMAD.U32 R4, RZ, RZ, UR6 ;  /* 0x00000006ff047e24 */ /* 0x000fe2000f8e00ff */
[----:B------:R-:W-:Y:S01]  /*f2d0*/  MOV R6, UR8 ;  /* 0x0000000800067c02 */ /* 0x000fe20008000f00 */
[----:B------:R-:W0:Y:S01]  /*f2e0*/  LDC.64 R2, c[0x4][R2] ;  /* 0x0100000002027b82 */ /* 0x000e220000000a00 */
[----:B------:R-:W-:Y:S01]  /*f2f0*/  IMAD.U32 R5, RZ, RZ, UR7 ;  /* 0x00000007ff057e24 */ /* 0x000fe2000f8e00ff */
[----:B------:R-:W-:Y:S01]  /*f300*/  MOV R13, RZ ;  /* 0x000000ff000d7202 */ /* 0x000fe20000000f00 */
[----:B------:R-:W-:Y:S02]  /*f310*/  IMAD.U32 R7, RZ, RZ, UR9 ;  /* 0x00000009ff077e24 */ /* 0x000fe4000f8e00ff */
[----:B------:R-:W-:-:S02]  /*f320*/  IMAD.U32 R10, RZ, RZ, UR4 ;  /* 0x00000004ff0a7e24 */ /* 0x000fc4000f8e00ff */
[----:B------:R-:W-:Y:S02]  /*f330*/  IMAD.U32 R11, RZ, RZ, UR5 ;  /* 0x00000005ff0b7e24 */ /* 0x000fe4000f8e00ff */
[----:B------:R-:W-:Y:S02]  /*f340*/  IMAD.MOV.U32 R8, RZ, RZ, 0x70 ;  /* 0x00000070ff087424 */ /* 0x000fe400078e00ff */
[----:B------:R-:W-:-:S07]  /*f350*/  IMAD.MOV.U32 R12, RZ, RZ, 0x1 ;  /* 0x00000001ff0c7424 */ /* 0x000fce00078e00ff */
[----:B------:R-:W-:-:S07]  /*f360*/  LEPC R20, `(.L_x_315) ;  /* 0x000000001014794e */ /* 0x000fce0000000000 */
[----:B0-----:R-:W-:Y:S05]  /*f370*/  CALL.ABS.NOINC R2 ;  /* 0x0000000002007343 */ /* 0x001fea0003c00000 */
.L_x_315:
[----:B------:R-:W2:Y:S01]  /*f380*/  LDL.LU R2, [R1+0x1c] ;  /* 0x00001c0001027983 */ /* 0x000ea20000300800 */
[----:B------:R-:W-:-:S03]  /*f390*/  ULDC.64 UR4, c[0x0][0x9f8] ;  /* 0x00027e0000047ab9 */ /* 0x000fc60000000a00 */
[----:B------:R-:W3:Y:S04]  /*f3a0*/  LDL.LU R0, [R1+0x20] ;  /* 0x0000200001007983 */ /* 0x000ee80000300800 */
[----:B------:R-:W4:Y:S04]  /*f3b0*/  LDL.LU R4, [R1+0x2c] ;  /* 0x00002c0001047983 */ /* 0x000f280000300800 */
[----:B------:R-:W4:Y:S01]  /*f3c0*/  LDL.LU R8, [R1+0x14] ;  /* 0x0000140001087983 */ /* 0x000f220000300800 */
[----:B------:R-:W-:Y:S01]  /*f3d0*/  ISETP.NE.U32.AND P0, PT, RZ, UR4, PT ;  /* 0x00000004ff007c0c */ /* 0x000fe2000bf05070 */
[----:B------:R-:W-:-:S03]  /*f3e0*/  ULDC.64 UR6, c[0x0][0x208] ;  /* 0x0000820000067ab9 */ /* 0x000fc60000000a00 */
[----:B------:R-:W-:Y:S01]  /*f3f0*/  ISETP.NE.AND.EX P0, PT, RZ, UR5, PT, P0 ;  /* 0x00000005ff007c0c */ /* 0x000fe2000bf05300 */
[----:B------:R-:W0:Y:S02]  /*f400*/  S2R R9, SR_TID.X ;  /* 0x0000000000097919 */ /* 0x000e240000002100 */
[----:B0-----:R-:W-:-:S04]  /*f410*/  LOP3.LUT R9, R9, 0x1f, RZ, 0xc0, !PT ;  /* 0x0000001f09097812 */ /* 0x001fc800078ec0ff */
[----:B------:R-:W-:-:S13]  /*f420*/  ISETP.NE.AND P6, PT, R9, RZ, PT ;  /* 0x000000ff0900720c */ /* 0x000fda0003fc5270 */
[----:B------:R-:W-:-:S05]  /*f430*/  VOTEU.ALL UP1, P6 ;  /* 0x00000000003f7886 */ /* 0x000fca0003020000 */
[----:B------:R-:W-:-:S04]  /*f440*/  @!UP1 UIADD3 UR8, UP0, UR36, 0x270, URZ ;  /* 0x0000027024089890 */ /* 0x000fc8000ff1e03f */
[----:B------:R-:W-:-:S03]  /*f450*/  @!UP1 UIADD3.X UR9, URZ, UR37, URZ, UP0, !UPT ;  /* 0x000000253f099290 */ /* 0x000fc600087fe43f */
[----:B------:R-:W-:Y:S01]  /*f460*/  VOTEU.ALL UP0, P6 ;  /* 0x00000000003f7886 */ /* 0x000fe20003000000 */
[----:B--2---:R-:W-:-:S04]  /*f470*/  @P0 IADD3 R2, P1, R2, UR4, RZ ;  /* 0x0000000402020c10 */ /* 0x004fc8000ff3e0ff */
[----:B---3--:R-:W-:Y:S01]  /*f480*/  @P0 IADD3.X R3, R0, UR5, RZ, P1, !PT ;  /* 0x0000000500030c10 */ /* 0x008fe20008ffe4ff */
[----:B------:R-:W-:Y:S01]  /*f490*/  ULDC.64 UR4, c[0x0][0xa00] ;  /* 0x0002800000047ab9 */ /* 0x000fe20000000a00 */
[----:B----4-:R-:W-:Y:S02]  /*f4a0*/  IMAD R17, R17, 0x80, R4 ;  /* 0x0000008011117824 */ /* 0x010fe400078e0204 */
[----:B------:R-:W0:Y:S01]  /*f4b0*/  LDC R4, c[0x0][0x428] ;  /* 0x00010a00ff047b82 */ /* 0x000e220000000800 */
[----:B------:R-:W-:-:S06]  /*f4c0*/  IMAD.MOV.U32 R0, RZ, RZ, R8 ;  /* 0x000000ffff007224 */ /* 0x000fcc00078e0008 */
[----:B------:R1:W5:Y:S01]  /*f4d0*/  @P0 LDG.E R0, desc[UR6][R2.64] ;  /* 0x0000000602000981 */ /* 0x000362000c1e1900 */
[----:B------:R-:W-:Y:S02]  /*f4e0*/  PLOP3.LUT P1, PT, P6, PT, PT, 0x8, 0x0 ;  /* 0x000000000000781c */ /* 0x000fe4000372e170 */
[----:B0-----:R-:W-:Y:S01]  /*f4f0*/  ISETP.NE.AND P0, PT, R4, 0x1, PT ;  /* 0x000000010400780c */ /* 0x001fe20003f05270 */
[----:B------:R-:W-:-:S12]  /*f500*/  IMAD.MOV.U32 R4, RZ, RZ, R18 ;  /* 0x000000ffff047224 */ /* 0x000fd800078e0012 */
[----:B------:R-:W0:Y:S08]  /*f510*/  @P0 LDC R7, c[0x0][0x42c] ;  /* 0x00010b00ff070b82 */ /* 0x000e300000000800 */
[----:B------:R-:W2:Y:S01]  /*f520*/  @P0 LDC R5, c[0x0][0x430] ;  /* 0x00010c00ff050b82 */ /* 0x000ea20000000800 */
[----:B0-----:R-:W-:-:S05]  /*f530*/  @P0 IMAD.HI.U32 R6, R18, R7, RZ ;  /* 0x0000000712060227 */ /* 0x001fca00078e00ff */
[----:B--2---:R-:W-:Y:S02]  /*f540*/  @P0 SHF.R.U32.HI R4, RZ, R5, R6 ;  /* 0x00000005ff040219 */ /* 0x004fe40000011606 */
[----:B------:R-:W-:-:S04]  /*f550*/  ISETP.NE.U32.AND P0, PT, RZ, UR4, PT ;  /* 0x00000004ff007c0c */ /* 0x000fc8000bf05070 */
[----:B------:R-:W-:-:S04]  /*f560*/  ISETP.NE.AND.EX P0, PT, RZ, UR5, PT, P0 ;  /* 0x00000005ff007c0c */ /* 0x000fc8000bf05300 */
[----:B-1----:R-:W-:-:S09]  /*f570*/  SEL R6, R8, RZ, !P0 ;  /* 0x000000ff08067207 */ /* 0x002fd20004000000 */
.L_x_317:
        /* <DEDUP_REMOVED lines=9> */
[----:B0-----:R-:W-:Y:S05]  /*f610*/  @P1 BRA.U.ANY `(.L_x_317) ;  /* 0xfffffffd00d81947 */ /* 0x001fea000393ffff */
[----:B------:R-:W0:Y:S01]  /*f620*/  S2R R2, SR_TID.X ;  /* 0x0000000000027919 */ /* 0x000e220000002100 */
[----:B------:R-:W-:Y:S01]  /*f630*/  UMOV UR4, 0x40 ;  /* 0x0000004000047882 */ /* 0x000fe20000000000 */
[----:B0-----:R-:W-:-:S04]  /*f640*/  LOP3.LUT R2, R2, 0x1f, RZ, 0xc0, !PT ;  /* 0x0000001f02027812 */ /* 0x001fc800078ec0ff */
[----:B------:R-:W-:-:S04]  /*f650*/  ISETP.NE.AND P2, PT, R2, RZ, PT ;  /* 0x000000ff0200720c */ /* 0x000fc80003f45270 */
[----:B------:R-:W-:-:S09]  /*f660*/  PLOP3.LUT P1, PT, P2, PT, PT, 0x8, 0x0 ;  /* 0x000000000000781c */ /* 0x000fd2000172e170 */
[----:B------:R-:W-:-:S05]  /*f670*/  VOTEU.ALL UP0, P2 ;  /* 0x00000000003f7886 */ /* 0x000fca0001000000 */
.L_x_318:
        /* <DEDUP_REMOVED lines=15> */
.L_x_319:
        /* <DEDUP_REMOVED lines=15> */
.L_x_320:
        /* <DEDUP_REMOVED lines=9> */
[----:B------:R-:W0:Y:S01]  /*f8f0*/  LDC.64 R2, c[0x0][0x3f8] ;  /* 0x0000fe00ff027b82 */ /* 0x000e220000000a00 */
[----:B------:R-:W-:Y:S02]  /*f900*/  ULDC.64 UR4, c[0x0][0xa08] ;  /* 0x0002820000047ab9 */ /* 0x000fe40000000a00 */
[----:B0-----:R-:W-:Y:S01]  /*f910*/  LOP3.LUT P0, RZ, R2, UR4, RZ, 0xfc, !PT ;  /* 0x0000000402ff7c12 */ /* 0x001fe2000f80fcff */
[----:B------:R-:W-:-:S03]  /*f920*/  UMOV UR4, 0xffffffff ;  /* 0xffffffff00047882 */ /* 0x000fc60000000000 */
[----:B------:R-:W-:-:S04]  /*f930*/  LOP3.LUT P0, RZ, R3, UR5, RZ, 0xfc, P0 ;  /* 0x0000000503ff7c12 */ /* 0x000fc8000800fcff */
[----:B-----5:R-:W-:Y:S01]  /*f940*/  SEL R5, R0, RZ, !P0 ;  /* 0x000000ff00057207 */ /* 0x020fe20004000000 */
[----:B------:R-:W-:Y:S08]  /*f950*/  BRA.DIV UR4, `(.L_x_321) ;  /* 0x0000003a04b47947 */ /* 0x000ff0000b800000 */
.L_x_391:
[----:B------:R-:W2:Y:S01]  /*f960*/  LDL R7, [R1+0x18] ;  /* 0x0000180001077983 */ /* 0x000ea20000100800 */
[----:B------:R-:W-:Y:S01]  /*f970*/  UMOV UR4, 0xffffffff ;  /* 0xffffffff00047882 */ /* 0x000fe20000000000 */
[----:B------:R-:W-:Y:S01]  /*f980*/  SHF.R.S32.HI R12, RZ, 0x1f, R0 ;  /* 0x0000001fff0c7819 */ /* 0x000fe20000011400 */
[----:B--2---:R-:W-:Y:S01]  /*f990*/  VIADD R7, R7, 0xffffffff ;  /* 0xffffffff07077836 */ /* 0x004fe20000000000 */
[----:B------:R-:W-:Y:S06]  /*f9a0*/  BRA.DIV UR4, `(.L_x_322) ;  /* 0x0000003a04d47947 */ /* 0x000fec000b800000 */
[----:B------:R-:W-:-:S13]  /*f9b0*/  ELECT P6, URZ, PT ;  /* 0x00000000003f782f */ /* 0x000fda00038c0000 */
.L_x_394:
[----:B------:R-:W-:Y:S05]  /*f9c0*/  @!P6 BRA `(.L_x_323) ;  /* 0x000000040048e947 */ /* 0x000fea0003800000 */
[----:B------:R0:W-:Y:S01]  /*f9d0*/  STL [R1+0xc], R7 ;  /* 0x00000c0701007387 */ /* 0x0001e20000100800 */
[----:B------:R-:W-:-:S04]  /*f9e0*/  ISETP.NE.U32.AND P0, PT, R2, RZ, PT ;  /* 0x000000ff0200720c */ /* 0x000fc80003f05070 */
[----:B------:R-:W-:-:S13]  /*f9f0*/  ISETP.NE.AND.EX P0, PT, R3, RZ, PT, P0 ;  /* 0x000000ff0300720c */ /* 0x000fda0003f05300 */
[----:B0-----:R-:W-:Y:S05]  /*fa00*/  @!P0 BRA `(.L_x_324) ;  /* 0x0000000000508947 */ /* 0x001fea0003800000 */
[----:B------:R-:W0:Y:S01]  /*fa10*/  LDC R10, c[0x0][0x41c] ;  /* 0x00010700ff0a7b82 */ /* 0x000e220000000800 */
[----:B------:R-:W-:Y:S01]  /*fa20*/  IMAD.MOV.U32 R5, RZ, RZ, R7 ;  /* 0x000000ffff057224 */ /* 0x000fe200078e0007 */
[----:B------:R-:W-:Y:S01]  /*fa30*/  ULDC.64 UR4, c[0x0][0x408] ;  /* 0x0001020000047ab9 */ /* 0x000fe20000000a00 */
[----:B------:R-:W-:Y:S01]  /*fa40*/  ULDC.64 UR6, c[0x0][0x208] ;  /* 0x0000820000067ab9 */ /* 0x000fe20000000a00 */
[----:B0-----:R-:W-:-:S13]  /*fa50*/  ISETP.NE.AND P0, PT, R10, 0x1, PT ;  /* 0x000000010a00780c */ /* 0x001fda0003f05270 */
[----:B------:R-:W0:Y:S02]  /*fa60*/  @P0 LDC.64 R8, c[0x0][0x420] ;  /* 0x00010800ff080b82 */ /* 0x000e240000000a00 */
[----:B0-----:R-:W-:-:S05]  /*fa70*/  @P0 IMAD.HI.U32 R8, R7, R8, RZ ;  /* 0x0000000807080227 */ /* 0x001fca00078e00ff */
[----:B------:R-:W-:-:S04]  /*fa80*/  @P0 SHF.R.U32.HI R5, RZ, R9, R8 ;  /* 0x00000009ff050219 */ /* 0x000fc80000011608 */
[----:B------:R-:W-:-:S05]  /*fa90*/  IADD3 R8, -R5, RZ, RZ ;  /* 0x000000ff05087210 */ /* 0x000fca0007ffe1ff */
[----:B------:R-:W-:Y:S02]  /*faa0*/  IMAD R9, R10, R8, R7 ;  /* 0x000000080a097224 */ /* 0x000fe400078e0207 */
[----:B------:R-:W-:-:S03]  /*fab0*/  IMAD R8, R12, UR4, RZ ;  /* 0x000000040c087c24 */ /* 0x000fc6000f8e02ff */
[----:B------:R0:W-:Y:S01]  /*fac0*/  STL [R1+0xc], R9 ;  /* 0x00000c0901007387 */ /* 0x0001e20000100800 */
[----:B------:R-:W-:Y:S02]  /*fad0*/  IMAD R10, R0, UR5, R8 ;  /* 0x00000005000a7c24 */ /* 0x000fe4000f8e0208 */
[--C-:B------:R-:W-:Y:S01]  /*fae0*/  IMAD.MOV.U32 R8, RZ, RZ, R5.reuse ;  /* 0x000000ffff087224 */ /* 0x100fe200078e0005 */
[----:B0-----:R-:W-:-:S03]  /*faf0*/  SHF.R.S32.HI R9, RZ, 0x1f, R5 ;  /* 0x0000001fff097819 */ /* 0x001fc60000011405 */
[----:B------:R-:W-:-:S04]  /*fb00*/  IMAD.WIDE.U32 R8, R0, UR4, R8 ;  /* 0x0000000400087c25 */ /* 0x000fc8000f8e0008 */
[----:B------:R-:W-:Y:S01]  /*fb10*/  IMAD.IADD R5, R9, 0x1, R10 ;  /* 0x0000000109057824 */ /* 0x000fe200078e020a */
[----:B------:R-:W-:-:S04]  /*fb20*/  LEA R10, P0, R8, R2, 0x2 ;  /* 0x00000002080a7211 */ /* 0x000fc800078010ff */
[----:B------:R-:W-:-:S05]  /*fb30*/  LEA.HI.X R11, R8, R3, R5, 0x2, P0 ;  /* 0x00000003080b7211 */ /* 0x000fca00000f1405 */
[----:B------:R0:W5:Y:S04]  /*fb40*/  LDG.E R5, desc[UR6][R10.64] ;  /* 0x000000060a057981 */ /* 0x000168000c1e1900 */
.L_x_324:
[----:B------:R-:W2:Y:S01]  /*fb50*/  LDL R8, [R1] ;  /* 0x0000000001087983 */ /* 0x000ea20000100800 */
[----:B0-----:R-:W-:-:S03]  /*fb60*/  MOV R10, 0x400 ;  /* 0x00000400000a7802 */ /* 0x001fc60000000f00 */
[----:B------:R-:W3:Y:S01]  /*fb70*/  LDL R9, [R1+0x8] ;  /* 0x0000080001097983 */ /* 0x000ee20000100800 */
[----:B------:R-:W0:Y:S02]  /*fb80*/  S2R R11, SR_CgaCtaId ;  /* 0x00000000000b7919 */ /* 0x000e240000008800 */
[----:B0-----:R-:W-:-:S05]  /*fb90*/  LEA R10, R11, R10, 0x18 ;  /* 0x0000000a0b0a7211 */ /* 0x001fca00078ec0ff */
[----:B--2---:R-:W-:Y:S01]  /*fba0*/  IMAD R8, R8, 0x8, R10 ;  /* 0x0000000808087824 */ /* 0x004fe200078e020a */
[----:B---3--:R-:W-:-:S04]  /*fbb0*/  SHF.L.U32 R9, R9, 0x1f, RZ ;  /* 0x0000001f09097819 */ /* 0x008fc800000006ff */
[----:B------:R-:W0:Y:S02]  /*fbc0*/  SYNCS.PHASECHK.TRANS64.TRYWAIT P0, [R8+URZ+0x38840], R9 ;  /* 0x03884009080075a7 */ /* 0x000e24000800017f */
[----:B0-----:R-:W-:Y:S05]  /*fbd0*/  @!P0 BRA `(.L_x_325) ;  /* 0x0000003800688947 */ /* 0x001fea0003800000 */
.L_x_395:
[----:B------:R-:W1:Y:S02]  /*fbe0*/  S2R R10, SR_TID.X ;  /* 0x00000000000a7919 */ /* 0x000e640000002100 */
[----:B-1----:R-:W-:-:S04]  /*fbf0*/  LOP3.LUT R10, R10, 0x7f, RZ, 0xc0, !PT ;  /* 0x0000007f0a0a7812 */ /* 0x002fc800078ec0ff */
[----:B------:R-:W-:-:S13]  /*fc00*/  ISETP.NE.AND P0, PT, R10, RZ, PT ;  /* 0x000000ff0a00720c */ /* 0x000fda0003f05270 */
[----:B------:R-:W-:Y:S05]  /*fc10*/  @P0 BRA `(.L_x_326) ;  /* 0x00000000001c0947 */ /* 0x000fea0003800000 */
[----:B------:R-:W1:Y:S01]  /*fc20*/  S2R R10, SR_TID.X ;  /* 0x00000000000a7919 */ /* 0x000e620000002100 */
[----:B0-----:R-:W-:-:S04]  /*fc30*/  IMAD.MOV.U32 R9, RZ, RZ, 0xa000 ;  /* 0x0000a000ff097424 */ /* 0x001fc800078e00ff */
[----:B------:R2:W-:Y:S01]  /*fc40*/  SYNCS.ARRIVE.TRANS64 RZ, [R8+URZ+0x38830], R9 ;  /* 0x0388300908ff79a7 */ /* 0x0005e2000800003f */
[----:B-1----:R-:W-:-:S04]  /*fc50*/  LOP3.LUT R10, R10, 0x1f, RZ, 0xc0, !PT ;  /* 0x0000001f0a0a7812 */ /* 0x002fc800078ec0ff */
[----:B------:R-:W-:-:S13]  /*fc60*/  ISETP.NE.AND P1, PT, R10, RZ, PT ;  /* 0x000000ff0a00720c */ /* 0x000fda0003f25270 */
[----:B--2---:R-:W-:Y:S05]  /*fc70*/  @!P1 BRA `(.L_x_326) ;  /* 0x0000000000049947 */ /* 0x004fea0003800000 */
[----:B------:R-:W-:Y:S01]  /*fc80*/  BPT.TRAP 0x1 ;  /* 0x000000040000795c */ /* 0x000fe20000300000 */
.L_x_326:
[----:B------:R-:W2:Y:S01]  /*fc90*/  LDL R11, [R1] ;  /* 0x00000000010b7983 */ /* 0x000ea20000100800 */
[----:B------:R-:W-:-:S03]  /*fca0*/  MOV R13, 0x400 ;  /* 0x00000400000d7802 */ /* 0x000fc60000000f00 */
[----:B------:R-:W3:Y:S04]  /*fcb0*/  LDL R10, [R1+0xc] ;  /* 0x00000c00010a7983 */ /* 0x000ee80000100800 */
[----:B0-----:R-:W4:Y:S01]  /*fcc0*/  LDL R9, [R1+0x4] ;  /* 0x0000040001097983 */ /* 0x001f220000100800 */
[----:B------:R-:W0:Y:S01]  /*fcd0*/  S2R R14, SR_CgaCtaId ;  /* 0x00000000000e7919 */ /* 0x000e220000008800 */
[----:B------:R-:W-:Y:S01]  /*fce0*/  R2UR UR9, R8 ;  /* 0x00000000080972ca */ /* 0x000fe200000e0000 */
[----:B------:R-:W-:Y:S01]  /*fcf0*/  UIADD3 UR4, UP0, UR36, 0x370, URZ ;  /* 0x0000037024047890 */ /* 0x000fe2000ff1e03f */
[----:B------:R-:W-:Y:S02]  /*fd00*/  R2UR UR12, R4 ;  /* 0x00000000040c72ca */ /* 0x000fe400000e0000 */
[----:B-----5:R-:W-:-:S02]  /*fd10*/  R2UR UR13, R5 ;  /* 0x00000000050d72ca */ /* 0x020fc400000e0000 */
[----:B0-----:R-:W-:-:S07]  /*fd20*/  LEA R13, R14, R13, 0x18 ;  /* 0x0000000d0e0d7211 */ /* 0x001fce00078ec0ff */
[----:B------:R-:W-:Y:S01]  /*fd30*/  UIADD3 UR9, UR9, 0x38830, URZ ;  /* 0x0003883009097890 */ /* 0x000fe2000fffe03f */
[----:B------:R-:W-:Y:S01]  /*fd40*/  UMOV UR10, URZ ;  /* 0x0000003f000a7c82 */ /* 0x000fe20008000000 */
[----:B------:R-:W-:Y:S01]  /*fd50*/  UMOV UR6, 0x0 ;  /* 0x0000000000067882 */ /* 0x000fe20000000000 */
[----:B------:R-:W-:Y:S01]  /*fd60*/  UMOV UR7, 0x14f00000 ;  /* 0x14f0000000077882 */ /* 0x000fe20000000000 */
[----:B------:R-:W-:Y:S01]  /*fd70*/  UMOV UR16, 0x40 ;  /* 0x0000004000107882 */ /* 0x000fe20000000000 */
[----:B--2---:R-:W-:Y:S01]  /*fd80*/  IMAD R8, R11, 0xa000, R13 ;  /* 0x0000a0000b087824 */ /* 0x004fe200078e020d */
[----:B---3--:R-:W-:-:S04]  /*fd90*/  R2UR UR11, R10 ;  /* 0x000000000a0b72ca */ /* 0x008fc800000e0000 */
[----:B------:R-:W-:Y:S02]  /*fda0*/  R2UR UR14, R8 ;  /* 0x00000000080e72ca */ /* 0x000fe400000e0000 */
[----:B----4-:R-:W-:-:S11]  /*fdb0*/  R2UR UR5, R9 ;  /* 0x00000000090572ca */ /* 0x010fd600000e0000 */
[----:B------:R-:W-:Y:S02]  /*fdc0*/  UIADD3 UR8, UR14, 0x24400, URZ ;  /* 0x000244000e087890 */ /* 0x000fe4000fffe03f */
[----:B------:R-:W-:Y:S02]  /*fdd0*/  UIMAD UR11, UR11, 0x50, UR5 ;  /* 0x000000500b0b78a4 */ /* 0x000fe4000f8e0205 */
[----:B------:R-:W-:Y:S02]  /*fde0*/  UIADD3.X UR5, URZ, UR37, URZ, UP0, !UPT ;  /* 0x000000253f057290 */ /* 0x000fe400087fe43f */
[----:B------:R-:W-:Y:S02]  /*fdf0*/  UIADD3 UR15, UR14, 0x26c00, URZ ;  /* 0x00026c000e0f7890 */ /* 0x000fe4000fffe03f */
[----:B------:R-:W-:Y:S02]  /*fe00*/  UIADD3 UR17, UR14, 0x29400, URZ ;  /* 0x000294000e117890 */ /* 0x000fe4000fffe03f */
[----:B------:R-:W-:-:S03]  /*fe10*/  UIADD3 UR18, UR14, 0x2bc00, URZ ;  /* 0x0002bc000e127890 */ /* 0x000fc6000fffe03f */
[----:B------:R0:W-:Y:S01]  /*fe20*/  UTMALDG.4D [UR8], [UR4], desc[UR6] ;  /* 0x00000608040075b4 */ /* 0x0001e20008019000 */
[----:B------:R-:W-:Y:S01]  /*fe30*/  UMOV UR14, 0x80 ;  /* 0x00000080000e7882 */ /* 0x000fe20000000000 */
[----:B0-----:R-:W-:Y:S01]  /*fe40*/  UMOV UR8, UR15 ;  /* 0x0000000f00087c82 */ /* 0x001fe20008000000 */
[----:B------:R-:W-:Y:S02]  /*fe50*/  UMOV UR10, UR16 ;  /* 0x00000010000a7c82 */ /* 0x000fe40008000000 */
[----:B------:R0:W-:Y:S02]  /*fe60*/  UTMALDG.4D [UR8], [UR4], desc[UR6] ;  /* 0x00000608040075b4 */ /* 0x0001e40008019000 */
[----:B0-----:R-:W-:Y:S01]  /*fe70*/  UMOV UR8, UR17 ;  /* 0x0000001100087c82 */ /* 0x001fe20008000000 */
[----:B------:R-:W-:Y:S01]  /*fe80*/  UMOV UR10, UR14 ;  /* 0x0000000e000a7c82 */ /* 0x000fe20008000000 */
[----:B------:R-:W-:Y:S01]  /*fe90*/  UMOV UR14, 0xc0 ;  /* 0x000000c0000e7882 */ /* 0x000fe20000000000 */
[----:B------:R0:W-:Y:S02]  /*fea0*/  UTMALDG.4D [UR8], [UR4], desc[UR6] ;  /* 0x00000608040075b4 */ /* 0x0001e40008019000 */
[----:B0-----:R-:W-:Y:S01]  /*feb0*/  UMOV UR8, UR18 ;  /* 0x0000001200087c82 */ /* 0x001fe20008000000 */
[----:B------:R-:W-:-:S02]  /*fec0*/  UMOV UR10, UR14 ;  /* 0x0000000e000a7c82 */ /* 0x000fc40008000000 */
[----:B------:R0:W-:Y:S02]  /*fed0*/  UTMALDG.4D [UR8], [UR4], desc[UR6] ;  /* 0x00000608040075b4 */ /* 0x0001e40008019000 */
[----:B0-----:R-:W-:Y:S01]  /*fee0*/  NOP ;  /* 0x0000000000007918 */ /* 0x001fe20000000000 */
.L_x_323:
[----:B------:R-:W2:Y:S01]  /*fef0*/  LDL.LU R11, [R1+0x28] ;  /* 0x00002800010b7983 */ /* 0x000ea20000300800 */
[----:B------:R-:W-:Y:S01]  /*ff00*/  MOV R9, 0x400 ;  /* 0x0000040000097802 */ /* 0x000fe20000000f00 */
[----:B------:R-:W-:Y:S05]  /*ff10*/  WARPSYNC.ALL ;  /* 0x0000000000007948 */ /* 0x000fea0003800000 */
[----:B------:R-:W0:Y:S01]  /*ff20*/  S2R R10, SR_CgaCtaId ;  /* 0x00000000000a7919 */ /* 0x000e220000008800 */
[----:B------:R-:W-:-:S13]  /*ff30*/  ELECT P0, URZ, PT ;  /* 0x00000000003f782f */ /* 0x000fda0003800000 */
[----:B------:R-:W-:Y:S01]  /*ff40*/  @P0 R2UR UR13, R6 ;  /* 0x00000000060d02ca */ /* 0x000fe200000e0000 */
[----:B------:R-:W-:Y:S01]  /*ff50*/  UIADD3 UR4, UP0, UR36, 0x270, URZ ;  /* 0x0000027024047890 */ /* 0x000fe2000ff1e03f */
[----:B------:R-:W-:Y:S01]  /*ff60*/  @P0 R2UR UR12, R18 ;  /* 0x00000000120c02ca */ /* 0x000fe200000e0000 */
[----:B------:R-:W-:Y:S01]  /*ff70*/  UMOV UR6, 0x0 ;  /* 0x0000000000067882 */ /* 0x000fe20000000000 */
[C---:B------:R-:W-:Y:S01]  /*ff80*/  @P0 R2UR UR11, R17.reuse ;  /* 0x00000000110b02ca */ /* 0x040fe200000e0000 */
[----:B------:R-:W-:Y:S01]  /*ff90*/  UIADD3.X UR5, URZ, UR37, URZ, UP0, !UPT ;  /* 0x000000253f057290 */ /* 0x000fe200087fe43f */
[----:B------:R-:W-:Y:S01]  /*ffa0*/  @P0 R2UR UR21, R6 ;  /* 0x00000000061502ca */ /* 0x000fe200000e0000 */
[----:B------:R-:W-:Y:S01]  /*ffb0*/  UMOV UR7, 0x12f00000 ;  /* 0x12f0000000077882 */ /* 0x000fe20000000000 */
[----:B------:R-:W-:Y:S01]  /*ffc0*/  UMOV UR10, URZ ;  /* 0x0000003f000a7c82 */ /* 0x000fe20008000000 */
[----:B------:R-:W-:Y:S01]  /*ffd0*/  @P0 R2UR UR20, R18 ;  /* 0x00000000121402ca */ /* 0x000fe200000e0000 */
[----:B------:R-:W-:Y:S01]  /*ffe0*/  UMOV UR14, 0x0 ;  /* 0x00000000000e7882 */ /* 0x000fe20000000000 */
[----:B------:R-:W-:Y:S01]  /*fff0*/  @P0 R2UR UR19, R17 ;  /* 0x00000000111302ca */ /* 0x000fe200000e0000 */
[----:B------:R-:W-:Y:S01]  /*10000*/  @P0 IMAD.MOV.U32 R8, RZ, RZ, 0x10000 ;  /* 0x00010000ff080424 */ /* 0x000fe200078e00ff */
[----:B------:R-:W-:Y:S01]  /*10010*/  UMOV UR15, 0x12f00000 ;  /* 0x12f00000000f7882 */ /* 0x000fe20000000000 */
[----:B------:R-:W-:Y:S01]  /*10020*/  UMOV UR18, 0x40 ;  /* 0x0000004000127882 */ /* 0x000fe20000000000 */
[----:B------:R-:W-:Y:S01]  /*10030*/  UMOV UR22, 0x0 ;  /* 0x0000000000167882 */ /* 0x000fe20000000000 */
[----:B------:R-:W-:Y:S01]  /*10040*/  UMOV UR23, 0x12f00000 ;  /* 0x12f0000000177882 */ /* 0x000fe20000000000 */
[----:B------:R-:W-:Y:S01]  /*10050*/  BSSY B0, `(.L_x_327) ;  /* 0x0000021000007945 */ /* 0x000fe20003800000 */
[----:B0-----:R-:W-:Y:S01]  /*10060*/  LEA R9, R10, R9, 0x18 ;  /* 0x000000090a097211 */ /* 0x001fe200078ec0ff */
[----:B------:R-:W-:Y:S03]  /*10070*/  BAR.SYNC.DEFER_BLOCKING 0x8, 0x120 ;  /* 0x0204800000007b1d */ /* 0x000fe60000010000 */
[----:B------:R-:W-:-:S13]  /*10080*/  R2UR UR24, R9 ;  /* 0x00000000091872ca */ /* 0x000fda00000e0000 */
[----:B------:R-:W-:Y:S02]  /*10090*/  UIADD3 UR8, UR24, 0x14400, URZ ;  /* 0x0001440018087890 */ /* 0x000fe4000fffe03f */
[----:B------:R-:W-:Y:S02]  /*100a0*/  UIADD3 UR9, UR24, 0x38800, URZ ;  /* 0x0003880018097890 */ /* 0x000fe4000fffe03f */
[----:B------:R-:W-:Y:S01]  /*100b0*/  UIADD3 UR16, UR24, 0x18400, URZ ;  /* 0x0001840018107890 */ /* 0x000fe2000fffe03f */
[----:B------:R0:W-:Y:S04]  /*100c0*/  @P0 SYNCS.ARRIVE.TRANS64 RZ, [R9+URZ+0x38800], R8 ;  /* 0x0388000809ff09a7 */ /* 0x0001e8000800003f */
[----:B------:R-:W-:Y:S02]  /*100d0*/  UMOV UR17, UR9 ;  /* 0x0000000900117c82 */ /* 0x000fe40008000000 */
[----:B------:R1:W-:Y:S02]  /*100e0*/  UTMALDG.4D [UR8], [UR4], desc[UR6] ;  /* 0x00000608040075b4 */ /* 0x0003e40008019000 */
[----:B------:R-:W-:Y:S01]  /*100f0*/  UTMALDG.4D [UR16], [UR4], desc[UR14] ;  /* 0x00000e10040075b4 */ /* 0x000fe20008019000 */
[----:B-1----:R-:W-:Y:S01]  /*10100*/  @P0 R2UR UR13, R6 ;  /* 0x00000000060d02ca */ /* 0x002fe200000e0000 */
[----:B------:R-:W-:Y:S01]  /*10110*/  UIADD3 UR8, UR24, 0x1c400, URZ ;  /* 0x0001c40018087890 */ /* 0x000fe2000fffe03f */
[----:B------:R-:W-:Y:S01]  /*10120*/  @P0 R2UR UR12, R18 ;  /* 0x00000000120c02ca */ /* 0x000fe200000e0000 */
[----:B------:R-:W-:Y:S01]  /*10130*/  UMOV UR10, 0x80 ;  /* 0x00000080000a7882 */ /* 0x000fe20000000000 */
[----:B------:R-:W-:Y:S01]  /*10140*/  @P0 R2UR UR11, R17 ;  /* 0x00000000110b02ca */ /* 0x000fe200000e0000 */
[----:B------:R-:W-:Y:S01]  /*10150*/  UMOV UR6, 0x0 ;  /* 0x0000000000067882 */ /* 0x000fe20000000000 */
[----:B------:R-:W-:-:S11]  /*10160*/  UMOV UR7, 0x12f00000 ;  /* 0x12f0000000077882 */ /* 0x000fd60000000000 */
[----:B------:R1:W-:Y:S02]  /*10170*/  UTMALDG.4D [UR8], [UR4], desc[UR22] ;  /* 0x00001608040075b4 */ /* 0x0003e40008019000 */
[----:B-1----:R-:W-:Y:S01]  /*10180*/  @P0 R2UR UR13, R6 ;  /* 0x00000000060d02ca */ /* 0x002fe200000e0000 */
[----:B------:R-:W-:Y:S01]  /*10190*/  UIADD3 UR8, UR24, 0x20400, URZ ;  /* 0x0002040018087890 */ /* 0x000fe2000fffe03f */
[----:B------:R-:W-:Y:S01]  /*101a0*/  @P0 R2UR UR12, R18 ;  /* 0x00000000120c02ca */ /* 0x000fe200000e0000 */
[----:B------:R-:W-:Y:S01]  /*101b0*/  UMOV UR10, 0xc0 ;  /* 0x000000c0000a7882 */ /* 0x000fe20000000000 */
[----:B------:R-:W-:-:S13]  /*101c0*/  @P0 R2UR UR11, R17 ;  /* 0x00000000110b02ca */ /* 0x000fda00000e0000 */
[----:B------:R0:W-:Y:S01]  /*101d0*/  UTMALDG.4D [UR8], [UR4], desc[UR6] ;  /* 0x00000608040075b4 */ /* 0x0001e20008019000 */
[----:B--2---:R-:W-:-:S04]  /*101e0*/  IADD3 R11, R11, 0x1, RZ ;  /* 0x000000010b0b7810 */ /* 0x004fc80007ffe0ff */
[----:B------:R-:W-:Y:S01]  /*101f0*/  LEA.HI R6, R11, R11, RZ, 0x1 ;  /* 0x0000000b0b067211 */ /* 0x000fe200078f08ff */
[----:B------:R0:W-:Y:S03]  /*10200*/  STL [R1+0x28], R11 ;  /* 0x0000280b01007387 */ /* 0x0001e60000100800 */
[----:B------:R-:W-:-:S05]  /*10210*/  LOP3.LUT R6, R6, 0xfffffffe, RZ, 0xc0, !PT ;  /* 0xfffffffe06067812 */ /* 0x000fca00078ec0ff */
[----:B------:R-:W-:-:S05]  /*10220*/  IMAD.IADD R6, R11, 0x1, -R6 ;  /* 0x000000010b067824 */ /* 0x000fca00078e0a06 */
[----:B------:R-:W-:-:S04]  /*10230*/  SHF.L.U32 R6, R6, 0x1f, RZ ;  /* 0x0000001f06067819 */ /* 0x000fc800000006ff */
[----:B------:R-:W1:Y:S02]  /*10240*/  SYNCS.PHASECHK.TRANS64.TRYWAIT P0, [R9+URZ+0x38820], R6 ;  /* 0x03882006090075a7 */ /* 0x000e64000800017f */
[----:B01----:R-:W-:Y:S05]  /*10250*/  @!P0 BRA `(.L_x_328) ;  /* 0x0000003000dc8947 */ /* 0x003fea0003800000 */
.L_x_396:
[----:B------:R-:W-:Y:S05]  /*10260*/  BSYNC B0 ;  /* 0x0000000000007941 */ /* 0x000fea0003800000 */
.L_x_327:
[----:B0-----:R-:W2:Y:S01]  /*10270*/  LDL.LU R8, [R1+0x24] ;  /* 0x0000240001087983 */ /* 0x001ea20000300800 */
[----:B------:R-:W-:Y:S01]  /*10280*/  BSSY B0, `(.L_x_329) ;  /* 0x00001c6000007945 */ /* 0x000fe20003800000 */
[----:B--2---:R-:W-:-:S13]  /*10290*/  ISETP.GE.AND P0, PT, R8, 0x51, PT ;  /* 0x000000510800780c */ /* 0x004fda0003f06270 */
[----:B------:R-:W-:Y:S05]  /*102a0*/  @!P0 BRA `(.L_x_330) ;  /* 0x0000001c000c8947 */ /* 0x000fea0003800000 */
[----:B------:R-:W2:Y:S01]  /*102b0*/  LDL R8, [R1+0x18] ;  /* 0x0000180001087983 */ /* 0x000ea20000100800 */
[----:B------:R-:W-:Y:S01]  /*102c0*/  IMAD.MOV.U32 R6, RZ, RZ, 0x1 ;  /* 0x00000001ff067424 */ /* 0x000fe200078e00ff */
[----:B------:R-:W-:Y:S01]  /*102d0*/  BSSY B1, `(.L_x_331) ;  /* 0x000009e000017945 */ /* 0x000fe20003800000 */
[----:B--2---:R-:W-:-:S05]  /*102e0*/  IMAD.MOV R14, RZ, RZ, -R8 ;  /* 0x000000ffff0e7224 */ /* 0x004fca00078e0a08 */
[----:B------:R-:W-:-:S05]  /*102f0*/  VIADDMNMX R14, R14, R6, 0xffffffff, !PT ;  /* 0xffffffff0e0e7446 */ /* 0x000fca0007800106 */
[----:B------:R-:W-:-:S05]  /*10300*/  IMAD.IADD R6, R8, 0x1, R14 ;  /* 0x0000000108067824 */ /* 0x000fca00078e020e */
[----:B------:R-:W-:-:S04]  /*10310*/  LOP3.LUT R6, R6, 0x1, RZ, 0xc0, !PT ;  /* 0x0000000106067812 */ /* 0x000fc800078ec0ff */
[----:B------:R-:W-:Y:S01]  /*10320*/  ISETP.NE.U32.AND P0, PT, R6, 0x1, PT ;  /* 0x000000010600780c */ /* 0x000fe20003f05070 */
[----:B------:R-:W-:-:S12]  /*10330*/  VIADD R6, R8, 0xfffffffe ;  /* 0xfffffffe08067836 */ /* 0x000fd80000000000 */
[----:B------:R-:W-:Y:S05]  /*10340*/  @P0 BRA `(.L_x_332) ;  /* 0x0000000800580947 */ /* 0x000fea0003800000 */
[----:B------:R-:W2:Y:S04]  /*10350*/  LDL R9, [R1] ;  /* 0x0000000001097983 */ /* 0x000ea80000100800 */
[----:B------:R-:W3:Y:S01]  /*10360*/  LDL R8, [R1+0x8] ;  /* 0x0000080001087983 */ /* 0x000ee20000100800 */
[----:B------:R-:W-:Y:S01]  /*10370*/  BSSY B2, `(.L_x_333) ;  /* 0x000008f000027945 */ /* 0x000fe20003800000 */
[----:B--2---:R-:W-:-:S04]  /*10380*/  IADD3 R13, R9, 0x1, RZ ;  /* 0x00000001090d7810 */ /* 0x004fc80007ffe0ff */
[----:B------:R-:W-:-:S04]  /*10390*/  ISETP.NE.AND P0, PT, R13, 0x2, PT ;  /* 0x000000020d00780c */ /* 0x000fc80003f05270 */
[----:B------:R-:W-:Y:S02]  /*103a0*/  SEL R15, RZ, 0x1, P0 ;  /* 0x00000001ff0f7807 */ /* 0x000fe40000000000 */
[----:B------:R-:W-:Y:S02]  /*103b0*/  SEL R13, R13, RZ, P0 ;  /* 0x000000ff0d0d7207 */ /* 0x000fe40000000000 */
[----:B---3--:R-:W-:Y:S01]  /*103c0*/  LOP3.LUT R15, R8, R15, RZ, 0x3c, !PT ;  /* 0x0000000f080f7212 */ /* 0x008fe200078e3cff */
[----:B------:R-:W-:Y:S06]  /*103d0*/  @!P6 BRA `(.L_x_334) ;  /* 0x000000080020e947 */ /* 0x000fec0003800000 */
[----:B------:R-:W-:Y:S01]  /*103e0*/  ISETP.NE.U32.AND P0, PT, R2, RZ, PT ;  /* 0x000000ff0200720c */ /* 0x000fe20003f05070 */
[----:B------:R-:W-:-:S03]  /*103f0*/  IMAD.MOV.U32 R8, RZ, RZ, R5 ;  /* 0x000000ffff087224 */ /* 0x000fc600078e0005 */
[----:B------:R-:W-:-:S13]  /*10400*/  ISETP.NE.AND.EX P0, PT, R3, RZ, PT, P0 ;  /* 0x000000ff0300720c */ /* 0x000fda0003f05300 */
[----:B------:R-:W-:Y:S05]  /*10410*/  @!P0 BRA `(.L_x_335) ;  /* 0x0000000000488947 */ /* 0x000fea0003800000 */
[----:B------:R-:W0:Y:S01]  /*10420*/  LDC R18, c[0x0][0x41c] ;  /* 0x00010700ff127b82 */ /* 0x000e220000000800 */
[----:B------:R-:W-:Y:S01]  /*10430*/  ULDC.64 UR4, c[0x0][0x408] ;  /* 0x0001020000047ab9 */ /* 0x000fe20000000a00 */
[----:B------:R-:W-:Y:S01]  /*10440*/  ULDC.64 UR6, c[0x0][0x208] ;  /* 0x0000820000067ab9 */ /* 0x000fe20000000a00 */
[----:B0-----:R-:W-:-:S13]  /*10450*/  ISETP.NE.AND P0, PT, R18, 0x1, PT ;  /* 0x000000011200780c */ /* 0x001fda0003f05270 */
[----:B------:R-:W0:Y:S02]  /*10460*/  @P0 LDC.64 R8, c[0x0][0x420] ;  /* 0x00010800ff080b82 */ /* 0x000e240000000a00 */
[----:B0-----:R-:W-:-:S04]  /*10470*/  @P0 IMAD.HI.U32 R10, R6, R8, RZ ;  /* 0x00000008060a0227 */ /* 0x001fc800078e00ff */
[----:B------:R-:W-:Y:S01]  /*10480*/  IMAD.MOV.U32 R8, RZ, RZ, R6 ;  /* 0x000000ffff087224 */ /* 0x000fe200078e0006 */
[----:B------:R-:W-:Y:S01]  /*10490*/  @P0 SHF.R.U32.HI R8, RZ, R9, R10 ;  /* 0x00000009ff080219 */ /* 0x000fe2000001160a */
[----:B------:R-:W-:-:S03]  /*104a0*/  IMAD R10, R12, UR4, RZ ;  /* 0x000000040c0a7c24 */ /* 0x000fc6000f8e02ff */
[----:B------:R-:W-:Y:S01]  /*104b0*/  SHF.R.S32.HI R9, RZ, 0x1f, R8 ;  /* 0x0000001fff097819 */ /* 0x000fe20000011408 */
[C---:B------:R-:W-:Y:S02]  /*104c0*/  IMAD R17, R0.reuse, UR5, R10 ;  /* 0x0000000500117c24 */ /* 0x040fe4000f8e020a */
[----:B------:R-:W-:-:S04]  /*104d0*/  IMAD.WIDE.U32 R10, R0, UR4, R8 ;  /* 0x00000004000a7c25 */ /* 0x000fc8000f8e0008 */
[----:B------:R-:W-:Y:S01]  /*104e0*/  IMAD.IADD R17, R17, 0x1, R11 ;  /* 0x0000000111117824 */ /* 0x000fe200078e020b */
[----:B------:R-:W-:Y:S01]  /*104f0*/  LEA R2, P0, R10, R2, 0x2 ;  /* 0x000000020a027211 */ /* 0x000fe200078010ff */
[----:B------:R-:W-:-:S03]  /*10500*/  IMAD.MOV R8, RZ, RZ, -R8 ;  /* 0x000000ffff087224 */ /* 0x000fc600078e0a08 */
[----:B------:R-:W-:Y:S01]  /*10510*/  LEA.HI.X R3, R10, R3, R17, 0x2, P0 ;  /* 0x000000030a037211 */ /* 0x000fe200000f1411 */
[----:B------:R-:W-:-:S04]  /*10520*/  IMAD R6, R18, R8, R6 ;  /* 0x0000000812067224 */ /* 0x000fc800078e0206 */
[----:B------:R0:W5:Y:S04]  /*10530*/  LDG.E R8, desc[UR6][R2.64] ;  /* 0x0000000602087981 */ /* 0x000168000c1e1900 */
.L_x_335:
[----:B0-----:R-:W0:Y:S01]  /*10540*/  S2R R3, SR_CgaCtaId ;  /* 0x0000000000037919 */ /* 0x001e220000008800 */
[----:B------:R-:W-:-:S04]  /*10550*/  MOV R2, 0x400 ;  /* 0x0000040000027802 */ /* 0x000fc80000000f00 */
[----:B0-----:R-:W-:Y:S02]  /*10560*/  LEA R2, R3, R2, 0x18 ;  /* 0x0000000203027211 */ /* 0x001fe400078ec0ff */
[----:B------:R-:W-:-:S03]  /*10570*/  SHF.L.U32 R3, R15, 0x1f, RZ ;  /* 0x0000001f0f037819 */ /* 0x000fc600000006ff */
[----:B------:R-:W-:-:S04]  /*10580*/  IMAD R2, R13, 0x8, R2 ;  /* 0x000000080d027824 */ /* 0x000fc800078e0202 */
[----:B------:R-:W0:Y:S02]  /*10590*/  SYNCS.PHASECHK.TRANS64.TRYWAIT P0, [R2+URZ+0x38840], R3 ;  /* 0x03884003020075a7 */ /* 0x000e24000800017f */
[----:B0-----:R-:W-:Y:S05]  /*105a0*/  @!P0 BRA `(.L_x_336) ;  /* 0x0000003000288947 */ /* 0x001fea0003800000 */
.L_x_397:
[----:B------:R-:W1:Y:S02]  /*105b0*/  S2R R9, SR_TID.X ;  /* 0x0000000000097919 */ /* 0x000e640000002100 */
[----:B-1----:R-:W-:-:S04]  /*105c0*/  LOP3.LUT R9, R9, 0x7f, RZ, 0xc0, !PT ;  /* 0x0000007f09097812 */ /* 0x002fc800078ec0ff */
[----:B------:R-:W-:-:S13]  /*105d0*/  ISETP.NE.AND P1, PT, R9, RZ, PT ;  /* 0x000000ff0900720c */ /* 0x000fda0003f25270 */
[----:B------:R-:W-:Y:S05]  /*105e0*/  @P1 BRA `(.L_x_337) ;  /* 0x00000000001c1947 */ /* 0x000fea0003800000 */
[----:B------:R-:W1:Y:S01]  /*105f0*/  S2R R9, SR_TID.X ;  /* 0x0000000000097919 */ /* 0x000e620000002100 */
[----:B0-----:R-:W-:-:S04]  /*10600*/  MOV R3, 0xa000 ;  /* 0x0000a00000037802 */ /* 0x001fc80000000f00 */
[----:B------:R2:W-:Y:S01]  /*10610*/  SYNCS.ARRIVE.TRANS64 RZ, [R2+URZ+0x38830], R3 ;  /* 0x0388300302ff79a7 */ /* 0x0005e2000800003f */
[----:B-1----:R-:W-:-:S04]  /*10620*/  LOP3.LUT R9, R9, 0x1f, RZ, 0xc0, !PT ;  /* 0x0000001f09097812 */ /* 0x002fc800078ec0ff */
[----:B------:R-:W-:-:S13]  /*10630*/  ISETP.NE.AND P0, PT, R9, RZ, PT ;  /* 0x000000ff0900720c */ /* 0x000fda0003f05270 */
[----:B--2---:R-:W-:Y:S05]  /*10640*/  @!P0 BRA `(.L_x_337) ;  /* 0x0000000000048947 */ /* 0x004fea0003800000 */
[----:B------:R-:W-:Y:S01]  /*10650*/  BPT.TRAP 0x1 ;  /* 0x000000040000795c */ /* 0x000fe20000300000 */
.L_x_337:
[----:B------:R-:W2:Y:S04]  /*10660*/  LDL R17, [R1+0x4] ;  /* 0x0000040001117983 */ /* 0x000ea80000100800 */
[----:B------:R-:W3:Y:S01]  /*10670*/  LDL.LU R11, [R1+0x8] ;  /* 0x00000800010b7983 */ /* 0x000ee20000300800 */
[----:B0-----:R-:W-:-:S03]  /*10680*/  MOV R3, 0x400 ;  /* 0x0000040000037802 */ /* 0x001fc60000000f00 */
[----:B------:R-:W4:Y:S01]  /*10690*/  LDL R9, [R1] ;  /* 0x0000000001097983 */ /* 0x000f220000100800 */
[----:B------:R-:W0:Y:S01]  /*106a0*/  S2R R10, SR_CgaCtaId ;  /* 0x00000000000a7919 */ /* 0x000e220000008800 */
[----:B------:R-:W-:Y:S02]  /*106b0*/  R2UR UR9, R2 ;  /* 0x00000000020972ca */ /* 0x000fe400000e0000 */
[----:B------:R-:W-:Y:S01]  /*106c0*/  R2UR UR11, R6 ;  /* 0x00000000060b72ca */ /* 0x000fe200000e0000 */
[----:B------:R-:W-:Y:S01]  /*106d0*/  UIADD3 UR4, UP0, UR36, 0x370, URZ ;  /* 0x0000037024047890 */ /* 0x000fe2000ff1e03f */
[----:B------:R-:W-:Y:S02]  /*106e0*/  R2UR UR12, R4 ;  /* 0x00000000040c72ca */ /* 0x000fe400000e0000 */
[----:B-----5:R-:W-:Y:S02]  /*106f0*/  R2UR UR13, R8 ;  /* 0x00000000080d72ca */ /* 0x020fe400000e0000 */
[----:B0-----:R-:W-:-:S05]  /*10700*/  LEA R3, R10, R3, 0x18 ;  /* 0x000000030a037211 */ /* 0x001fca00078ec0ff */
        /* <DEDUP_REMOVED lines=11> */
[----:B------:R-:W-:Y:S01]  /*107c0*/  VIADD R3, R3, 0x38800 ;  /* 0x0003880003037836 */ /* 0x000fe20000000000 */
[----:B------:R-:W-:Y:S01]  /*107d0*/  UMOV UR18, 0x80 ;  /* 0x0000008000127882 */ /* 0x000fe20000000000 */
[----:B------:R-:W-:Y:S01]  /*107e0*/  UMOV UR19, 0xc0 ;  /* 0x000000c000137882 */ /* 0x000fe20000000000 */
[----:B--2---:R-:W-:-:S13]  /*107f0*/  R2UR UR5, R17 ;  /* 0x00000000110572ca */ /* 0x004fda00000e0000 */
[----:B------:R-:W-:Y:S02]  /*10800*/  UIMAD UR11, UR11, 0x50, UR5 ;  /* 0x000000500b0b78a4 */ /* 0x000fe4000f8e0205 */
[----:B------:R-:W-:Y:S01]  /*10810*/  UIADD3.X UR5, URZ, UR37, URZ, UP0, !UPT ;  /* 0x000000253f057290 */ /* 0x000fe200087fe43f */
[----:B---3--:R-:W-:Y:S01]  /*10820*/  SHF.L.U32 R2, R11, 0x1f, RZ ;  /* 0x0000001f0b027819 */ /* 0x008fe200000006ff */
[----:B----4-:R-:W-:-:S07]  /*10830*/  IMAD R3, R9, 0x8, R3 ;  /* 0x0000000809037824 */ /* 0x010fce00078e0203 */
[----:B------:R0:W-:Y:S02]  /*10840*/  UTMALDG.4D [UR8], [UR4], desc[UR6] ;  /* 0x00000608040075b4 */ /* 0x0001e40008019000 */
[----:B0-----:R-:W-:Y:S01]  /*10850*/  UMOV UR8, UR15 ;  /* 0x0000000f00087c82 */ /* 0x001fe20008000000 */
[----:B------:R-:W-:Y:S02]  /*10860*/  UMOV UR10, UR17 ;  /* 0x00000011000a7c82 */ /* 0x000fe40008000000 */
[----:B------:R0:W-:Y:S02]  /*10870*/  UTMALDG.4D [UR8], [UR4], desc[UR6] ;  /* 0x00000608040075b4 */ /* 0x0001e40008019000 */
[----:B0-----:R-:W-:Y:S01]  /*10880*/  UMOV UR8, UR16 ;  /* 0x0000001000087c82 */ /* 0x001fe20008000000 */
[----:B------:R-:W-:Y:S02]  /*10890*/  UMOV UR10, UR18 ;  /* 0x00000012000a7c82 */ /* 0x000fe40008000000 */
[----:B------:R0:W-:Y:S02]  /*108a0*/  UTMALDG.4D [UR8], [UR4], desc[UR6] ;  /* 0x00000608040075b4 */ /* 0x0001e40008019000 */
[----:B0-----:R-:W-:Y:S01]  /*108b0*/  UMOV UR8, UR14 ;  /* 0x0000000e00087c82 */ /* 0x001fe20008000000 */
[----:B------:R-:W-:-:S02]  /*108c0*/  UMOV UR10, UR19 ;  /* 0x00000013000a7c82 */ /* 0x000fc40008000000 */
[----:B------:R0:W-:Y:S01]  /*108d0*/  UTMALDG.4D [UR8], [UR4], desc[UR6] ;  /* 0x00000608040075b4 */ /* 0x0001e20008019000 */
[----:B------:R-:W1:Y:S02]  /*108e0*/  SYNCS.PHASECHK.TRANS64.TRYWAIT P0, [R3+URZ+0x60], R2 ;  /* 0x00006002030075a7 */ /* 0x000e64000800017f */
[----:B01----:R-:W-:Y:S05]  /*108f0*/  @!P0 BRA `(.L_x_338) ;  /* 0x0000002c00688947 */ /* 0x003fea0003800000 */
.L_x_398:
[----:B------:R-:W-:Y:S05]  /*10900*/  @P1 BRA `(.L_x_339) ;  /* 0x0000000000301947 */ /* 0x000fea0003800000 */
[----:B------:R-:W1:Y:S01]  /*10910*/  S2R R9, SR_TID.X ;  /* 0x0000000000097919 */ /* 0x000e620000002100 */
[----:B------:R-:W-:Y:S01]  /*10920*/  MOV R10, 0x400 ;  /* 0x00000400000a7802 */ /* 0x000fe20000000f00 */
[----:B------:R-:W2:Y:S01]  /*10930*/  S2R R11, SR_CgaCtaId ;  /* 0x00000000000b7919 */ /* 0x000ea20000008800 */
[----:B-1----:R-:W-:Y:S02]  /*10940*/  LOP3.LUT R17, R9, 0x1f, RZ, 0xc0, !PT ;  /* 0x0000001f09117812 */ /* 0x002fe400078ec0ff */
[----:B------:R-:W3:Y:S02]  /*10950*/  LDL R9, [R1] ;  /* 0x0000000001097983 */ /* 0x000ee40000100800 */
[----:B------:R-:W-:Y:S02]  /*10960*/  ISETP.NE.AND P0, PT, R17, RZ, PT ;  /* 0x000000ff1100720c */ /* 0x000fe40003f05270 */
[----:B--2---:R-:W-:Y:S01]  /*10970*/  LEA R10, R11, R10, 0x18 ;  /* 0x0000000a0b0a7211 */ /* 0x004fe200078ec0ff */
[----:B0-----:R-:W-:-:S04]  /*10980*/  IMAD.MOV.U32 R3, RZ, RZ, 0xa000 ;  /* 0x0000a000ff037424 */ /* 0x001fc800078e00ff */
[----:B---3--:R-:W-:-:S04]  /*10990*/  IMAD R2, R9, 0x8, R10 ;  /* 0x0000000809027824 */ /* 0x008fc800078e020a */
[----:B------:R1:W-:Y:S02]  /*109a0*/  SYNCS.ARRIVE.TRANS64 RZ, [R2+URZ+0x38850], R3 ;  /* 0x0388500302ff79a7 */ /* 0x0003e4000800003f */
[----:B------:R-:W-:Y:S05]  /*109b0*/  @!P0 BRA `(.L_x_339) ;  /* 0x0000000000048947 */ /* 0x000fea0003800000 */
[----:B------:R-:W-:Y:S01]  /*109c0*/  BPT.TRAP 0x1 ;  /* 0x000000040000795c */ /* 0x000fe20000300000 */
.L_x_339:
[----:B01----:R-:W2:Y:S01]  /*109d0*/  LDL.LU R2, [R1+0xc] ;  /* 0x00000c0001027983 */ /* 0x003ea20000300800 */
[----:B------:R-:W-:-:S03]  /*109e0*/  MOV R10, 0x400 ;  /* 0x00000400000a7802 */ /* 0x000fc60000000f00 */
[----:B------:R-:W3:Y:S04]  /*109f0*/  LDL.LU R9, [R1] ;  /* 0x0000000001097983 */ /* 0x000ee80000300800 */
[----:B------:R-:W4:Y:S01]  /*10a00*/  LDL R3, [R1+0x4] ;  /* 0x0000040001037983 */ /* 0x000f220000100800 */
[----:B------:R-:W0:Y:S01]  /*10a10*/  S2R R11, SR_CgaCtaId ;  /* 0x00000000000b7919 */ /* 0x000e220000008800 */
[----:B------:R-:W-:Y:S01]  /*10a20*/  R2UR UR13, R5 ;  /* 0x00000000050d72ca */ /* 0x000fe200000e0000 */
[----:B------:R-:W-:Y:S01]  /*10a30*/  UIADD3 UR4, UP0, UR36, 0x470, URZ ;  /* 0x0000047024047890 */ /* 0x000fe2000ff1e03f */
[----:B------:R-:W-:Y:S02]  /*10a40*/  R2UR UR12, R4 ;  /* 0x00000000040c72ca */ /* 0x000fe400000e0000 */
[----:B0-----:R-:W-:Y:S01]  /*10a50*/  LEA R10, R11, R10, 0x18 ;  /* 0x0000000a0b0a7211 */ /* 0x001fe200078ec0ff */
[----:B------:R-:W-:Y:S01]  /*10a60*/  UMOV UR10, URZ ;  /* 0x0000003f000a7c82 */ /* 0x000fe20008000000 */
[----:B------:R-:W-:Y:S01]  /*10a70*/  UMOV UR6, 0x0 ;  /* 0x0000000000067882 */ /* 0x000fe20000000000 */
[----:B------:R-:W-:Y:S01]  /*10a80*/  UMOV UR7, 0x14f00000 ;  /* 0x14f0000000077882 */ /* 0x000fe20000000000 */
[----:B------:R-:W-:Y:S01]  /*10a90*/  UMOV UR17, 0x40 ;  /* 0x0000004000117882 */ /* 0x000fe20000000000 */
[----:B------:R0:W-:Y:S01]  /*10aa0*/  STL [R1+0xc], R6 ;  /* 0x00000c0601007387 */ /* 0x0001e20000100800 */
[----:B------:R-:W-:-:S02]  /*10ab0*/  MOV R5, R8 ;  /* 0x0000000800057202 */ /* 0x000fc40000000f00 */
[----:B--2---:R-:W-:Y:S01]  /*10ac0*/  R2UR UR11, R2 ;  /* 0x00000000020b72ca */ /* 0x004fe200000e0000 */
[----:B---3--:R-:W-:-:S05]  /*10ad0*/  IMAD R2, R9, 0x8, R10 ;  /* 0x0000000809027824 */ /* 0x008fca00078e020a */
[----:B------:R-:W-:Y:S01]  /*10ae0*/  R2UR UR9, R2 ;  /* 0x00000000020972ca */ /* 0x000fe200000e0000 */
[----:B------:R-:W-:Y:S01]  /*10af0*/  IMAD R2, R9, 0xa000, R10 ;  /* 0x0000a00009027824 */ /* 0x000fe200078e020a */
[----:B----4-:R-:W-:-:S04]  /*10b00*/  R2UR UR5, R3 ;  /* 0x00000000030572ca */ /* 0x010fc800000e0000 */
[----:B------:R-:W-:-:S07]  /*10b10*/  R2UR UR16, R2 ;  /* 0x00000000021072ca */ /* 0x000fce00000e0000 */
[----:B------:R-:W-:Y:S02]  /*10b20*/  UIADD3 UR9, UR9, 0x38850, URZ ;  /* 0x0003885009097890 */ /* 0x000fe4000fffe03f */
[----:B------:R-:W-:Y:S02]  /*10b30*/  UIMAD UR11, UR11, 0x50, UR5 ;  /* 0x000000500b0b78a4 */ /* 0x000fe4000f8e0205 */
[----:B------:R-:W-:Y:S02]  /*10b40*/  UIADD3.X UR5, URZ, UR37, URZ, UP0, !UPT ;  /* 0x000000253f057290 */ /* 0x000fe400087fe43f */
[----:B------:R-:W-:Y:S02]  /*10b50*/  UIADD3 UR8, UR16, 0x400, URZ ;  /* 0x0000040010087890 */ /* 0x000fe4000fffe03f */
[----:B------:R-:W-:Y:S02]  /*10b60*/  UIADD3 UR14, UR16, 0x2c00, URZ ;  /* 0x00002c00100e7890 */ /* 0x000fe4000fffe03f */
[----:B------:R-:W-:-:S02]  /*10b70*/  UIADD3 UR15, UR16, 0x5400, URZ ;  /* 0x00005400100f7890 */ /* 0x000fc4000fffe03f */
[----:B------:R-:W-:-:S03]  /*10b80*/  UIADD3 UR16, UR16, 0x7c00, URZ ;  /* 0x00007c0010107890 */ /* 0x000fc6000fffe03f */
        /* <DEDUP_REMOVED lines=12> */
[----:B0-----:R-:W-:Y:S01]  /*10c50*/  NOP ;  /* 0x0000000000007918 */ /* 0x001fe20000000000 */
.L_x_334:
[----:B------:R-:W-:Y:S05]  /*10c60*/  BSYNC B2 ;  /* 0x0000000000027941 */ /* 0x000fea0003800000 */
.L_x_333:
[----:B------:R-:W2:Y:S04]  /*10c70*/  LDL.LU R2, [R1+0x18] ;  /* 0x0000180001027983 */ /* 0x000ea80000300800 */
[----:B------:R0:W-:Y:S04]  /*10c80*/  STL [R1], R13 ;  /* 0x0000000d01007387 */ /* 0x0001e80000100800 */
[----:B------:R0:W-:Y:S02]  /*10c90*/  STL [R1+0x8], R15 ;  /* 0x0000080f01007387 */ /* 0x0001e40000100800 */
[----:B0-2---:R-:W-:-:S07]  /*10ca0*/  VIADD R6, R2, 0xfffffffd ;  /* 0xfffffffd02067836 */ /* 0x005fce0000000000 */
.L_x_332:
[----:B------:R-:W-:Y:S05]  /*10cb0*/  BSYNC B1 ;  /* 0x0000000000017941 */ /* 0x000fea0003800000 */
.L_x_331:
[----:B------:R-:W-:-:S05]  /*10cc0*/  IMAD.MOV R14, RZ, RZ, -R14 ;  /* 0x000000ffff0e7224 */ /* 0x000fca00078e0a0e */
[----:B------:R-:W-:-:S13]  /*10cd0*/  ISETP.NE.AND P0, PT, R7, R14, PT ;  /* 0x0000000e0700720c */ /* 0x000fda0003f05270 */
[----:B------:R-:W-:Y:S05]  /*10ce0*/  @!P0 BRA `(.L_x_330) ;  /* 0x00000010007c8947 */ /* 0x000fea0003800000 */
[----:B------:R-:W-:-:S07]  /*10cf0*/  IMAD.MOV.U32 R10, RZ, RZ, R5 ;  /* 0x000000ffff0a7224 */ /* 0x000fce00078e0005 */
.L_x_354:
[----:B------:R-:W2:Y:S04]  /*10d00*/  LDL R3, [R1] ;  /* 0x0000000001037983 */ /* 0x000ea80000100800 */
[----:B------:R-:W3:Y:S01]  /*10d10*/  LDL R2, [R1+0x8] ;  /* 0x0000080001027983 */ /* 0x000ee20000100800 */
[----:B------:R-:W-:Y:S05]  /*10d20*/  YIELD ;  /* 0x0000000000007946 */ /* 0x000fea0003800000 */
[----:B------:R-:W-:Y:S01]  /*10d30*/  BSSY B1, `(.L_x_340) ;  /* 0x000008a000017945 */ /* 0x000fe20003800000 */
[----:B--2---:R-:W-:-:S05]  /*10d40*/  VIADD R7, R3, 0x1 ;  /* 0x0000000103077836 */ /* 0x004fca0000000000 */
[----:B------:R-:W-:-:S04]  /*10d50*/  ISETP.NE.AND P0, PT, R7, 0x2, PT ;  /* 0x000000020700780c */ /* 0x000fc80003f05270 */
[----:B------:R-:W-:Y:S02]  /*10d60*/  SEL R8, RZ, 0x1, P0 ;  /* 0x00000001ff087807 */ /* 0x000fe40000000000 */
[----:B------:R-:W-:Y:S02]  /*10d70*/  SEL R7, R7, RZ, P0 ;  /* 0x000000ff07077207 */ /* 0x000fe40000000000 */
[----:B---3--:R-:W-:Y:S01]  /*10d80*/  LOP3.LUT R8, R2, R8, RZ, 0x3c, !PT ;  /* 0x0000000802087212 */ /* 0x008fe200078e3cff */
[----:B0-----:R-:W-:Y:S06]  /*10d90*/  @!P6 BRA `(.L_x_341) ;  /* 0x00000008000ce947 */ /* 0x001fec0003800000 */
[----:B------:R-:W-:Y:S01]  /*10da0*/  ULDC.64 UR4, c[0x0][0x3f8] ;  /* 0x0000fe0000047ab9 */ /* 0x000fe20000000a00 */
[----:B------:R-:W-:Y:S01]  /*10db0*/  IMAD.MOV.U32 R9, RZ, RZ, R6 ;  /* 0x000000ffff097224 */ /* 0x000fe200078e0006 */
[----:B------:R-:W-:-:S04]  /*10dc0*/  ISETP.NE.U32.AND P0, PT, RZ, UR4, PT ;  /* 0x00000004ff007c0c */ /* 0x000fc8000bf05070 */
[----:B------:R-:W-:-:S13]  /*10dd0*/  ISETP.NE.AND.EX P0, PT, RZ, UR5, PT, P0 ;  /* 0x00000005ff007c0c */ /* 0x000fda000bf05300 */
[----:B------:R-:W-:Y:S05]  /*10de0*/  @!P0 BRA `(.L_x_342) ;  /* 0x0000000000488947 */ /* 0x000fea0003800000 */
[----:B------:R-:W0:Y:S01]  /*10df0*/  LDC R9, c[0x0][0x41c] ;  /* 0x00010700ff097b82 */ /* 0x000e220000000800 */
[----:B------:R-:W-:Y:S01]  /*10e00*/  ULDC.64 UR6, c[0x0][0x408] ;  /* 0x0001020000067ab9 */ /* 0x000fe20000000a00 */
[----:B------:R-:W-:Y:S01]  /*10e10*/  ULDC.64 UR8, c[0x0][0x208] ;  /* 0x0000820000087ab9 */ /* 0x000fe20000000a00 */
[----:B0-----:R-:W-:-:S13]  /*10e20*/  ISETP.NE.AND P0, PT, R9, 0x1, PT ;  /* 0x000000010900780c */ /* 0x001fda0003f05270 */
[----:B------:R-:W0:Y:S02]  /*10e30*/  @P0 LDC.64 R2, c[0x0][0x420] ;  /* 0x00010800ff020b82 */ /* 0x000e240000000a00 */
[----:B0-----:R-:W-:Y:S01]  /*10e40*/  @P0 IMAD.HI.U32 R10, R6, R2, RZ ;  /* 0x00000002060a0227 */ /* 0x001fe200078e00ff */
[----:B------:R-:W-:-:S04]  /*10e50*/  MOV R2, R6 ;  /* 0x0000000600027202 */ /* 0x000fc80000000f00 */
[----:B------:R-:W-:Y:S01]  /*10e60*/  @P0 SHF.R.U32.HI R2, RZ, R3, R10 ;  /* 0x00000003ff020219 */ /* 0x000fe2000001160a */
[----:B------:R-:W-:-:S04]  /*10e70*/  IMAD R10, R12, UR6, RZ ;  /* 0x000000060c0a7c24 */ /* 0x000fc8000f8e02ff */
[----:B------:R-:W-:Y:S02]  /*10e80*/  IMAD.MOV R3, RZ, RZ, -R2 ;  /* 0x000000ffff037224 */ /* 0x000fe400078e0a02 */
[----:B------:R-:W-:Y:S02]  /*10e90*/  IMAD R10, R0, UR7, R10 ;  /* 0x00000007000a7c24 */ /* 0x000fe4000f8e020a */
[----:B------:R-:W-:Y:S01]  /*10ea0*/  IMAD R9, R9, R3, R6 ;  /* 0x0000000309097224 */ /* 0x000fe200078e0206 */
[----:B------:R-:W-:-:S03]  /*10eb0*/  SHF.R.S32.HI R3, RZ, 0x1f, R2 ;  /* 0x0000001fff037819 */ /* 0x000fc60000011402 */
[----:B------:R-:W-:-:S04]  /*10ec0*/  IMAD.WIDE.U32 R2, R0, UR6, R2 ;  /* 0x0000000600027c25 */ /* 0x000fc8000f8e0002 */
[----:B------:R-:W-:Y:S01]  /*10ed0*/  IMAD.IADD R3, R10, 0x1, R3 ;  /* 0x000000010a037824 */ /* 0x000fe200078e0203 */
[----:B------:R-:W-:-:S04]  /*10ee0*/  LEA R10, P0, R2, UR4, 0x2 ;  /* 0x00000004020a7c11 */ /* 0x000fc8000f8010ff */
[----:B------:R-:W-:-:S05]  /*10ef0*/  LEA.HI.X R11, R2, UR5, R3, 0x2, P0 ;  /* 0x00000005020b7c11 */ /* 0x000fca00080f1403 */
[----:B------:R0:W5:Y:S04]  /*10f00*/  LDG.E R10, desc[UR8][R10.64] ;  /* 0x000000080a0a7981 */ /* 0x000168000c1e1900 */
.L_x_342:
[----:B------:R-:W1:Y:S01]  /*10f10*/  S2R R3, SR_CgaCtaId ;  /* 0x0000000000037919 */ /* 0x000e620000008800 */
[----:B------:R-:W-:-:S04]  /*10f20*/  MOV R2, 0x400 ;  /* 0x0000040000027802 */ /* 0x000fc80000000f00 */
[----:B-1----:R-:W-:Y:S02]  /*10f30*/  LEA R2, R3, R2, 0x18 ;  /* 0x0000000203027211 */ /* 0x002fe400078ec0ff */
[----:B------:R-:W-:-:S03]  /*10f40*/  SHF.L.U32 R3, R8, 0x1f, RZ ;  /* 0x0000001f08037819 */ /* 0x000fc600000006ff */
[----:B------:R-:W-:-:S04]  /*10f50*/  IMAD R2, R7, 0x8, R2 ;  /* 0x0000000807027824 */ /* 0x000fc800078e0202 */
[----:B------:R-:W1:Y:S02]  /*10f60*/  SYNCS.PHASECHK.TRANS64.TRYWAIT P0, [R2+URZ+0x38840], R3 ;  /* 0x03884003020075a7 */ /* 0x000e64000800017f */
[----:B-1----:R-:W-:Y:S05]  /*10f70*/  @!P0 BRA `(.L_x_343) ;  /* 0x0000002400dc8947 */ /* 0x002fea0003800000 */
.L_x_399:
[----:B0-----:R-:W0:Y:S02]  /*10f80*/  S2R R11, SR_TID.X ;  /* 0x00000000000b7919 */ /* 0x001e240000002100 */
[----:B0-----:R-:W-:-:S04]  /*10f90*/  LOP3.LUT R11, R11, 0x7f, RZ, 0xc0, !PT ;  /* 0x0000007f0b0b7812 */ /* 0x001fc800078ec0ff */
[----:B------:R-:W-:-:S13]  /*10fa0*/  ISETP.NE.AND P0, PT, R11, RZ, PT ;  /* 0x000000ff0b00720c */ /* 0x000fda0003f05270 */
[----:B------:R-:W-:Y:S05]  /*10fb0*/  @P0 BRA `(.L_x_344) ;  /* 0x00000000001c0947 */ /* 0x000fea0003800000 */
[----:B------:R-:W0:Y:S01]  /*10fc0*/  S2R R11, SR_TID.X ;  /* 0x00000000000b7919 */ /* 0x000e220000002100 */
[----:B-1----:R-:W-:-:S04]  /*10fd0*/  IMAD.MOV.U32 R3, RZ, RZ, 0xa000 ;  /* 0x0000a000ff037424 */ /* 0x002fc800078e00ff */
[----:B------:R2:W-:Y:S01]  /*10fe0*/  SYNCS.ARRIVE.TRANS64 RZ, [R2+URZ+0x38830], R3 ;  /* 0x0388300302ff79a7 */ /* 0x0005e2000800003f */
[----:B0-----:R-:W-:-:S04]  /*10ff0*/  LOP3.LUT R11, R11, 0x1f, RZ, 0xc0, !PT ;  /* 0x0000001f0b0b7812 */ /* 0x001fc800078ec0ff */
[----:B------:R-:W-:-:S13]  /*11000*/  ISETP.NE.AND P1, PT, R11, RZ, PT ;  /* 0x000000ff0b00720c */ /* 0x000fda0003f25270 */
[----:B--2---:R-:W-:Y:S05]  /*11010*/  @!P1 BRA `(.L_x_344) ;  /* 0x0000000000049947 */ /* 0x004fea0003800000 */
[----:B------:R-:W-:Y:S01]  /*11020*/  BPT.TRAP 0x1 ;  /* 0x000000040000795c */ /* 0x000fe20000300000 */
.L_x_344:
[----:B------:R-:W2:Y:S04]  /*11030*/  LDL R15, [R1+0x4] ;  /* 0x00000400010f7983 */ /* 0x000ea80000100800 */
[----:B-1----:R-:W3:Y:S01]  /*11040*/  LDL.LU R3, [R1+0x8] ;  /* 0x0000080001037983 */ /* 0x002ee20000300800 */
[----:B------:R-:W-:-:S03]  /*11050*/  MOV R13, 0x400 ;  /* 0x00000400000d7802 */ /* 0x000fc60000000f00 */
        /* <DEDUP_REMOVED lines=25> */
[----:B---3--:R-:W-:Y:S02]  /*111f0*/  SHF.L.U32 R3, R3, 0x1f, RZ ;  /* 0x0000001f03037819 */ /* 0x008fe400000006ff */
[----:B----4-:R-:W-:-:S06]  /*11200*/  LEA R2, R11, R2, 0x3 ;  /* 0x000000020b027211 */ /* 0x010fcc00078e18ff */
        /* <DEDUP_REMOVED lines=12> */
.L_x_400:
        /* <DEDUP_REMOVED lines=8> */
.L_x_346:
[----:B------:R-:W2:Y:S01]  /*11350*/  LDL.LU R15, [R1+0xc] ;  /* 0x00000c00010f7983 */ /* 0x000ea20000300800 */
[----:B------:R-:W-:-:S03]  /*11360*/  MOV R13, 0x400 ;  /* 0x00000400000d7802 */ /* 0x000fc60000000f00 */
[----:B0-----:R-:W3:Y:S04]  /*11370*/  LDL.LU R3, [R1] ;  /* 0x0000000001037983 */ /* 0x001ee80000300800 */
[----:B------:R-:W4:Y:S01]  /*11380*/  LDL R11, [R1+0x4] ;  /* 0x00000400010b7983 */ /* 0x000f220000100800 */
[----:B------:R-:W0:Y:S01]  /*11390*/  S2R R14, SR_CgaCtaId ;  /* 0x00000000000e7919 */ /* 0x000e220000008800 */
[----:B------:R-:W-:Y:S01]  /*113a0*/  R2UR UR9, R2 ;  /* 0x00000000020972ca */ /* 0x000fe200000e0000 */
[----:B------:R-:W-:Y:S01]  /*113b0*/  UIADD3 UR4, UP0, UR36, 0x470, URZ ;  /* 0x0000047024047890 */ /* 0x000fe2000ff1e03f */
[----:B------:R-:W-:Y:S02]  /*113c0*/  R2UR UR13, R5 ;  /* 0x00000000050d72ca */ /* 0x000fe400000e0000 */
[----:B------:R-:W-:-:S02]  /*113d0*/  R2UR UR12, R4 ;  /* 0x00000000040c72ca */ /* 0x000fc400000e0000 */
[----:B0-----:R-:W-:-:S07]  /*113e0*/  LEA R13, R14, R13, 0x18 ;  /* 0x0000000d0e0d7211 */ /* 0x001fce00078ec0ff */
[----:B------:R-:W-:Y:S01]  /*113f0*/  UIADD3 UR9, UR9, 0x50, URZ ;  /* 0x0000005009097890 */ /* 0x000fe2000fffe03f */
[----:B------:R-:W-:Y:S01]  /*11400*/  UMOV UR10, URZ ;  /* 0x0000003f000a7c82 */ /* 0x000fe20008000000 */
[----:B------:R-:W-:Y:S01]  /*11410*/  UMOV UR6, 0x0 ;  /* 0x0000000000067882 */ /* 0x000fe20000000000 */
[----:B------:R-:W-:Y:S01]  /*11420*/  UMOV UR7, 0x14f00000 ;  /* 0x14f0000000077882 */ /* 0x000fe20000000000 */
[----:B------:R-:W-:Y:S01]  /*11430*/  UMOV UR17, 0x40 ;  /* 0x0000004000117882 */ /* 0x000fe20000000000 */
[----:B------:R0:W-:Y:S01]  /*11440*/  STL [R1+0xc], R9 ;  /* 0x00000c0901007387 */ /* 0x0001e20000100800 */
[----:B------:R-:W-:Y:S01]  /*11450*/  IMAD.MOV.U32 R5, RZ, RZ, R10 ;  /* 0x000000ffff057224 */ /* 0x000fe200078e000a */
[----:B--2---:R-:W-:Y:S01]  /*11460*/  R2UR UR11, R15 ;  /* 0x000000000f0b72ca */ /* 0x004fe200000e0000 */
[----:B---3--:R-:W-:Y:S01]  /*11470*/  IMAD R3, R3, 0xa000, R13 ;  /* 0x0000a00003037824 */ /* 0x008fe200078e020d */
[----:B----4-:R-:W-:-:S04]  /*11480*/  R2UR UR5, R11 ;  /* 0x000000000b0572ca */ /* 0x010fc800000e0000 */
[----:B------:R-:W-:-:S09]  /*11490*/  R2UR UR14, R3 ;  /* 0x00000000030e72ca */ /* 0x000fd200000e0000 */
[----:B------:R-:W-:-:S04]  /*114a0*/  UIMAD UR11, UR11, 0x50, UR5 ;  /* 0x000000500b0b78a4 */ /* 0x000fc8000f8e0205 */
[----:B------:R-:W-:Y:S02]  /*114b0*/  UIADD3 UR8, UR14, 0x400, URZ ;  /* 0x000004000e087890 */ /* 0x000fe4000fffe03f */
[----:B------:R-:W-:Y:S02]  /*114c0*/  UIADD3.X UR5, URZ, UR37, URZ, UP0, !UPT ;  /* 0x000000253f057290 */ /* 0x000fe400087fe43f */
[----:B------:R-:W-:Y:S02]  /*114d0*/  UIADD3 UR15, UR14, 0x2c00, URZ ;  /* 0x00002c000e0f7890 */ /* 0x000fe4000fffe03f */
[----:B------:R-:W-:Y:S02]  /*114e0*/  UIADD3 UR16, UR14, 0x5400, URZ ;  /* 0x000054000e107890 */ /* 0x000fe4000fffe03f */
        /* <DEDUP_REMOVED lines=14> */
.L_x_341:
[----:B------:R-:W-:Y:S05]  /*115d0*/  BSYNC B1 ;  /* 0x0000000000017941 */ /* 0x000fea0003800000 */
.L_x_340:
[----:B------:R-:W-:Y:S01]  /*115e0*/  VIADD R2, R7, 0x1 ;  /* 0x0000000107027836 */ /* 0x000fe20000000000 */
[----:B------:R-:W-:Y:S04]  /*115f0*/  BSSY B1, `(.L_x_347) ;  /* 0x000008a000017945 */ /* 0x000fe80003800000 */
[----:B------:R-:W-:-:S04]  /*11600*/  ISETP.NE.AND P0, PT, R2, 0x2, PT ;  /* 0x000000020200780c */ /* 0x000fc80003f05270 */
[----:B------:R-:W-:Y:S02]  /*11610*/  SEL R3, RZ, 0x1, P0 ;  /* 0x00000001ff037807 */ /* 0x000fe40000000000 */
[----:B------:R-:W-:Y:S02]  /*11620*/  SEL R14, R2, RZ, P0 ;  /* 0x000000ff020e7207 */ /* 0x000fe40000000000 */
[----:B------:R-:W-:-:S05]  /*11630*/  LOP3.LUT R13, R8, R3, RZ, 0x3c, !PT ;  /* 0x00000003080d7212 */ /* 0x000fca00078e3cff */
[----:B------:R0:W-:Y:S04]  /*11640*/  STL [R1+0x8], R13 ;  /* 0x0000080d01007387 */ /* 0x0001e80000100800 */
[----:B------:R0:W-:Y:S01]  /*11650*/  STL [R1], R14 ;  /* 0x0000000e01007387 */ /* 0x0001e20000100800 */
[----:B------:R-:W-:Y:S05]  /*11660*/  @!P6 BRA `(.L_x_348) ;  /* 0x000000080008e947 */ /* 0x000fea0003800000 */
[----:B------:R-:W-:Y:S01]  /*11670*/  ULDC.64 UR4, c[0x0][0x3f8] ;  /* 0x0000fe0000047ab9 */ /* 0x000fe20000000a00 */
[----:B------:R-:W-:Y:S01]  /*11680*/  VIADD R9, R6, 0xffffffff ;  /* 0xffffffff06097836 */ /* 0x000fe20000000000 */
[----:B------:R-:W-:-:S04]  /*11690*/  ISETP.NE.U32.AND P0, PT, RZ, UR4, PT ;  /* 0x00000004ff007c0c */ /* 0x000fc8000bf05070 */
[----:B------:R-:W-:-:S13]  /*116a0*/  ISETP.NE.AND.EX P0, PT, RZ, UR5, PT, P0 ;  /* 0x00000005ff007c0c */ /* 0x000fda000bf05300 */
[----:B------:R-:W-:Y:S05]  /*116b0*/  @!P0 BRA `(.L_x_349) ;  /* 0x0000000000488947 */ /* 0x000fea0003800000 */
        /* <DEDUP_REMOVED lines=15> */
[----:B------:R-:W-:-:S04]  /*117b0*/  LEA R10, P0, R2, UR4, 0x2 ;  /* 0x00000004020a7c11 */ /* 0x000fc8000f8010ff */
[----:B------:R-:W-:-:S05]  /*117c0*/  LEA.HI.X R11, R2, UR5, R3, 0x2, P0 ;  /* 0x00000005020b7c11 */ /* 0x000fca00080f1403 */
[----:B------:R1:W5:Y:S04]  /*117d0*/  LDG.E R10, desc[UR8][R10.64] ;  /* 0x000000080a0a7981 */ /* 0x000368000c1e1900 */
.L_x_349:
[----:B------:R-:W2:Y:S01]  /*117e0*/  S2R R3, SR_CgaCtaId ;  /* 0x0000000000037919 */ /* 0x000ea20000008800 */
[----:B------:R-:W-:-:S04]  /*117f0*/  MOV R2, 0x400 ;  /* 0x0000040000027802 */ /* 0x000fc80000000f00 */
[----:B--2---:R-:W-:Y:S02]  /*11800*/  LEA R2, R3, R2, 0x18 ;  /* 0x0000000203027211 */ /* 0x004fe400078ec0ff */
[----:B------:R-:W-:-:S03]  /*11810*/  SHF.L.U32 R3, R13, 0x1f, RZ ;  /* 0x0000001f0d037819 */ /* 0x000fc600000006ff */
[----:B------:R-:W-:-:S04]  /*11820*/  IMAD R2, R14, 0x8, R2 ;  /* 0x000000080e027824 */ /* 0x000fc800078e0202 */
[----:B------:R-:W2:Y:S02]  /*11830*/  SYNCS.PHASECHK.TRANS64.TRYWAIT P0, [R2+URZ+0x38840], R3 ;  /* 0x03884003020075a7 */ /* 0x000ea4000800017f */
[----:B--2---:R-:W-:Y:S05]  /*11840*/  @!P0 BRA `(.L_x_350) ;  /* 0x0000001c00d08947 */ /* 0x004fea0003800000 */
.L_x_401:
        /* <DEDUP_REMOVED lines=11> */
.L_x_351:
[----:B0-----:R-:W3:Y:S01]  /*11900*/  LDL R13, [R1] ;  /* 0x00000000010d7983 */ /* 0x001ee20000100800 */
[----:B------:R-:W-:-:S03]  /*11910*/  MOV R14, 0x400 ;  /* 0x00000400000e7802 */ /* 0x000fc60000000f00 */
[----:B------:R-:W4:Y:S01]  /*11920*/  LDL R11, [R1+0x4] ;  /* 0x00000400010b7983 */ /* 0x000f220000100800 */
[----:B------:R-:W0:Y:S01]  /*11930*/  S2R R15, SR_CgaCtaId ;  /* 0x00000000000f7919 */ /* 0x000e220000008800 */
[----:B------:R-:W-:Y:S01]  /*11940*/  R2UR UR11, R9 ;  /* 0x00000000090b72ca */ /* 0x000fe200000e0000 */
[----:B------:R-:W-:Y:S01]  /*11950*/  UIADD3 UR4, UP0, UR36, 0x370, URZ ;  /* 0x0000037024047890 */ /* 0x000fe2000ff1e03f */
[----:B------:R-:W-:Y:S02]  /*11960*/  R2UR UR12, R4 ;  /* 0x00000000040c72ca */ /* 0x000fe400000e0000 */
[----:B0-----:R-:W-:-:S05]  /*11970*/  LEA R14, R15, R14, 0x18 ;  /* 0x0000000e0f0e7211 */ /* 0x001fca00078ec0ff */
[----:B--2---:R-:W-:Y:S01]  /*11980*/  VIADD R2, R14, 0x38800 ;  /* 0x000388000e027836 */ /* 0x004fe20000000000 */
[----:B-----5:R-:W-:Y:S01]  /*11990*/  R2UR UR13, R10 ;  /* 0x000000000a0d72ca */ /* 0x020fe200000e0000 */
[----:B------:R-:W-:Y:S01]  /*119a0*/  UMOV UR10, URZ ;  /* 0x0000003f000a7c82 */ /* 0x000fe20008000000 */
[----:B------:R-:W-:Y:S01]  /*119b0*/  UMOV UR6, 0x0 ;  /* 0x0000000000067882 */ /* 0x000fe20000000000 */
[----:B------:R-:W-:Y:S01]  /*119c0*/  UMOV UR7, 0x14f00000 ;  /* 0x14f0000000077882 */ /* 0x000fe20000000000 */
[----:B------:R-:W-:Y:S01]  /*119d0*/  UMOV UR17, 0x40 ;  /* 0x0000004000117882 */ /* 0x000fe20000000000 */
[----:B------:R-:W-:Y:S01]  /*119e0*/  UMOV UR18, 0x80 ;  /* 0x0000008000127882 */ /* 0x000fe20000000000 */
[----:B------:R-:W-:Y:S01]  /*119f0*/  UMOV UR19, 0xc0 ;  /* 0x000000c000137882 */ /* 0x000fe20000000000 */
[----:B------:R-:W-:Y:S01]  /*11a00*/  SHF.L.U32 R8, R8, 0x1f, RZ ;  /* 0x0000001f08087819 */ /* 0x000fe200000006ff */
        /* <DEDUP_REMOVED lines=12> */
[----:B------:R0:W-:Y:S01]  /*11ad0*/  UTMALDG.4D [UR8], [UR4], desc[UR6] ;  /* 0x00000608040075b4 */ /* 0x0001e20008019000 */
[----:B------:R-:W-:Y:S01]  /*11ae0*/  LEA R2, R7, R2, 0x3 ;  /* 0x0000000207027211 */ /* 0x000fe200078e18ff */
        /* <DEDUP_REMOVED lines=11> */
.L_x_402:
[----:B------:R-:W-:Y:S05]  /*11ba0*/  @P0 BRA `(.L_x_353) ;  /* 0x00000000001c0947 */ /* 0x000fea0003800000 */
[----:B------:R-:W1:Y:S02]  /*11bb0*/  S2R R3, SR_TID.X ;  /* 0x0000000000037919 */ /* 0x000e640000002100 */
[----:B-1----:R-:W-:-:S04]  /*11bc0*/  LOP3.LUT R3, R3, 0x1f, RZ, 0xc0, !PT ;  /* 0x0000001f03037812 */ /* 0x002fc800078ec0ff */
[----:B------:R-:W-:Y:S01]  /*11bd0*/  ISETP.NE.AND P1, PT, R3, RZ, PT ;  /* 0x000000ff0300720c */ /* 0x000fe20003f25270 */
[----:B------:R-:W-:-:S04]  /*11be0*/  IMAD.MOV.U32 R3, RZ, RZ, 0xa000 ;  /* 0x0000a000ff037424 */ /* 0x000fc800078e00ff */
[----:B------:R1:W-:Y:S08]  /*11bf0*/  SYNCS.ARRIVE.TRANS64 RZ, [R2+URZ+0x50], R3 ;  /* 0x0000500302ff79a7 */ /* 0x0003f0000800003f */
[----:B------:R-:W-:Y:S05]  /*11c00*/  @!P1 BRA `(.L_x_353) ;  /* 0x0000000000049947 */ /* 0x000fea0003800000 */
[----:B------:R-:W-:Y:S01]  /*11c10*/  BPT.TRAP 0x1 ;  /* 0x000000040000795c */ /* 0x000fe20000300000 */
.L_x_353:
[----:B------:R-:W2:Y:S01]  /*11c20*/  LDL.LU R13, [R1+0xc] ;  /* 0x00000c00010d7983 */ /* 0x000ea20000300800 */
[----:B0-----:R-:W-:-:S03]  /*11c30*/  MOV R8, 0x400 ;  /* 0x0000040000087802 */ /* 0x001fc60000000f00 */
[----:B-1----:R-:W3:Y:S01]  /*11c40*/  LDL R3, [R1+0x4] ;  /* 0x0000040001037983 */ /* 0x002ee20000100800 */
[----:B------:R-:W0:Y:S01]  /*11c50*/  S2R R11, SR_CgaCtaId ;  /* 0x00000000000b7919 */ /* 0x000e220000008800 */
[----:B------:R-:W-:Y:S01]  /*11c60*/  R2UR UR9, R2 ;  /* 0x00000000020972ca */ /* 0x000fe200000e0000 */
[----:B------:R-:W-:Y:S01]  /*11c70*/  UIADD3 UR4, UP0, UR36, 0x470, URZ ;  /* 0x0000047024047890 */ /* 0x000fe2000ff1e03f */
[----:B------:R-:W-:Y:S02]  /*11c80*/  R2UR UR13, R5 ;  /* 0x00000000050d72ca */ /* 0x000fe400000e0000 */
[----:B------:R-:W-:Y:S02]  /*11c90*/  R2UR UR12, R4 ;  /* 0x00000000040c72ca */ /* 0x000fe400000e0000 */
        /* <DEDUP_REMOVED lines=12> */
[----:B------:R1:W-:Y:S01]  /*11d60*/  STL [R1+0xc], R9 ;  /* 0x00000c0901007387 */ /* 0x0003e20000100800 */
[----:B------:R-:W-:Y:S01]  /*11d70*/  IMAD.MOV.U32 R5, RZ, RZ, R10 ;  /* 0x000000ffff057224 */ /* 0x000fe200078e000a */
[----:B--2---:R-:W-:Y:S02]  /*11d80*/  R2UR UR11, R13 ;  /* 0x000000000d0b72ca */ /* 0x004fe400000e0000 */
[----:B---3--:R-:W-:-:S13]  /*11d90*/  R2UR UR5, R3 ;  /* 0x00000000030572ca */ /* 0x008fda00000e0000 */
[----:B------:R-:W-:Y:S02]  /*11da0*/  UIMAD UR11, UR11, 0x50, UR5 ;  /* 0x000000500b0b78a4 */ /* 0x000fe4000f8e0205 */
[----:B------:R-:W-:-:S09]  /*11db0*/  UIADD3.X UR5, URZ, UR37, URZ, UP0, !UPT ;  /* 0x000000253f057290 */ /* 0x000fd200087fe43f */
[----:B------:R0:W-:Y:S02]  /*11dc0*/  UTMALDG.4D [UR8], [UR4], desc[UR6] ;  /* 0x00000608040075b4 */ /* 0x0001e40008019000 */
[----:B0-----:R-:W-:Y:S01]  /*11dd0*/  UMOV UR8, UR14 ;  /* 0x0000000e00087c82 */ /* 0x001fe20008000000 */
[----:B------:R-:W-:Y:S01]  /*11de0*/  UMOV UR10, UR17 ;  /* 0x00000011000a7c82 */ /* 0x000fe20008000000 */
[----:B------:R-:W-:Y:S01]  /*11df0*/  UMOV UR14, 0x80 ;  /* 0x00000080000e7882 */ /* 0x000fe20000000000 */
        /* <DEDUP_REMOVED lines=8> */
[----:B-1----:R-:W-:Y:S01]  /*11e80*/  NOP ;  /* 0x0000000000007918 */ /* 0x002fe20000000000 */
.L_x_348:
[----:B------:R-:W-:Y:S05]  /*11e90*/  BSYNC B1 ;  /* 0x0000000000017941 */ /* 0x000fea0003800000 */
.L_x_347:
[C---:B------:R-:W-:Y:S01]  /*11ea0*/  ISETP.GT.AND P0, PT, R6.reuse, 0x1, PT ;  /* 0x000000010600780c */ /* 0x040fe20003f04270 */
[----:B------:R-:W-:-:S04]  /*11eb0*/  VIADD R2, R6, 0xfffffffe ;  /* 0xfffffffe06027836 */ /* 0x000fc80000000000 */
[----:B------:R-:W-:-:S08]  /*11ec0*/  IMAD.MOV.U32 R6, RZ, RZ, R2 ;  /* 0x000000ffff067224 */ /* 0x000fd000078e0002 */
[----:B------:R-:W-:Y:S05]  /*11ed0*/  @P0 BRA `(.L_x_354) ;  /* 0xffffffec00880947 */ /* 0x000fea000383ffff */
.L_x_330:
[----:B------:R-:W-:Y:S05]  /*11ee0*/  BSYNC B0 ;  /* 0x0000000000007941 */ /* 0x000fea0003800000 */
.L_x_329:
[----:B------:R-:W1:Y:S01]  /*11ef0*/  S2R R2, SR_TID.X ;  /* 0x0000000000027919 */ /* 0x000e620000002100 */
[----:B------:R-:W-:Y:S01]  /*11f00*/  BSSY B0, `(.L_x_355) ;  /* 0x0000011000007945 */ /* 0x000fe20003800000 */
[----:B-1----:R-:W-:-:S04]  /*11f10*/  LOP3.LUT R2, R2, 0x1f, RZ, 0xc0, !PT ;  /* 0x0000001f02027812 */ /* 0x002fc800078ec0ff */
[----:B------:R-:W-:-:S13]  /*11f20*/  ISETP.NE.AND P0, PT, R2, RZ, PT ;  /* 0x000000ff0200720c */ /* 0x000fda0003f05270 */
[----:B------:R-:W-:Y:S05]  /*11f30*/  @P0 BRA `(.L_x_356) ;  /* 0x0000000000340947 */ /* 0x000fea0003800000 */
[----:B------:R-:W1:Y:S01]  /*11f40*/  S2R R9, SR_LANEID ;  /* 0x0000000000097919 */ /* 0x000e620000000000 */
[----:B------:R-:W-:Y:S01]  /*11f50*/  VOTEU.ANY UR4, UPT, PT ;  /* 0x0000000000047886 */ /* 0x000fe200038e0100 */
[----:B------:R-:W2:Y:S01]  /*11f60*/  LDC.64 R2, c[0x0][0xc38] ;  /* 0x00030e00ff027b82 */ /* 0x000ea20000000a00 */
[----:B------:R-:W1:Y:S01]  /*11f70*/  FLO.U32 R0, UR4 ;  /* 0x0000000400007d00 */ /* 0x000e6200080e0000 */
[----:B------:R-:W-:-:S07]  /*11f80*/  ULDC.64 UR6, c[0x0][0x208] ;  /* 0x0000820000067ab9 */ /* 0x000fce0000000a00 */
[----:B------:R-:W2:Y:S01]  /*11f90*/  POPC R7, UR4 ;  /* 0x0000000400077d09 */ /* 0x000ea20008000000 */
[----:B-1----:R-:W-:-:S13]  /*11fa0*/  ISETP.EQ.U32.AND P0, PT, R0, R9, PT ;  /* 0x000000090000720c */ /* 0x002fda0003f02070 */
[----:B--2---:R-:W2:Y:S01]  /*11fb0*/  @P0 ATOMG.E.ADD.STRONG.GPU PT, R3, desc[UR6][R2.64], R7 ;  /* 0x00000007020309a8 */ /* 0x004ea200081ee1c6 */
[----:B------:R-:W1:Y:S02]  /*11fc0*/  S2R R6, SR_LTMASK ;  /* 0x0000000000067919 */ /* 0x000e640000003900 */
[----:B-1----:R-:W-:-:S04]  /*11fd0*/  LOP3.LUT R6, R6, UR4, RZ, 0xc0, !PT ;  /* 0x0000000406067c12 */ /* 0x002fc8000f8ec0ff */
[----:B------:R-:W1:Y:S01]  /*11fe0*/  POPC R9, R6 ;  /* 0x0000000600097309 */ /* 0x000e620000000000 */
[----:B--2---:R-:W1:Y:S02]  /*11ff0*/  SHFL.IDX PT, R0, R3, R0, 0x1f ;  /* 0x00001f0003007589 */ /* 0x004e6400000e0000 */
[----:B-1----:R-:W-:-:S07]  /*12000*/  IADD3 R16, R0, UR38, R9 ;  /* 0x0000002600107c10 */ /* 0x002fce000fffe009 */
.L_x_356:
[----:B------:R-:W-:Y:S05]  /*12010*/  BSYNC B0 ;  /* 0x0000000000007941 */ /* 0x000fea0003800000 */
.L_x_355:
[----:B------:R-:W-:Y:S04]  /*12020*/  BSSY B0, `(.L_x_357) ;  /* 0x000003c000007945 */ /* 0x000fe80003800000 */
[----:B------:R-:W-:Y:S05]  /*12030*/  @!P6 BRA `(.L_x_358) ;  /* 0x0000000000e8e947 */ /* 0x000fea0003800000 */
[----:B------:R-:W2:Y:S01]  /*12040*/  LDL R2, [R1] ;  /* 0x0000000001027983 */ /* 0x000ea20000100800 */
[----:B------:R-:W-:-:S03]  /*12050*/  MOV R3, 0x400 ;  /* 0x0000040000037802 */ /* 0x000fc60000000f00 */
[----:B------:R-:W3:Y:S01]  /*12060*/  LDL R0, [R1+0x8] ;  /* 0x0000080001007983 */ /* 0x000ee20000100800 */
[----:B------:R-:W1:Y:S02]  /*12070*/  S2R R6, SR_CgaCtaId ;  /* 0x0000000000067919 */ /* 0x000e640000008800 */
[----:B-1----:R-:W-:-:S05]  /*12080*/  LEA R3, R6, R3, 0x18 ;  /* 0x0000000306037211 */ /* 0x002fca00078ec0ff */
[----:B--2---:R-:W-:Y:S01]  /*12090*/  IMAD R3, R2, 0x8, R3 ;  /* 0x0000000802037824 */ /* 0x004fe200078e0203 */
[----:B---3--:R-:W-:-:S04]  /*120a0*/  SHF.L.U32 R0, R0, 0x1f, RZ ;  /* 0x0000001f00007819 */ /* 0x008fc800000006ff */
[----:B------:R-:W1:Y:S02]  /*120b0*/  SYNCS.PHASECHK.TRANS64.TRYWAIT P0, [R3+URZ+0x38860], R0 ;  /* 0x03886000030075a7 */ /* 0x000e64000800017f */
[----:B-1----:R-:W-:Y:S05]  /*120c0*/  @!P0 BRA `(.L_x_359) ;  /* 0x0000001400d88947 */ /* 0x002fea0003800000 */
.L_x_403:
[----:B------:R-:W2:Y:S02]  /*120d0*/  S2R R2, SR_TID.X ;  /* 0x0000000000027919 */ /* 0x000ea40000002100 */
[----:B--2---:R-:W-:-:S04]  /*120e0*/  LOP3.LUT R2, R2, 0x7f, RZ, 0xc0, !PT ;  /* 0x0000007f02027812 */ /* 0x004fc800078ec0ff */
[----:B------:R-:W-:-:S13]  /*120f0*/  ISETP.NE.AND P0, PT, R2, RZ, PT ;  /* 0x000000ff0200720c */ /* 0x000fda0003f05270 */
        /* <DEDUP_REMOVED lines=8> */
.L_x_360:
[----:B-1----:R-:W2:Y:S01]  /*12180*/  LDL R0, [R1] ;  /* 0x0000000001007983 */ /* 0x002ea20000100800 */
[----:B------:R-:W-:-:S03]  /*12190*/  MOV R7, 0x400 ;  /* 0x0000040000077802 */ /* 0x000fc60000000f00 */
[----:B------:R-:W3:Y:S04]  /*121a0*/  LDL.LU R6, [R1+0x4] ;  /* 0x0000040001067983 */ /* 0x000ee80000300800 */
[----:B------:R-:W4:Y:S01]  /*121b0*/  LDL R2, [R1+0xc] ;  /* 0x00000c0001027983 */ /* 0x000f220000100800 */
[----:B------:R-:W1:Y:S01]  /*121c0*/  S2R R8, SR_CgaCtaId ;  /* 0x0000000000087919 */ /* 0x000e620000008800 */
[----:B------:R-:W-:Y:S01]  /*121d0*/  R2UR UR9, R3 ;  /* 0x00000000030972ca */ /* 0x000fe200000e0000 */
[----:B------:R-:W-:Y:S01]  /*121e0*/  UIADD3 UR4, UP0, UR36, 0x470, URZ ;  /* 0x0000047024047890 */ /* 0x000fe2000ff1e03f */
[----:B------:R-:W-:Y:S02]  /*121f0*/  R2UR UR12, R4 ;  /* 0x00000000040c72ca */ /* 0x000fe400000e0000 */
[----:B------:R-:W-:-:S02]  /*12200*/  R2UR UR13, R5 ;  /* 0x00000000050d72ca */ /* 0x000fc400000e0000 */
[----:B-1----:R-:W-:-:S07]  /*12210*/  LEA R7, R8, R7, 0x18 ;  /* 0x0000000708077211 */ /* 0x002fce00078ec0ff */
        /* <DEDUP_REMOVED lines=27> */
[----:B-1----:R-:W-:Y:S01]  /*123d0*/  NOP ;  /* 0x0000000000007918 */ /* 0x002fe20000000000 */
.L_x_358:
[----:B------:R-:W-:Y:S05]  /*123e0*/  BSYNC B0 ;  /* 0x0000000000007941 */ /* 0x000fea0003800000 */
.L_x_357:
[----:B------:R-:W2:Y:S04]  /*123f0*/  LDL.LU R0, [R1] ;  /* 0x0000000001007983 */ /* 0x000ea80000300800 */
[----:B------:R-:W3:Y:S01]  /*12400*/  LDL.LU R3, [R1+0x8] ;  /* 0x0000080001037983 */ /* 0x000ee20000300800 */
[----:B--2---:R-:W-:-:S05]  /*12410*/  VIADD R0, R0, 0x1 ;  /* 0x0000000100007836 */ /* 0x004fca0000000000 */
[----:B------:R-:W-:-:S04]  /*12420*/  ISETP.NE.AND P0, PT, R0, 0x2, PT ;  /* 0x000000020000780c */ /* 0x000fc80003f05270 */
[----:B------:R-:W-:Y:S02]  /*12430*/  SEL R2, RZ, 0x1, P0 ;  /* 0x00000001ff027807 */ /* 0x000fe40000000000 */
[----:B------:R-:W-:Y:S02]  /*12440*/  SEL R0, R0, RZ, P0 ;  /* 0x000000ff00007207 */ /* 0x000fe40000000000 */
[----:B---3--:R-:W-:-:S05]  /*12450*/  LOP3.LUT R3, R3, R2, RZ, 0x3c, !PT ;  /* 0x0000000203037212 */ /* 0x008fca00078e3cff */
[----:B------:R1:W-:Y:S04]  /*12460*/  STL [R1+0x8], R3 ;  /* 0x0000080301007387 */ /* 0x0003e80000100800 */
[----:B------:R1:W-:Y:S02]  /*12470*/  STL [R1], R0 ;  /* 0x0000000001007387 */ /* 0x0003e40000100800 */
.L_x_313:
[----:B------:R-:W-:Y:S05]  /*12480*/  BSYNC B6 ;  /* 0x0000000000067941 */ /* 0x000fea0003800000 */
.L_x_311:
[----:B------:R-:W-:-:S03]  /*12490*/  UMOV UR4, 0xffffffff ;  /* 0xffffffff00047882 */ /* 0x000fc60000000000 */
[----:B------:R-:W-:Y:S05]  /*124a0*/  BRA.DIV UR4, `(.L_x_361) ;  /* 0x0000001204f47947 */ /* 0x000fea000b800000 */
[----:B------:R2:W3:Y:S04]  /*124b0*/  SHFL.IDX PT, R4, R16, RZ, 0x1f ;  /* 0x00001fff10047589 */ /* 0x0004e800000e0000 */
[----:B------:R2:W4:Y:S02]  /*124c0*/  SHFL.IDX PT, R5, R16, 0x1, 0x1f ;  /* 0x00201f0010057f89 */ /* 0x00052400000e0000 */
.L_x_407:
[----:B01----:R-:W0:Y:S01]  /*124d0*/  S2R R0, SR_TID.X ;  /* 0x0000000000007919 */ /* 0x003e220000002100 */
[----:B------:R-:W-:Y:S01]  /*124e0*/  ULDC UR4, c[0x0][0xc14] ;  /* 0x0003050000047ab9 */ /* 0x000fe20000000800 */
[----:B------:R-:W-:Y:S01]  /*124f0*/  BSSY B0, `(.L_x_362) ;  /* 0x000000c000007945 */ /* 0x000fe20003800000 */
[----:B------:R-:W-:Y:S01]  /*12500*/  IMAD.MOV.U32 R3, RZ, RZ, RZ ;  /* 0x000000ffff037224 */ /* 0x000fe200078e00ff */
[----:B0-----:R-:W-:Y:S01]  /*12510*/  LOP3.LUT R9, R0, 0x1f, RZ, 0xc0, !PT ;  /* 0x0000001f00097812 */ /* 0x001fe200078ec0ff */
[----:B------:R-:W-:-:S03]  /*12520*/  IMAD.U32 R0, RZ, RZ, UR4 ;  /* 0x00000004ff007e24 */ /* 0x000fc6000f8e00ff */
[C---:B------:R-:W-:Y:S01]  /*12530*/  ISETP.NE.AND P0, PT, R9.reuse, 0x1f, PT ;  /* 0x0000001f0900780c */ /* 0x040fe20003f05270 */
[----:B------:R-:W-:-:S05]  /*12540*/  IMAD.IADD R7, R9, 0x1, R19 ;  /* 0x0000000109077824 */ /* 0x000fca00078e0213 */
[----:B------:R-:W-:-:S13]  /*12550*/  ISETP.GE.OR P0, PT, R7, R0, !P0 ;  /* 0x000000000700720c */ /* 0x000fda0004706670 */
[----:B------:R-:W-:Y:S05]  /*12560*/  @P0 BRA `(.L_x_363) ;  /* 0x0000000000100947 */ /* 0x000fea0003800000 */
[----:B------:R-:W0:Y:S01]  /*12570*/  LDC.64 R2, c[0x0][0xc58] ;  /* 0x00031600ff027b82 */ /* 0x000e220000000a00 */
[----:B------:R-:W-:Y:S01]  /*12580*/  ULDC.64 UR4, c[0x0][0x208] ;  /* 0x0000820000047ab9 */ /* 0x000fe20000000a00 */
[----:B0-----:R-:W-:-:S06]  /*12590*/  IMAD.WIDE R2, R7, 0x4, R2 ;  /* 0x0000000407027825 */ /* 0x001fcc00078e0202 */
[----:B------:R0:W5:Y:S02]  /*125a0*/  LDG.E R3, desc[UR4][R2.64] ;  /* 0x0000000402037981 */ /* 0x000164000c1e1900 */
.L_x_363:
[----:B------:R-:W-:Y:S05]  /*125b0*/  BSYNC B0 ;  /* 0x0000000000007941 */ /* 0x000fea0003800000 */
.L_x_362:
[----:B------:R-:W-:-:S03]  /*125c0*/  UMOV UR4, 0xffffffff ;  /* 0xffffffff00047882 */ /* 0x000fc60000000000 */
[----:B------:R-:W-:Y:S05]  /*125d0*/  BRA.DIV UR4, `(.L_x_364) ;  /* 0x0000001204f47947 */ /* 0x000fea000b800000 */
[----:B-----5:R-:W1:Y:S01]  /*125e0*/  SHFL.UP PT, R14, R3, 0x1, RZ ;  /* 0x04200000030e7989 */ /* 0x020e6200000e00ff */
[C---:B------:R-:W-:Y:S02]  /*125f0*/  ISETP.NE.AND P0, PT, R9.reuse, RZ, PT ;  /* 0x000000ff0900720c */ /* 0x040fe40003f05270 */
[C---:B------:R-:W-:Y:S02]  /*12600*/  ISETP.GE.U32.AND P1, PT, R9.reuse, 0x2, PT ;  /* 0x000000020900780c */ /* 0x040fe40003f26070 */
[----:B-1----:R-:W-:Y:S02]  /*12610*/  SEL R14, R14, RZ, P0 ;  /* 0x000000ff0e0e7207 */ /* 0x002fe40000000000 */
[----:B------:R-:W-:-:S03]  /*12620*/  ISETP.GE.U32.AND P0, PT, R9, 0x4, PT ;  /* 0x000000040900780c */ /* 0x000fc60003f06070 */
[----:B------:R-:W-:-:S05]  /*12630*/  IMAD.IADD R13, R3, 0x1, R14 ;  /* 0x00000001030d7824 */ /* 0x000fca00078e020e */
[----:B------:R-:W1:Y:S02]  /*12640*/  SHFL.UP PT, R14, R13, 0x2, RZ ;  /* 0x044000000d0e7989 */ /* 0x000e6400000e00ff */
[----:B-1----:R-:W-:Y:S02]  /*12650*/  SEL R6, R14, RZ, P1 ;  /* 0x000000ff0e067207 */ /* 0x002fe40000800000 */
[----:B------:R-:W-:Y:S02]  /*12660*/  ISETP.GE.U32.AND P1, PT, R9, 0x8, PT ;  /* 0x000000080900780c */ /* 0x000fe40003f26070 */
[----:B------:R-:W-:-:S05]  /*12670*/  IADD3 R6, R13, R6, RZ ;  /* 0x000000060d067210 */ /* 0x000fca0007ffe0ff */
[----:B------:R-:W1:Y:S02]  /*12680*/  SHFL.UP PT, R14, R6, 0x4, RZ ;  /* 0x04800000060e7989 */ /* 0x000e6400000e00ff */
[----:B-1----:R-:W-:Y:S02]  /*12690*/  SEL R7, R14, RZ, P0 ;  /* 0x000000ff0e077207 */ /* 0x002fe40000000000 */
[----:B------:R-:W-:-:S03]  /*126a0*/  ISETP.GE.U32.AND P0, PT, R9, 0x10, PT ;  /* 0x000000100900780c */ /* 0x000fc60003f06070 */
[----:B------:R-:W-:-:S05]  /*126b0*/  IMAD.IADD R7, R6, 0x1, R7 ;  /* 0x0000000106077824 */ /* 0x000fca00078e0207 */
[----:B------:R-:W1:Y:S02]  /*126c0*/  SHFL.UP PT, R14, R7, 0x8, RZ ;  /* 0x05000000070e7989 */ /* 0x000e6400000e00ff */
[----:B-1----:R-:W-:-:S05]  /*126d0*/  SEL R8, R14, RZ, P1 ;  /* 0x000000ff0e087207 */ /* 0x002fca0000800000 */
[----:B------:R-:W-:-:S05]  /*126e0*/  IMAD.IADD R8, R7, 0x1, R8 ;  /* 0x0000000107087824 */ /* 0x000fca00078e0208 */
[----:B------:R-:W1:Y:S02]  /*126f0*/  SHFL.UP PT, R14, R8, 0x10, RZ ;  /* 0x06000000080e7989 */ /* 0x000e6400000e00ff */
[----:B-1----:R-:W-:-:S05]  /*12700*/  SEL R9, R14, RZ, P0 ;  /* 0x000000ff0e097207 */ /* 0x002fca0000000000 */
[----:B0-----:R-:W-:-:S05]  /*12710*/  IMAD.IADD R2, R8, 0x1, R9 ;  /* 0x0000000108027824 */ /* 0x001fca00078e0209 */
[----:B------:R0:W1:Y:S02]  /*12720*/  SHFL.IDX PT, R14, R2, 0x1f, 0x1f ;  /* 0x03e01f00020e7f89 */ /* 0x00006400000e0000 */
.L_x_415:
[----:B------:R-:W-:Y:S02]  /*12730*/  ULDC UR4, c[0x0][0xc10] ;  /* 0x0003040000047ab9 */ /* 0x000fe40000000800 */
[----:B--2---:R-:W-:-:S04]  /*12740*/  IMAD.U32 R16, RZ, RZ, UR4 ;  /* 0x00000004ff107e24 */ /* 0x004fc8000f8e00ff */
[----:B-1----:R-:W-:-:S04]  /*12750*/  IMAD R6, R14, R16, RZ ;  /* 0x000000100e067224 */ /* 0x002fc800078e02ff */
[----:B----4-:R-:W-:-:S05]  /*12760*/  IMAD.IADD R5, R5, 0x1, R6 ;  /* 0x0000000105057824 */ /* 0x010fca00078e0206 */
[----:B---3--:R-:W-:-:S13]  /*12770*/  ISETP.GT.AND P0, PT, R5, R4, PT ;  /* 0x000000040500720c */ /* 0x008fda0003f04270 */
[----:B------:R-:W-:Y:S05]  /*12780*/  @P0 BRA `(.L_x_365) ;  /* 0x0000000000b80947 */ /* 0x000fea0003800000 */
[----:B------:R-:W1:Y:S02]  /*12790*/  LDC R0, c[0x0][0xc14] ;  /* 0x00030500ff007b82 */ /* 0x000e640000000800 */
.L_x_370:
[----:B------:R-:W-:-:S04]  /*127a0*/  IADD3 R19, R19, 0x1f, RZ ;  /* 0x0000001f13137810 */ /* 0x000fc80007ffe0ff */
[----:B-1----:R-:W-:-:S13]  /*127b0*/  ISETP.GE.AND P0, PT, R19, R0, PT ;  /* 0x000000001300720c */ /* 0x002fda0003f06270 */
[----:B------:R-:W-:Y:S05]  /*127c0*/  @P0 BRA `(.L_x_366) ;  /* 0x0000000400600947 */ /* 0x000fea0003800000 */
[----:B0-----:R-:W0:Y:S01]  /*127d0*/  S2R R2, SR_TID.X ;  /* 0x0000000000027919 */ /* 0x001e220000002100 */
[----:B------:R-:W-:Y:S01]  /*127e0*/  BSSY B0, `(.L_x_367) ;  /* 0x000000b000007945 */ /* 0x000fe20003800000 */
[----:B------:R-:W-:Y:S01]  /*127f0*/  IMAD.MOV.U32 R3, RZ, RZ, RZ ;  /* 0x000000ffff037224 */ /* 0x000fe200078e00ff */
[----:B0-----:R-:W-:-:S04]  /*12800*/  LOP3.LUT R8, R2, 0x1f, RZ, 0xc0, !PT ;  /* 0x0000001f02087812 */ /* 0x001fc800078ec0ff */
        /* <DEDUP_REMOVED lines=8> */
.L_x_368:
[----:B------:R-:W-:Y:S05]  /*12890*/  BSYNC B0 ;  /* 0x0000000000007941 */ /* 0x000fea0003800000 */
.L_x_367:
[----:B------:R-:W-:-:S03]  /*128a0*/  UMOV UR4, 0xffffffff ;  /* 0xffffffff00047882 */ /* 0x000fc60000000000 */
[----:B------:R-:W-:Y:S05]  /*128b0*/  BRA.DIV UR4, `(.L_x_369) ;  /* 0x00000016040c7947 */ /* 0x000fea000b800000 */
[----:B-----5:R-:W1:Y:S01]  /*128c0*/  SHFL.UP PT, R14, R3, 0x1, RZ ;  /* 0x04200000030e7989 */ /* 0x020e6200000e00ff */
[C---:B------:R-:W-:Y:S02]  /*128d0*/  ISETP.NE.AND P0, PT, R8.reuse, RZ, PT ;  /* 0x000000ff0800720c */ /* 0x040fe40003f05270 */
[----:B------:R-:W-:Y:S02]  /*128e0*/  ISETP.GE.U32.AND P1, PT, R8, 0x2, PT ;  /* 0x000000020800780c */ /* 0x000fe40003f26070 */
[----:B-1----:R-:W-:Y:S02]  /*128f0*/  SEL R14, R14, RZ, P0 ;  /* 0x000000ff0e0e7207 */ /* 0x002fe40000000000 */
        /* <DEDUP_REMOVED lines=11> */
[----:B0-----:R-:W-:-:S04]  /*129b0*/  SEL R7, R14, RZ, P1 ;  /* 0x000000ff0e077207 */ /* 0x001fc80000800000 */
[----:B------:R-:W-:-:S05]  /*129c0*/  IADD3 R7, R6, R7, RZ ;  /* 0x0000000706077210 */ /* 0x000fca0007ffe0ff */
[----:B------:R-:W0:Y:S02]  /*129d0*/  SHFL.UP PT, R14, R7, 0x10, RZ ;  /* 0x06000000070e7989 */ /* 0x000e2400000e00ff */
[----:B0-----:R-:W-:-:S05]  /*129e0*/  SEL R14, R14, RZ, P0 ;  /* 0x000000ff0e0e7207 */ /* 0x001fca0000000000 */
[----:B------:R-:W-:-:S05]  /*129f0*/  IMAD.IADD R2, R7, 0x1, R14 ;  /* 0x0000000107027824 */ /* 0x000fca00078e020e */
[----:B------:R0:W1:Y:S02]  /*12a00*/  SHFL.IDX PT, R14, R2, 0x1f, 0x1f ;  /* 0x03e01f00020e7f89 */ /* 0x00006400000e0000 */
.L_x_423:
[----:B------:R-:W-:Y:S02]  /*12a10*/  ULDC UR4, c[0x0][0xc10] ;  /* 0x0003040000047ab9 */ /* 0x000fe40000000800 */
[----:B------:R-:W-:-:S04]  /*12a20*/  IMAD.U32 R16, RZ, RZ, UR4 ;  /* 0x00000004ff107e24 */ /* 0x000fc8000f8e00ff */
[----:B-1----:R-:W-:-:S04]  /*12a30*/  IMAD R6, R14, R16, RZ ;  /* 0x000000100e067224 */ /* 0x002fc800078e02ff */
[----:B------:R-:W-:-:S05]  /*12a40*/  IMAD.IADD R5, R6, 0x1, R5 ;  /* 0x0000000106057824 */ /* 0x000fca00078e0205 */
[----:B------:R-:W-:-:S13]  /*12a50*/  ISETP.GT.AND P0, PT, R5, R4, PT ;  /* 0x000000040500720c */ /* 0x000fda0003f04270 */
[----:B------:R-:W-:Y:S05]  /*12a60*/  @!P0 BRA `(.L_x_370) ;  /* 0xfffffffc004c8947 */ /* 0x000fea000383ffff */
.L_x_365:
[----:B------:R-:W-:Y:S01]  /*12a70*/  IMAD.IADD R6, R5, 0x1, -R6 ;  /* 0x0000000105067824 */ /* 0x000fe200078e0a06 */
[----:B------:R-:W-:-:S03]  /*12a80*/  UMOV UR4, 0xffffffff ;  /* 0xffffffff00047882 */ /* 0x000fc60000000000 */
[----:B------:R-:W-:-:S05]  /*12a90*/  IMAD R5, R2, R16, R6 ;  /* 0x0000001002057224 */ /* 0x000fca00078e0206 */
[----:B------:R-:W-:Y:S01]  /*12aa0*/  ISETP.GT.AND P6, PT, R5, R4, PT ;  /* 0x000000040500720c */ /* 0x000fe20003fc4270 */
[----:B------:R-:W-:-:S12]  /*12ab0*/  BRA.DIV UR4, `(.L_x_371) ;  /* 0x00000016045c7947 */ /* 0x000fd8000b800000 */
[----:B------:R-:W-:-:S04]  /*12ac0*/  VOTE.ANY R7, PT, !P6 ;  /* 0x0000000000077806 */ /* 0x000fc800070e0100 */
[----:B------:R-:W1:Y:S02]  /*12ad0*/  POPC R5, R7 ;  /* 0x0000000700057309 */ /* 0x000e640000000000 */
[----:B-1----:R1:W2:Y:S02]  /*12ae0*/  SHFL.IDX PT, R17, R3, R5, 0x1f ;  /* 0x00001f0503117589 */ /* 0x0022a400000e0000 */
.L_x_427:
[----:B------:R-:W-:Y:S01]  /*12af0*/  ISETP.NE.AND P0, PT, R7, RZ, PT ;  /* 0x000000ff0700720c */ /* 0x000fe20003f05270 */
[----:B------:R-:W-:-:S12]  /*12b00*/  IMAD.MOV.U32 R14, RZ, RZ, RZ ;  /* 0x000000ffff0e7224 */ /* 0x000fd800078e00ff */
[----:B------:R-:W-:Y:S05]  /*12b10*/  @!P0 BRA `(.L_x_372) ;  /* 0x0000000000108947 */ /* 0x000fea0003800000 */
[----:B------:R-:W-:Y:S01]  /*12b20*/  UMOV UR4, 0xffffffff ;  /* 0xffffffff00047882 */ /* 0x000fe20000000000 */
[----:B------:R-:W-:Y:S02]  /*12b30*/  IADD3 R12, R5, -0x1, RZ ;  /* 0xffffffff050c7810 */ /* 0x000fe40007ffe0ff */
[----:B------:R-:W-:Y:S05]  /*12b40*/  BRA.DIV UR4, `(.L_x_373) ;  /* 0x0000001604807947 */ /* 0x000fea000b800000 */
[----:B------:R3:W4:Y:S02]  /*12b50*/  SHFL.IDX PT, R14, R2, R12, 0x1f ;  /* 0x00001f0c020e7589 */ /* 0x00072400000e0000 */
.L_x_372:
[-C--:B--2---:R-:W-:Y:S01]  /*12b60*/  IABS R7, R17.reuse ;  /* 0x0000001100077213 */ /* 0x084fe20000000000 */
[----:B----4-:R-:W-:Y:S01]  /*12b70*/  IMAD R16, R14, R16, R6 ;  /* 0x000000100e107224 */ /* 0x010fe200078e0206 */
[----:B------:R-:W-:Y:S01]  /*12b80*/  IABS R6, R17 ;  /* 0x0000001100067213 */ /* 0x000fe20000000000 */
[----:B------:R-:W-:Y:S01]  /*12b90*/  IMAD.IADD R19, R5, 0x1, R19 ;  /* 0x0000000105137824 */ /* 0x000fe200078e0213 */
[----:B------:R-:W2:Y:S03]  /*12ba0*/  I2F.RP R8, R7 ;  /* 0x0000000700087306 */ /* 0x000ea60000209400 */
[----:B------:R-:W-:-:S05]  /*12bb0*/  IMAD.MOV R6, RZ, RZ, -R6 ;  /* 0x000000ffff067224 */ /* 0x000fca00078e0a06 */
[----:B--2---:R-:W2:Y:S02]  /*12bc0*/  MUFU.RCP R8, R8 ;  /* 0x0000000800087308 */ /* 0x004ea40000001000 */
[----:B--2---:R-:W-:-:S06]  /*12bd0*/  VIADD R9, R8, 0xffffffe ;  /* 0x0ffffffe08097836 */ /* 0x004fcc0000000000 */
[----:B-1----:R-:W0:Y:S02]  /*12be0*/  F2I.FTZ.U32.TRUNC.NTZ R3, R9 ;  /* 0x0000000900037305 */ /* 0x002e24000021f000 */
[----:B0--3--:R-:W-:-:S04]  /*12bf0*/  IMAD.MOV R2, RZ, RZ, -R3 ;  /* 0x000000ffff027224 */ /* 0x009fc800078e0a03 */
[----:B------:R-:W-:Y:S02]  /*12c00*/  IMAD R11, R2, R7, RZ ;  /* 0x00000007020b7224 */ /* 0x000fe400078e02ff */
[----:B------:R-:W-:-:S04]  /*12c10*/  IMAD.MOV.U32 R2, RZ, RZ, RZ ;  /* 0x000000ffff027224 */ /* 0x000fc800078e00ff */
[----:B------:R-:W-:-:S04]  /*12c20*/  IMAD.HI.U32 R3, R3, R11, R2 ;  /* 0x0000000b03037227 */ /* 0x000fc800078e0002 */
[----:B------:R-:W-:-:S05]  /*12c30*/  IMAD.IADD R2, R4, 0x1, -R16 ;  /* 0x0000000104027824 */ /* 0x000fca00078e0a10 */
[----:B------:R-:W-:-:S05]  /*12c40*/  IABS R4, R2 ;  /* 0x0000000200047213 */ /* 0x000fca0000000000 */
        /* <DEDUP_REMOVED lines=11> */
[----:B------:R-:W-:-:S04]  /*12d00*/  @!P0 LOP3.LUT R3, RZ, R17, RZ, 0x33, !PT ;  /* 0x00000011ff038212 */ /* 0x000fc800078e33ff */
[----:B------:R-:W-:Y:S01]  /*12d10*/  MOV R18, R3 ;  /* 0x0000000300127202 */ /* 0x000fe20000000f00 */
[----:B------:R-:W-:-:S04]  /*12d20*/  IMAD.MOV R4, RZ, RZ, -R3 ;  /* 0x000000ffff047224 */ /* 0x000fc800078e0a03 */
[----:B------:R-:W-:Y:S01]  /*12d30*/  IMAD R17, R17, R4, R2 ;  /* 0x0000000411117224 */ /* 0x000fe200078e0202 */
[----:B------:R-:W-:Y:S06]  /*12d40*/  BRA `(.L_x_374) ;  /* 0x00000000001c7947 */ /* 0x000fec0003800000 */
.L_x_366:
[----:B------:R-:W-:Y:S01]  /*12d50*/  UMOV UR4, URZ ;  /* 0x0000003f00047c82 */ /* 0x000fe20008000000 */
[----:B------:R-:W-:Y:S01]  /*12d60*/  UMOV UR5, URZ ;  /* 0x0000003f00057c82 */ /* 0x000fe20008000000 */
[----:B------:R-:W-:Y:S01]  /*12d70*/  ULDC UR6, c[0x0][0xc14] ;  /* 0x0003050000067ab9 */ /* 0x000fe20000000800 */
[----:B------:R-:W-:Y:S02]  /*12d80*/  IMAD.MOV.U32 R16, RZ, RZ, R4 ;  /* 0x000000ffff107224 */ /* 0x000fe400078e0004 */
[----:B------:R-:W-:Y:S02]  /*12d90*/  IMAD.U32 R17, RZ, RZ, UR4 ;  /* 0x00000004ff117e24 */ /* 0x000fe4000f8e00ff */
[----:B------:R-:W-:Y:S02]  /*12da0*/  IMAD.U32 R18, RZ, RZ, UR5 ;  /* 0x00000005ff127e24 */ /* 0x000fe4000f8e00ff */
[----:B------:R-:W-:-:S07]  /*12db0*/  IMAD.U32 R19, RZ, RZ, UR6 ;  /* 0x00000006ff137e24 */ /* 0x000fce000f8e00ff */
.L_x_374:
[----:B0-----:R-:W0:Y:S01]  /*12dc0*/  S2R R2, SR_TID.X ;  /* 0x0000000000027919 */ /* 0x001e220000002100 */
[----:B------:R-:W-:Y:S05]  /*12dd0*/  WARPSYNC.ALL ;  /* 0x0000000000007948 */ /* 0x000fea0003800000 */
[----:B------:R-:W-:Y:S01]  /*12de0*/  BAR.SYNC.DEFER_BLOCKING 0x4, 0x120 ;  /* 0x0104800000007b1d */ /* 0x000fe20000010000 */
[----:B0-----:R-:W-:-:S04]  /*12df0*/  LOP3.LUT R2, R2, 0x1f, RZ, 0xc0, !PT ;  /* 0x0000001f02027812 */ /* 0x001fc800078ec0ff */
[----:B------:R-:W-:-:S13]  /*12e00*/  ISETP.NE.AND P0, PT, R2, RZ, PT ;  /* 0x000000ff0200720c */ /* 0x000fda0003f05270 */
[----:B------:R-:W0:Y:S01]  /*12e10*/  @!P0 S2R R3, SR_CgaCtaId ;  /* 0x0000000000038919 */ /* 0x000e220000008800 */
[----:B------:R-:W-:-:S04]  /*12e20*/  @!P0 MOV R2, 0x400 ;  /* 0x0000040000028802 */ /* 0x000fc80000000f00 */
[----:B0-----:R-:W-:-:S05]  /*12e30*/  @!P0 LEA R2, R3, R2, 0x18 ;  /* 0x0000000203028211 */ /* 0x001fca00078ec0ff */
[----:B------:R1:W-:Y:S01]  /*12e40*/  @!P0 STS.128 [R2+0x388d0], R16 ;  /* 0x0388d01002008388 */ /* 0x0003e20000000c00 */
[----:B------:R-:W-:Y:S06]  /*12e50*/  BAR.ARV 0x5, 0x120 ;  /* 0x0144800000007b1d */ /* 0x000fec0000002000 */
[----:B------:R-:W-:-:S13]  /*12e60*/  ISETP.GE.AND P0, PT, R19, R0, PT ;  /* 0x000000001300720c */ /* 0x000fda0003f06270 */
[----:B------:R-:W-:Y:S05]  /*12e70*/  @!P0 BRA `(.L_x_375) ;  /* 0xffffffbc00048947 */ /* 0x000fea000383ffff */
.L_x_309:
[----:B0-----:R-:W2:Y:S01]  /*12e80*/  LDL.LU R0, [R1+0x28] ;  /* 0x0000280001007983 */ /* 0x001ea20000300800 */
[----:B------:R-:W-:Y:S01]  /*12e90*/  BSSY B0, `(.L_x_376) ;  /* 0x000000b000007945 */ /* 0x000fe20003800000 */
[----:B------:R-:W0:Y:S01]  /*12ea0*/  S2R R5, SR_CgaCtaId ;  /* 0x0000000000057919 */ /* 0x000e220000008800 */
[----:B--2---:R-:W-:-:S05]  /*12eb0*/  VIADD R0, R0, 0x1 ;  /* 0x0000000100007836 */ /* 0x004fca0000000000 */
[----:B-1----:R-:W-:-:S04]  /*12ec0*/  LEA.HI R2, R0, R0, RZ, 0x1 ;  /* 0x0000000000027211 */ /* 0x002fc800078f08ff */
[----:B------:R-:W-:-:S04]  /*12ed0*/  LOP3.LUT R3, R2, 0xfffffffe, RZ, 0xc0, !PT ;  /* 0xfffffffe02037812 */ /* 0x000fc800078ec0ff */
[----:B------:R-:W-:Y:S02]  /*12ee0*/  IADD3 R3, R0, -R3, RZ ;  /* 0x8000000300037210 */ /* 0x000fe40007ffe0ff */
[----:B------:R-:W-:Y:S02]  /*12ef0*/  MOV R0, 0x400 ;  /* 0x0000040000007802 */ /* 0x000fe40000000f00 */
[----:B------:R-:W-:Y:S02]  /*12f00*/  SHF.L.U32 R3, R3, 0x1f, RZ ;  /* 0x0000001f03037819 */ /* 0x000fe400000006ff */
[----:B0-----:R-:W-:-:S04]  /*12f10*/  LEA R0, R5, R0, 0x18 ;  /* 0x0000000005007211 */ /* 0x001fc800078ec0ff */
[----:B------:R-:W0:Y:S02]  /*12f20*/  SYNCS.PHASECHK.TRANS64.TRYWAIT P0, [R0+URZ+0x38820], R3 ;  /* 0x03882003000075a7 */ /* 0x000e24000800017f */
[----:B0-----:R-:W-:Y:S05]  /*12f30*/  @!P0 BRA `(.L_x_377) ;  /* 0x0000001000a88947 */ /* 0x001fea0003800000 */
.L_x_430:
[----:B------:R-:W-:Y:S05]  /*12f40*/  BSYNC B0 ;  /* 0x0000000000007941 */ /* 0x000fea0003800000 */
.L_x_376:
[----:B------:R-:W-:-:S03]  /*12f50*/  UMOV UR4, 0xffffffff ;  /* 0xffffffff00047882 */ /* 0x000fc60000000000 */
[----:B------:R-:W-:Y:S05]  /*12f60*/  BRA.DIV UR4, `(.L_x_378) ;  /* 0x0000001204b07947 */ /* 0x000fea000b800000 */
[----:B------:R-:W1:Y:S02]  /*12f70*/  S2R R2, SR_TID.X ;  /* 0x0000000000027919 */ /* 0x000e640000002100 */
[----:B-1----:R-:W-:-:S04]  /*12f80*/  SHF.R.U32.HI R2, RZ, 0x5, R2 ;  /* 0x00000005ff027819 */ /* 0x002fc80000011602 */
[----:B------:R-:W-:-:S05]  /*12f90*/  LOP3.LUT R2, R2, 0x3, RZ, 0xc0, !PT ;  /* 0x0000000302027812 */ /* 0x000fca00078ec0ff */
[----:B------:R1:W2:Y:S02]  /*12fa0*/  SHFL.IDX PT, R14, R2, RZ, 0x1f ;  /* 0x00001fff020e7589 */ /* 0x0002a400000e0000 */
.L_x_433:
[----:B--2---:R-:W-:Y:S01]  /*12fb0*/  ISETP.NE.AND P0, PT, R14, RZ, PT ;  /* 0x000000ff0e00720c */ /* 0x004fe20003f05270 */
[----:B------:R-:W-:-:S12]  /*12fc0*/  BSSY B0, `(.L_x_379) ;  /* 0x0000029000007945 */ /* 0x000fd80003800000 */
[----:B------:R-:W-:Y:S05]  /*12fd0*/  @P0 BRA `(.L_x_380) ;  /* 0x00000000009c0947 */ /* 0x000fea0003800000 */
[----:B------:R-:W-:-:S03]  /*12fe0*/  UMOV UR4, 0xffffffff ;  /* 0xffffffff00047882 */ /* 0x000fc60000000000 */
[----:B------:R-:W-:Y:S05]  /*12ff0*/  BRA.DIV UR4, `(.L_x_381) ;  /* 0x0000001204c07947 */ /* 0x000fea000b800000 */
[----:B------:R-:W-:-:S13]  /*13000*/  ELECT P6, URZ, PT ;  /* 0x00000000003f782f */ /* 0x000fda00038c0000 */
.L_x_436:
[----:B------:R-:W-:Y:S05]  /*13010*/  @!P6 BRA `(.L_x_380) ;  /* 0x00000000008ce947 */ /* 0x000fea0003800000 */
[----:B-1----:R-:W2:Y:S02]  /*13020*/  LDL R2, [R1+0x30] ;  /* 0x0000300001027983 */ /* 0x002ea40000100800 */
[----:B--2---:R-:W-:-:S13]  /*13030*/  R2UR UR4, R2 ;  /* 0x00000000020472ca */ /* 0x004fda00000e0000 */
[----:B------:R-:W-:-:S06]  /*13040*/  ULOP3.LUT UR4, UR4, 0x2, URZ, 0xfc, !UPT ;  /* 0x0000000204047892 */ /* 0x000fcc000f8efc3f */
[----:B------:R-:W-:-:S05]  /*13050*/  IMAD.U32 R2, RZ, RZ, UR4 ;  /* 0x00000004ff027e24 */ /* 0x000fca000f8e00ff */
[----:B------:R-:W-:-:S13]  /*13060*/  ISETP.NE.AND P2, PT, R2, 0x3, PT ;  /* 0x000000030200780c */ /* 0x000fda0003f45270 */
[----:B------:R-:W-:Y:S05]  /*13070*/  @!P2 BRA `(.L_x_382) ;  /* 0x000000000004a947 */ /* 0x000fea0003800000 */
[----:B------:R-:W-:Y:S01]  /*13080*/  BPT.TRAP 0x1 ;  /* 0x000000040000795c */ /* 0x000fe20000300000 */
.L_x_382:
[----:B0-----:R-:W2:Y:S04]  /*13090*/  LDL R3, [R1] ;  /* 0x0000000001037983 */ /* 0x001ea80000100800 */
[----:B------:R-:W3:Y:S01]  /*130a0*/  LDL.LU R7, [R1+0x8] ;  /* 0x0000080001077983 */ /* 0x000ee20000300800 */
[----:B------:R-:W-:-:S04]  /*130b0*/  VIADD R2, R0, 0x38840 ;  /* 0x0003884000027836 */ /* 0x000fc80000000000 */
[C---:B--2---:R-:W-:Y:S02]  /*130c0*/  IMAD R6, R3.reuse, 0x8, R2 ;  /* 0x0000000803067824 */ /* 0x044fe400078e0202 */
[----:B------:R-:W-:Y:S01]  /*130d0*/  VIADD R3, R3, 0x1 ;  /* 0x0000000103037836 */ /* 0x000fe20000000000 */
[----:B---3--:R-:W-:-:S04]  /*130e0*/  SHF.L.U32 R5, R7, 0x1f, RZ ;  /* 0x0000001f07057819 */ /* 0x008fc800000006ff */
[C---:B------:R-:W-:Y:S01]  /*130f0*/  ISETP.NE.AND P1, PT, R3.reuse, 0x2, PT ;  /* 0x000000020300780c */ /* 0x040fe20003f25270 */
[----:B------:R-:W0:Y:S03]  /*13100*/  SYNCS.PHASECHK.TRANS64.TRYWAIT P0, [R6+URZ], R5 ;  /* 0x00000005060075a7 */ /* 0x000e26000800017f */
[----:B------:R-:W-:Y:S02]  /*13110*/  SEL R4, RZ, 0x1, P1 ;  /* 0x00000001ff047807 */ /* 0x000fe40000800000 */
[----:B------:R-:W-:Y:S02]  /*13120*/  SEL R3, R3, RZ, P1 ;  /* 0x000000ff03037207 */ /* 0x000fe40000800000 */
[----:B------:R-:W-:-:S03]  /*13130*/  LOP3.LUT R4, R7, R4, RZ, 0x3c, !PT ;  /* 0x0000000407047212 */ /* 0x000fc600078e3cff */
[----:B------:R-:W-:Y:S01]  /*13140*/  IMAD R7, R3, 0x8, R2 ;  /* 0x0000000803077824 */ /* 0x000fe200078e0202 */
[----:B------:R-:W-:Y:S01]  /*13150*/  SHF.L.U32 R2, R4, 0x1f, RZ ;  /* 0x0000001f04027819 */ /* 0x000fe200000006ff */
[----:B0-----:R-:W-:Y:S06]  /*13160*/  @!P0 BRA `(.L_x_383) ;  /* 0x0000001000848947 */ /* 0x001fec0003800000 */
.L_x_437:
[----:B------:R-:W1:Y:S02]  /*13170*/  SYNCS.PHASECHK.TRANS64.TRYWAIT P0, [R7+URZ], R2 ;  /* 0x00000002070075a7 */ /* 0x000e64000800017f */
[----:B-1----:R-:W-:Y:S05]  /*13180*/  @!P0 BRA `(.L_x_384) ;  /* 0x0000001000908947 */ /* 0x002fea0003800000 */
.L_x_438:
[----:B------:R-:W-:Y:S05]  /*13190*/  @!P2 BRA `(.L_x_385) ;  /* 0x000000000004a947 */ /* 0x000fea0003800000 */
[----:B------:R-:W-:Y:S01]  /*131a0*/  BPT.TRAP 0x1 ;  /* 0x000000040000795c */ /* 0x000fe20000300000 */
.L_x_385:
[----:B------:R-:W2:Y:S01]  /*131b0*/  LDL.LU R4, [R1] ;  /* 0x0000000001047983 */ /* 0x000ea20000300800 */
[----:B------:R-:W-:-:S05]  /*131c0*/  IADD3 R0, R0, 0x38860, RZ ;  /* 0x0003886000007810 */ /* 0x000fca0007ffe0ff */
[----:B--2---:R-:W-:-:S04]  /*131d0*/  IMAD R4, R4, 0x8, R0 ;  /* 0x0000000804047824 */ /* 0x004fc800078e0200 */
[----:B------:R-:W2:Y:S02]  /*131e0*/  SYNCS.PHASECHK.TRANS64.TRYWAIT P0, [R4+URZ], R5 ;  /* 0x00000005040075a7 */ /* 0x000ea4000800017f */
[----:B--2---:R-:W-:Y:S05]  /*131f0*/  @!P0 BRA `(.L_x_386) ;  /* 0x0000001000888947 */ /* 0x004fea0003800000 */
.L_x_439:
[----:B------:R-:W-:-:S07]  /*13200*/  IMAD R3, R3, 0x8, R0 ;  /* 0x0000000803037824 */ /* 0x000fce00078e0200 */
.L_x_387:
[----:B---3--:R3:W4:Y:S02]  /*13210*/  SYNCS.PHASECHK.TRANS64.TRYWAIT P0, [R3+URZ], R2 ;  /* 0x00000002030075a7 */ /* 0x008724000800017f */
[----:B----4-:R-:W-:Y:S05]  /*13220*/  @!P0 NANOSLEEP.SYNCS 0x989680 ;  /* 0x009896800000895d */ /* 0x010fea0003900000 */
[----:B------:R-:W4:Y:S02]  /*13230*/  @!P0 SYNCS.PHASECHK.TRANS64 P0, [R3+URZ], R2 ;  /* 0x00000002030085a7 */ /* 0x000f24000800007f */
[----:B----4-:R-:W-:Y:S05]  /*13240*/  @!P0 BRA `(.L_x_387) ;  /* 0xfffffffc00f08947 */ /* 0x010fea000383ffff */
.L_x_380:
[----:B------:R-:W-:Y:S05]  /*13250*/  BSYNC B0 ;  /* 0x0000000000007941 */ /* 0x000fea0003800000 */
.L_x_379:
[----:B------:R-:W-:Y:S05]  /*13260*/  EXIT ;  /* 0x000000000000794d */ /* 0x000fea0003800000 */
.L_x_263:
[----:B0-----:R0:W1:Y:S02]  /*13270*/  SYNCS.PHASECHK.TRANS64.TRYWAIT P1, [R5+URZ+0x38800], R0 ;  /* 0x03880000050075a7 */ /* 0x001064000802017f */
[----:B-1----:R-:W-:Y:S05]  /*13280*/  @!P1 NANOSLEEP.SYNCS 0x989680 ;  /* 0x009896800000995d */ /* 0x002fea0003900000 */
[----:B------:R-:W1:Y:S02]  /*13290*/  @!P1 SYNCS.PHASECHK.TRANS64 P1, [R5+URZ+0x38800], R0 ;  /* 0x03880000050095a7 */ /* 0x000e64000802007f */
[----:B-1----:R-:W-:Y:S05]  /*132a0*/  @!P1 BRA `(.L_x_263) ;  /* 0xfffffffc00f09947 */ /* 0x002fea000383ffff */
[----:B------:R-:W-:Y:S05]  /*132b0*/  BRA `(.L_x_388) ;  /* 0xfffffee400887947 */ /* 0x000fea000383ffff */
.L_x_267:
[----:B-1----:R1:W2:Y:S02]  /*132c0*/  SYNCS.PHASECHK.TRANS64.TRYWAIT P2, [R0+URZ+0x38830], R3 ;  /* 0x03883003000075a7 */ /* 0x0022a4000804017f */
[----:B--2---:R-:W-:Y:S05]  /*132d0*/  @!P2 NANOSLEEP.SYNCS 0x989680 ;  /* 0x009896800000a95d */ /* 0x004fea0003900000 */
[----:B------:R-:W2:Y:S02]  /*132e0*/  @!P2 SYNCS.PHASECHK.TRANS64 P2, [R0+URZ+0x38830], R3 ;  /* 0x038830030000a5a7 */ /* 0x000ea4000804007f */
[----:B--2---:R-:W-:Y:S05]  /*132f0*/  @!P2 BRA `(.L_x_267) ;  /* 0xfffffffc00f0a947 */ /* 0x004fea000383ffff */
[----:B------:R-:W-:Y:S05]  /*13300*/  BRA `(.L_x_266) ;  /* 0xfffffee400ac7947 */ /* 0x000fea000383ffff */
.L_x_272:
[----:B------:R-:W-:-:S13]  /*13310*/  R2UR UR4, R225 ;  /* 0x00000000e10472ca */ /* 0x000fda00000e0000 */
[----:B-1----:R-:W-:-:S04]  /*13320*/  IMAD.U32 R4, RZ, RZ, UR4 ;  /* 0x00000004ff047e24 */ /* 0x002fc8000f8e00ff */
[----:B------:R1:W2:Y:S03]  /*13330*/  SYNCS.PHASECHK.TRANS64.TRYWAIT P2, [R4+URZ+0x38830], R3 ;  /* 0x03883003040075a7 */ /* 0x0002a6000804017f */
[----:B--2---:R-:W-:Y:S05]  /*13340*/  @!P2 NANOSLEEP.SYNCS 0x989680 ;  /* 0x009896800000a95d */ /* 0x004fea0003900000 */
[----:B------:R-:W2:Y:S02]  /*13350*/  @!P2 SYNCS.PHASECHK.TRANS64 P2, [R4+URZ+0x38830], R3 ;  /* 0x038830030400a5a7 */ /* 0x000ea4000804007f */
[----:B--2---:R-:W-:Y:S05]  /*13360*/  @!P2 BRA `(.L_x_272) ;  /* 0xfffffffc00e8a947 */ /* 0x004fea000383ffff */
[----:B------:R-:W-:Y:S05]  /*13370*/  BRA `(.L_x_271) ;  /* 0xffffff2c00507947 */ /* 0x000fea000383ffff */
.L_x_276:
[----:B01----:R-:W-:-:S04]  /*13380*/  IMAD.U32 R3, RZ, RZ, UR4 ;  /* 0x00000004ff037e24 */ /* 0x003fc8000f8e00ff */
[----:B------:R0:W1:Y:S03]  /*13390*/  SYNCS.PHASECHK.TRANS64.TRYWAIT P2, [R3+URZ+0x38850], R0 ;  /* 0x03885000030075a7 */ /* 0x000066000804017f */
[----:B-1----:R-:W-:Y:S05]  /*133a0*/  @!P2 NANOSLEEP.SYNCS 0x989680 ;  /* 0x009896800000a95d */ /* 0x002fea0003900000 */
[----:B------:R-:W1:Y:S02]  /*133b0*/  @!P2 SYNCS.PHASECHK.TRANS64 P2, [R3+URZ+0x38850], R0 ;  /* 0x038850000300a5a7 */ /* 0x000e64000804007f */
[----:B-1----:R-:W-:Y:S05]  /*133c0*/  @!P2 BRA `(.L_x_276) ;  /* 0xfffffffc00eca947 */ /* 0x002fea000383ffff */
[----:B------:R-:W-:Y:S05]  /*133d0*/  BRA `(.L_x_275) ;  /* 0xffffff5400707947 */ /* 0x000fea000383ffff */
.L_x_281:
[----:B-1----:R1:W2:Y:S02]  /*133e0*/  SYNCS.PHASECHK.TRANS64.TRYWAIT P0, [R11+URZ+0x38850], R0 ;  /* 0x038850000b0075a7 */ /* 0x0022a4000800017f */
[----:B--2---:R-:W-:Y:S05]  /*133f0*/  @!P0 NANOSLEEP.SYNCS 0x989680 ;  /* 0x009896800000895d */ /* 0x004fea0003900000 */
[----:B------:R-:W2:Y:S02]  /*13400*/  @!P0 SYNCS.PHASECHK.TRANS64 P0, [R11+URZ+0x38850], R0 ;  /* 0x038850000b0085a7 */ /* 0x000ea4000800007f */
[----:B--2---:R-:W-:Y:S05]  /*13410*/  @!P0 BRA `(.L_x_281) ;  /* 0xfffffffc00f08947 */ /* 0x004fea000383ffff */
[----:B------:R-:W-:Y:S05]  /*13420*/  BRA `(.L_x_280) ;  /* 0xffffff7000a07947 */ /* 0x000fea000383ffff */
.L_x_321:
[----:B------:R-:W0:Y:S01]  /*13430*/  S2R R7, SR_TID.X ;  /* 0x0000000000077919 */ /* 0x000e220000002100 */
[----:B------:R-:W-:Y:S01]  /*13440*/  BSSY B0, `(.L_x_389) ;  /* 0x000000a000007945 */ /* 0x000fe20003800000 */
[----:B------:R-:W-:Y:S01]  /*13450*/  MOV R12, RZ ;  /* 0x000000ff000c7202 */ /* 0x000fe20000000f00 */
[----:B------:R-:W-:Y:S02]  /*13460*/  IMAD.MOV.U32 R11, RZ, RZ, 0x1f ;  /* 0x0000001fff0b7424 */ /* 0x000fe400078e00ff */
[----:B------:R-:W-:Y:S01]  /*13470*/  IMAD.MOV.U32 R15, RZ, RZ, -0x1 ;  /* 0xffffffffff0f7424 */ /* 0x000fe200078e00ff */
[----:B0-----:R-:W-:-:S04]  /*13480*/  SHF.R.U32.HI R7, RZ, 0x5, R7 ;  /* 0x00000005ff077819 */ /* 0x001fc80000011607 */
[----:B------:R-:W-:-:S05]  /*13490*/  LOP3.LUT R7, R7, 0x3, RZ, 0xc0, !PT ;  /* 0x0000000307077812 */ /* 0x000fca00078ec0ff */
[----:B------:R-:W-:-:S07]  /*134a0*/  IMAD.MOV.U32 R13, RZ, RZ, R7 ;  /* 0x000000ffff0d7224 */ /* 0x000fce00078e0007 */
[----:B------:R-:W-:Y:S05]  /*134b0*/  WARPSYNC.COLLECTIVE R15, `(.L_x_390) ;  /* 0x000000000f087348 */ /* 0x000fea0003c00000 */
[----:B------:R0:W1:Y:S02]  /*134c0*/  SHFL.IDX P6, R14, R13, R12, R11 ;  /* 0x0000000c0d0e7389 */ /* 0x00006400000c000b */
[----:B01----:R-:W-:Y:S01]  /*134d0*/  ENDCOLLECTIVE ;  /* 0x000000000000791b */ /* 0x003fe20003800000 */
.L_x_390:
[----:B------:R-:W-:Y:S05]  /*134e0*/  BSYNC B0 ;  /* 0x0000000000007941 */ /* 0x000fea0003800000 */
.L_x_389:
[----:B------:R-:W-:Y:S05]  /*134f0*/  BRA `(.L_x_391) ;  /* 0xffffffc400187947 */ /* 0x000fea000383ffff */
.L_x_322:
[----:B------:R-:W-:Y:S01]  /*13500*/  BSSY B0, `(.L_x_392) ;  /* 0x0000006000007945 */ /* 0x000fe20003800000 */
[----:B------:R-:W-:-:S07]  /*13510*/  IMAD.MOV.U32 R15, RZ, RZ, -0x1 ;  /* 0xffffffffff0f7424 */ /* 0x000fce00078e00ff */
[----:B------:R-:W-:Y:S05]  /*13520*/  WARPSYNC.COLLECTIVE R15, `(.L_x_393) ;  /* 0x000000000f0c7348 */ /* 0x000fea0003c00000 */
[----:B------:R-:W-:Y:S02]  /*13530*/  ELECT P6, UR62, PT ;  /* 0x00000000003e782f */ /* 0x000fe400038c0000 */
[----:B------:R-:W-:Y:S01]  /*13540*/  MOV R14, UR62 ;  /* 0x0000003e000e7c02 */ /* 0x000fe20008000f00 */
[----:B------:R-:W-:Y:S10]  /*13550*/  ENDCOLLECTIVE ;  /* 0x000000000000791b */ /* 0x000ff40003800000 */
.L_x_393:
[----:B------:R-:W-:Y:S05]  /*13560*/  BSYNC B0 ;  /* 0x0000000000007941 */ /* 0x000fea0003800000 */
.L_x_392:
[----:B------:R-:W-:Y:S05]  /*13570*/  BRA `(.L_x_394) ;  /* 0xffffffc400107947 */ /* 0x000fea000383ffff */
.L_x_325:
[----:B0-----:R0:W1:Y:S02]  /*13580*/  SYNCS.PHASECHK.TRANS64.TRYWAIT P0, [R8+URZ+0x38840], R9 ;  /* 0x03884009080075a7 */ /* 0x001064000800017f */
[----:B-1----:R-:W-:Y:S05]  /*13590*/  @!P0 NANOSLEEP.SYNCS 0x989680 ;  /* 0x009896800000895d */ /* 0x002fea0003900000 */
[----:B------:R-:W1:Y:S02]  /*135a0*/  @!P0 SYNCS.PHASECHK.TRANS64 P0, [R8+URZ+0x38840], R9 ;  /* 0x03884009080085a7 */ /* 0x000e64000800007f */
[----:B-1----:R-:W-:Y:S05]  /*135b0*/  @!P0 BRA `(.L_x_325) ;  /* 0xfffffffc00f08947 */ /* 0x002fea000383ffff */
[----:B------:R-:W-:Y:S05]  /*135c0*/  BRA `(.L_x_395) ;  /* 0xffffffc400847947 */ /* 0x000fea000383ffff */
.L_x_328:
[----:B0-----:R-:W0:Y:S01]  /*135d0*/  S2R R9, SR_CgaCtaId ;  /* 0x0000000000097919 */ /* 0x001e220000008800 */
[----:B------:R-:W-:-:S04]  /*135e0*/  MOV R8, 0x400 ;  /* 0x0000040000087802 */ /* 0x000fc80000000f00 */
[----:B0-----:R-:W-:-:S04]  /*135f0*/  LEA R8, R9, R8, 0x18 ;  /* 0x0000000809087211 */ /* 0x001fc800078ec0ff */
[----:B------:R0:W1:Y:S03]  /*13600*/  SYNCS.PHASECHK.TRANS64.TRYWAIT P0, [R8+URZ+0x38820], R6 ;  /* 0x03882006080075a7 */ /* 0x000066000800017f */
[----:B-1----:R-:W-:Y:S05]  /*13610*/  @!P0 NANOSLEEP.SYNCS 0x989680 ;  /* 0x009896800000895d */ /* 0x002fea0003900000 */
[----:B------:R-:W1:Y:S02]  /*13620*/  @!P0 SYNCS.PHASECHK.TRANS64 P0, [R8+URZ+0x38820], R6 ;  /* 0x03882006080085a7 */ /* 0x000e64000800007f */
[----:B-1----:R-:W-:Y:S05]  /*13630*/  @!P0 BRA `(.L_x_328) ;  /* 0xfffffffc00e48947 */ /* 0x002fea000383ffff */
[----:B------:R-:W-:Y:S05]  /*13640*/  BRA `(.L_x_396) ;  /* 0xffffffcc00047947 */ /* 0x000fea000383ffff */
.L_x_336:
[----:B0-----:R0:W1:Y:S02]  /*13650*/  SYNCS.PHASECHK.TRANS64.TRYWAIT P0, [R2+URZ+0x38840], R3 ;  /* 0x03884003020075a7 */ /* 0x001064000800017f */
[----:B-1----:R-:W-:Y:S05]  /*13660*/  @!P0 NANOSLEEP.SYNCS 0x989680 ;  /* 0x009896800000895d */ /* 0x002fea0003900000 */
[----:B------:R-:W1:Y:S02]  /*13670*/  @!P0 SYNCS.PHASECHK.TRANS64 P0, [R2+URZ+0x38840], R3 ;  /* 0x03884003020085a7 */ /* 0x000e64000800007f */
[----:B-1----:R-:W-:Y:S05]  /*13680*/  @!P0 BRA `(.L_x_336) ;  /* 0xfffffffc00f08947 */ /* 0x002fea000383ffff */
[----:B------:R-:W-:Y:S05]  /*13690*/  BRA `(.L_x_397) ;  /* 0xffffffcc00c47947 */ /* 0x000fea000383ffff */
.L_x_338:
[----:B0-----:R0:W1:Y:S02]  /*136a0*/  SYNCS.PHASECHK.TRANS64.TRYWAIT P0, [R3+URZ+0x60], R2 ;  /* 0x00006002030075a7 */ /* 0x001064000800017f */
[----:B-1----:R-:W-:Y:S05]  /*136b0*/  @!P0 NANOSLEEP.SYNCS 0x989680 ;  /* 0x009896800000895d */ /* 0x002fea0003900000 */
[----:B------:R-:W1:Y:S02]  /*136c0*/  @!P0 SYNCS.PHASECHK.TRANS64 P0, [R3+URZ+0x60], R2 ;  /* 0x00006002030085a7 */ /* 0x000e64000800007f */
[----:B-1----:R-:W-:Y:S05]  /*136d0*/  @!P0 BRA `(.L_x_338) ;  /* 0xfffffffc00f08947 */ /* 0x002fea000383ffff */
[----:B------:R-:W-:Y:S05]  /*136e0*/  BRA `(.L_x_398) ;  /* 0xffffffd000847947 */ /* 0x000fea000383ffff */
.L_x_343:
[----:B-1----:R1:W2:Y:S02]  /*136f0*/  SYNCS.PHASECHK.TRANS64.TRYWAIT P0, [R2+URZ+0x38840], R3 ;  /* 0x03884003020075a7 */ /* 0x0022a4000800017f */
[----:B--2---:R-:W-:Y:S05]  /*13700*/  @!P0 NANOSLEEP.SYNCS 0x989680 ;  /* 0x009896800000895d */ /* 0x004fea0003900000 */
[----:B------:R-:W2:Y:S02]  /*13710*/  @!P0 SYNCS.PHASECHK.TRANS64 P0, [R2+URZ+0x38840], R3 ;  /* 0x03884003020085a7 */ /* 0x000ea4000800007f */
[----:B--2---:R-:W-:Y:S05]  /*13720*/  @!P0 BRA `(.L_x_343) ;  /* 0xfffffffc00f08947 */ /* 0x004fea000383ffff */
[----:B------:R-:W-:Y:S05]  /*13730*/  BRA `(.L_x_399) ;  /* 0xffffffd800107947 */ /* 0x000fea000383ffff */
.L_x_345:
[----:B0-----:R0:W1:Y:S02]  /*13740*/  SYNCS.PHASECHK.TRANS64.TRYWAIT P1, [R2+URZ+0x60], R3 ;  /* 0x00006003020075a7 */ /* 0x001064000802017f */
[----:B-1----:R-:W-:Y:S05]  /*13750*/  @!P1 NANOSLEEP.SYNCS 0x989680 ;  /* 0x009896800000995d */ /* 0x002fea0003900000 */
[----:B------:R-:W1:Y:S02]  /*13760*/  @!P1 SYNCS.PHASECHK.TRANS64 P1, [R2+URZ+0x60], R3 ;  /* 0x00006003020095a7 */ /* 0x000e64000802007f */
[----:B-1----:R-:W-:Y:S05]  /*13770*/  @!P1 BRA `(.L_x_345) ;  /* 0xfffffffc00f09947 */ /* 0x002fea000383ffff */
[----:B------:R-:W-:Y:S05]  /*13780*/  BRA `(.L_x_400) ;  /* 0xffffffd800d07947 */ /* 0x000fea000383ffff */
.L_x_350:
[----:B--2---:R2:W3:Y:S02]  /*13790*/  SYNCS.PHASECHK.TRANS64.TRYWAIT P0, [R2+URZ+0x38840], R3 ;  /* 0x03884003020075a7 */ /* 0x0044e4000800017f */
[----:B---3--:R-:W-:Y:S05]  /*137a0*/  @!P0 NANOSLEEP.SYNCS 0x989680 ;  /* 0x009896800000895d */ /* 0x008fea0003900000 */
[----:B------:R-:W3:Y:S02]  /*137b0*/  @!P0 SYNCS.PHASECHK.TRANS64 P0, [R2+URZ+0x38840], R3 ;  /* 0x03884003020085a7 */ /* 0x000ee4000800007f */
[----:B---3--:R-:W-:Y:S05]  /*137c0*/  @!P0 BRA `(.L_x_350) ;  /* 0xfffffffc00f08947 */ /* 0x008fea000383ffff */
[----:B------:R-:W-:Y:S05]  /*137d0*/  BRA `(.L_x_401) ;  /* 0xffffffe0001c7947 */ /* 0x000fea000383ffff */
.L_x_352:
[----:B0-----:R0:W1:Y:S02]  /*137e0*/  SYNCS.PHASECHK.TRANS64.TRYWAIT P1, [R2+URZ+0x60], R8 ;  /* 0x00006008020075a7 */ /* 0x001064000802017f */
[----:B-1----:R-:W-:Y:S05]  /*137f0*/  @!P1 NANOSLEEP.SYNCS 0x989680 ;  /* 0x009896800000995d */ /* 0x002fea0003900000 */
[----:B------:R-:W1:Y:S02]  /*13800*/  @!P1 SYNCS.PHASECHK.TRANS64 P1, [R2+URZ+0x60], R8 ;  /* 0x00006008020095a7 */ /* 0x000e64000802007f */
[----:B-1----:R-:W-:Y:S05]  /*13810*/  @!P1 BRA `(.L_x_352) ;  /* 0xfffffffc00f09947 */ /* 0x002fea000383ffff */
[----:B------:R-:W-:Y:S05]  /*13820*/  BRA `(.L_x_402) ;  /* 0xffffffe000dc7947 */ /* 0x000fea000383ffff */
.L_x_359:
[----:B-1----:R1:W2:Y:S02]  /*13830*/  SYNCS.PHASECHK.TRANS64.TRYWAIT P0, [R3+URZ+0x38860], R0 ;  /* 0x03886000030075a7 */ /* 0x0022a4000800017f */
[----:B--2---:R-:W-:Y:S05]  /*13840*/  @!P0 NANOSLEEP.SYNCS 0x989680 ;  /* 0x009896800000895d */ /* 0x004fea0003900000 */
[----:B------:R-:W2:Y:S02]  /*13850*/  @!P0 SYNCS.PHASECHK.TRANS64 P0, [R3+URZ+0x38860], R0 ;  /* 0x03886000030085a7 */ /* 0x000ea4000800007f */
[----:B--2---:R-:W-:Y:S05]  /*13860*/  @!P0 BRA `(.L_x_359) ;  /* 0xfffffffc00f08947 */ /* 0x004fea000383ffff */
[----:B------:R-:W-:Y:S05]  /*13870*/  BRA `(.L_x_403) ;  /* 0xffffffe800147947 */ /* 0x000fea000383ffff */
.L_x_361:
[----:B------:R-:W-:Y:S01]  /*13880*/  BSSY B0, `(.L_x_404) ;  /* 0x0000008000007945 */ /* 0x000fe20003800000 */
[----:B0-----:R-:W-:Y:S01]  /*13890*/  IMAD.MOV.U32 R13, RZ, RZ, R16 ;  /* 0x000000ffff0d7224 */ /* 0x001fe200078e0010 */
[----:B------:R-:W-:Y:S01]  /*138a0*/  MOV R11, 0x1f ;  /* 0x0000001f000b7802 */ /* 0x000fe20000000f00 */
[----:B------:R-:W-:Y:S02]  /*138b0*/  IMAD.MOV.U32 R12, RZ, RZ, RZ ;  /* 0x000000ffff0c7224 */ /* 0x000fe400078e00ff */
[----:B------:R-:W-:-:S07]  /*138c0*/  IMAD.MOV.U32 R15, RZ, RZ, -0x1 ;  /* 0xffffffffff0f7424 */ /* 0x000fce00078e00ff */
[----:B-1----:R-:W-:Y:S05]  /*138d0*/  WARPSYNC.COLLECTIVE R15, `(.L_x_405) ;  /* 0x000000000f087348 */ /* 0x002fea0003c00000 */
[----:B------:R0:W2:Y:S02]  /*138e0*/  SHFL.IDX P6, R14, R13, R12, R11 ;  /* 0x0000000c0d0e7389 */ /* 0x0000a400000c000b */
[----:B012---:R-:W-:Y:S01]  /*138f0*/  ENDCOLLECTIVE ;  /* 0x000000000000791b */ /* 0x007fe20003800000 */
.L_x_405:
[----:B------:R-:W-:Y:S05]  /*13900*/  BSYNC B0 ;  /* 0x0000000000007941 */ /* 0x000fea0003800000 */
.L_x_404:
[----:B------:R-:W-:Y:S01]  /*13910*/  IMAD.MOV.U32 R13, RZ, RZ, R16 ;  /* 0x000000ffff0d7224 */ /* 0x000fe200078e0010 */
[----:B------:R-:W-:Y:S01]  /*13920*/  MOV R15, 0xffffffff ;  /* 0xffffffff000f7802 */ /* 0x000fe20000000f00 */
[----:B------:R-:W-:Y:S02]  /*13930*/  IMAD.MOV.U32 R12, RZ, RZ, 0x1 ;  /* 0x00000001ff0c7424 */ /* 0x000fe400078e00ff */
[----:B------:R-:W-:Y:S02]  /*13940*/  IMAD.MOV.U32 R11, RZ, RZ, 0x1f ;  /* 0x0000001fff0b7424 */ /* 0x000fe400078e00ff */
[----:B------:R-:W-:-:S07]  /*13950*/  IMAD.MOV.U32 R4, RZ, RZ, R14 ;  /* 0x000000ffff047224 */ /* 0x000fce00078e000e */
[----:B------:R-:W-:Y:S05]  /*13960*/  WARPSYNC.COLLECTIVE R15, `(.L_x_406) ;  /* 0x000000000f087348 */ /* 0x000fea0003c00000 */
[----:B------:R0:W1:Y:S02]  /*13970*/  SHFL.IDX P6, R14, R13, R12, R11 ;  /* 0x0000000c0d0e7389 */ /* 0x00006400000c000b */
[----:B01----:R-:W-:Y:S01]  /*13980*/  ENDCOLLECTIVE ;  /* 0x000000000000791b */ /* 0x003fe20003800000 */
.L_x_406:
[----:B------:R-:W-:Y:S01]  /*13990*/  IMAD.MOV.U32 R5, RZ, RZ, R14 ;  /* 0x000000ffff057224 */ /* 0x000fe200078e000e */
[----:B------:R-:W-:Y:S06]  /*139a0*/  BRA `(.L_x_407) ;  /* 0xffffffe800c87947 */ /* 0x000fec000383ffff */
.L_x_364:
[----:B------:R-:W-:Y:S01]  /*139b0*/  BSSY B0, `(.L_x_408) ;  /* 0x0000008000007945 */ /* 0x000fe20003800000 */
[----:B-----5:R-:W-:Y:S02]  /*139c0*/  IMAD.MOV.U32 R13, RZ, RZ, R3 ;  /* 0x000000ffff0d7224 */ /* 0x020fe400078e0003 */
[----:B------:R-:W-:Y:S02]  /*139d0*/  IMAD.MOV.U32 R12, RZ, RZ, 0x1 ;  /* 0x00000001ff0c7424 */ /* 0x000fe400078e00ff */
[----:B------:R-:W-:Y:S02]  /*139e0*/  IMAD.MOV.U32 R11, RZ, RZ, RZ ;  /* 0x000000ffff0b7224 */ /* 0x000fe400078e00ff */
[----:B------:R-:W-:-:S07]  /*139f0*/  IMAD.MOV.U32 R15, RZ, RZ, -0x1 ;  /* 0xffffffffff0f7424 */ /* 0x000fce00078e00ff */
[----:B0-234-:R-:W-:Y:S05]  /*13a00*/  WARPSYNC.COLLECTIVE R15, `(.L_x_409) ;  /* 0x000000000f087348 */ /* 0x01dfea0003c00000 */
[----:B------:R1:W0:Y:S02]  /*13a10*/  SHFL.UP P6, R14, R13, R12, R11 ;  /* 0x0400000c0d0e7389 */ /* 0x00022400000c000b */
[----:B01234-:R-:W-:Y:S01]  /*13a20*/  ENDCOLLECTIVE ;  /* 0x000000000000791b */ /* 0x01ffe20003800000 */
.L_x_409:
[----:B------:R-:W-:Y:S05]  /*13a30*/  BSYNC B0 ;  /* 0x0000000000007941 */ /* 0x000fea0003800000 */
.L_x_408:
[C---:B------:R-:W-:Y:S01]  /*13a40*/  ISETP.NE.AND P0, PT, R9.reuse, RZ, PT ;  /* 0x000000ff0900720c */ /* 0x040fe20003f05270 */
[----:B------:R-:W-:Y:S02]  /*13a50*/  IMAD.MOV.U32 R12, RZ, RZ, 0x2 ;  /* 0x00000002ff0c7424 */ /* 0x000fe400078e00ff */
[----:B------:R-:W-:Y:S01]  /*13a60*/  IMAD.MOV.U32 R11, RZ, RZ, RZ ;  /* 0x000000ffff0b7224 */ /* 0x000fe200078e00ff */
[----:B------:R-:W-:Y:S01]  /*13a70*/  SEL R14, R14, RZ, P0 ;  /* 0x000000ff0e0e7207 */ /* 0x000fe20000000000 */
[----:B------:R-:W-:Y:S01]  /*13a80*/  IMAD.MOV.U32 R15, RZ, RZ, -0x1 ;  /* 0xffffffffff0f7424 */ /* 0x000fe200078e00ff */
[----:B------:R-:W-:Y:S02]  /*13a90*/  ISETP.GE.U32.AND P0, PT, R9, 0x2, PT ;  /* 0x000000020900780c */ /* 0x000fe40003f06070 */
[----:B------:R-:W-:-:S11]  /*13aa0*/  IADD3 R13, R3, R14, RZ ;  /* 0x0000000e030d7210 */ /* 0x000fd60007ffe0ff */
[----:B------:R-:W-:Y:S05]  /*13ab0*/  WARPSYNC.COLLECTIVE R15, `(.L_x_410) ;  /* 0x000000000f087348 */ /* 0x000fea0003c00000 */
[----:B------:R0:W1:Y:S02]  /*13ac0*/  SHFL.UP P6, R14, R13, R12, R11 ;  /* 0x0400000c0d0e7389 */ /* 0x00006400000c000b */
[----:B01----:R-:W-:Y:S01]  /*13ad0*/  ENDCOLLECTIVE ;  /* 0x000000000000791b */ /* 0x003fe20003800000 */
.L_x_410:
[----:B------:R-:W-:Y:S02]  /*13ae0*/  MOV R12, 0x4 ;  /* 0x00000004000c7802 */ /* 0x000fe40000000f00 */
[----:B------:R-:W-:Y:S02]  /*13af0*/  SEL R6, R14, RZ, P0 ;  /* 0x000000ff0e067207 */ /* 0x000fe40000000000 */
[----:B------:R-:W-:-:S03]  /*13b00*/  ISETP.GE.U32.AND P0, PT, R9, 0x4, PT ;  /* 0x000000040900780c */ /* 0x000fc60003f06070 */
[----:B------:R-:W-:-:S04]  /*13b10*/  IMAD.IADD R6, R13, 0x1, R6 ;  /* 0x000000010d067824 */ /* 0x000fc800078e0206 */
[----:B------:R-:W-:-:S07]  /*13b20*/  IMAD.MOV.U32 R13, RZ, RZ, R6 ;  /* 0x000000ffff0d7224 */ /* 0x000fce00078e0006 */
[----:B------:R-:W-:Y:S05]  /*13b30*/  WARPSYNC.COLLECTIVE R15, `(.L_x_411) ;  /* 0x000000000f087348 */ /* 0x000fea0003c00000 */
[----:B------:R0:W1:Y:S02]  /*13b40*/  SHFL.UP P6, R14, R13, R12, R11 ;  /* 0x0400000c0d0e7389 */ /* 0x00006400000c000b */
[----:B01----:R-:W-:Y:S01]  /*13b50*/  ENDCOLLECTIVE ;  /* 0x000000000000791b */ /* 0x003fe20003800000 */
.L_x_411:
[----:B------:R-:W-:Y:S01]  /*13b60*/  IMAD.MOV.U32 R12, RZ, RZ, 0x8 ;  /* 0x00000008ff0c7424 */ /* 0x000fe200078e00ff */
[----:B------:R-:W-:Y:S02]  /*13b70*/  SEL R7, R14, RZ, P0 ;  /* 0x000000ff0e077207 */ /* 0x000fe40000000000 */
[----:B------:R-:W-:-:S03]  /*13b80*/  ISETP.GE.U32.AND P0, PT, R9, 0x8, PT ;  /* 0x000000080900780c */ /* 0x000fc60003f06070 */
[----:B------:R-:W-:-:S04]  /*13b90*/  IMAD.IADD R7, R6, 0x1, R7 ;  /* 0x0000000106077824 */ /* 0x000fc800078e0207 */
[----:B------:R-:W-:-:S07]  /*13ba0*/  IMAD.MOV.U32 R13, RZ, RZ, R7 ;  /* 0x000000ffff0d7224 */ /* 0x000fce00078e0007 */
[----:B------:R-:W-:Y:S05]  /*13bb0*/  WARPSYNC.COLLECTIVE R15, `(.L_x_412) ;  /* 0x000000000f087348 */ /* 0x000fea0003c00000 */
[----:B------:R0:W1:Y:S02]  /*13bc0*/  SHFL.UP P6, R14, R13, R12, R11 ;  /* 0x0400000c0d0e7389 */ /* 0x00006400000c000b */
[----:B01----:R-:W-:Y:S01]  /*13bd0*/  ENDCOLLECTIVE ;  /* 0x000000000000791b */ /* 0x003fe20003800000 */
.L_x_412:
        /* <DEDUP_REMOVED lines=8> */
.L_x_413:
[----:B------:R-:W-:Y:S02]  /*13c60*/  IMAD.MOV.U32 R12, RZ, RZ, 0x1f ;  /* 0x0000001fff0c7424 */ /* 0x000fe400078e00ff */
[----:B------:R-:W-:Y:S01]  /*13c70*/  IMAD.MOV.U32 R11, RZ, RZ, 0x1f ;  /* 0x0000001fff0b7424 */ /* 0x000fe200078e00ff */
[----:B------:R-:W-:-:S05]  /*13c80*/  SEL R7, R14, RZ, P0 ;  /* 0x000000ff0e077207 */ /* 0x000fca0000000000 */
[----:B------:R-:W-:-:S04]  /*13c90*/  IMAD.IADD R2, R8, 0x1, R7 ;  /* 0x0000000108027824 */ /* 0x000fc800078e0207 */
[----:B------:R-:W-:-:S07]  /*13ca0*/  IMAD.MOV.U32 R13, RZ, RZ, R2 ;  /* 0x000000ffff0d7224 */ /* 0x000fce00078e0002 */
[----:B------:R-:W-:Y:S05]  /*13cb0*/  WARPSYNC.COLLECTIVE R15, `(.L_x_414) ;  /* 0x000000000f087348 */ /* 0x000fea0003c00000 */
[----:B------:R0:W1:Y:S02]  /*13cc0*/  SHFL.IDX P6, R14, R13, R12, R11 ;  /* 0x0000000c0d0e7389 */ /* 0x00006400000c000b */
[----:B01----:R-:W-:Y:S01]  /*13cd0*/  ENDCOLLECTIVE ;  /* 0x000000000000791b */ /* 0x003fe20003800000 */
.L_x_414:
[----:B------:R-:W-:Y:S05]  /*13ce0*/  BRA `(.L_x_415) ;  /* 0xffffffe800907947 */ /* 0x000fea000383ffff */
.L_x_369:
[----:B------:R-:W-:Y:S01]  /*13cf0*/  BSSY B0, `(.L_x_416) ;  /* 0x0000008000007945 */ /* 0x000fe20003800000 */
[----:B-----5:R-:W-:Y:S01]  /*13d00*/  IMAD.MOV.U32 R13, RZ, RZ, R3 ;  /* 0x000000ffff0d7224 */ /* 0x020fe200078e0003 */
[----:B------:R-:W-:Y:S01]  /*13d10*/  MOV R12, 0x1 ;  /* 0x00000001000c7802 */ /* 0x000fe20000000f00 */
[----:B------:R-:W-:Y:S02]  /*13d20*/  IMAD.MOV.U32 R11, RZ, RZ, RZ ;  /* 0x000000ffff0b7224 */ /* 0x000fe400078e00ff */
[----:B------:R-:W-:-:S07]  /*13d30*/  IMAD.MOV.U32 R15, RZ, RZ, -0x1 ;  /* 0xffffffffff0f7424 */ /* 0x000fce00078e00ff */
[----:B0-----:R-:W-:Y:S05]  /*13d40*/  WARPSYNC.COLLECTIVE R15, `(.L_x_417) ;  /* 0x000000000f087348 */ /* 0x001fea0003c00000 */
[----:B------:R1:W2:Y:S02]  /*13d50*/  SHFL.UP P6, R14, R13, R12, R11 ;  /* 0x0400000c0d0e7389 */ /* 0x0002a400000c000b */
[----:B012---:R-:W-:Y:S01]  /*13d60*/  ENDCOLLECTIVE ;  /* 0x000000000000791b */ /* 0x007fe20003800000 */
.L_x_417:
[----:B------:R-:W-:Y:S05]  /*13d70*/  BSYNC B0 ;  /* 0x0000000000007941 */ /* 0x000fea0003800000 */
.L_x_416:
[----:B------:R-:W-:Y:S01]  /*13d80*/  ISETP.NE.AND P0, PT, R8, RZ, PT ;  /* 0x000000ff0800720c */ /* 0x000fe20003f05270 */
[----:B------:R-:W-:Y:S01]  /*13d90*/  IMAD.MOV.U32 R12, RZ, RZ, 0x2 ;  /* 0x00000002ff0c7424 */ /* 0x000fe200078e00ff */
[----:B------:R-:W-:Y:S01]  /*13da0*/  MOV R15, 0xffffffff ;  /* 0xffffffff000f7802 */ /* 0x000fe20000000f00 */
[----:B------:R-:W-:Y:S01]  /*13db0*/  IMAD.MOV.U32 R11, RZ, RZ, RZ ;  /* 0x000000ffff0b7224 */ /* 0x000fe200078e00ff */
[----:B------:R-:W-:Y:S02]  /*13dc0*/  SEL R14, R14, RZ, P0 ;  /* 0x000000ff0e0e7207 */ /* 0x000fe40000000000 */
[----:B------:R-:W-:-:S03]  /*13dd0*/  ISETP.GE.U32.AND P0, PT, R8, 0x2, PT ;  /* 0x000000020800780c */ /* 0x000fc60003f06070 */
[----:B------:R-:W-:-:S10]  /*13de0*/  IMAD.IADD R13, R3, 0x1, R14 ;  /* 0x00000001030d7824 */ /* 0x000fd400078e020e */
[----:B------:R-:W-:Y:S05]  /*13df0*/  WARPSYNC.COLLECTIVE R15, `(.L_x_418) ;  /* 0x000000000f087348 */ /* 0x000fea0003c00000 */
[----:B------:R0:W1:Y:S02]  /*13e00*/  SHFL.UP P6, R14, R13, R12, R11 ;  /* 0x0400000c0d0e7389 */ /* 0x00006400000c000b */
[----:B01----:R-:W-:Y:S01]  /*13e10*/  ENDCOLLECTIVE ;  /* 0x000000000000791b */ /* 0x003fe20003800000 */
.L_x_418:
        /* <DEDUP_REMOVED lines=8> */
.L_x_419:
        /* <DEDUP_REMOVED lines=8> */
.L_x_420:
        /* <DEDUP_REMOVED lines=8> */
.L_x_421:
[----:B------:R-:W-:Y:S01]  /*13fa0*/  MOV R12, 0x1f ;  /* 0x0000001f000c7802 */ /* 0x000fe20000000f00 */
[----:B------:R-:W-:Y:S01]  /*13fb0*/  IMAD.MOV.U32 R11, RZ, RZ, 0x1f ;  /* 0x0000001fff0b7424 */ /* 0x000fe200078e00ff */
[----:B------:R-:W-:-:S05]  /*13fc0*/  SEL R2, R14, RZ, P0 ;  /* 0x000000ff0e027207 */ /* 0x000fca0000000000 */
[----:B------:R-:W-:-:S04]  /*13fd0*/  IMAD.IADD R2, R7, 0x1, R2 ;  /* 0x0000000107027824 */ /* 0x000fc800078e0202 */
[----:B------:R-:W-:-:S07]  /*13fe0*/  IMAD.MOV.U32 R13, RZ, RZ, R2 ;  /* 0x000000ffff0d7224 */ /* 0x000fce00078e0002 */
[----:B------:R-:W-:Y:S05]  /*13ff0*/  WARPSYNC.COLLECTIVE R15, `(.L_x_422) ;  /* 0x000000000f087348 */ /* 0x000fea0003c00000 */
[----:B------:R0:W1:Y:S02]  /*14000*/  SHFL.IDX P6, R14, R13, R12, R11 ;  /* 0x0000000c0d0e7389 */ /* 0x00006400000c000b */
[----:B01----:R-:W-:Y:S01]  /*14010*/  ENDCOLLECTIVE ;  /* 0x000000000000791b */ /* 0x003fe20003800000 */
.L_x_422:
[----:B------:R-:W-:Y:S05]  /*14020*/  BRA `(.L_x_423) ;  /* 0xffffffe800787947 */ /* 0x000fea000383ffff */
.L_x_371:
[----:B------:R-:W-:Y:S01]  /*14030*/  BSSY B0, `(.L_x_424) ;  /* 0x0000006000007945 */ /* 0x000fe20003800000 */
[----:B------:R-:W-:Y:S01]  /*14040*/  PLOP3.LUT P6, PT, P6, PT, PT, 0x8, 0x0 ;  /* 0x000000000000781c */ /* 0x000fe200037ce170 */
[----:B------:R-:W-:-:S12]  /*14050*/  IMAD.MOV.U32 R15, RZ, RZ, -0x1 ;  /* 0xffffffffff0f7424 */ /* 0x000fd800078e00ff */
[----:B0-----:R-:W-:Y:S05]  /*14060*/  WARPSYNC.COLLECTIVE R15, `(.L_x_425) ;  /* 0x000000000f087348 */ /* 0x001fea0003c00000 */
[----:B------:R-:W-:Y:S01]  /*14070*/  VOTE.ANY R14, PT, P6 ;  /* 0x00000000000e7806 */ /* 0x000fe200030e0100 */
[----:B0-----:R-:W-:Y:S06]  /*14080*/  ENDCOLLECTIVE ;  /* 0x000000000000791b */ /* 0x001fec0003800000 */
.L_x_425:
[----:B------:R-:W-:Y:S05]  /*14090*/  BSYNC B0 ;  /* 0x0000000000007941 */ /* 0x000fea0003800000 */
.L_x_424:
[----:B------:R-:W-:Y:S01]  /*140a0*/  IMAD.MOV.U32 R7, RZ, RZ, R14 ;  /* 0x000000ffff077224 */ /* 0x000fe200078e000e */
[----:B------:R-:W-:Y:S01]  /*140b0*/  MOV R11, 0x1f ;  /* 0x0000001f000b7802 */ /* 0x000fe20000000f00 */
[----:B------:R-:W-:Y:S02]  /*140c0*/  IMAD.MOV.U32 R13, RZ, RZ, R3 ;  /* 0x000000ffff0d7224 */ /* 0x000fe400078e0003 */
[----:B------:R-:W0:Y:S01]  /*140d0*/  POPC R5, R7 ;  /* 0x0000000700057309 */ /* 0x000e220000000000 */
[----:B------:R-:W-:Y:S02]  /*140e0*/  IMAD.MOV.U32 R15, RZ, RZ, -0x1 ;  /* 0xffffffffff0f7424 */ /* 0x000fe400078e00ff */
[----:B0-----:R-:W-:-:S07]  /*140f0*/  IMAD.MOV.U32 R12, RZ, RZ, R5 ;  /* 0x000000ffff0c7224 */ /* 0x001fce00078e0005 */
[----:B------:R-:W-:Y:S05]  /*14100*/  WARPSYNC.COLLECTIVE R15, `(.L_x_426) ;  /* 0x000000000f087348 */ /* 0x000fea0003c00000 */
[----:B------:R0:W1:Y:S02]  /*14110*/  SHFL.IDX P6, R14, R13, R12, R11 ;  /* 0x0000000c0d0e7389 */ /* 0x00006400000c000b */
[----:B01----:R-:W-:Y:S01]  /*14120*/  ENDCOLLECTIVE ;  /* 0x000000000000791b */ /* 0x003fe20003800000 */
.L_x_426:
[----:B------:R-:W-:Y:S01]  /*14130*/  IMAD.MOV.U32 R17, RZ, RZ, R14 ;  /* 0x000000ffff117224 */ /* 0x000fe200078e000e */
[----:B------:R-:W-:Y:S06]  /*14140*/  BRA `(.L_x_427) ;  /* 0xffffffe800687947 */ /* 0x000fec000383ffff */
.L_x_373:
[----:B------:R-:W-:Y:S01]  /*14150*/  BSSY B0, `(.L_x_428) ;  /* 0x0000007000007945 */ /* 0x000fe20003800000 */
[----:B------:R-:W-:Y:S02]  /*14160*/  IMAD.MOV.U32 R13, RZ, RZ, R2 ;  /* 0x000000ffff0d7224 */ /* 0x000fe400078e0002 */
[----:B------:R-:W-:Y:S02]  /*14170*/  IMAD.MOV.U32 R11, RZ, RZ, 0x1f ;  /* 0x0000001fff0b7424 */ /* 0x000fe400078e00ff */
[----:B------:R-:W-:-:S07]  /*14180*/  IMAD.MOV.U32 R15, RZ, RZ, -0x1 ;  /* 0xffffffffff0f7424 */ /* 0x000fce00078e00ff */
[----:B012---:R-:W-:Y:S05]  /*14190*/  WARPSYNC.COLLECTIVE R15, `(.L_x_429) ;  /* 0x000000000f087348 */ /* 0x007fea0003c00000 */
[----:B------:R3:W4:Y:S02]  /*141a0*/  SHFL.IDX P6, R14, R13, R12, R11 ;  /* 0x0000000c0d0e7389 */ /* 0x00072400000c000b */
[----:B01234-:R-:W-:Y:S01]  /*141b0*/  ENDCOLLECTIVE ;  /* 0x000000000000791b */ /* 0x01ffe20003800000 */
.L_x_429:
[----:B------:R-:W-:Y:S05]  /*141c0*/  BSYNC B0 ;  /* 0x0000000000007941 */ /* 0x000fea0003800000 */
.L_x_428:
[----:B------:R-:W-:Y:S05]  /*141d0*/  BRA `(.L_x_372) ;  /* 0xffffffe800607947 */ /* 0x000fea000383ffff */
.L_x_377:
[----:B0-----:R0:W1:Y:S02]  /*141e0*/  SYNCS.PHASECHK.TRANS64.TRYWAIT P0, [R0+URZ+0x38820], R3 ;  /* 0x03882003000075a7 */ /* 0x001064000800017f */
[----:B-1----:R-:W-:Y:S05]  /*141f0*/  @!P0 NANOSLEEP.SYNCS 0x989680 ;  /* 0x009896800000895d */ /* 0x002fea0003900000 */
[----:B------:R-:W1:Y:S02]  /*14200*/  @!P0 SYNCS.PHASECHK.TRANS64 P0, [R0+URZ+0x38820], R3 ;  /* 0x03882003000085a7 */ /* 0x000e64000800007f */
[----:B-1----:R-:W-:Y:S05]  /*14210*/  @!P0 BRA `(.L_x_377) ;  /* 0xfffffffc00f08947 */ /* 0x002fea000383ffff */
[----:B------:R-:W-:Y:S05]  /*14220*/  BRA `(.L_x_430) ;  /* 0xffffffec00447947 */ /* 0x000fea000383ffff */
.L_x_378:
[----:B------:R-:W1:Y:S01]  /*14230*/  S2R R2, SR_TID.X ;  /* 0x0000000000027919 */ /* 0x000e620000002100 */
[----:B------:R-:W-:Y:S01]  /*14240*/  BSSY B0, `(.L_x_431) ;  /* 0x000000a000007945 */ /* 0x000fe20003800000 */
[----:B------:R-:W-:Y:S02]  /*14250*/  IMAD.MOV.U32 R12, RZ, RZ, RZ ;  /* 0x000000ffff0c7224 */ /* 0x000fe400078e00ff */
[----:B------:R-:W-:Y:S02]  /*14260*/  IMAD.MOV.U32 R11, RZ, RZ, 0x1f ;  /* 0x0000001fff0b7424 */ /* 0x000fe400078e00ff */
[----:B------:R-:W-:Y:S01]  /*14270*/  IMAD.MOV.U32 R15, RZ, RZ, -0x1 ;  /* 0xffffffffff0f7424 */ /* 0x000fe200078e00ff */
[----:B-1----:R-:W-:-:S04]  /*14280*/  SHF.R.U32.HI R2, RZ, 0x5, R2 ;  /* 0x00000005ff027819 */ /* 0x002fc80000011602 */
[----:B------:R-:W-:-:S04]  /*14290*/  LOP3.LUT R2, R2, 0x3, RZ, 0xc0, !PT ;  /* 0x0000000302027812 */ /* 0x000fc800078ec0ff */
[----:B------:R-:W-:-:S07]  /*142a0*/  MOV R13, R2 ;  /* 0x00000002000d7202 */ /* 0x000fce0000000f00 */
[----:B0-----:R-:W-:Y:S05]  /*142b0*/  WARPSYNC.COLLECTIVE R15, `(.L_x_432) ;  /* 0x000000000f087348 */ /* 0x001fea0003c00000 */
[----:B------:R1:W2:Y:S02]  /*142c0*/  SHFL.IDX P6, R14, R13, R12, R11 ;  /* 0x0000000c0d0e7389 */ /* 0x0002a400000c000b */
[----:B012---:R-:W-:Y:S01]  /*142d0*/  ENDCOLLECTIVE ;  /* 0x000000000000791b */ /* 0x007fe20003800000 */
.L_x_432:
[----:B------:R-:W-:Y:S05]  /*142e0*/  BSYNC B0 ;  /* 0x0000000000007941 */ /* 0x000fea0003800000 */
.L_x_431:
[----:B------:R-:W-:Y:S05]  /*142f0*/  BRA `(.L_x_433) ;  /* 0xffffffec002c7947 */ /* 0x000fea000383ffff */
.L_x_381:
[----:B------:R-:W-:Y:S01]  /*14300*/  BSSY B1, `(.L_x_434) ;  /* 0x0000006000017945 */ /* 0x000fe20003800000 */
[----:B------:R-:W-:-:S07]  /*14310*/  IMAD.MOV.U32 R15, RZ, RZ, -0x1 ;  /* 0xffffffffff0f7424 */ /* 0x000fce00078e00ff */
[----:B01----:R-:W-:Y:S05]  /*14320*/  WARPSYNC.COLLECTIVE R15, `(.L_x_435) ;  /* 0x000000000f0c7348 */ /* 0x003fea0003c00000 */
[----:B------:R-:W-:Y:S02]  /*14330*/  ELECT P6, UR62, PT ;  /* 0x00000000003e782f */ /* 0x000fe400038c0000 */
[----:B------:R-:W-:Y:S01]  /*14340*/  MOV R14, UR62 ;  /* 0x0000003e000e7c02 */ /* 0x000fe20008000f00 */
[----:B01----:R-:W-:Y:S10]  /*14350*/  ENDCOLLECTIVE ;  /* 0x000000000000791b */ /* 0x003ff40003800000 */
.L_x_435:
[----:B------:R-:W-:Y:S05]  /*14360*/  BSYNC B1 ;  /* 0x0000000000017941 */ /* 0x000fea0003800000 */
.L_x_434:
[----:B------:R-:W-:Y:S05]  /*14370*/  BRA `(.L_x_436) ;  /* 0xffffffec00247947 */ /* 0x000fea000383ffff */
.L_x_383:
[----:B0-----:R0:W1:Y:S02]  /*14380*/  SYNCS.PHASECHK.TRANS64.TRYWAIT P0, [R6+URZ], R5 ;  /* 0x00000005060075a7 */ /* 0x001064000800017f */
[----:B-1----:R-:W-:Y:S05]  /*14390*/  @!P0 NANOSLEEP.SYNCS 0x989680 ;  /* 0x009896800000895d */ /* 0x002fea0003900000 */
[----:B------:R-:W1:Y:S02]  /*143a0*/  @!P0 SYNCS.PHASECHK.TRANS64 P0, [R6+URZ], R5 ;  /* 0x00000005060085a7 */ /* 0x000e64000800007f */
[----:B-1----:R-:W-:Y:S05]  /*143b0*/  @!P0 BRA `(.L_x_383) ;  /* 0xfffffffc00f08947 */ /* 0x002fea000383ffff */
[----:B------:R-:W-:Y:S05]  /*143c0*/  BRA `(.L_x_437) ;  /* 0xffffffec00687947 */ /* 0x000fea000383ffff */
.L_x_384:
[----:B-1----:R1:W2:Y:S02]  /*143d0*/  SYNCS.PHASECHK.TRANS64.TRYWAIT P0, [R7+URZ], R2 ;  /* 0x00000002070075a7 */ /* 0x0022a4000800017f */
[----:B--2---:R-:W-:Y:S05]  /*143e0*/  @!P0 NANOSLEEP.SYNCS 0x989680 ;  /* 0x009896800000895d */ /* 0x004fea0003900000 */
[----:B------:R-:W2:Y:S02]  /*143f0*/  @!P0 SYNCS.PHASECHK.TRANS64 P0, [R7+URZ], R2 ;  /* 0x00000002070085a7 */ /* 0x000ea4000800007f */
[----:B--2---:R-:W-:Y:S05]  /*14400*/  @!P0 BRA `(.L_x_384) ;  /* 0xfffffffc00f08947 */ /* 0x004fea000383ffff */
[----:B------:R-:W-:Y:S05]  /*14410*/  BRA `(.L_x_438) ;  /* 0xffffffec005c7947 */ /* 0x000fea000383ffff */
.L_x_386:
[----:B--2---:R2:W3:Y:S02]  /*14420*/  SYNCS.PHASECHK.TRANS64.TRYWAIT P0, [R4+URZ], R5 ;  /* 0x00000005040075a7 */ /* 0x0044e4000800017f */
[----:B---3--:R-:W-:Y:S05]  /*14430*/  @!P0 NANOSLEEP.SYNCS 0x989680 ;  /* 0x009896800000895d */ /* 0x008fea0003900000 */
[----:B------:R-:W3:Y:S02]  /*14440*/  @!P0 SYNCS.PHASECHK.TRANS64 P0, [R4+URZ], R5 ;  /* 0x00000005040085a7 */ /* 0x000ee4000800007f */
[----:B---3--:R-:W-:Y:S05]  /*14450*/  @!P0 BRA `(.L_x_386) ;  /* 0xfffffffc00f08947 */ /* 0x008fea000383ffff */
[----:B------:R-:W-:Y:S05]  /*14460*/  BRA `(.L_x_439) ;  /* 0xffffffec00647947 */ /* 0x000fea000383ffff */
.L_x_440:
        /* <DEDUP_REMOVED lines=9> */
.L_x_2840:


//--------------------- .text._ZN7cutlass13device_kernelIN5flash11enable_sm90INS1_16FlashAttnFwdSm90INS1_25CollectiveMainloopFwdSm90ILi2EN4cute5tupleIJNS5_1CILi1EEES8_S8_EEENS6_IJNS7_ILi128EEENS7_ILi80EEENS7_ILi256EEEEEELi256ENS_6half_tEfNS_4arch4Sm90ELb0ELb0ELb1ELb1ELb0ELb1ELb0ELb1ELb1ELb0ELb0ELb0EEENS1_21CollectiveEpilogueFwdINS6_IJSA_SC_SB_EEES9_SE_SG_Li256ELb1ELb0ELb0ELb0EEENS1_36VarlenDynamicPersistentTileSchedulerILi128ELi80ELi256ELi32ELb0ELb0ELb1ELb0ELb1ELb1EEEEEEEEEvNT_6ParamsE --------------------------
	.section	.text._ZN7cutlass13device_kernelIN5flash11enable_sm90INS1_16FlashAttnFwdSm90INS1_25CollectiveMainloopFwdSm90ILi2EN4cute5tupleIJNS5_1CILi1EEES8_S8_EEENS6_IJNS7_ILi128EEENS7_ILi80EEENS7_ILi256EEEEEELi256ENS_6half_tEfNS_4arch4Sm90ELb0ELb0ELb1ELb1ELb0ELb1ELb0ELb1ELb1ELb0ELb0ELb0EEENS1_21CollectiveEpilogueFwdINS6_IJSA_SC_SB_EEES9_SE_SG_Li256ELb1ELb0ELb0ELb0EEENS1_36VarlenDynamicPersistentTileSchedulerILi128ELi80ELi256ELi32ELb0ELb0ELb1ELb0ELb1ELb1EEEEEEEEEvNT_6ParamsE,"ax",@progbits
	.align	128
.text._ZN7cutlass13device_kernelIN5flash11enable_sm90INS1_16FlashAttnFwdSm90INS1_25CollectiveMainloopFwdSm90ILi2EN4cute5tupleIJNS5_1CILi1EEES8_S8_EEENS6_IJNS7_ILi128EEENS7_ILi80EEENS7_ILi256EEEEEELi256ENS_6half_tEfNS_4arch4Sm90ELb0ELb0ELb1ELb1ELb0ELb1ELb0ELb1ELb1ELb0ELb0ELb0EEENS1_21CollectiveEpilogueFwdINS6_IJSA_SC_SB_EEES9_SE_SG_Li256ELb1ELb0ELb0ELb0EEENS1_36VarlenDynamicPersistentTileSchedulerILi128ELi80ELi256ELi32ELb0ELb0ELb1ELb0ELb1ELb1EEEEEEEEEvNT_6ParamsE:
        .type           _ZN7cutlass13device_kernelIN5flash11enable_sm90INS1_16FlashAttnFwdSm90INS1_25CollectiveMainloopFwdSm90ILi2EN4cute5tupleIJNS5_1CILi1EEES8_S8_EEENS6_IJNS7_ILi128EEENS7_ILi80EEENS7_ILi256EEEEEELi256ENS_6half_tEfNS_4arch4Sm90ELb0ELb0ELb1ELb1ELb0ELb1ELb0ELb1ELb1ELb0ELb0ELb0EEENS1_21CollectiveEpilogueFwdINS6_IJSA_SC_SB_EEES9_SE_SG_Li256ELb1ELb0ELb0ELb0EEENS1_36VarlenDynamicPersistentTileSchedulerILi128ELi80ELi256ELi32ELb0ELb0ELb1ELb0ELb1ELb1EEEEEEEEEvNT_6ParamsE,@function
        .size           _ZN7cutlass13device_kernelIN5flash11enable_sm90INS1_16FlashAttnFwdSm90INS1_25CollectiveMainloopFwdSm90ILi2EN4cute5tupleIJNS5_1CILi1EEES8_S8_EEENS6_IJNS7_ILi128EEENS7_ILi80EEENS7_ILi256EEEEEELi256ENS_6half_tEfNS_4arch4Sm90ELb0ELb0ELb1ELb1ELb0ELb1ELb0ELb1ELb1ELb0ELb0ELb0EEENS1_21CollectiveEpilogueFwdINS6_IJSA_SC_SB_EEES9_SE_SG_Li256ELb1ELb0ELb0ELb0EEENS1_36VarlenDynamicPersistentTileSchedulerILi128ELi80ELi256ELi32ELb0ELb0ELb1ELb0ELb1ELb1EEEEEEEEEvNT_6ParamsE,(.L_x_2841 - _ZN7cutlass13device_kernelIN5flash11enable_sm90INS1_16FlashAttnFwdSm90INS1_25CollectiveMainloopFwdSm90ILi2EN4cute5tupleIJNS5_1CILi1EEES8_S8_EEENS6_IJNS7_ILi128EEENS7_ILi80EEENS7_ILi256EEEEEELi256ENS_6half_tEfNS_4arch4Sm90ELb0ELb0ELb1ELb1ELb0ELb1ELb0ELb1ELb1ELb0ELb0ELb0EEENS1_21CollectiveEpilogueFwdINS6_IJSA_SC_SB_EEES9_SE_SG_Li256ELb1ELb0ELb0ELb0EEENS1_36VarlenDynamicPersistentTileSchedulerILi128ELi80ELi256ELi32ELb0ELb0ELb1ELb0ELb1ELb1EEEEEEEEEvNT_6ParamsE)
        .other          _ZN7cutlass13device_kernelIN5flash11enable_sm90INS1_16FlashAttnFwdSm90INS1_25CollectiveMainloopFwdSm90ILi2EN4cute5tupleIJNS5_1CILi1EEES8_S8_EEENS6_IJNS7_ILi128EEENS7_ILi80EEENS7_ILi256EEEEEELi256ENS_6half_tEfNS_4arch4Sm90ELb0ELb0ELb1ELb1ELb0ELb1ELb0ELb1ELb1ELb0ELb0ELb0EEENS1_21CollectiveEpilogueFwdINS6_IJSA_SC_SB_EEES9_SE_SG_Li256ELb1ELb0ELb0ELb0EEENS1_36VarlenDynamicPersistentTileSchedulerILi128ELi80ELi256ELi32ELb0ELb0ELb1ELb0ELb1ELb1EEEEEEEEEvNT_6ParamsE,@"STO_CUDA_ENTRY STV_DEFAULT"
_ZN7cutlass13device_kernelIN5flash11enable_sm90INS1_16FlashAttnFwdSm90INS1_25CollectiveMainloopFwdSm90ILi2EN4cute5tupleIJNS5_1CILi1EEES8_S8_EEENS6_IJNS7_ILi128EEENS7_ILi80EEENS7_ILi256EEEEEELi256ENS_6half_tEfNS_4arch4Sm90ELb0ELb0ELb1ELb1ELb0ELb1ELb0ELb1ELb1ELb0ELb0ELb0EEENS1_21CollectiveEpilogueFwdINS6_IJSA_SC_SB_EEES9_SE_SG_Li256ELb1ELb0ELb0ELb0EEENS1_36VarlenDynamicPersistentTileSchedulerILi128ELi80ELi256ELi32ELb0ELb0ELb1ELb0ELb1ELb1EEEEEEEEEvNT_6ParamsE:
[----:B------:R-:W0:Y:S02]  /*0000*/  LDC R1, c[0x0][0x28] ;  /* 0x00000a00ff017b82 */ /* 0x000e240000000800 */
[----:B0-----:R-:W-:Y:S01]  /*0010*/  VIADD R1, R1, 0xffffff68 ;  /* 0xffffff6801017836 */ /* 0x001fe20000000000 */
[----:B------:R-:W0:Y:S01]  /*0020*/  S2R R3, SR_TID.X ;  /* 0x0000000000037919 */ /* 0x000e220000002100 */
[----:B------:R-:W-:Y:S01]  /*0030*/  ELECT P0, URZ, PT ;  /* 0x00000000003f782f */ /* 0x000fe20003800000 */
[----:B------:R-:W-:Y:S01]  /*0040*/  BSSY B0, `(.L_x_441) ;  /* 0x0000016000007945 */ /* 0x000fe20003800000 */
[----:B0-----:R-:W-:-:S05]  /*0050*/  SHF.R.U32.HI R0, RZ, 0x5, R3 ;  /* 0x00000005ff007819 */ /* 0x001fca0000011603 */
[----:B------:R-:W0:Y:S02]  /*0060*/  SHFL.IDX PT, R2, R0, RZ, 0x1f ;  /* 0x00001fff00027589 */ /* 0x000e2400000e0000 */
[----:B0-----:R-:W-:-:S13]  /*0070*/  ISETP.EQ.AND P0, PT, R2, RZ, P0 ;  /* 0x000000ff0200720c */ /* 0x001fda0000702270 */
[----:B------:R-:W-:Y:S05]  /*0080*/  @!P0 BRA `(.L_x_442) ;  /* 0x0000000000448947 */ /* 0x000fea0003800000 */
[----:B------:R-:W-:Y:S02]  /*0090*/  ULDC.64 UR4, c[0x0][0x198] ;  /* 0x0000660000047ab9 */ /* 0x000fe40000000a00 */
[----:B------:R-:W-:Y:S02]  /*00a0*/  UIADD3 UR6, UP0, UR4, 0x270, URZ ;  /* 0x0000027004067890 */ /* 0x000fe4000ff1e03f */
[----:B------:R-:W-:Y:S02]  /*00b0*/  UIADD3 UR8, UP1, UR4, 0x370, URZ ;  /* 0x0000037004087890 */ /* 0x000fe4000ff3e03f */
[----:B------:R-:W-:Y:S02]  /*00c0*/  UIADD3 UR10, UP2, UR4, 0x470, URZ ;  /* 0x00000470040a7890 */ /* 0x000fe4000ff5e03f */
[----:B------:R-:W-:Y:S02]  /*00d0*/  UIADD3 UR12, UP3, UR4, 0x570, URZ ;  /* 0x00000570040c7890 */ /* 0x000fe4000ff7e03f */
[----:B------:R-:W-:-:S02]  /*00e0*/  UIADD3 UR4, UP4, UR4, 0x670, URZ ;  /* 0x0000067004047890 */ /* 0x000fc4000ff9e03f */
[----:B------:R-:W-:Y:S02]  /*00f0*/  UIADD3.X UR7, URZ, UR5, URZ, UP0, !UPT ;  /* 0x000000053f077290 */ /* 0x000fe400087fe43f */
[----:B------:R-:W-:Y:S02]  /*0100*/  UIADD3.X UR9, URZ, UR5, URZ, UP1, !UPT ;  /* 0x000000053f097290 */ /* 0x000fe40008ffe43f */
[----:B------:R-:W-:Y:S02]  /*0110*/  UIADD3.X UR11, URZ, UR5, URZ, UP2, !UPT ;  /* 0x000000053f0b7290 */ /* 0x000fe400097fe43f */
[----:B------:R-:W-:Y:S02]  /*0120*/  UIADD3.X UR13, URZ, UR5, URZ, UP3, !UPT ;  /* 0x000000053f0d7290 */ /* 0x000fe40009ffe43f */
[----:B------:R-:W-:Y:S01]  /*0130*/  UIADD3.X UR5, URZ, UR5, URZ, UP4, !UPT ;  /* 0x000000053f057290 */ /* 0x000fe2000a7fe43f */
[----:B------:R0:W-:Y:S02]  /*0140*/  UTMACCTL.PF [UR6] ;  /* 0x00000000060079b9 */ /* 0x0001e40008040000 */
[----:B------:R0:W-:Y:S02]  /*0150*/  UTMACCTL.PF [UR8] ;  /* 0x00000000080079b9 */ /* 0x0001e40008040000 */
[----:B------:R0:W-:Y:S02]  /*0160*/  UTMACCTL.PF [UR10] ;  /* 0x000000000a0079b9 */ /* 0x0001e40008040000 */
[----:B------:R0:W-:Y:S02]  /*0170*/  UTMACCTL.PF [UR12] ;  /* 0x000000000c0079b9 */ /* 0x0001e40008040000 */
[----:B------:R0:W-:Y:S02]  /*0180*/  UTMACCTL.PF [UR4] ;  /* 0x00000000040079b9 */ /* 0x0001e40008040000 */
[----:B0-----:R-:W-:Y:S01]  /*0190*/  NOP ;  /* 0x0000000000007918 */ /* 0x001fe20000000000 */
.L_x_442:
[----:B------:R-:W-:Y:S05]  /*01a0*/  BSYNC B0 ;  /* 0x0000000000007941 */ /* 0x000fea0003800000 */
.L_x_441:
[----:B------:R-:W-:Y:S01]  /*01b0*/  VOTEU.ANY UP0, P0 ;  /* 0x00000000003f7886 */ /* 0x000fe20000000100 */
[----:B------:R-:W0:Y:S01]  /*01c0*/  SHFL.IDX PT, R2, R0, RZ, 0x1f ;  /* 0x00001fff00027589 */ /* 0x000e2200000e0000 */
[----:B------:R-:W-:Y:S01]  /*01d0*/  UMOV UR4, 0x1 ;  /* 0x0000000100047882 */ /* 0x000fe20000000000 */
[----:B------:R-:W-:Y:S01]  /*01e0*/  UMOV UR7, 0x100 ;  /* 0x0000010000077882 */ /* 0x000fe20000000000 */
[----:B------:R-:W-:Y:S01]  /*01f0*/  VOTEU.ANY UP1, P0 ;  /* 0x00000000003f7886 */ /* 0x000fe20000020100 */
[----:B------:R-:W1:Y:S01]  /*0200*/  @UP0 S2UR UR8, SR_CgaCtaId ;  /* 0x00000000000809c3 */ /* 0x000e620000008800 */
[----:B------:R-:W-:Y:S01]  /*0210*/  @UP0 UMOV UR6, 0x400 ;  /* 0x0000040000060882 */ /* 0x000fe20000000000 */
[----:B------:R-:W-:-:S04]  /*0220*/  @UP0 UIADD3 UR4, -UR4, 0x100000, URZ ;  /* 0x0010000004040890 */ /* 0x000fc8000fffe13f */
[----:B------:R-:W-:Y:S02]  /*0230*/  @UP0 USHF.L.U32 UR5, UR4, 0xb, URZ ;  /* 0x0000000b04050899 */ /* 0x000fe4000800063f */
[----:B------:R-:W-:Y:S01]  /*0240*/  @UP0 USHF.L.U32 UR4, UR4, 0x1, URZ ;  /* 0x0000000104040899 */ /* 0x000fe2000800063f */
[----:B0-----:R-:W-:Y:S02]  /*0250*/  ISETP.NE.AND P1, PT, R2, RZ, PT ;  /* 0x000000ff0200720c */ /* 0x001fe40003f25270 */
[----:B------:R-:W-:Y:S01]  /*0260*/  SHF.R.U32.HI R2, RZ, 0x7, R3 ;  /* 0x00000007ff027819 */ /* 0x000fe20000011603 */
[----:B-1----:R-:W-:Y:S02]  /*0270*/  @UP0 ULEA UR8, UR8, UR6, 0x18 ;  /* 0x0000000608080291 */ /* 0x002fe4000f8ec03f */
[----:B------:R-:W-:-:S04]  /*0280*/  @UP0 UIADD3 UR6, -UR7, 0x100000, URZ ;  /* 0x0010000007060890 */ /* 0x000fc8000fffe13f */
[----:B------:R-:W-:Y:S02]  /*0290*/  @UP0 USHF.L.U32 UR7, UR6, 0xb, URZ ;  /* 0x0000000b06070899 */ /* 0x000fe4000800063f */
[----:B------:R-:W-:Y:S01]  /*02a0*/  @UP0 USHF.L.U32 UR6, UR6, 0x1, URZ ;  /* 0x0000000106060899 */ /* 0x000fe2000800063f */
[----:B------:R-:W-:Y:S01]  /*02b0*/  VOTEU.ANY UP0, P0 ;  /* 0x00000000003f7886 */ /* 0x000fe20000000100 */
[----:B------:R-:W0:Y:S04]  /*02c0*/  SHFL.IDX PT, R2, R2, RZ, 0x1f ;  /* 0x00001fff02027589 */ /* 0x000e2800000e0000 */
[----:B------:R-:W1:Y:S02]  /*02d0*/  FENCE.VIEW.ASYNC.S ;  /* 0x00000000000073c6 */ /* 0x000e640000000000 */
[----:B-1----:R1:W2:Y:S04]  /*02e0*/  @UP0 SYNCS.EXCH.64 URZ, [UR8+0x38800], UR4 ;  /* 0x03880004083f05b2 */ /* 0x0022a80008000100 */
        /* <DEDUP_REMOVED lines=16> */
[----:B------:R4:W0:Y:S01]  /*03f0*/  SYNCS.EXCH.64 URZ, [UR8+0x38840], UR4 ;  /* 0x03884004083f75b2 */ /* 0x0008220008000100 */
[----:B------:R4:W0:Y:S01]  /*0400*/  SYNCS.EXCH.64 URZ, [UR8+0x38838], UR6 ;  /* 0x03883806083f75b2 */ /* 0x0008220008000100 */
[----:B------:R4:W0:Y:S02]  /*0410*/  SYNCS.EXCH.64 URZ, [UR8+0x38848], UR4 ;  /* 0x03884804083f75b2 */ /* 0x0008240008000100 */
[----:B----4-:R-:W-:Y:S01]  /*0420*/  NOP ;  /* 0x0000000000007918 */ /* 0x010fe20000000000 */
.L_x_443:
[----:B------:R-:W4:Y:S01]  /*0430*/  SHFL.IDX PT, R4, R0, RZ, 0x1f ;  /* 0x00001fff00047589 */ /* 0x000f2200000e0000 */
[----:B------:R-:W-:Y:S01]  /*0440*/  NOP ;  /* 0x0000000000007918 */ /* 0x000fe20000000000 */
[----:B----4-:R-:W-:-:S13]  /*0450*/  ISETP.NE.AND P0, PT, R4, RZ, PT ;  /* 0x000000ff0400720c */ /* 0x010fda0003f05270 */
        /* <DEDUP_REMOVED lines=19> */
.L_x_444:
[----:B------:R-:W4:Y:S01]  /*0590*/  SHFL.IDX PT, R4, R0, RZ, 0x1f ;  /* 0x00001fff00047589 */ /* 0x000f2200000e0000 */
[----:B------:R-:W-:Y:S01]  /*05a0*/  NOP ;  /* 0x0000000000007918 */ /* 0x000fe20000000000 */
[----:B----4-:R-:W-:-:S13]  /*05b0*/  ISETP.NE.AND P0, PT, R4, RZ, PT ;  /* 0x000000ff0400720c */ /* 0x010fda0003f05270 */
[----:B------:R-:W-:Y:S05]  /*05c0*/  @P0 BRA `(.L_x_445) ;  /* 0x0000000000380947 */ /* 0x000fea0003800000 */
[----:B-1----:R-:W1:Y:S01]  /*05d0*/  S2UR UR5, SR_CgaCtaId ;  /* 0x00000000000579c3 */ /* 0x002e620000008800 */
[----:B------:R-:W-:Y:S01]  /*05e0*/  UMOV UR4, 0x400 ;  /* 0x0000040000047882 */ /* 0x000fe20000000000 */
[----:B------:R-:W-:Y:S01]  /*05f0*/  UMOV UR7, 0x1 ;  /* 0x0000000100077882 */ /* 0x000fe20000000000 */
[----:B------:R-:W-:Y:S01]  /*0600*/  ELECT P0, URZ, PT ;  /* 0x00000000003f782f */ /* 0x000fe20003800000 */
[----:B-1----:R-:W-:Y:S02]  /*0610*/  ULEA UR6, UR5, UR4, 0x18 ;  /* 0x0000000405067291 */ /* 0x002fe4000f8ec03f */
[----:B------:R-:W-:-:S04]  /*0620*/  UIADD3 UR4, -UR7, 0x100000, URZ ;  /* 0x0010000007047890 */ /* 0x000fc8000fffe13f */
[----:B------:R-:W-:Y:S02]  /*0630*/  USHF.L.U32 UR5, UR4, 0xb, URZ ;  /* 0x0000000b04057899 */ /* 0x000fe4000800063f */
[----:B------:R-:W-:Y:S01]  /*0640*/  USHF.L.U32 UR4, UR4, 0x1, URZ ;  /* 0x0000000104047899 */ /* 0x000fe2000800063f */
[----:B------:R-:W1:Y:S11]  /*0650*/  FENCE.VIEW.ASYNC.S ;  /* 0x00000000000073c6 */ /* 0x000e760000000000 */
[----:B-1----:R4:W1:Y:S01]  /*0660*/  SYNCS.EXCH.64 URZ, [UR6+0x38870], UR4 ;  /* 0x03887004063f75b2 */ /* 0x0028620008000100 */
[----:B------:R4:W0:Y:S01]  /*0670*/  SYNCS.EXCH.64 URZ, [UR6+0x38880], UR4 ;  /* 0x03888004063f75b2 */ /* 0x0008220008000100 */
[----:B------:R4:W0:Y:S01]  /*0680*/  SYNCS.EXCH.64 URZ, [UR6+0x38878], UR4 ;  /* 0x03887804063f75b2 */ /* 0x0008220008000100 */
[----:B------:R4:W0:Y:S02]  /*0690*/  SYNCS.EXCH.64 URZ, [UR6+0x38888], UR4 ;  /* 0x03888804063f75b2 */ /* 0x0008240008000100 */
[----:B----4-:R-:W-:Y:S01]  /*06a0*/  NOP ;  /* 0x0000000000007918 */ /* 0x010fe20000000000 */
.L_x_445:
        /* <DEDUP_REMOVED lines=22> */
.L_x_446:
        /* <DEDUP_REMOVED lines=22> */
.L_x_447:
[----:B0-----:R-:W-:Y:S01]  /*0970*/  ISETP.NE.AND P0, PT, R2, RZ, PT ;  /* 0x000000ff0200720c */ /* 0x001fe20003f05270 */
[----:B------:R-:W-:Y:S01]  /*0980*/  IMAD.MOV.U32 R2, RZ, RZ, 0x1 ;  /* 0x00000001ff027424 */ /* 0x000fe200078e00ff */
[----:B------:R-:W-:Y:S01]  /*0990*/  NOP ;  /* 0x0000000000007918 */ /* 0x000fe20000000000 */
[----:B------:R-:W-:Y:S03]  /*09a0*/  BSSY B7, `(.L_x_448) ;  /* 0x000250b000077945 */ /* 0x000fe60003800000 */
[----:B------:R-:W-:-:S05]  /*09b0*/  SEL R2, R2, 0x2, !P0 ;  /* 0x0000000202027807 */ /* 0x000fca0004000000 */
[----:B------:R0:W-:Y:S01]  /*09c0*/  STL [R1+0x3c], R2 ;  /* 0x00003c0201007387 */ /* 0x0001e20000100800 */
[----:B-123--:R-:W-:Y:S06]  /*09d0*/  BAR.SYNC.DEFER_BLOCKING 0x0 ;  /* 0x0000000000007b1d */ /* 0x00efec0000010000 */
[----:B------:R-:W-:Y:S05]  /*09e0*/  @!P0 BRA `(.L_x_449) ;  /* 0x000001ec00508947 */ /* 0x000fea0003800000 */
.L_x_450:
        /* <DEDUP_REMOVED lines=8> */
[----:B-1----:R-:W-:-:S06]  /*0a70*/  ULEA UR4, UR5, UR4, 0x18 ;  /* 0x0000000405047291 */ /* 0x002fcc000f8ec03f */
[----:B------:R-:W-:Y:S01]  /*0a80*/  MOV R16, UR4 ;  /* 0x0000000400107c02 */ /* 0x000fe20008000f00 */
[----:B------:R-:W-:-:S04]  /*0a90*/  ULDC UR4, c[0x0][0xc14] ;  /* 0x0003050000047ab9 */ /* 0x000fc80000000800 */
[----:B------:R-:W1:Y:S01]  /*0aa0*/  LDS.128 R148, [R16+0x388d0] ;  /* 0x0388d00010947984 */ /* 0x000e620000000c00 */
[----:B------:R-:W-:Y:S06]  /*0ab0*/  BAR.ARV 0x4, 0x120 ;  /* 0x0104800000007b1d */ /* 0x000fec0000002000 */
[----:B-1----:R-:W-:-:S13]  /*0ac0*/  ISETP.GE.AND P0, PT, R151, UR4, PT ;  /* 0x0000000497007c0c */ /* 0x002fda000bf06270 */
[----:B------:R-:W-:Y:S05]  /*0ad0*/  @P0 BRA `(.L_x_451) ;  /* 0x0000024c00dc0947 */ /* 0x000fea0003800000 */
[----:B------:R-:W-:-:S05]  /*0ae0*/  VIADD R0, R3, 0xffffff80 ;  /* 0xffffff8003007836 */ /* 0x000fca0000000000 */
[----:B------:R-:W-:-:S04]  /*0af0*/  SHF.R.S32.HI R3, RZ, 0x1f, R0 ;  /* 0x0000001fff037819 */ /* 0x000fc80000011400 */
[CC--:B0-----:R-:W-:Y:S02]  /*0b00*/  LEA.HI R2, R3.reuse, R0.reuse, RZ, 0x7 ;  /* 0x0000000003027211 */ /* 0x0c1fe400078f38ff */
[CC--:B------:R-:W-:Y:S02]  /*0b10*/  LEA.HI R18, R3.reuse, R0.reuse, RZ, 0x3 ;  /* 0x0000000003127211 */ /* 0x0c0fe400078f18ff */
[----:B------:R-:W-:Y:S02]  /*0b20*/  LOP3.LUT R5, R2, 0xffffff80, RZ, 0xc0, !PT ;  /* 0xffffff8002057812 */ /* 0x000fe400078ec0ff */
[----:B------:R-:W-:-:S03]  /*0b30*/  LEA.HI R4, R3, R0, RZ, 0x4 ;  /* 0x0000000003047211 */ /* 0x000fc600078f20ff */
[----:B------:R-:W-:Y:S01]  /*0b40*/  IMAD.IADD R12, R0, 0x1, -R5 ;  /* 0x00000001000c7824 */ /* 0x000fe200078e0a05 */
[----:B------:R-:W-:Y:S02]  /*0b50*/  LEA.HI R5, R3, R0, RZ, 0x5 ;  /* 0x0000000003057211 */ /* 0x000fe400078f28ff */
[----:B------:R-:W-:Y:S02]  /*0b60*/  SHF.R.S32.HI R7, RZ, 0x4, R4 ;  /* 0x00000004ff077819 */ /* 0x000fe40000011404 */
[----:B------:R-:W-:Y:S01]  /*0b70*/  SHF.R.S32.HI R8, RZ, 0x1f, R12 ;  /* 0x0000001fff087819 */ /* 0x000fe2000001140c */
[----:B------:R0:W-:Y:S01]  /*0b80*/  STL [R1+0x70], R12 ;  /* 0x0000700c01007387 */ /* 0x0001e20000100800 */
[----:B------:R-:W-:Y:S02]  /*0b90*/  SHF.L.U32 R6, R5, 0x5, RZ ;  /* 0x0000000505067819 */ /* 0x000fe400000006ff */
[----:B------:R-:W-:Y:S02]  /*0ba0*/  LEA.HI R9, R8, R12, RZ, 0x2 ;  /* 0x0000000c08097211 */ /* 0x000fe400078f10ff */
[----:B------:R-:W-:-:S02]  /*0bb0*/  LOP3.LUT R5, R4, 0x3fffff0, RZ, 0xc0, !PT ;  /* 0x03fffff004057812 */ /* 0x000fc400078ec0ff */
[--C-:B------:R-:W-:Y:S02]  /*0bc0*/  SHF.R.S32.HI R10, RZ, 0x2, R9.reuse ;  /* 0x00000002ff0a7819 */ /* 0x100fe40000011409 */
[----:B------:R-:W-:Y:S01]  /*0bd0*/  SHF.R.S32.HI R11, RZ, 0x1f, R9 ;  /* 0x0000001fff0b7819 */ /* 0x000fe20000011409 */
[----:B------:R-:W-:Y:S01]  /*0be0*/  IMAD.IADD R5, R0, 0x1, -R5 ;  /* 0x0000000100057824 */ /* 0x000fe200078e0a05 */
[----:B------:R-:W-:Y:S02]  /*0bf0*/  LOP3.LUT R9, R18, 0xfffffff8, RZ, 0xc0, !PT ;  /* 0xfffffff812097812 */ /* 0x000fe400078ec0ff */
[----:B------:R-:W-:Y:S02]  /*0c00*/  LEA.HI R11, R11, R10, RZ, 0x3 ;  /* 0x0000000a0b0b7211 */ /* 0x000fe400078f18ff */
[----:B------:R-:W-:Y:S02]  /*0c10*/  IADD3 R220, R0, -R9, RZ ;  /* 0x8000000900dc7210 */ /* 0x000fe40007ffe0ff */
[----:B------:R-:W2:Y:S01]  /*0c20*/  LDL.LU R9, [R1+0x3c] ;  /* 0x00003c0001097983 */ /* 0x000ea20000300800 */
[----:B------:R-:W-:-:S02]  /*0c30*/  SHF.R.S32.HI R18, RZ, 0x3, R18 ;  /* 0x00000003ff127819 */ /* 0x000fc40000011412 */
[----:B------:R-:W-:Y:S01]  /*0c40*/  IMAD.SHL.U32 R22, R220, 0x4, RZ ;  /* 0x00000004dc167824 */ /* 0x000fe200078e00ff */
[----:B------:R-:W-:Y:S02]  /*0c50*/  LEA.HI R4, R4, R7, RZ, 0x1 ;  /* 0x0000000704047211 */ /* 0x000fe400078f08ff */
[----:B------:R-:W-:Y:S02]  /*0c60*/  LOP3.LUT R11, R11, 0xfffffff8, RZ, 0xc0, !PT ;  /* 0xfffffff80b0b7812 */ /* 0x000fe400078ec0ff */
[----:B------:R-:W-:Y:S01]  /*0c70*/  LEA.HI R8, R8, R12, RZ, 0x5 ;  /* 0x0000000c08087211 */ /* 0x000fe200078f28ff */
[----:B------:R-:W-:Y:S01]  /*0c80*/  VIADD R214, R22, 0x40 ;  /* 0x0000004016d67836 */ /* 0x000fe20000000000 */
[----:B------:R-:W-:Y:S01]  /*0c90*/  LOP3.LUT R4, R4, 0x1ffffffe, RZ, 0xc0, !PT ;  /* 0x1ffffffe04047812 */ /* 0x000fe200078ec0ff */
[----:B------:R-:W-:Y:S01]  /*0ca0*/  VIADD R13, R18, 0x60 ;  /* 0x00000060120d7836 */ /* 0x000fe20000000000 */
[----:B------:R-:W-:Y:S02]  /*0cb0*/  IADD3 R11, R10, -R11, RZ ;  /* 0x8000000b0a0b7210 */ /* 0x000fe40007ffe0ff */
[----:B------:R-:W-:Y:S01]  /*0cc0*/  SHF.R.S32.HI R8, RZ, 0x5, R8 ;  /* 0x00000005ff087819 */ /* 0x000fe20000011408 */
[----:B------:R-:W-:Y:S01]  /*0cd0*/  IMAD.IADD R213, R22, 0x1, R214 ;  /* 0x0000000116d57824 */ /* 0x000fe200078e02d6 */
[----:B------:R-:W-:Y:S01]  /*0ce0*/  LOP3.LUT R6, R6, 0xfffffc00, RZ, 0xc0, !PT ;  /* 0xfffffc0006067812 */ /* 0x000fe200078ec0ff */
[----:B------:R-:W-:Y:S01]  /*0cf0*/  IMAD.IADD R4, R7, 0x1, -R4 ;  /* 0x0000000107047824 */ /* 0x000fe200078e0a04 */
[----:B0-----:R-:W-:-:S02]  /*0d00*/  SHF.R.S32.HI R12, RZ, 0x7, R2 ;  /* 0x00000007ff0c7819 */ /* 0x001fc40000011402 */
[----:B------:R-:W-:Y:S02]  /*0d10*/  LEA R11, R8, R11, 0x4 ;  /* 0x0000000b080b7211 */ /* 0x000fe400078e20ff */
[----:B------:R-:W-:Y:S01]  /*0d20*/  LEA.HI R0, R3, R0, RZ, 0x6 ;  /* 0x0000000003007211 */ /* 0x000fe200078f30ff */
[----:B------:R-:W-:Y:S01]  /*0d30*/  IMAD.SHL.U32 R7, R13, 0x40, RZ ;  /* 0x000000400d077824 */ /* 0x000fe200078e00ff */
[----:B------:R-:W-:Y:S01]  /*0d40*/  SHF.R.S32.HI R8, RZ, 0x1f, R13 ;  /* 0x0000001fff087819 */ /* 0x000fe2000001140d */
[----:B------:R-:W-:Y:S01]  /*0d50*/  IMAD R5, R5, 0x40, R6 ;  /* 0x0000004005057824 */ /* 0x000fe200078e0206 */
[----:B------:R-:W-:Y:S01]  /*0d60*/  LEA.HI R2, R2, R12, RZ, 0x1 ;  /* 0x0000000c02027211 */ /* 0x000fe200078f08ff */
[----:B------:R-:W-:Y:S01]  /*0d70*/  STL [R1+0x88], R12 ;  /* 0x0000880c01007387 */ /* 0x000fe20000100800 */
[----:B------:R-:W-:Y:S01]  /*0d80*/  SHF.R.S32.HI R6, RZ, 0x1f, R213 ;  /* 0x0000001fff067819 */ /* 0x000fe200000114d5 */
[----:B------:R-:W-:Y:S01]  /*0d90*/  IMAD.SHL.U32 R0, R0, 0x8, RZ ;  /* 0x0000000800007824 */ /* 0x000fe200078e00ff */
[----:B------:R-:W-:Y:S01]  /*0da0*/  LEA.HI R8, R8, R13, RZ, 0x3 ;  /* 0x0000000d08087211 */ /* 0x000fe200078f18ff */
[----:B------:R0:W-:Y:S01]  /*0db0*/  STL [R1+0x74], R13 ;  /* 0x0000740d01007387 */ /* 0x0001e20000100800 */
[----:B------:R-:W-:Y:S01]  /*0dc0*/  LOP3.LUT R2, R2, 0x3fffffe, RZ, 0xc0, !PT ;  /* 0x03fffffe02027812 */ /* 0x000fe200078ec0ff */
[----:B------:R-:W-:Y:S01]  /*0dd0*/  VIADD R217, R18, 0x20 ;  /* 0x0000002012d97836 */ /* 0x000fe20000000000 */
[----:B------:R-:W-:-:S02]  /*0de0*/  SHF.L.U32 R8, R8, 0x6, RZ ;  /* 0x0000000608087819 */ /* 0x000fc400000006ff */
[----:B------:R-:W-:Y:S01]  /*0df0*/  LOP3.LUT R234, R0, 0xfffffe00, RZ, 0xc0, !PT ;  /* 0xfffffe0000ea7812 */ /* 0x000fe200078ec0ff */
[----:B------:R-:W-:Y:S01]  /*0e00*/  IMAD.IADD R2, R12, 0x1, -R2 ;  /* 0x000000010c027824 */ /* 0x000fe200078e0a02 */
[----:B0-----:R-:W-:Y:S02]  /*0e10*/  LOP3.LUT R13, R7, 0x1c0, RZ, 0xc0, !PT ;  /* 0x000001c0070d7812 */ /* 0x001fe400078ec0ff */
[CC--:B------:R-:W-:Y:S02]  /*0e20*/  LEA.HI R7, R6.reuse, R213.reuse, RZ, 0x6 ;  /* 0x000000d506077211 */ /* 0x0c0fe400078f30ff */
[----:B------:R-:W-:Y:S02]  /*0e30*/  LEA.HI R6, R6, R213, RZ, 0x3 ;  /* 0x000000d506067211 */ /* 0x000fe400078f18ff */
[----:B------:R-:W-:Y:S01]  /*0e40*/  SHF.R.S32.HI R0, RZ, 0x1f, R217 ;  /* 0x0000001fff007819 */ /* 0x000fe200000114d9 */
[----:B------:R-:W-:Y:S01]  /*0e50*/  IMAD.SHL.U32 R7, R7, 0x80, RZ ;  /* 0x0000008007077824 */ /* 0x000fe200078e00ff */
[----:B------:R-:W-:-:S02]  /*0e60*/  SHF.R.U32.HI R10, RZ, 0x3, R13 ;  /* 0x00000003ff0a7819 */ /* 0x000fc4000001160d */
[----:B------:R-:W-:Y:S01]  /*0e70*/  LOP3.LUT R8, R8, 0xfffffe00, RZ, 0xc0, !PT ;  /* 0xfffffe0008087812 */ /* 0x000fe200078ec0ff */
[----:B------:R-:W-:Y:S01]  /*0e80*/  IMAD R2, R2, 0x40, R11 ;  /* 0x0000004002027824 */ /* 0x000fe200078e020b */
[----:B------:R-:W-:Y:S02]  /*0e90*/  LOP3.LUT R6, R13, 0x38, R6, 0xf8, !PT ;  /* 0x000000380d067812 */ /* 0x000fe400078ef806 */
[----:B------:R-:W-:Y:S01]  /*0ea0*/  LEA R3, R4, R5, 0x3 ;  /* 0x0000000504037211 */ /* 0x000fe200078e18ff */
[----:B------:R-:W-:Y:S01]  /*0eb0*/  STL [R1+0x78], R13 ;  /* 0x0000780d01007387 */ /* 0x000fe20000100800 */
[----:B------:R-:W-:Y:S02]  /*0ec0*/  LEA.HI R0, R0, R217, RZ, 0x3 ;  /* 0x000000d900007211 */ /* 0x000fe400078f18ff */
[----:B------:R-:W-:Y:S01]  /*0ed0*/  LOP3.LUT R7, R7, 0xffffe000, RZ, 0xc0, !PT ;  /* 0xffffe00007077812 */ /* 0x000fe200078ec0ff */
[----:B------:R-:W-:Y:S01]  /*0ee0*/  STL [R1+0x7c], R10 ;  /* 0x00007c0a01007387 */ /* 0x000fe20000100800 */
[----:B------:R-:W-:Y:S01]  /*0ef0*/  LOP3.LUT R6, R6, R10, RZ, 0x3c, !PT ;  /* 0x0000000a06067212 */ /* 0x000fe200078e3cff */
[----:B------:R-:W-:-:S02]  /*0f00*/  IMAD.SHL.U32 R0, R0, 0x40, RZ ;  /* 0x0000004000007824 */ /* 0x000fc400078e00ff */
[----:B------:R-:W-:Y:S01]  /*0f10*/  STL [R1+0x80], R8 ;  /* 0x0000800801007387 */ /* 0x000fe20000100800 */
[----:B------:R-:W-:-:S03]  /*0f20*/  IADD3 R6, R6, R7, R8 ;  /* 0x0000000706067210 */ /* 0x000fc60007ffe008 */
[----:B------:R-:W-:Y:S04]  /*0f30*/  STL [R1+0x90], R3 ;  /* 0x0000900301007387 */ /* 0x000fe80000100800 */
[----:B------:R0:W-:Y:S01]  /*0f40*/  STL [R1+0x8c], R2 ;  /* 0x00008c0201007387 */ /* 0x0001e20000100800 */
[----:B------:R-:W-:Y:S02]  /*0f50*/  SHF.R.S32.HI R4, RZ, 0x1f, R217 ;  /* 0x0000001fff047819 */ /* 0x000fe400000114d9 */
[----:B------:R-:W-:Y:S01]  /*0f60*/  LOP3.LUT R231, R0, 0xfffffe00, RZ, 0xc0, !PT ;  /* 0xfffffe0000e77812 */ /* 0x000fe200078ec0ff */
[----:B0-----:R-:W-:Y:S01]  /*0f70*/  VIADD R2, R16, 0x14400 ;  /* 0x0001440010027836 */ /* 0x001fe20000000000 */
[----:B------:R0:W-:Y:S04]  /*0f80*/  STL [R1+0x68], RZ ;  /* 0x000068ff01007387 */ /* 0x0001e80000100800 */
[----:B------:R-:W-:Y:S01]  /*0f90*/  LEA R0, R6, R2, 0x1 ;  /* 0x0000000206007211 */ /* 0x000fe200078e08ff */
[----:B------:R0:W-:Y:S01]  /*0fa0*/  STL [R1+0x64], R2 ;  /* 0x0000640201007387 */ /* 0x0001e20000100800 */
[----:B------:R-:W-:-:S03]  /*0fb0*/  VIADD R218, R18, 0x40 ;  /* 0x0000004012da7836 */ /* 0x000fc60000000000 */
[----:B------:R0:W-:Y:S04]  /*0fc0*/  STL [R1+0x58], R4 ;  /* 0x0000580401007387 */ /* 0x0001e80000100800 */
[----:B------:R0:W-:Y:S01]  /*0fd0*/  STL [R1+0x84], R0 ;  /* 0x0000840001007387 */ /* 0x0001e20000100800 */
[----:B------:R-:W-:Y:S02]  /*0fe0*/  SHF.R.S32.HI R3, RZ, 0x1f, R218 ;  /* 0x0000001fff037819 */ /* 0x000fe400000114da */
[----:B------:R-:W-:Y:S01]  /*0ff0*/  SHF.L.U32 R232, R18, 0x6, RZ ;  /* 0x0000000612e87819 */ /* 0x000fe200000006ff */
[----:B------:R-:W-:Y:S01]  /*1000*/  IMAD.SHL.U32 R227, R217, 0x40, RZ ;  /* 0x00000040d9e37824 */ /* 0x000fe200078e00ff */
[----:B------:R-:W-:Y:S01]  /*1010*/  LEA.HI R3, R3, R218, RZ, 0x3 ;  /* 0x000000da03037211 */ /* 0x000fe200078f18ff */
[----:B------:R-:W-:Y:S01]  /*1020*/  IMAD.SHL.U32 R226, R218, 0x40, RZ ;  /* 0x00000040dae27824 */ /* 0x000fe200078e00ff */
[----:B------:R-:W-:-:S02]  /*1030*/  LOP3.LUT R232, R232, 0x1c0, RZ, 0xc0, !PT ;  /* 0x000001c0e8e87812 */ /* 0x000fc400078ec0ff */
[----:B------:R-:W-:Y:S01]  /*1040*/  SHF.L.U32 R212, R220, 0x3, RZ ;  /* 0x00000003dcd47819 */ /* 0x000fe200000006ff */
[----:B------:R-:W-:Y:S01]  /*1050*/  IMAD.SHL.U32 R3, R3, 0x40, RZ ;  /* 0x0000004003037824 */ /* 0x000fe200078e00ff */
[----:B------:R-:W-:Y:S02]  /*1060*/  LOP3.LUT R227, R227, 0x1c0, RZ, 0xc0, !PT ;  /* 0x000001c0e3e37812 */ /* 0x000fe400078ec0ff */
[----:B------:R-:W-:Y:S02]  /*1070*/  LOP3.LUT R226, R226, 0x1c0, RZ, 0xc0, !PT ;  /* 0x000001c0e2e27812 */ /* 0x000fe400078ec0ff */
[----:B------:R-:W-:Y:S02]  /*1080*/  LOP3.LUT R236, R232, 0x38, R212, 0xf8, !PT ;  /* 0x00000038e8ec7812 */ /* 0x000fe400078ef8d4 */
[----:B------:R-:W-:Y:S01]  /*1090*/  SHF.R.U32.HI R233, RZ, 0x3, R232 ;  /* 0x00000003ffe97819 */ /* 0x000fe200000116e8 */
[----:B------:R-:W-:Y:S01]  /*10a0*/  IMAD.MOV.U32 R17, RZ, RZ, RZ ;  /* 0x000000ffff117224 */ /* 0x000fe200078e00ff */
[----:B------:R-:W-:-:S02]  /*10b0*/  MOV R219, RZ ;  /* 0x000000ff00db7202 */ /* 0x000fc40000000f00 */
[----:B------:R-:W-:Y:S02]  /*10c0*/  CS2R R222, SRZ ;  /* 0x0000000000de7805 */ /* 0x000fe4000001ff00 */
[----:B------:R-:W-:Y:S01]  /*10d0*/  SHF.R.S32.HI R237, RZ, 0x1f, R218 ;  /* 0x0000001fffed7819 */ /* 0x000fe200000114da */
[C---:B------:R-:W-:Y:S01]  /*10e0*/  VIADD R216, R22.reuse, 0x60 ;  /* 0x0000006016d87836 */ /* 0x040fe20000000000 */
[----:B------:R-:W-:Y:S01]  /*10f0*/  IADD3 R215, R22, 0x20, RZ ;  /* 0x0000002016d77810 */ /* 0x000fe20007ffe0ff */
[C---:B------:R-:W-:Y:S01]  /*1100*/  VIADD R225, R212.reuse, 0x80 ;  /* 0x00000080d4e17836 */ /* 0x040fe20000000000 */
[----:B------:R-:W-:Y:S02]  /*1110*/  IADD3 R224, R212, 0xc0, RZ ;  /* 0x000000c0d4e07810 */ /* 0x000fe40007ffe0ff */
[----:B------:R-:W-:Y:S02]  /*1120*/  LOP3.LUT R236, R234, R236, R233, 0xf6, !PT ;  /* 0x000000eceaec7212 */ /* 0x000fe400078ef6e9 */
[----:B------:R-:W-:-:S02]  /*1130*/  SHF.R.U32.HI R230, RZ, 0x3, R227 ;  /* 0x00000003ffe67819 */ /* 0x000fc400000116e3 */
[----:B------:R-:W-:Y:S02]  /*1140*/  SHF.R.U32.HI R228, RZ, 0x3, R226 ;  /* 0x00000003ffe47819 */ /* 0x000fe400000116e2 */
[----:B------:R-:W-:Y:S02]  /*1150*/  LOP3.LUT R229, R3, 0xfffffe00, RZ, 0xc0, !PT ;  /* 0xfffffe0003e57812 */ /* 0x000fe400078ec0ff */
[----:B0-2---:R-:W-:-:S07]  /*1160*/  LOP3.LUT R221, R9, 0x1, RZ, 0xfc, !PT ;  /* 0x0000000109dd7812 */ /* 0x005fce00078efcff */
.L_x_682:
[----:B0-----:R-:W0:Y:S01]  /*1170*/  LDC.64 R2, c[0x0][0xc60] ;  /* 0x00031800ff027b82 */ /* 0x001e220000000a00 */
[----:B------:R-:W-:Y:S01]  /*1180*/  ULDC.64 UR10, c[0x0][0x208] ;  /* 0x00008200000a7ab9 */ /* 0x000fe20000000a00 */
[----:B------:R-:W-:Y:S01]  /*1190*/  ULDC.64 UR4, c[0x0][0xa28] ;  /* 0x00028a0000047ab9 */ /* 0x000fe20000000a00 */
[----:B------:R-:W-:Y:S01]  /*11a0*/  ULDC.64 UR8, c[0x0][0xa18] ;  /* 0x0002860000087ab9 */ /* 0x000fe20000000a00 */
[----:B------:R-:W-:Y:S01]  /*11b0*/  ULDC.64 UR6, c[0x0][0xa08] ;  /* 0x0002820000067ab9 */ /* 0x000fe20000000a00 */
[----:B0-----:R-:W-:-:S05]  /*11c0*/  IMAD.WIDE R2, R151, 0x4, R2 ;  /* 0x0000000497027825 */ /* 0x001fca00078e0202 */
[----:B--2345:R-:W2:Y:S01]  /*11d0*/  LDG.E R8, desc[UR10][R2.64] ;  /* 0x0000000a02087981 */ /* 0x03cea2000c1e1900 */
[----:B------:R-:W-:Y:S02]  /*11e0*/  ISETP.NE.U32.AND P2, PT, RZ, UR4, PT ;  /* 0x00000004ff007c0c */ /* 0x000fe4000bf45070 */
[----:B------:R-:W-:Y:S02]  /*11f0*/  ISETP.NE.U32.AND P1, PT, RZ, UR8, PT ;  /* 0x00000008ff007c0c */ /* 0x000fe4000bf25070 */
[----:B------:R-:W-:Y:S02]  /*1200*/  ISETP.NE.AND.EX P2, PT, RZ, UR5, PT, P2 ;  /* 0x00000005ff007c0c */ /* 0x000fe4000bf45320 */
[----:B------:R-:W-:Y:S02]  /*1210*/  ISETP.NE.AND.EX P1, PT, RZ, UR9, PT, P1 ;  /* 0x00000009ff007c0c */ /* 0x000fe4000bf25310 */
[----:B------:R-:W-:Y:S02]  /*1220*/  ISETP.NE.U32.AND P0, PT, RZ, UR6, PT ;  /* 0x00000006ff007c0c */ /* 0x000fe4000bf05070 */
[----:B------:R-:W-:-:S02]  /*1230*/  MOV R26, RZ ;  /* 0x000000ff001a7202 */ /* 0x000fc40000000f00 */
[----:B------:R-:W-:Y:S02]  /*1240*/  ISETP.NE.AND.EX P0, PT, RZ, UR7, PT, P0 ;  /* 0x00000007ff007c0c */ /* 0x000fe4000bf05300 */
[----:B--2---:R-:W-:Y:S01]  /*1250*/  SHF.R.S32.HI R0, RZ, 0x1f, R8 ;  /* 0x0000001fff007819 */ /* 0x004fe20000011408 */
[----:B------:R0:W-:Y:S02]  /*1260*/  STL [R1+0x5c], R8 ;  /* 0x00005c0801007387 */ /* 0x0001e40000100800 */
[C---:B------:R-:W-:Y:S01]  /*1270*/  @P2 LEA R2, P3, R8.reuse, UR4, 0x2 ;  /* 0x0000000408022c11 */ /* 0x040fe2000f8610ff */
[----:B------:R-:W-:Y:S01]  /*1280*/  ULDC UR4, c[0x0][0x288] ;  /* 0x0000a20000047ab9 */ /* 0x000fe20000000800 */
[C-C-:B------:R-:W-:Y:S01]  /*1290*/  SHF.L.U64.HI R29, R8.reuse, 0x2, R0.reuse ;  /* 0x00000002081d7819 */ /* 0x140fe20000010200 */
[----:B------:R0:W-:Y:S01]  /*12a0*/  STL [R1+0x6c], R149 ;  /* 0x00006c9501007387 */ /* 0x0001e20000100800 */
[----:B------:R-:W-:Y:S01]  /*12b0*/  @P2 LEA.HI.X R3, R8, UR5, R0, 0x2, P3 ;  /* 0x0000000508032c11 */ /* 0x000fe200098f1400 */
[----:B------:R-:W-:-:S02]  /*12c0*/  IMAD.MOV.U32 R0, RZ, RZ, RZ ;  /* 0x000000ffff007224 */ /* 0x000fc400078e00ff */
[----:B------:R0:W-:Y:S01]  /*12d0*/  STL [R1+0x60], R150 ;  /* 0x0000609601007387 */ /* 0x0001e20000100800 */
[----:B------:R-:W-:Y:S02]  /*12e0*/  IMAD.SHL.U32 R28, R8, 0x4, RZ ;  /* 0x00000004081c7824 */ /* 0x000fe400078e00ff */
[----:B------:R-:W-:Y:S01]  /*12f0*/  IMAD.U32 R151, RZ, RZ, UR4 ;  /* 0x00000004ff977e24 */ /* 0x000fe2000f8e00ff */
[----:B------:R-:W-:Y:S01]  /*1300*/  ULDC.64 UR4, c[0x0][0x3f8] ;  /* 0x0000fe0000047ab9 */ /* 0x000fe20000000a00 */
[----:B------:R0:W5:Y:S01]  /*1310*/  @P2 LDG.E R0, desc[UR10][R2.64] ;  /* 0x0000000a02002981 */ /* 0x000162000c1e1900 */
[----:B------:R-:W-:Y:S01]  /*1320*/  UISETP.NE.U32.AND UP0, UPT, UR4, URZ, UPT ;  /* 0x0000003f0400728c */ /* 0x000fe2000bf05070 */
[C---:B------:R-:W-:Y:S02]  /*1330*/  @P1 IADD3 R4, P2, R28.reuse, UR8, RZ ;  /* 0x000000081c041c10 */ /* 0x040fe4000ff5e0ff */
[----:B------:R-:W-:Y:S01]  /*1340*/  IADD3 R6, P4, R28, UR6, RZ ;  /* 0x000000061c067c10 */ /* 0x000fe2000ff9e0ff */
[----:B------:R-:W-:Y:S01]  /*1350*/  UISETP.NE.AND.EX UP0, UPT, UR5, URZ, UPT, UP0 ;  /* 0x0000003f0500728c */ /* 0x000fe2000bf05300 */
[C---:B------:R-:W-:Y:S01]  /*1360*/  @P1 IADD3.X R5, R29.reuse, UR9, RZ, P2, !PT ;  /* 0x000000091d051c10 */ /* 0x040fe200097fe4ff */
[----:B------:R-:W-:Y:S01]  /*1370*/  ULDC UR4, c[0x0][0x404] ;  /* 0x0001010000047ab9 */ /* 0x000fe20000000800 */
[----:B------:R-:W-:Y:S01]  /*1380*/  ULDC.64 UR8, c[0x0][0xa20] ;  /* 0x0002880000087ab9 */ /* 0x000fe20000000a00 */
[----:B------:R-:W-:Y:S01]  /*1390*/  IADD3.X R7, R29, UR7, RZ, P4, !PT ;  /* 0x000000071d077c10 */ /* 0x000fe2000a7fe4ff */
[----:B------:R-:W-:Y:S01]  /*13a0*/  USEL UR4, UR4, 0x1, UP0 ;  /* 0x0000000104047887 */ /* 0x000fe20008000000 */
[----:B------:R-:W-:Y:S01]  /*13b0*/  ISETP.NE.U32.AND P2, PT, RZ, UR8, PT ;  /* 0x00000008ff007c0c */ /* 0x000fe2000bf45070 */
[----:B------:R-:W-:Y:S01]  /*13c0*/  ULDC UR5, c[0x0][0x2e0] ;  /* 0x0000b80000057ab9 */ /* 0x000fe20000000800 */
[----:B------:R0:W5:Y:S01]  /*13d0*/  @P1 LDG.E R151, desc[UR10][R4.64] ;  /* 0x0000000a04971981 */ /* 0x000162000c1e1900 */
[----:B------:R-:W-:Y:S01]  /*13e0*/  UIMAD UR4, UR4, UR5, URZ ;  /* 0x00000005040472a4 */ /* 0x000fe2000f8e023f */
[----:B------:R-:W-:-:S02]  /*13f0*/  ISETP.NE.AND.EX P2, PT, RZ, UR9, PT, P2 ;  /* 0x00000009ff007c0c */ /* 0x000fc4000bf45320 */
[----:B------:R0:W5:Y:S01]  /*1400*/  @P0 LDG.E R26, desc[UR10][R6.64] ;  /* 0x0000000a061a0981 */ /* 0x000162000c1e1900 */
[----:B------:R-:W-:Y:S01]  /*1410*/  ULDC UR5, c[0x0][0x338] ;  /* 0x0000ce0000057ab9 */ /* 0x000fe20000000800 */
[----:B------:R-:W-:Y:S01]  /*1420*/  IMAD.MOV.U32 R25, RZ, RZ, R8 ;  /* 0x000000ffff197224 */ /* 0x000fe200078e0008 */
[----:B------:R-:W-:Y:S08]  /*1430*/  @P1 BRA `(.L_x_452) ;  /* 0x0000000000281947 */ /* 0x000ff00003800000 */
[----:B------:R-:W-:Y:S02]  /*1440*/  ULDC.64 UR6, c[0x0][0xa00] ;  /* 0x0002800000067ab9 */ /* 0x000fe40000000a00 */
[----:B------:R-:W-:-:S04]  /*1450*/  ISETP.NE.U32.AND P1, PT, RZ, UR6, PT ;  /* 0x00000006ff007c0c */ /* 0x000fc8000bf25070 */
[----:B------:R-:W-:-:S13]  /*1460*/  ISETP.NE.AND.EX P1, PT, RZ, UR7, PT, P1 ;  /* 0x00000007ff007c0c */ /* 0x000fda000bf25310 */
[----:B------:R-:W-:Y:S05]  /*1470*/  @!P1 BRA `(.L_x_452) ;  /* 0x0000000000189947 */ /* 0x000fea0003800000 */
[----:B0-----:R-:W0:Y:S01]  /*1480*/  LDC.64 R2, c[0x0][0xa00] ;  /* 0x00028000ff027b82 */ /* 0x001e220000000a00 */
[----:B------:R-:W-:Y:S01]  /*1490*/  ULDC.64 UR6, c[0x0][0x208] ;  /* 0x0000820000067ab9 */ /* 0x000fe20000000a00 */
[----:B0-----:R-:W-:-:S05]  /*14a0*/  IMAD.WIDE R2, R25, 0x4, R2 ;  /* 0x0000000419027825 */ /* 0x001fca00078e0202 */
[----:B-----5:R-:W2:Y:S04]  /*14b0*/  LDG.E R151, desc[UR6][R2.64] ;  /* 0x0000000602977981 */ /* 0x020ea8000c1e1900 */
[----:B------:R-:W2:Y:S02]  /*14c0*/  LDG.E R4, desc[UR6][R2.64+0x4] ;  /* 0x0000040602047981 */ /* 0x000ea4000c1e1900 */
[----:B--2---:R-:W-:-:S07]  /*14d0*/  IADD3 R151, -R151, R4, RZ ;  /* 0x0000000497977210 */ /* 0x004fce0007ffe1ff */
.L_x_452:
[----:B0-----:R-:W-:Y:S02]  /*14e0*/  IMAD.U32 R2, RZ, RZ, UR5 ;  /* 0x00000005ff027e24 */ /* 0x001fe4000f8e00ff */
[----:B------:R-:W-:Y:S01]  /*14f0*/  IMAD.U32 R27, RZ, RZ, UR4 ;  /* 0x00000004ff1b7e24 */ /* 0x000fe2000f8e00ff */
[----:B------:R-:W-:Y:S06]  /*1500*/  @!P2 BRA `(.L_x_453) ;  /* 0x000000000014a947 */ /* 0x000fec0003800000 */
[----:B------:R-:W-:Y:S01]  /*1510*/  IADD3 R4, P0, R28, UR8, RZ ;  /* 0x000000081c047c10 */ /* 0x000fe2000ff1e0ff */
[----:B------:R-:W-:-:S03]  /*1520*/  ULDC.64 UR4, c[0x0][0x208] ;  /* 0x0000820000047ab9 */ /* 0x000fc60000000a00 */
[----:B------:R-:W-:-:S05]  /*1530*/  IADD3.X R5, R29, UR9, RZ, P0, !PT ;  /* 0x000000091d057c10 */ /* 0x000fca00087fe4ff */
[----:B------:R0:W5:Y:S01]  /*1540*/  LDG.E R27, desc[UR4][R4.64] ;  /* 0x00000004041b7981 */ /* 0x000162000c1e1900 */
[----:B------:R-:W-:Y:S05]  /*1550*/  BRA `(.L_x_454) ;  /* 0x0000000000147947 */ /* 0x000fea0003800000 */
.L_x_453:
[----:B------:R-:W-:Y:S05]  /*1560*/  @!P0 BRA `(.L_x_454) ;  /* 0x0000000000108947 */ /* 0x000fea0003800000 */
[----:B------:R-:W-:Y:S02]  /*1570*/  ULDC.64 UR4, c[0x0][0x208] ;  /* 0x0000820000047ab9 */ /* 0x000fe40000000a00 */
[----:B------:R-:W2:Y:S04]  /*1580*/  LDG.E R4, desc[UR4][R6.64] ;  /* 0x0000000406047981 */ /* 0x000ea8000c1e1900 */
[----:B------:R-:W2:Y:S02]  /*1590*/  LDG.E R27, desc[UR4][R6.64+0x4] ;  /* 0x00000404061b7981 */ /* 0x000ea4000c1e1900 */
[----:B--2---:R-:W-:-:S07]  /*15a0*/  IADD3 R27, -R4, R27, RZ ;  /* 0x0000001b041b7210 */ /* 0x004fce0007ffe1ff */
.L_x_454:
[----:B------:R-:W-:Y:S01]  /*15b0*/  ULDC.64 UR4, c[0x0][0xa10] ;  /* 0x0002840000047ab9 */ /* 0x000fe20000000a00 */
[----:B------:R-:W-:Y:S01]  /*15c0*/  ULDC.64 UR6, c[0x0][0x208] ;  /* 0x0000820000067ab9 */ /* 0x000fe20000000a00 */
[----:B------:R-:W-:-:S04]  /*15d0*/  ISETP.NE.U32.AND P0, PT, RZ, UR4, PT ;  /* 0x00000004ff007c0c */ /* 0x000fc8000bf05070 */
[----:B------:R-:W-:Y:S01]  /*15e0*/  ISETP.NE.AND.EX P0, PT, RZ, UR5, PT, P0 ;  /* 0x00000005ff007c0c */ /* 0x000fe2000bf05300 */
[----:B-----5:R-:W-:Y:S01]  /*15f0*/  IMAD.IADD R9, R27, 0x1, -R0 ;  /* 0x000000011b097824 */ /* 0x020fe200078e0a00 */
[----:B------:R-:W-:-:S11]  /*1600*/  ULDC.64 UR4, c[0x0][0xa30] ;  /* 0x00028c0000047ab9 */ /* 0x000fd60000000a00 */
[----:B0-----:R-:W0:Y:S02]  /*1610*/  @P0 LDC.64 R4, c[0x0][0xa10] ;  /* 0x00028400ff040b82 */ /* 0x001e240000000a00 */
[----:B0-----:R-:W-:-:S05]  /*1620*/  @P0 IMAD.WIDE R4, R25, 0x4, R4 ;  /* 0x0000000419040825 */ /* 0x001fca00078e0204 */
[----:B------:R-:W2:Y:S04]  /*1630*/  @P0 LDG.E R3, desc[UR6][R4.64] ;  /* 0x0000000604030981 */ /* 0x000ea8000c1e1900 */
[----:B------:R0:W2:Y:S01]  /*1640*/  @P0 LDG.E R8, desc[UR6][R4.64+0x4] ;  /* 0x0000040604080981 */ /* 0x0000a2000c1e1900 */
[----:B------:R-:W-:Y:S01]  /*1650*/  ISETP.NE.U32.AND P1, PT, RZ, UR4, PT ;  /* 0x00000004ff007c0c */ /* 0x000fe2000bf25070 */
[----:B------:R-:W-:-:S03]  /*1660*/  IMAD.MOV.U32 R147, RZ, RZ, R27 ;  /* 0x000000ffff937224 */ /* 0x000fc600078e001b */
[----:B------:R-:W-:Y:S02]  /*1670*/  ISETP.NE.AND.EX P1, PT, RZ, UR5, PT, P1 ;  /* 0x00000005ff007c0c */ /* 0x000fe4000bf25310 */
[----:B0-----:R-:W-:-:S04]  /*1680*/  IADD3 R4, -R9, RZ, RZ ;  /* 0x000000ff09047210 */ /* 0x001fc80007ffe1ff */
[----:B------:R-:W-:-:S07]  /*1690*/  VIMNMX R4, RZ, R4, !PT ;  /* 0x00000004ff047248 */ /* 0x000fce0007fe0100 */
[----:B------:R-:W-:-:S04]  /*16a0*/  @P1 IADD3 R6, P2, R28, UR4, RZ ;  /* 0x000000041c061c10 */ /* 0x000fc8000ff5e0ff */
[----:B------:R-:W-:Y:S02]  /*16b0*/  @P1 IADD3.X R7, R29, UR5, RZ, P2, !PT ;  /* 0x000000051d071c10 */ /* 0x000fe400097fe4ff */
[----:B------:R-:W-:-:S03]  /*16c0*/  PLOP3.LUT P2, PT, PT, PT, PT, 0x80, 0x0 ;  /* 0x000000000000781c */ /* 0x000fc60003f4f070 */
[----:B------:R0:W5:Y:S01]  /*16d0*/  @P1 LDG.E R147, desc[UR6][R6.64] ;  /* 0x0000000606931981 */ /* 0x000162000c1e1900 */
[----:B--2---:R-:W-:-:S05]  /*16e0*/  @P0 IADD3 R2, -R3, R8, RZ ;  /* 0x0000000803020210 */ /* 0x004fca0007ffe1ff */
[----:B------:R-:W-:-:S04]  /*16f0*/  IMAD.IADD R148, R9, 0x1, R2 ;  /* 0x0000000109947824 */ /* 0x000fc800078e0202 */
[----:B------:R-:W-:-:S04]  /*1700*/  VIADD R0, R148, 0x4f ;  /* 0x0000004f94007836 */ /* 0x000fc80000000000 */
[----:B------:R-:W-:-:S05]  /*1710*/  IMAD.HI R0, R0, 0x66666667, RZ ;  /* 0x6666666700007827 */ /* 0x000fca00078e02ff */
[----:B------:R-:W-:-:S04]  /*1720*/  SHF.R.U32.HI R3, RZ, 0x1f, R0 ;  /* 0x0000001fff037819 */ /* 0x000fc80000011600 */
[----:B------:R-:W-:-:S05]  /*1730*/  LEA.HI.SX32 R180, R0, R3, 0x1b ;  /* 0x0000000300b47211 */ /* 0x000fca00078fdaff */
[----:B------:R-:W-:-:S05]  /*1740*/  IMAD R3, R180, 0x50, -R9 ;  /* 0x00000050b4037824 */ /* 0x000fca00078e0a09 */
[----:B------:R-:W-:-:S04]  /*1750*/  VIMNMX R3, R3, R2, PT ;  /* 0x0000000203037248 */ /* 0x000fc80003fe0100 */
[----:B------:R-:W-:Y:S01]  /*1760*/  ISETP.GT.AND P0, PT, R3, R4, PT ;  /* 0x000000040300720c */ /* 0x000fe20003f04270 */
[----:B------:R-:W-:-:S05]  /*1770*/  IMAD.WIDE.U32 R4, R4, -0x33333333, RZ ;  /* 0xcccccccd04047825 */ /* 0x000fca00078e00ff */
[----:B------:R-:W-:-:S05]  /*1780*/  SHF.R.U32.HI R121, RZ, 0x6, R5 ;  /* 0x00000006ff797819 */ /* 0x000fca0000011605 */
[----:B------:R-:W-:Y:S02]  /*1790*/  IMAD.MOV.U32 R24, RZ, RZ, R121 ;  /* 0x000000ffff187224 */ /* 0x000fe400078e0079 */
[----:B------:R-:W-:-:S04]  /*17a0*/  @P0 VIADD R0, R3, 0x4f ;  /* 0x0000004f03000836 */ /* 0x000fc80000000000 */
[----:B------:R-:W-:-:S05]  /*17b0*/  @P0 IMAD.HI R0, R0, 0x66666667, RZ ;  /* 0x6666666700000827 */ /* 0x000fca00078e02ff */
[----:B------:R-:W-:-:S04]  /*17c0*/  @P0 SHF.R.U32.HI R3, RZ, 0x1f, R0 ;  /* 0x0000001fff030819 */ /* 0x000fc80000011600 */
[----:B------:R-:W-:-:S04]  /*17d0*/  @P0 LEA.HI.SX32 R24, R0, R3, 0x1b ;  /* 0x0000000300180211 */ /* 0x000fc800078fdaff */
[----:B------:R-:W-:-:S13]  /*17e0*/  ISETP.GT.AND P0, PT, R24, R121, PT ;  /* 0x000000791800720c */ /* 0x000fda0003f04270 */
[----:B0-----:R-:W-:Y:S05]  /*17f0*/  @!P0 BRA `(.L_x_455) ;  /* 0x0000008800f48947 */ /* 0x001fea0003800000 */
[----:B------:R-:W-:Y:S01]  /*1800*/  IADD3 R0, R16, 0x24400, RZ ;  /* 0x0002440010007810 */ /* 0x000fe20007ffe0ff */
[----:B------:R-:W-:Y:S03]  /*1810*/  BSSY B6, `(.L_x_456) ;  /* 0x0000013000067945 */ /* 0x000fe60003800000 */
[----:B------:R-:W-:-:S13]  /*1820*/  LOP3.LUT P0, RZ, R0, 0x3ff, RZ, 0xc0, !PT ;  /* 0x000003ff00ff7812 */ /* 0x000fda000780c0ff */
[----:B------:R-:W-:Y:S05]  /*1830*/  @!P0 BRA `(.L_x_457) ;  /* 0x0000000000408947 */ /* 0x000fea0003800000 */
[----:B------:R-:W-:Y:S01]  /*1840*/  MOV R0, 0x0 ;  /* 0x0000000000007802 */ /* 0x000fe20000000f00 */
[----:B------:R-:W-:Y:S01]  /*1850*/  ULDC.64 UR4, c[0x4][0xa8] ;  /* 0x01002a0000047ab9 */ /* 0x000fe20000000a00 */
[----:B------:R-:W-:Y:S01]  /*1860*/  ULDC.64 UR6, c[0x4][0x18] ;  /* 0x0100060000067ab9 */ /* 0x000fe20000000a00 */
[----:B------:R-:W-:Y:S01]  /*1870*/  IMAD.U32 R4, RZ, RZ, UR4 ;  /* 0x00000004ff047e24 */ /* 0x000fe2000f8e00ff */
[----:B------:R0:W1:Y:S01]  /*1880*/  LDC.64 R14, c[0x4][R0] ;  /* 0x01000000000e7b82 */ /* 0x0000620000000a00 */
        /* <DEDUP_REMOVED lines=8> */
[----:B0-----:R-:W-:-:S07]  /*1910*/  IMAD.MOV.U32 R12, RZ, RZ, 0x1 ;  /* 0x00000001ff0c7424 */ /* 0x001fce00078e00ff */
[----:B------:R-:W-:-:S07]  /*1920*/  LEPC R20, `(.L_x_457) ;  /* 0x000000001014794e */ /* 0x000fce0000000000 */
[----:B-1---5:R-:W-:Y:S05]  /*1930*/  CALL.ABS.NOINC R14 ;  /* 0x000000000e007343 */ /* 0x022fea0003c00000 */
.L_x_457:
[----:B------:R-:W-:Y:S05]  /*1940*/  BSYNC B6 ;  /* 0x0000000000067941 */ /* 0x000fea0003800000 */
.L_x_456:
[----:B------:R-:W-:Y:S01]  /*1950*/  VIADD R0, R16, 0x400 ;  /* 0x0000040010007836 */ /* 0x000fe20000000000 */
[----:B------:R-:W-:Y:S04]  /*1960*/  BSSY B6, `(.L_x_458) ;  /* 0x0000013000067945 */ /* 0x000fe80003800000 */
[----:B------:R-:W-:-:S13]  /*1970*/  LOP3.LUT P0, RZ, R0, 0x3ff, RZ, 0xc0, !PT ;  /* 0x000003ff00ff7812 */ /* 0x000fda000780c0ff */
[----:B------:R-:W-:Y:S05]  /*1980*/  @!P0 BRA `(.L_x_459) ;  /* 0x0000000000408947 */ /* 0x000fea0003800000 */
[----:B------:R-:W-:Y:S01]  /*1990*/  MOV R0, 0x0 ;  /* 0x0000000000007802 */ /* 0x000fe20000000f00 */
[----:B------:R-:W-:Y:S01]  /*19a0*/  ULDC.64 UR4, c[0x4][0xa8] ;  /* 0x01002a0000047ab9 */ /* 0x000fe20000000a00 */
[----:B------:R-:W-:Y:S01]  /*19b0*/  ULDC.64 UR6, c[0x4][0x18] ;  /* 0x0100060000067ab9 */ /* 0x000fe20000000a00 */
[----:B------:R-:W-:Y:S01]  /*19c0*/  IMAD.U32 R4, RZ, RZ, UR4 ;  /* 0x00000004ff047e24 */ /* 0x000fe2000f8e00ff */
[----:B------:R0:W1:Y:S01]  /*19d0*/  LDC.64 R14, c[0x4][R0] ;  /* 0x01000000000e7b82 */ /* 0x0000620000000a00 */
[----:B------:R-:W-:Y:S01]  /*19e0*/  MOV R5, UR5 ;  /* 0x0000000500057c02 */ /* 0x000fe20008000f00 */
[----:B------:R-:W-:Y:S01]  /*19f0*/  ULDC.64 UR4, c[0x4][0xb0] ;  /* 0x01002c0000047ab9 */ /* 0x000fe20000000a00 */
[----:B------:R-:W-:Y:S01]  /*1a00*/  MOV R10, UR6 ;  /* 0x00000006000a7c02 */ /* 0x000fe20008000f00 */
[----:B------:R-:W-:Y:S01]  /*1a10*/  IMAD.U32 R6, RZ, RZ, UR4 ;  /* 0x00000004ff067e24 */ /* 0x000fe2000f8e00ff */
[----:B------:R-:W-:Y:S01]  /*1a20*/  MOV R12, 0x1 ;  /* 0x00000001000c7802 */ /* 0x000fe20000000f00 */
[----:B------:R-:W-:-:S02]  /*1a30*/  IMAD.U32 R7, RZ, RZ, UR5 ;  /* 0x00000005ff077e24 */ /* 0x000fc4000f8e00ff */
[----:B------:R-:W-:Y:S02]  /*1a40*/  IMAD.U32 R11, RZ, RZ, UR7 ;  /* 0x00000007ff0b7e24 */ /* 0x000fe4000f8e00ff */
[----:B------:R-:W-:Y:S02]  /*1a50*/  IMAD.MOV.U32 R8, RZ, RZ, 0x70 ;  /* 0x00000070ff087424 */ /* 0x000fe400078e00ff */
[----:B0-----:R-:W-:-:S07]  /*1a60*/  IMAD.MOV.U32 R13, RZ, RZ, RZ ;  /* 0x000000ffff0d7224 */ /* 0x001fce00078e00ff */
[----:B------:R-:W-:-:S07]  /*1a70*/  LEPC R20, `(.L_x_459) ;  /* 0x000000001014794e */ /* 0x000fce0000000000 */
[----:B-1---5:R-:W-:Y:S05]  /*1a80*/  CALL.ABS.NOINC R14 ;  /* 0x000000000e007343 */ /* 0x022fea0003c00000 */
.L_x_459:
[----:B------:R-:W-:Y:S05]  /*1a90*/  BSYNC B6 ;  /* 0x0000000000067941 */ /* 0x000fea0003800000 */
.L_x_458:
[----:B------:R-:W-:Y:S01]  /*1aa0*/  ULDC.64 UR4, c[0x0][0x9f8] ;  /* 0x00027e0000047ab9 */ /* 0x000fe20000000a00 */
[----:B------:R-:W-:Y:S01]  /*1ab0*/  ULDC.64 UR6, c[0x0][0x208] ;  /* 0x0000820000067ab9 */ /* 0x000fe20000000a00 */
[----:B------:R-:W-:Y:S01]  /*1ac0*/  ISETP.NE.U32.AND P0, PT, RZ, UR4, PT ;  /* 0x00000004ff007c0c */ /* 0x000fe2000bf05070 */
[----:B------:R-:W0:Y:S08]  /*1ad0*/  LDC R0, c[0x0][0x428] ;  /* 0x00010a00ff007b82 */ /* 0x000e300000000800 */
[----:B------:R-:W1:Y:S01]  /*1ae0*/  LDC.64 R98, c[0x0][0x2f0] ;  /* 0x0000bc00ff627b82 */ /* 0x000e620000000a00 */
[----:B------:R-:W-:Y:S01]  /*1af0*/  ISETP.NE.AND.EX P0, PT, RZ, UR5, PT, P0 ;  /* 0x00000005ff007c0c */ /* 0x000fe2000bf05300 */
[----:B------:R-:W-:Y:S01]  /*1b00*/  IMAD.IADD R113, R26, 0x1, R27 ;  /* 0x000000011a717824 */ /* 0x000fe200078e021b */
[----:B------:R-:W-:-:S05]  /*1b10*/  ULDC.64 UR8, c[0x0][0x320] ;  /* 0x0000c80000087ab9 */ /* 0x000fca0000000a00 */
[----:B------:R-:W2:Y:S06]  /*1b20*/  LDC.64 R104, c[0x0][0x3e8] ;  /* 0x0000fa00ff687b82 */ /* 0x000eac0000000a00 */
[----:B------:R-:W-:Y:S02]  /*1b30*/  @P0 IADD3 R4, P1, R28, UR4, RZ ;  /* 0x000000041c040c10 */ /* 0x000fe4000ff3e0ff */
[----:B------:R-:W3:Y:S02]  /*1b40*/  LDC R120, c[0x0][0x3d4] ;  /* 0x0000f500ff787b82 */ /* 0x000ee40000000800 */
[----:B------:R-:W-:Y:S01]  /*1b50*/  @P0 IADD3.X R5, R29, UR5, RZ, P1, !PT ;  /* 0x000000051d050c10 */ /* 0x000fe20008ffe4ff */
[----:B------:R-:W-:-:S04]  /*1b60*/  ULDC.64 UR4, c[0x0][0x2f8] ;  /* 0x0000be0000047ab9 */ /* 0x000fc80000000a00 */
[----:B------:R4:W3:Y:S01]  /*1b70*/  @P0 LDG.E R25, desc[UR6][R4.64] ;  /* 0x0000000604190981 */ /* 0x0008e2000c1e1900 */
[----:B0-----:R-:W-:Y:S01]  /*1b80*/  ISETP.NE.AND P0, PT, R0, 0x1, PT ;  /* 0x000000010000780c */ /* 0x001fe20003f05270 */
[----:B------:R-:W-:Y:S01]  /*1b90*/  ULDC UR6, c[0x0][0x2e4] ;  /* 0x0000b90000067ab9 */ /* 0x000fe20000000800 */
[----:B------:R-:W-:Y:S01]  /*1ba0*/  SHF.R.S32.HI R10, RZ, 0x1f, R113 ;  /* 0x0000001fff0a7819 */ /* 0x000fe20000011471 */
[----:B------:R-:W0:Y:S01]  /*1bb0*/  LDC.64 R110, c[0x0][0x3d8] ;  /* 0x0000f600ff6e7b82 */ /* 0x000e220000000a00 */
[----:B------:R-:W-:Y:S01]  /*1bc0*/  ISETP.GE.AND P1, PT, R213, UR6, PT ;  /* 0x00000006d5007c0c */ /* 0x000fe2000bf26270 */
[----:B-1----:R-:W-:Y:S01]  /*1bd0*/  IMAD.SHL.U32 R130, R98, 0x20, RZ ;  /* 0x0000002062827824 */ /* 0x002fe200078e00ff */
[----:B------:R-:W-:Y:S01]  /*1be0*/  SHF.R.S32.HI R117, RZ, 0x1f, R18 ;  /* 0x0000001fff757819 */ /* 0x000fe20000011412 */
[-C--:B------:R-:W-:Y:S01]  /*1bf0*/  IMAD R6, R10, R98.reuse, RZ ;  /* 0x000000620a067224 */ /* 0x080fe200078e02ff */
[----:B------:R-:W-:Y:S01]  /*1c00*/  SHF.R.S32.HI R23, RZ, 0x1f, R22 ;  /* 0x0000001fff177819 */ /* 0x000fe20000011416 */
[----:B----4-:R-:W-:Y:S01]  /*1c10*/  IMAD.WIDE.U32 R4, R113, R98, RZ ;  /* 0x0000006271047225 */ /* 0x010fe200078e00ff */
[----:B------:R-:W-:-:S02]  /*1c20*/  ISETP.GE.AND P2, PT, R224, UR6, PT ;  /* 0x00000006e0007c0c */ /* 0x000fc4000bf46270 */
[----:B--2---:R-:W-:Y:S01]  /*1c30*/  SHF.L.U64.HI R34, R104, 0x5, R105 ;  /* 0x0000000568227819 */ /* 0x004fe20000010269 */
[----:B------:R-:W1:Y:S01]  /*1c40*/  @P0 LDC R3, c[0x0][0x42c] ;  /* 0x00010b00ff030b82 */ /* 0x000e620000000800 */
[----:B------:R-:W-:Y:S01]  /*1c50*/  IMAD.WIDE.U32 R100, R18, R104, R22 ;  /* 0x0000006812647225 */ /* 0x000fe200078e0016 */
[C---:B------:R-:W-:Y:S02]  /*1c60*/  SHF.L.U64.HI R33, R104.reuse, 0x6, R105 ;  /* 0x0000000668217819 */ /* 0x040fe40000010269 */
[C---:B------:R-:W-:Y:S01]  /*1c70*/  SHF.L.U32 R32, R104.reuse, 0x5, RZ ;  /* 0x0000000568207819 */ /* 0x040fe200000006ff */
[----:B------:R-:W-:Y:S01]  /*1c80*/  IMAD.SHL.U32 R31, R104, 0x40, RZ ;  /* 0x00000040681f7824 */ /* 0x000fe200078e00ff */
[C-C-:B------:R-:W-:Y:S01]  /*1c90*/  SHF.L.U64.HI R129, R98.reuse, 0x5, R99.reuse ;  /* 0x0000000562817819 */ /* 0x140fe20000010263 */
[C---:B------:R-:W-:Y:S01]  /*1ca0*/  IMAD.SHL.U32 R132, R98.reuse, 0x40, RZ ;  /* 0x0000004062847824 */ /* 0x040fe200078e00ff */
[----:B------:R-:W2:Y:S01]  /*1cb0*/  @P0 LDC R7, c[0x0][0x430] ;  /* 0x00010c00ff070b82 */ /* 0x000ea20000000800 */
[----:B------:R-:W-:-:S02]  /*1cc0*/  SHF.L.U64.HI R131, R98, 0x6, R99 ;  /* 0x0000000662837819 */ /* 0x000fc40000010263 */
[C---:B------:R-:W-:Y:S01]  /*1cd0*/  IADD3 R112, P3, R18.reuse, R113, RZ ;  /* 0x0000007112707210 */ /* 0x040fe20007f7e0ff */
[----:B0-----:R-:W-:Y:S01]  /*1ce0*/  IMAD.WIDE.U32 R106, R18, R110, R22 ;  /* 0x0000006e126a7225 */ /* 0x001fe200078e0016 */
[C-C-:B------:R-:W-:Y:S02]  /*1cf0*/  SHF.L.U64.HI R30, R110.reuse, 0x5, R111.reuse ;  /* 0x000000056e1e7819 */ /* 0x140fe4000001026f */
[C---:B------:R-:W-:Y:S01]  /*1d00*/  SHF.L.U64.HI R29, R110.reuse, 0x6, R111 ;  /* 0x000000066e1d7819 */ /* 0x040fe2000001026f */
[----:B------:R-:W-:Y:S01]  /*1d10*/  IMAD R127, R111, 0x50, RZ ;  /* 0x000000506f7f7824 */ /* 0x000fe200078e02ff */
[C---:B------:R-:W-:Y:S01]  /*1d20*/  SHF.L.U32 R27, R110.reuse, 0x6, RZ ;  /* 0x000000066e1b7819 */ /* 0x040fe200000006ff */
[----:B------:R-:W-:Y:S02]  /*1d30*/  IMAD.SHL.U32 R28, R110, 0x20, RZ ;  /* 0x000000206e1c7824 */ /* 0x000fe400078e00ff */
[----:B-1----:R-:W-:-:S04]  /*1d40*/  @P0 IMAD.HI.U32 R0, R150, R3, RZ ;  /* 0x0000000396000227 */ /* 0x002fc800078e00ff */
[----:B------:R-:W-:Y:S02]  /*1d50*/  IMAD R3, R113, R99, R6 ;  /* 0x0000006371037224 */ /* 0x000fe400078e0206 */
[----:B------:R-:W-:Y:S01]  /*1d60*/  IMAD.X R113, R10, 0x1, R117, P3 ;  /* 0x000000010a717824 */ /* 0x000fe200018e0675 */
[----:B--2---:R-:W-:Y:S02]  /*1d70*/  @P0 SHF.R.U32.HI R150, RZ, R7, R0 ;  /* 0x00000007ff960219 */ /* 0x004fe40000011600 */
[----:B------:R-:W-:Y:S02]  /*1d80*/  IADD3 R5, R5, R3, RZ ;  /* 0x0000000305057210 */ /* 0x000fe40007ffe0ff */
[----:B------:R-:W-:Y:S02]  /*1d90*/  SHF.R.S32.HI R6, RZ, 0x1f, R150 ;  /* 0x0000001fff067819 */ /* 0x000fe40000011496 */
[----:B------:R-:W-:Y:S01]  /*1da0*/  SEL R3, RZ, 0xffffffff, P1 ;  /* 0xffffffffff037807 */ /* 0x000fe20000800000 */
[----:B------:R-:W-:Y:S01]  /*1db0*/  IMAD.WIDE.U32 R4, R150, UR4, R4 ;  /* 0x0000000496047c25 */ /* 0x000fe2000f8e0004 */
[----:B------:R-:W-:-:S02]  /*1dc0*/  ISETP.GE.AND P0, PT, R212, UR6, PT ;  /* 0x00000006d4007c0c */ /* 0x000fc4000bf06270 */
[----:B---3--:R-:W-:Y:S01]  /*1dd0*/  ISETP.GE.AND P1, PT, R213, R120, PT ;  /* 0x00000078d500720c */ /* 0x008fe20003f26270 */
[----:B------:R-:W-:Y:S01]  /*1de0*/  IMAD R7, R6, UR4, RZ ;  /* 0x0000000406077c24 */ /* 0x000fe2000f8e02ff */
[----:B------:R-:W-:Y:S01]  /*1df0*/  SEL R0, RZ, 0x1, P0 ;  /* 0x00000001ff007807 */ /* 0x000fe20000000000 */
[----:B------:R-:W-:Y:S01]  /*1e00*/  IMAD.SHL.U32 R3, R3, 0x2, RZ ;  /* 0x0000000203037824 */ /* 0x000fe200078e00ff */
[----:B------:R-:W-:Y:S01]  /*1e10*/  ISETP.GE.AND P0, PT, R225, UR6, PT ;  /* 0x00000006e1007c0c */ /* 0x000fe2000bf06270 */
[----:B------:R-:W-:Y:S01]  /*1e20*/  IMAD R7, R150, UR5, R7 ;  /* 0x0000000596077c24 */ /* 0x000fe2000f8e0207 */
[----:B------:R-:W-:Y:S01]  /*1e30*/  ULDC.64 UR4, c[0x0][0xa08] ;  /* 0x0002820000047ab9 */ /* 0x000fe20000000a00 */
[----:B------:R-:W-:Y:S01]  /*1e40*/  MOV R38, R4 ;  /* 0x0000000400267202 */ /* 0x000fe20000000f00 */
[----:B------:R-:W-:Y:S01]  /*1e50*/  IMAD.MOV.U32 R4, RZ, RZ, R212 ;  /* 0x000000ffff047224 */ /* 0x000fe200078e00d4 */
[----:B------:R-:W-:Y:S01]  /*1e60*/  LOP3.LUT R0, R3, 0x2, R0, 0xe2, !PT ;  /* 0x0000000203007812 */ /* 0x000fe200078ee200 */
[----:B------:R-:W-:Y:S01]  /*1e70*/  IMAD.IADD R39, R5, 0x1, R7 ;  /* 0x0000000105277824 */ /* 0x000fe200078e0207 */
[----:B------:R-:W-:Y:S01]  /*1e80*/  SEL R3, RZ, 0x4, P0 ;  /* 0x00000004ff037807 */ /* 0x000fe20000000000 */
[----:B------:R-:W-:Y:S01]  /*1e90*/  IMAD R7, R6, UR8, RZ ;  /* 0x0000000806077c24 */ /* 0x000fe2000f8e02ff */
[----:B------:R-:W-:Y:S01]  /*1ea0*/  ISETP.NE.U32.AND P0, PT, RZ, UR4, PT ;  /* 0x00000004ff007c0c */ /* 0x000fe2000bf05070 */
[C---:B------:R-:W-:Y:S01]  /*1eb0*/  IMAD R6, R117.reuse, R104, RZ ;  /* 0x0000006875067224 */ /* 0x040fe200078e02ff */
[----:B------:R-:W-:Y:S01]  /*1ec0*/  LOP3.LUT R3, R0, R3, RZ, 0xfc, !PT ;  /* 0x0000000300037212 */ /* 0x000fe200078efcff */
[----:B------:R-:W-:Y:S01]  /*1ed0*/  IMAD R15, R150, UR9, R7 ;  /* 0x00000009960f7c24 */ /* 0x000fe2000f8e0207 */
[----:B------:R-:W-:Y:S01]  /*1ee0*/  ISETP.NE.AND.EX P0, PT, RZ, UR5, PT, P0 ;  /* 0x00000005ff007c0c */ /* 0x000fe2000bf05300 */
[----:B------:R-:W-:Y:S01]  /*1ef0*/  ULDC.64 UR4, c[0x0][0x300] ;  /* 0x0000c00000047ab9 */ /* 0x000fe20000000a00 */
[----:B------:R-:W-:Y:S01]  /*1f00*/  SHF.R.S32.HI R5, RZ, 0x1f, R212 ;  /* 0x0000001fff057819 */ /* 0x000fe200000114d4 */
[----:B------:R-:W-:Y:S01]  /*1f10*/  IMAD R7, R117, R98, RZ ;  /* 0x0000006275077224 */ /* 0x000fe200078e02ff */
[----:B------:R-:W-:Y:S01]  /*1f20*/  LOP3.LUT R26, R3, 0x1, RZ, 0xc0, !PT ;  /* 0x00000001031a7812 */ /* 0x000fe200078ec0ff */
[----:B------:R-:W-:-:S02]  /*1f30*/  IMAD R13, R18, R105, R6 ;  /* 0x00000069120d7224 */ /* 0x000fc400078e0206 */
[C---:B------:R-:W-:Y:S02]  /*1f40*/  IMAD R35, R18.reuse, R99, R7 ;  /* 0x0000006312237224 */ /* 0x040fe400078e0207 */
[----:B------:R-:W-:Y:S01]  /*1f50*/  IMAD.WIDE.U32 R6, R18, R98, R4 ;  /* 0x0000006212067225 */ /* 0x000fe200078e0004 */
[----:B------:R-:W-:-:S03]  /*1f60*/  IADD3 R101, R101, R13, RZ ;  /* 0x0000000d65657210 */ /* 0x000fc60007ffe0ff */
[----:B------:R-:W-:Y:S02]  /*1f70*/  IMAD.WIDE.U32 R8, R150, UR8, R4 ;  /* 0x0000000896087c25 */ /* 0x000fe4000f8e0004 */
[----:B------:R-:W0:Y:S02]  /*1f80*/  S2R R150, SR_TID.X ;  /* 0x0000000000967919 */ /* 0x000e240000002100 */
[----:B------:R-:W-:Y:S02]  /*1f90*/  IMAD.IADD R9, R9, 0x1, R15 ;  /* 0x0000000109097824 */ /* 0x000fe400078e020f */
[----:B------:R-:W-:-:S04]  /*1fa0*/  IMAD.WIDE.U32 R102, R18, R104, R4 ;  /* 0x0000006812667225 */ /* 0x000fc800078e0004 */
[----:B------:R-:W-:Y:S01]  /*1fb0*/  IMAD.WIDE.U32 R108, R18, R110, R4 ;  /* 0x0000006e126c7225 */ /* 0x000fe200078e0004 */
[----:B------:R-:W-:-:S03]  /*1fc0*/  SEL R4, R120, RZ, P1 ;  /* 0x000000ff78047207 */ /* 0x000fc60000800000 */
[----:B------:R-:W-:Y:S02]  /*1fd0*/  IMAD.IADD R103, R13, 0x1, R103 ;  /* 0x000000010d677824 */ /* 0x000fe400078e0267 */
[----:B------:R-:W-:Y:S02]  /*1fe0*/  IMAD.IADD R5, R213, 0x1, R4 ;  /* 0x00000001d5057824 */ /* 0x000fe400078e0204 */
[----:B-----5:R-:W-:-:S04]  /*1ff0*/  IMAD.WIDE.U32 R100, R147, R104, R100 ;  /* 0x0000006893647225 */ /* 0x020fc800078e0064 */
[----:B------:R-:W-:Y:S01]  /*2000*/  IMAD.WIDE.U32 R102, R147, R104, R102 ;  /* 0x0000006893667225 */ /* 0x000fe200078e0066 */
[----:B0-----:R-:W-:Y:S02]  /*2010*/  LEA.HI R150, R150, 0x8, RZ, 0x19 ;  /* 0x0000000896967811 */ /* 0x001fe400078fc8ff */
[----:B------:R-:W-:Y:S02]  /*2020*/  SHF.R.S32.HI R0, RZ, 0x1f, R25 ;  /* 0x0000001fff007819 */ /* 0x000fe40000011419 */
[----:B------:R-:W-:Y:S02]  /*2030*/  SEL R11, R25, RZ, !P0 ;  /* 0x000000ff190b7207 */ /* 0x000fe40004000000 */
[----:B------:R-:W-:-:S03]  /*2040*/  SEL R0, R0, RZ, !P0 ;  /* 0x000000ff00007207 */ /* 0x000fc60004000000 */
[----:B------:R-:W-:-:S04]  /*2050*/  IMAD.WIDE.U32 R38, R11, UR4, R38 ;  /* 0x000000040b267c25 */ /* 0x000fc8000f8e0026 */
[----:B------:R-:W-:Y:S01]  /*2060*/  IMAD R12, R0, UR4, RZ ;  /* 0x00000004000c7c24 */ /* 0x000fe2000f8e02ff */
[----:B------:R-:W-:Y:S02]  /*2070*/  IADD3 R36, P0, R38, R6, RZ ;  /* 0x0000000626247210 */ /* 0x000fe40007f1e0ff */
[----:B------:R-:W-:Y:S01]  /*2080*/  SHF.R.S32.HI R6, RZ, 0x1f, R5 ;  /* 0x0000001fff067819 */ /* 0x000fe20000011405 */
[----:B------:R-:W-:Y:S01]  /*2090*/  IMAD R37, R11, UR5, R12 ;  /* 0x000000050b257c24 */ /* 0x000fe2000f8e020c */
[----:B------:R-:W-:Y:S02]  /*20a0*/  ULDC.64 UR4, c[0x0][0x328] ;  /* 0x0000ca0000047ab9 */ /* 0x000fe40000000a00 */
[----:B------:R-:W-:Y:S02]  /*20b0*/  IMAD R0, R0, UR4, RZ ;  /* 0x0000000400007c24 */ /* 0x000fe4000f8e02ff */
[----:B------:R-:W-:Y:S02]  /*20c0*/  IMAD.IADD R37, R39, 0x1, R37 ;  /* 0x0000000127257824 */ /* 0x000fe400078e0225 */
[----:B------:R-:W-:-:S02]  /*20d0*/  IMAD R41, R11, UR5, R0 ;  /* 0x000000050b297c24 */ /* 0x000fc4000f8e0200 */
[----:B------:R-:W-:Y:S01]  /*20e0*/  IMAD R0, R117, R110, RZ ;  /* 0x0000006e75007224 */ /* 0x000fe200078e02ff */
[----:B------:R-:W-:Y:S01]  /*20f0*/  IADD3.X R35, R37, R7, R35, P0, !PT ;  /* 0x0000000725237210 */ /* 0x000fe200007fe423 */
[----:B------:R-:W-:Y:S01]  /*2100*/  IMAD.WIDE.U32 R96, R11, UR4, R8 ;  /* 0x000000040b607c25 */ /* 0x000fe2000f8e0008 */
[----:B------:R-:W-:Y:S02]  /*2110*/  ISETP.GE.AND P0, PT, R212, R120, PT ;  /* 0x00000078d400720c */ /* 0x000fe40003f06270 */
[----:B------:R-:W-:Y:S01]  /*2120*/  LEA.HI R11, R6, R5, RZ, 0x3 ;  /* 0x00000005060b7211 */ /* 0x000fe200078f18ff */
[----:B------:R-:W-:Y:S01]  /*2130*/  IMAD R9, R18, R111, R0 ;  /* 0x0000006f12097224 */ /* 0x000fe200078e0200 */
[C---:B------:R-:W-:Y:S01]  /*2140*/  SEL R7, R120.reuse, RZ, P0 ;  /* 0x000000ff78077207 */ /* 0x040fe20000000000 */
[----:B------:R-:W-:Y:S01]  /*2150*/  IMAD.SHL.U32 R120, R120, 0x2, RZ ;  /* 0x0000000278787824 */ /* 0x000fe200078e00ff */
[----:B------:R-:W-:Y:S01]  /*2160*/  LEA.HI R6, R6, R5, RZ, 0x6 ;  /* 0x0000000506067211 */ /* 0x000fe200078f30ff */
[----:B------:R-:W-:Y:S01]  /*2170*/  IMAD.IADD R107, R107, 0x1, R9 ;  /* 0x000000016b6b7824 */ /* 0x000fe200078e0209 */
[----:B------:R-:W-:-:S02]  /*2180*/  IADD3 R7, R212, R7, RZ ;  /* 0x00000007d4077210 */ /* 0x000fc40007ffe0ff */
[----:B------:R-:W-:Y:S01]  /*2190*/  SHF.R.S32.HI R6, RZ, 0x6, R6 ;  /* 0x00000006ff067819 */ /* 0x000fe20000011406 */
[-C--:B------:R-:W-:Y:S01]  /*21a0*/  IMAD.WIDE.U32 R106, R147, R110.reuse, R106 ;  /* 0x0000006e936a7225 */ /* 0x080fe200078e006a */
[----:B------:R-:W-:Y:S02]  /*21b0*/  SHF.R.S32.HI R0, RZ, 0x1f, R7 ;  /* 0x0000001fff007819 */ /* 0x000fe40000011407 */
[----:B------:R-:W-:Y:S01]  /*21c0*/  IADD3 R109, R9, R109, RZ ;  /* 0x0000006d096d7210 */ /* 0x000fe20007ffe0ff */
[----:B------:R-:W-:Y:S01]  /*21d0*/  IMAD R143, R6, 0x1400, R234 ;  /* 0x00001400068f7824 */ /* 0x000fe200078e02ea */
[-C--:B------:R-:W-:Y:S01]  /*21e0*/  LEA.HI R4, R0, R7.reuse, RZ, 0x6 ;  /* 0x0000000700047211 */ /* 0x080fe200078f30ff */
[----:B------:R-:W-:Y:S01]  /*21f0*/  IMAD R141, R6, 0x1400, R231 ;  /* 0x00001400068d7824 */ /* 0x000fe200078e02e7 */
[----:B------:R-:W-:Y:S01]  /*2200*/  LEA.HI R7, R0, R7, RZ, 0x3 ;  /* 0x0000000700077211 */ /* 0x000fe200078f18ff */
[----:B------:R-:W-:Y:S01]  /*2210*/  IMAD R133, R6, 0x1400, R229 ;  /* 0x0000140006857824 */ /* 0x000fe200078e02e5 */
[----:B------:R-:W-:Y:S01]  /*2220*/  SHF.R.S32.HI R4, RZ, 0x6, R4 ;  /* 0x00000006ff047819 */ /* 0x000fe20000011404 */
[----:B------:R-:W-:Y:S01]  /*2230*/  IMAD.WIDE.U32 R108, R147, R110, R108 ;  /* 0x0000006e936c7225 */ /* 0x000fe200078e006c */
[----:B------:R-:W-:-:S02]  /*2240*/  LOP3.LUT R0, R232, 0x38, R7, 0xf8, !PT ;  /* 0x00000038e8007812 */ /* 0x000fc400078ef807 */
[C---:B------:R-:W-:Y:S01]  /*2250*/  LOP3.LUT R9, R227.reuse, 0x38, R7, 0xf8, !PT ;  /* 0x00000038e3097812 */ /* 0x040fe200078ef807 */
[----:B------:R-:W-:Y:S01]  /*2260*/  IMAD R144, R4, 0x1400, R234 ;  /* 0x0000140004907824 */ /* 0x000fe200078e02ea */
[-C--:B------:R-:W-:Y:S01]  /*2270*/  LOP3.LUT R5, R0, R233.reuse, RZ, 0x3c, !PT ;  /* 0x000000e900057212 */ /* 0x080fe200078e3cff */
[----:B------:R-:W-:Y:S01]  /*2280*/  IMAD R142, R4, 0x1400, R231 ;  /* 0x00001400048e7824 */ /* 0x000fe200078e02e7 */
[----:B------:R-:W-:Y:S01]  /*2290*/  LOP3.LUT R0, R232, 0x38, R11, 0xf8, !PT ;  /* 0x00000038e8007812 */ /* 0x000fe200078ef80b */
[----:B------:R-:W-:Y:S01]  /*22a0*/  IMAD R140, R4, 0x1400, R229 ;  /* 0x00001400048c7824 */ /* 0x000fe200078e02e5 */
[----:B------:R-:W-:Y:S01]  /*22b0*/  LOP3.LUT R13, R226, 0x38, R7, 0xf8, !PT ;  /* 0x00000038e20d7812 */ /* 0x000fe200078ef807 */
[----:B------:R-:W-:Y:S01]  /*22c0*/  IMAD.IADD R144, R144, 0x1, R5 ;  /* 0x0000000190907824 */ /* 0x000fe200078e0205 */
[----:B------:R-:W-:Y:S02]  /*22d0*/  LOP3.LUT R5, R227, 0x38, R11, 0xf8, !PT ;  /* 0x00000038e3057812 */ /* 0x000fe400078ef80b */
[----:B------:R-:W-:-:S02]  /*22e0*/  LOP3.LUT R0, R0, R233, RZ, 0x3c, !PT ;  /* 0x000000e900007212 */ /* 0x000fc400078e3cff */
[-C--:B------:R-:W-:Y:S02]  /*22f0*/  LOP3.LUT R4, R5, R230.reuse, RZ, 0x3c, !PT ;  /* 0x000000e605047212 */ /* 0x080fe400078e3cff */
[----:B------:R-:W-:Y:S01]  /*2300*/  SHF.R.S32.HI R5, RZ, 0x1f, R147 ;  /* 0x0000001fff057819 */ /* 0x000fe20000011493 */
[----:B------:R-:W-:Y:S01]  /*2310*/  IMAD.IADD R143, R143, 0x1, R0 ;  /* 0x000000018f8f7824 */ /* 0x000fe200078e0200 */
[----:B------:R-:W-:Y:S01]  /*2320*/  LOP3.LUT R9, R9, R230, RZ, 0x3c, !PT ;  /* 0x000000e609097212 */ /* 0x000fe200078e3cff */
[----:B------:R-:W-:Y:S01]  /*2330*/  IMAD.IADD R141, R141, 0x1, R4 ;  /* 0x000000018d8d7824 */ /* 0x000fe200078e0204 */
[----:B------:R-:W-:Y:S01]  /*2340*/  LOP3.LUT R13, R13, R228, RZ, 0x3c, !PT ;  /* 0x000000e40d0d7212 */ /* 0x000fe200078e3cff */
[----:B------:R-:W-:Y:S01]  /*2350*/  IMAD R0, R5, R104, RZ ;  /* 0x0000006805007224 */ /* 0x000fe200078e02ff */
[----:B------:R-:W-:Y:S01]  /*2360*/  SHF.R.S32.HI R12, RZ, 0x3, R11 ;  /* 0x00000003ff0c7819 */ /* 0x000fe2000001140b */
[----:B------:R-:W-:Y:S01]  /*2370*/  IMAD.IADD R142, R142, 0x1, R9 ;  /* 0x000000018e8e7824 */ /* 0x000fe200078e0209 */
[----:B------:R-:W-:Y:S01]  /*2380*/  LOP3.LUT R9, R226, 0x38, R11, 0xf8, !PT ;  /* 0x00000038e2097812 */ /* 0x000fe200078ef80b */
[----:B------:R-:W-:Y:S01]  /*2390*/  IMAD R21, R147, R105, R0 ;  /* 0x0000006993157224 */ /* 0x000fe200078e0200 */
[----:B------:R-:W-:Y:S01]  /*23a0*/  IADD3 R140, R140, R13, RZ ;  /* 0x0000000d8c8c7210 */ /* 0x000fe20007ffe0ff */
[----:B------:R-:W-:Y:S01]  /*23b0*/  IMAD R0, R5, R110, RZ ;  /* 0x0000006e05007224 */ /* 0x000fe200078e02ff */
[----:B------:R-:W-:Y:S01]  /*23c0*/  LOP3.LUT R6, R9, R228, RZ, 0x3c, !PT ;  /* 0x000000e409067212 */ /* 0x000fe200078e3cff */
[----:B------:R-:W-:Y:S01]  /*23d0*/  IMAD R13, R105, 0x50, RZ ;  /* 0x00000050690d7824 */ /* 0x000fe200078e02ff */
[----:B------:R-:W-:Y:S01]  /*23e0*/  LOP3.LUT R11, R11, 0xfffffff8, RZ, 0xc0, !PT ;  /* 0xfffffff80b0b7812 */ /* 0x000fe200078ec0ff */
[----:B------:R-:W-:Y:S01]  /*23f0*/  IMAD.WIDE.U32 R104, R104, 0x50, RZ ;  /* 0x0000005068687825 */ /* 0x000fe200078e00ff */
[----:B------:R-:W-:-:S02]  /*2400*/  IADD3 R133, R133, R6, RZ ;  /* 0x0000000685857210 */ /* 0x000fc40007ffe0ff */
[----:B------:R-:W-:Y:S01]  /*2410*/  IADD3 R25, R101, R21, RZ ;  /* 0x0000001565197210 */ /* 0x000fe20007ffe0ff */
[----:B------:R-:W-:Y:S01]  /*2420*/  IMAD R15, R147, R111, R0 ;  /* 0x0000006f930f7224 */ /* 0x000fe200078e0200 */
[----:B------:R-:W-:Y:S01]  /*2430*/  SEL R0, RZ, 0x8, P2 ;  /* 0x00000008ff007807 */ /* 0x000fe20001000000 */
[----:B------:R-:W-:Y:S01]  /*2440*/  IMAD R9, R99, 0x50, RZ ;  /* 0x0000005063097824 */ /* 0x000fe200078e02ff */
[----:B------:R-:W-:Y:S01]  /*2450*/  SHF.R.S32.HI R14, RZ, 0x3, R7 ;  /* 0x00000003ff0e7819 */ /* 0x000fe20000011407 */
[----:B------:R-:W-:Y:S01]  /*2460*/  IMAD.WIDE.U32 R98, R98, 0x50, RZ ;  /* 0x0000005062627825 */ /* 0x000fe200078e00ff */
[----:B------:R-:W-:Y:S02]  /*2470*/  LOP3.LUT R0, R3, R0, RZ, 0xfc, !PT ;  /* 0x0000000003007212 */ /* 0x000fe400078efcff */
[----:B------:R-:W-:Y:S01]  /*2480*/  SHF.R.S32.HI R6, RZ, 0x1f, R11 ;  /* 0x0000001fff067819 */ /* 0x000fe2000001140b */
[----:B------:R-:W-:Y:S01]  /*2490*/  IMAD.IADD R128, R105, 0x1, R13 ;  /* 0x0000000169807824 */ /* 0x000fe200078e020d */
[----:B------:R-:W-:Y:S01]  /*24a0*/  LOP3.LUT R13, R7, 0xfffffff8, RZ, 0xc0, !PT ;  /* 0xfffffff8070d7812 */ /* 0x000fe200078ec0ff */
[----:B------:R-:W-:Y:S01]  /*24b0*/  IMAD.WIDE.U32 R110, R110, 0x50, RZ ;  /* 0x000000506e6e7825 */ /* 0x000fe200078e00ff */
[----:B------:R-:W-:-:S02]  /*24c0*/  IADD3 R126, R99, R9, RZ ;  /* 0x00000009637e7210 */ /* 0x000fc40007ffe0ff */
[C---:B------:R-:W-:Y:S01]  /*24d0*/  LOP3.LUT R10, R0.reuse, 0x2, RZ, 0xc0, !PT ;  /* 0x00000002000a7812 */ /* 0x040fe200078ec0ff */
[----:B------:R-:W-:Y:S01]  /*24e0*/  IMAD.IADD R20, R107, 0x1, R15 ;  /* 0x000000016b147824 */ /* 0x000fe200078e020f */
[----:B------:R-:W-:Y:S01]  /*24f0*/  IADD3 R15, R15, R109, RZ ;  /* 0x0000006d0f0f7210 */ /* 0x000fe20007ffe0ff */
[----:B------:R-:W-:Y:S01]  /*2500*/  IMAD.IADD R127, R111, 0x1, R127 ;  /* 0x000000016f7f7824 */ /* 0x000fe200078e027f */
[C---:B------:R-:W-:Y:S01]  /*2510*/  LOP3.LUT R9, R0.reuse, 0x4, RZ, 0xc0, !PT ;  /* 0x0000000400097812 */ /* 0x040fe200078ec0ff */
[----:B------:R-:W-:Y:S01]  /*2520*/  IMAD.IADD R21, R21, 0x1, R103 ;  /* 0x0000000115157824 */ /* 0x000fe200078e0267 */
[----:B------:R-:W-:Y:S01]  /*2530*/  LOP3.LUT R8, R0, 0x8, RZ, 0xc0, !PT ;  /* 0x0000000800087812 */ /* 0x000fe200078ec0ff */
[----:B------:R-:W-:Y:S01]  /*2540*/  IMAD.IADD R5, R97, 0x1, R41 ;  /* 0x0000000161057824 */ /* 0x000fe200078e0229 */
[----:B------:R-:W-:-:S07]  /*2550*/  SHF.R.S32.HI R7, RZ, 0x1f, R13 ;  /* 0x0000001fff077819 */ /* 0x000fce000001140d */
.L_x_567:
[----:B------:R-:W0:Y:S01]  /*2560*/  LDC.64 R118, c[0x0][0x2d8] ;  /* 0x0000b600ff767b82 */ /* 0x000e220000000a00 */
[----:B---3--:R-:W-:Y:S01]  /*2570*/  VIADD R45, R24, 0xffffffff ;  /* 0xffffffff182d7836 */ /* 0x008fe20000000000 */
[----:B------:R-:W-:Y:S05]  /*2580*/  YIELD ;  /* 0x0000000000007946 */ /* 0x000fea0003800000 */
[----:B------:R-:W-:Y:S01]  /*2590*/  SHF.R.S32.HI R42, RZ, 0x1f, R45 ;  /* 0x0000001fff2a7819 */ /* 0x000fe2000001142d */
[----:B-1----:R-:W1:Y:S01]  /*25a0*/  LDC R116, c[0x0][0x3d4] ;  /* 0x0000f500ff747b82 */ /* 0x002e620000000800 */
[-C--:B------:R-:W-:Y:S01]  /*25b0*/  IMAD R3, R126, R45.reuse, RZ ;  /* 0x0000002d7e037224 */ /* 0x080fe200078e02ff */
[----:B------:R-:W-:Y:S01]  /*25c0*/  BSSY B0, `(.L_x_460) ;  /* 0x0000765000007945 */ /* 0x000fe20003800000 */
[----:B------:R-:W-:-:S04]  /*25d0*/  IMAD.WIDE.U32 R124, R98, R45, RZ ;  /* 0x0000002d627c7225 */ /* 0x000fc800078e00ff */
[----:B------:R-:W-:Y:S01]  /*25e0*/  IMAD R3, R42, R98, R3 ;  /* 0x000000622a037224 */ /* 0x000fe200078e0203 */
[CC--:B------:R-:W-:Y:S02]  /*25f0*/  IADD3 R40, P2, R36.reuse, R124.reuse, RZ ;  /* 0x0000007c24287210 */ /* 0x0c0fe40007f5e0ff */
[CC--:B------:R-:W-:Y:S02]  /*2600*/  IADD3 R0, P3, P4, R36.reuse, R124.reuse, R132 ;  /* 0x0000007c24007210 */ /* 0x0c0fe40007c7e084 */
[----:B------:R-:W-:Y:S02]  /*2610*/  IADD3 R92, R125, R3, RZ ;  /* 0x000000037d5c7210 */ /* 0x000fe40007ffe0ff */
[----:B------:R-:W-:Y:S02]  /*2620*/  IADD3 R4, P5, P6, R36, R124, R130 ;  /* 0x0000007c24047210 */ /* 0x000fe40007ebe082 */
[----:B------:R-:W-:Y:S01]  /*2630*/  IADD3.X R3, R35, R92, R131, P3, P4 ;  /* 0x0000005c23037210 */ /* 0x000fe20001fe8483 */
[----:B------:R-:W-:Y:S01]  /*2640*/  IMAD.X R41, R92, 0x1, R35, P2 ;  /* 0x000000015c297824 */ /* 0x000fe200010e0623 */
[----:B0-----:R-:W-:-:S02]  /*2650*/  LEA R52, P2, R0, R118, 0x1 ;  /* 0x0000007600347211 */ /* 0x001fc400078408ff */
[----:B------:R-:W-:Y:S02]  /*2660*/  IADD3.X R24, R35, R92, R129, P5, P6 ;  /* 0x0000005c23187210 */ /* 0x000fe40002fec481 */
[----:B------:R-:W-:Y:S01]  /*2670*/  LEA.HI.X R53, R0, R119, R3, 0x1, P2 ;  /* 0x0000007700357211 */ /* 0x000fe200010f0c03 */
[----:B------:R-:W-:Y:S01]  /*2680*/  IMAD R3, R17, 0x5000, R236 ;  /* 0x0000500011037824 */ /* 0x000fe200078e02ec */
[----:B-1----:R-:W-:Y:S02]  /*2690*/  ISETP.GE.AND P2, PT, R116, 0x1, PT ;  /* 0x000000017400780c */ /* 0x002fe40003f46270 */
[-C--:B------:R-:W-:Y:S02]  /*26a0*/  LEA R54, P5, R4, R118.reuse, 0x1 ;  /* 0x0000007604367211 */ /* 0x080fe400078a08ff */
[----:B------:R-:W-:Y:S02]  /*26b0*/  LEA R60, P6, R40, R118, 0x1 ;  /* 0x00000076283c7211 */ /* 0x000fe400078c08ff */
[----:B------:R-:W-:-:S02]  /*26c0*/  ISETP.GT.AND P3, PT, R45, R121, PT ;  /* 0x000000792d00720c */ /* 0x000fc40003f64270 */
[-C--:B------:R-:W-:Y:S01]  /*26d0*/  LEA.HI.X R55, R4, R119.reuse, R24, 0x1, P5 ;  /* 0x0000007704377211 */ /* 0x080fe200028f0c18 */
[----:B------:R-:W-:Y:S01]  /*26e0*/  IMAD R4, R3, 0x2, R16 ;  /* 0x0000000203047824 */ /* 0x000fe200078e0210 */
[----:B------:R-:W-:Y:S02]  /*26f0*/  LEA.HI.X R61, R40, R119, R41, 0x1, P6 ;  /* 0x00000077283d7211 */ /* 0x000fe400030f0c29 */
[----:B------:R-:W-:Y:S02]  /*2700*/  P2R R114, PR, RZ, 0x8 ;  /* 0x00000008ff727803 */ /* 0x000fe40000000000 */
[----:B------:R-:W-:Y:S01]  /*2710*/  MOV R24, R45 ;  /* 0x0000002d00187202 */ /* 0x000fe20000000f00 */
[----:B------:R-:W-:Y:S06]  /*2720*/  @!P2 BRA `(.L_x_461) ;  /* 0x000000700048a947 */ /* 0x000fec0003800000 */
[----:B------:R-:W-:Y:S01]  /*2730*/  ULDC.U8 UR4, c[0x0][0x3f0] ;  /* 0x0000fc0000047ab9 */ /* 0x000fe20000000000 */
[-C--:B------:R-:W-:Y:S01]  /*2740*/  IMAD R3, R127, R45.reuse, RZ ;  /* 0x0000002d7f037224 */ /* 0x080fe200078e02ff */
[----:B------:R-:W-:Y:S01]  /*2750*/  ISETP.NE.AND P2, PT, RZ, UR4, PT ;  /* 0x00000004ff007c0c */ /* 0x000fe2000bf45270 */
[-C--:B------:R-:W-:Y:S02]  /*2760*/  IMAD R43, R128, R45.reuse, RZ ;  /* 0x0000002d802b7224 */ /* 0x080fe400078e02ff */
[----:B------:R-:W-:Y:S02]  /*2770*/  IMAD R41, R42, R110, R3 ;  /* 0x0000006e2a297224 */ /* 0x000fe400078e0203 */
[----:B------:R-:W-:Y:S02]  /*2780*/  IMAD R3, R24, -0x50, R2 ;  /* 0xffffffb018037824 */ /* 0x000fe400078e0202 */
[----:B------:R-:W-:Y:S02]  /*2790*/  IMAD R43, R42, R104, R43 ;  /* 0x000000682a2b7224 */ /* 0x000fe400078e022b */
[----:B------:R-:W-:Y:S01]  /*27a0*/  IMAD.WIDE.U32 R90, R110, R45, RZ ;  /* 0x0000002d6e5a7225 */ /* 0x000fe200078e00ff */
[----:B------:R-:W-:-:S03]  /*27b0*/  VIMNMX R3, R3, 0x50, PT ;  /* 0x0000005003037848 */ /* 0x000fc60003fe0100 */
[----:B------:R-:W-:-:S04]  /*27c0*/  IMAD.WIDE.U32 R88, R104, R45, RZ ;  /* 0x0000002d68587225 */ /* 0x000fc800078e00ff */
[----:B------:R-:W-:Y:S02]  /*27d0*/  IMAD.IADD R0, R91, 0x1, R41 ;  /* 0x000000015b007824 */ /* 0x000fe400078e0229 */
[----:B------:R-:W-:Y:S01]  /*27e0*/  IMAD.IADD R115, R89, 0x1, R43 ;  /* 0x0000000159737824 */ /* 0x000fe200078e022b */
[----:B------:R-:W-:Y:S06]  /*27f0*/  @!P2 BRA `(.L_x_462) ;  /* 0x000000340020a947 */ /* 0x000fec0003800000 */
[----:B------:R-:W-:Y:S01]  /*2800*/  ISETP.GE.AND P3, PT, R18, R3, PT ;  /* 0x000000031200720c */ /* 0x000fe20003f66270 */
[----:B------:R-:W-:Y:S01]  /*2810*/  BSSY B1, `(.L_x_463) ;  /* 0x000002a000017945 */ /* 0x000fe20003800000 */
        /* <DEDUP_REMOVED lines=8> */
[----:B------:R-:W-:Y:S01]  /*28a0*/  CS2R R124, SRZ ;  /* 0x00000000007c7805 */ /* 0x000fe2000001ff00 */
[----:B------:R-:W-:Y:S06]  /*28b0*/  @P3 BRA `(.L_x_464) ;  /* 0x00000000007c3947 */ /* 0x000fec0003800000 */
[----:B------:R-:W-:Y:S01]  /*28c0*/  IADD3 R41, P2, R106, R90, RZ ;  /* 0x0000005a6a297210 */ /* 0x000fe20007f5e0ff */
[----:B------:R-:W-:Y:S01]  /*28d0*/  ULDC.64 UR4, c[0x0][0x3c8] ;  /* 0x0000f20000047ab9 */ /* 0x000fe20000000a00 */
[----:B------:R-:W-:Y:S02]  /*28e0*/  IADD3 R43, P4, R100, R88, RZ ;  /* 0x00000058642b7210 */ /* 0x000fe40007f9e0ff */
[----:B------:R-:W-:Y:S02]  /*28f0*/  CS2R R122, SRZ ;  /* 0x00000000007a7805 */ /* 0x000fe4000001ff00 */
[----:B------:R-:W-:Y:S02]  /*2900*/  IADD3.X R42, R0, R20, RZ, P2, !PT ;  /* 0x00000014002a7210 */ /* 0x000fe400017fe4ff */
[----:B------:R-:W-:Y:S02]  /*2910*/  CS2R R124, SRZ ;  /* 0x00000000007c7805 */ /* 0x000fe4000001ff00 */
[----:B------:R-:W-:Y:S01]  /*2920*/  LEA R40, P2, R41, UR4, 0x1 ;  /* 0x0000000429287c11 */ /* 0x000fe2000f8408ff */
[----:B------:R-:W-:Y:S01]  /*2930*/  IMAD.X R44, R115, 0x1, R25, P4 ;  /* 0x00000001732c7824 */ /* 0x000fe200020e0619 */
[-C--:B------:R-:W-:Y:S01]  /*2940*/  ISETP.GE.AND P5, PT, R22, R116.reuse, PT ;  /* 0x000000741600720c */ /* 0x080fe20003fa6270 */
[----:B------:R-:W-:Y:S01]  /*2950*/  ULDC.64 UR6, c[0x0][0x208] ;  /* 0x0000820000067ab9 */ /* 0x000fe20000000a00 */
[----:B------:R-:W-:Y:S01]  /*2960*/  LEA.HI.X R41, R41, UR5, R42, 0x1, P2 ;  /* 0x0000000529297c11 */ /* 0x000fe200090f0c2a */
[----:B------:R-:W-:Y:S01]  /*2970*/  ULDC.64 UR4, c[0x0][0x3e0] ;  /* 0x0000f80000047ab9 */ /* 0x000fe20000000a00 */
[----:B------:R-:W-:-:S02]  /*2980*/  ISETP.GE.AND P4, PT, R215, R116, PT ;  /* 0x00000074d700720c */ /* 0x000fc40003f86270 */
[----:B------:R-:W-:-:S04]  /*2990*/  LEA R42, P2, R43, UR4, 0x1 ;  /* 0x000000042b2a7c11 */ /* 0x000fc8000f8408ff */
[----:B------:R-:W-:Y:S02]  /*29a0*/  LEA.HI.X R43, R43, UR5, R44, 0x1, P2 ;  /* 0x000000052b2b7c11 */ /* 0x000fe400090f0c2c */
[-C--:B------:R-:W-:Y:S01]  /*29b0*/  ISETP.GE.AND P2, PT, R214, R116.reuse, PT ;  /* 0x00000074d600720c */ /* 0x080fe20003f46270 */
[----:B------:R0:W5:Y:S04]  /*29c0*/  @!P5 LDG.E.64 R122, desc[UR6][R40.64] ;  /* 0x00000006287ad981 */ /* 0x000168000c1e1b00 */
[----:B------:R0:W5:Y:S01]  /*29d0*/  @!P5 LDG.E.64 R124, desc[UR6][R42.64] ;  /* 0x000000062a7cd981 */ /* 0x000162000c1e1b00 */
[----:B------:R-:W-:Y:S02]  /*29e0*/  ISETP.GE.AND P5, PT, R216, R116, PT ;  /* 0x00000074d800720c */ /* 0x000fe40003fa6270 */
[----:B------:R-:W-:-:S02]  /*29f0*/  CS2R R94, SRZ ;  /* 0x00000000005e7805 */ /* 0x000fc4000001ff00 */
[----:B------:R-:W-:Y:S02]  /*2a00*/  CS2R R86, SRZ ;  /* 0x0000000000567805 */ /* 0x000fe4000001ff00 */
[----:B------:R-:W-:Y:S02]  /*2a10*/  CS2R R82, SRZ ;  /* 0x0000000000527805 */ /* 0x000fe4000001ff00 */
[----:B------:R-:W-:Y:S02]  /*2a20*/  CS2R R118, SRZ ;  /* 0x0000000000767805 */ /* 0x000fe4000001ff00 */
[----:B------:R-:W-:Y:S02]  /*2a30*/  CS2R R92, SRZ ;  /* 0x00000000005c7805 */ /* 0x000fe4000001ff00 */
[----:B------:R-:W-:Y:S01]  /*2a40*/  CS2R R84, SRZ ;  /* 0x0000000000547805 */ /* 0x000fe2000001ff00 */
[----:B------:R0:W5:Y:S04]  /*2a50*/  @!P4 LDG.E.64 R94, desc[UR6][R40.64+0x40] ;  /* 0x00004006285ec981 */ /* 0x000168000c1e1b00 */
[----:B------:R0:W5:Y:S04]  /*2a60*/  @!P2 LDG.E.64 R86, desc[UR6][R40.64+0x80] ;  /* 0x000080062856a981 */ /* 0x000168000c1e1b00 */
[----:B------:R0:W5:Y:S04]  /*2a70*/  @!P5 LDG.E.64 R82, desc[UR6][R40.64+0xc0] ;  /* 0x0000c0062852d981 */ /* 0x000168000c1e1b00 */
[----:B------:R0:W5:Y:S04]  /*2a80*/  @!P4 LDG.E.64 R118, desc[UR6][R42.64+0x40] ;  /* 0x000040062a76c981 */ /* 0x000168000c1e1b00 */
[----:B------:R0:W5:Y:S04]  /*2a90*/  @!P2 LDG.E.64 R92, desc[UR6][R42.64+0x80] ;  /* 0x000080062a5ca981 */ /* 0x000168000c1e1b00 */
[----:B------:R0:W5:Y:S02]  /*2aa0*/  @!P5 LDG.E.64 R84, desc[UR6][R42.64+0xc0] ;  /* 0x0000c0062a54d981 */ /* 0x000164000c1e1b00 */
.L_x_464:
[----:B------:R-:W-:Y:S05]  /*2ab0*/  BSYNC B1 ;  /* 0x0000000000017941 */ /* 0x000fea0003800000 */
.L_x_463:
[----:B0----5:R-:W-:Y:S01]  /*2ac0*/  IMAD.MOV.U32 R40, RZ, RZ, R82 ;  /* 0x000000ffff287224 */ /* 0x021fe200078e0052 */
[----:B------:R-:W-:Y:S01]  /*2ad0*/  MOV R41, R83 ;  /* 0x0000005300297202 */ /* 0x000fe20000000f00 */
[----:B------:R-:W-:Y:S01]  /*2ae0*/  IMAD.MOV.U32 R42, RZ, RZ, R86 ;  /* 0x000000ffff2a7224 */ /* 0x000fe200078e0056 */
[----:B------:R-:W-:Y:S01]  /*2af0*/  ISETP.GE.AND P4, PT, R217, R3, PT ;  /* 0x00000003d900720c */ /* 0x000fe20003f86270 */
[----:B------:R-:W-:Y:S01]  /*2b00*/  BSSY B1, `(.L_x_465) ;  /* 0x000003f000017945 */ /* 0x000fe20003800000 */
[----:B------:R-:W-:Y:S01]  /*2b10*/  PRMT R162, R41, 0x5410, R40 ;  /* 0x0000541029a27816 */ /* 0x000fe20000000028 */
[----:B------:R-:W-:Y:S01]  /*2b20*/  IMAD.MOV.U32 R40, RZ, RZ, R87 ;  /* 0x000000ffff287224 */ /* 0x000fe200078e0057 */
[----:B------:R-:W-:Y:S02]  /*2b30*/  MOV R41, R94 ;  /* 0x0000005e00297202 */ /* 0x000fe40000000f00 */
[----:B------:R-:W-:Y:S02]  /*2b40*/  CS2R R70, SRZ ;  /* 0x0000000000467805 */ /* 0x000fe4000001ff00 */
[----:B------:R-:W-:-:S02]  /*2b50*/  CS2R R74, SRZ ;  /* 0x00000000004a7805 */ /* 0x000fc4000001ff00 */
[----:B------:R-:W-:Y:S02]  /*2b60*/  CS2R R78, SRZ ;  /* 0x00000000004e7805 */ /* 0x000fe4000001ff00 */
[----:B------:R-:W-:Y:S01]  /*2b70*/  PRMT R164, R42, 0x5410, R40 ;  /* 0x000054102aa47816 */ /* 0x000fe20000000028 */
[----:B------:R-:W-:Y:S01]  /*2b80*/  IMAD.MOV.U32 R40, RZ, RZ, R95 ;  /* 0x000000ffff287224 */ /* 0x000fe200078e005f */
[----:B------:R-:W-:Y:S01]  /*2b90*/  CS2R R68, SRZ ;  /* 0x0000000000447805 */ /* 0x000fe2000001ff00 */
[----:B------:R-:W-:Y:S01]  /*2ba0*/  IMAD.MOV.U32 R42, RZ, RZ, R122 ;  /* 0x000000ffff2a7224 */ /* 0x000fe200078e007a */
[----:B------:R-:W-:Y:S02]  /*2bb0*/  CS2R R72, SRZ ;  /* 0x0000000000487805 */ /* 0x000fe4000001ff00 */
[----:B------:R-:W-:Y:S02]  /*2bc0*/  CS2R R76, SRZ ;  /* 0x00000000004c7805 */ /* 0x000fe4000001ff00 */
[----:B------:R-:W-:Y:S01]  /*2bd0*/  PRMT R165, R41, 0x5410, R40 ;  /* 0x0000541029a57816 */ /* 0x000fe20000000028 */
[----:B------:R-:W-:Y:S01]  /*2be0*/  IMAD.MOV.U32 R40, RZ, RZ, R84 ;  /* 0x000000ffff287224 */ /* 0x000fe200078e0054 */
[----:B------:R-:W-:-:S02]  /*2bf0*/  MOV R41, R123 ;  /* 0x0000007b00297202 */ /* 0x000fc40000000f00 */
[----:B------:R-:W-:Y:S02]  /*2c00*/  CS2R R80, SRZ ;  /* 0x0000000000507805 */ /* 0x000fe4000001ff00 */
[----:B------:R-:W-:Y:S02]  /*2c10*/  PRMT R157, R42, 0x7610, R157 ;  /* 0x000076102a9d7816 */ /* 0x000fe4000000009d */
[----:B------:R-:W-:Y:S01]  /*2c20*/  PRMT R159, R41, 0x7610, R159 ;  /* 0x00007610299f7816 */ /* 0x000fe2000000009f */
[----:B------:R-:W-:Y:S01]  /*2c30*/  IMAD.MOV.U32 R41, RZ, RZ, R85 ;  /* 0x000000ffff297224 */ /* 0x000fe200078e0055 */
[----:B------:R-:W-:-:S04]  /*2c40*/  MOV R42, R92 ;  /* 0x0000005c002a7202 */ /* 0x000fc80000000f00 */
[----:B------:R-:W-:Y:S01]  /*2c50*/  PRMT R163, R40, 0x5410, R41 ;  /* 0x0000541028a37816 */ /* 0x000fe20000000029 */
[----:B------:R-:W-:Y:S02]  /*2c60*/  IMAD.MOV.U32 R40, RZ, RZ, R93 ;  /* 0x000000ffff287224 */ /* 0x000fe400078e005d */
[----:B------:R-:W-:-:S03]  /*2c70*/  IMAD.MOV.U32 R41, RZ, RZ, R118 ;  /* 0x000000ffff297224 */ /* 0x000fc600078e0076 */
[----:B------:R-:W-:Y:S01]  /*2c80*/  PRMT R166, R42, 0x5410, R40 ;  /* 0x000054102aa67816 */ /* 0x000fe20000000028 */
[----:B------:R-:W-:Y:S01]  /*2c90*/  IMAD.MOV.U32 R42, RZ, RZ, R124 ;  /* 0x000000ffff2a7224 */ /* 0x000fe200078e007c */
[----:B------:R-:W-:-:S04]  /*2ca0*/  MOV R40, R119 ;  /* 0x0000007700287202 */ /* 0x000fc80000000f00 */
[----:B------:R-:W-:Y:S01]  /*2cb0*/  PRMT R167, R41, 0x5410, R40 ;  /* 0x0000541029a77816 */ /* 0x000fe20000000028 */
[----:B------:R-:W-:Y:S01]  /*2cc0*/  IMAD.MOV.U32 R41, RZ, RZ, R125 ;  /* 0x000000ffff297224 */ /* 0x000fe200078e007d */
[----:B------:R-:W-:-:S04]  /*2cd0*/  PRMT R157, R157, 0x5410, R42 ;  /* 0x000054109d9d7816 */ /* 0x000fc8000000002a */
[----:B------:R-:W-:Y:S01]  /*2ce0*/  PRMT R159, R159, 0x5410, R41 ;  /* 0x000054109f9f7816 */ /* 0x000fe20000000029 */
[----:B------:R-:W-:Y:S06]  /*2cf0*/  @P4 BRA `(.L_x_466) ;  /* 0x00000000007c4947 */ /* 0x000fec0003800000 */
[----:B------:R-:W-:Y:S01]  /*2d00*/  IADD3 R41, P2, P5, R106, R90, R28 ;  /* 0x0000005a6a297210 */ /* 0x000fe20007d5e01c */
[----:B------:R-:W-:Y:S01]  /*2d10*/  ULDC.64 UR4, c[0x0][0x3c8] ;  /* 0x0000f20000047ab9 */ /* 0x000fe20000000a00 */
[----:B------:R-:W-:Y:S01]  /*2d20*/  ULDC.64 UR6, c[0x0][0x3e0] ;  /* 0x0000f80000067ab9 */ /* 0x000fe20000000a00 */
[----:B------:R-:W-:Y:S02]  /*2d30*/  CS2R R78, SRZ ;  /* 0x00000000004e7805 */ /* 0x000fe4000001ff00 */
[----:B------:R-:W-:Y:S02]  /*2d40*/  IADD3.X R46, R20, R0, R30, P2, P5 ;  /* 0x00000000142e7210 */ /* 0x000fe400017ea41e */
[----:B------:R-:W-:Y:S02]  /*2d50*/  CS2R R74, SRZ ;  /* 0x00000000004a7805 */ /* 0x000fe4000001ff00 */
[----:B------:R-:W-:Y:S02]  /*2d60*/  IADD3 R43, P2, P5, R100, R88, R32 ;  /* 0x00000058642b7210 */ /* 0x000fe40007d5e020 */
[----:B------:R-:W-:-:S02]  /*2d70*/  CS2R R80, SRZ ;  /* 0x0000000000507805 */ /* 0x000fc4000001ff00 */
[----:B------:R-:W-:Y:S01]  /*2d80*/  CS2R R76, SRZ ;  /* 0x00000000004c7805 */ /* 0x000fe2000001ff00 */
[----:B------:R-:W-:Y:S01]  /*2d90*/  ULDC.64 UR8, c[0x0][0x208] ;  /* 0x0000820000087ab9 */ /* 0x000fe20000000a00 */
[----:B------:R-:W-:Y:S02]  /*2da0*/  IADD3.X R44, R25, R115, R34, P2, P5 ;  /* 0x00000073192c7210 */ /* 0x000fe400017ea422 */
[----:B------:R-:W-:Y:S02]  /*2db0*/  LEA R40, P2, R41, UR4, 0x1 ;  /* 0x0000000429287c11 */ /* 0x000fe4000f8408ff */
[----:B------:R-:W-:Y:S02]  /*2dc0*/  LEA R42, P5, R43, UR6, 0x1 ;  /* 0x000000062b2a7c11 */ /* 0x000fe4000f8a08ff */
[----:B------:R-:W-:Y:S02]  /*2dd0*/  LEA.HI.X R41, R41, UR5, R46, 0x1, P2 ;  /* 0x0000000529297c11 */ /* 0x000fe400090f0c2e */
[----:B------:R-:W-:-:S02]  /*2de0*/  LEA.HI.X R43, R43, UR7, R44, 0x1, P5 ;  /* 0x000000072b2b7c11 */ /* 0x000fc4000a8f0c2c */
[-C--:B------:R-:W-:Y:S02]  /*2df0*/  ISETP.GE.AND P2, PT, R22, R116.reuse, PT ;  /* 0x000000741600720c */ /* 0x080fe40003f46270 */
[----:B------:R-:W-:Y:S02]  /*2e00*/  ISETP.GE.AND P5, PT, R215, R116, PT ;  /* 0x00000074d700720c */ /* 0x000fe40003fa6270 */
[----:B------:R-:W-:Y:S02]  /*2e10*/  CS2R R70, SRZ ;  /* 0x0000000000467805 */ /* 0x000fe4000001ff00 */
[----:B------:R-:W-:Y:S02]  /*2e20*/  CS2R R66, SRZ ;  /* 0x0000000000427805 */ /* 0x000fe4000001ff00 */
[----:B------:R-:W-:-:S05]  /*2e30*/  CS2R R72, SRZ ;  /* 0x0000000000487805 */ /* 0x000fca000001ff00 */
[----:B------:R0:W5:Y:S04]  /*2e40*/  @!P2 LDG.E.64 R78, desc[UR8][R40.64] ;  /* 0x00000008284ea981 */ /* 0x000168000c1e1b00 */
[----:B------:R0:W5:Y:S01]  /*2e50*/  @!P2 LDG.E.64 R80, desc[UR8][R42.64] ;  /* 0x000000082a50a981 */ /* 0x000162000c1e1b00 */
[----:B------:R-:W-:-:S03]  /*2e60*/  ISETP.GE.AND P2, PT, R214, R116, PT ;  /* 0x00000074d600720c */ /* 0x000fc60003f46270 */
[----:B------:R0:W5:Y:S04]  /*2e70*/  @!P5 LDG.E.64 R74, desc[UR8][R40.64+0x40] ;  /* 0x00004008284ad981 */ /* 0x000168000c1e1b00 */
[----:B------:R0:W5:Y:S01]  /*2e80*/  @!P5 LDG.E.64 R76, desc[UR8][R42.64+0x40] ;  /* 0x000040082a4cd981 */ /* 0x000162000c1e1b00 */
[----:B------:R-:W-:Y:S02]  /*2e90*/  ISETP.GE.AND P5, PT, R216, R116, PT ;  /* 0x00000074d800720c */ /* 0x000fe40003fa6270 */
[----:B------:R-:W-:-:S03]  /*2ea0*/  CS2R R68, SRZ ;  /* 0x0000000000447805 */ /* 0x000fc6000001ff00 */
[----:B------:R0:W5:Y:S04]  /*2eb0*/  @!P2 LDG.E.64 R70, desc[UR8][R40.64+0x80] ;  /* 0x000080082846a981 */ /* 0x000168000c1e1b00 */
[----:B------:R0:W5:Y:S04]  /*2ec0*/  @!P2 LDG.E.64 R72, desc[UR8][R42.64+0x80] ;  /* 0x000080082a48a981 */ /* 0x000168000c1e1b00 */
[----:B------:R0:W5:Y:S04]  /*2ed0*/  @!P5 LDG.E.64 R66, desc[UR8][R40.64+0xc0] ;  /* 0x0000c0082842d981 */ /* 0x000168000c1e1b00 */
[----:B------:R0:W5:Y:S02]  /*2ee0*/  @!P5 LDG.E.64 R68, desc[UR8][R42.64+0xc0] ;  /* 0x0000c0082a44d981 */ /* 0x000164000c1e1b00 */
.L_x_466:
[----:B------:R-:W-:Y:S05]  /*2ef0*/  BSYNC B1 ;  /* 0x0000000000017941 */ /* 0x000fea0003800000 */
.L_x_465:
        /* <DEDUP_REMOVED lines=10> */
[----:B------:R-:W-:Y:S06]  /*2fa0*/  @P5 BRA `(.L_x_468) ;  /* 0x00000000007c5947 */ /* 0x000fec0003800000 */
[----:B------:R-:W-:Y:S01]  /*2fb0*/  IADD3 R90, P2, P6, R106, R27, R90 ;  /* 0x0000001b6a5a7210 */ /* 0x000fe20007e5e05a */
[----:B------:R-:W-:Y:S01]  /*2fc0*/  ULDC.64 UR4, c[0x0][0x3c8] ;  /* 0x0000f20000047ab9 */ /* 0x000fe20000000a00 */
[----:B------:R-:W-:Y:S01]  /*2fd0*/  ULDC.64 UR6, c[0x0][0x3e0] ;  /* 0x0000f80000067ab9 */ /* 0x000fe20000000a00 */
[----:B------:R-:W-:Y:S02]  /*2fe0*/  CS2R R62, SRZ ;  /* 0x00000000003e7805 */ /* 0x000fe4000001ff00 */
[----:B0-----:R-:W-:Y:S02]  /*2ff0*/  IADD3.X R41, R20, R29, R0, P2, P6 ;  /* 0x0000001d14297210 */ /* 0x001fe400017ec400 */
[----:B------:R-:W-:Y:S02]  /*3000*/  CS2R R64, SRZ ;  /* 0x0000000000407805 */ /* 0x000fe4000001ff00 */
[----:B------:R-:W-:Y:S01]  /*3010*/  IADD3 R88, P2, P6, R100, R31, R88 ;  /* 0x0000001f64587210 */ /* 0x000fe20007e5e058 */
[----:B------:R-:W-:-:S03]  /*3020*/  ULDC.64 UR8, c[0x0][0x208] ;  /* 0x0000820000087ab9 */ /* 0x000fc60000000a00 */
[----:B------:R-:W-:Y:S02]  /*3030*/  IADD3.X R115, R25, R33, R115, P2, P6 ;  /* 0x0000002119737210 */ /* 0x000fe400017ec473 */
[----:B------:R-:W-:-:S04]  /*3040*/  LEA R40, P2, R90, UR4, 0x1 ;  /* 0x000000045a287c11 */ /* 0x000fc8000f8408ff */
[----:B------:R-:W-:Y:S02]  /*3050*/  LEA.HI.X R41, R90, UR5, R41, 0x1, P2 ;  /* 0x000000055a297c11 */ /* 0x000fe400090f0c29 */
[----:B------:R-:W-:-:S04]  /*3060*/  LEA R42, P2, R88, UR6, 0x1 ;  /* 0x00000006582a7c11 */ /* 0x000fc8000f8408ff */
[----:B------:R-:W-:Y:S02]  /*3070*/  LEA.HI.X R43, R88, UR7, R115, 0x1, P2 ;  /* 0x00000007582b7c11 */ /* 0x000fe400090f0c73 */
[----:B------:R-:W-:Y:S02]  /*3080*/  ISETP.GE.AND P2, PT, R22, R116, PT ;  /* 0x000000741600720c */ /* 0x000fe40003f46270 */
[----:B------:R-:W-:Y:S02]  /*3090*/  CS2R R56, SRZ ;  /* 0x0000000000387805 */ /* 0x000fe4000001ff00 */
[----:B------:R-:W-:-:S09]  /*30a0*/  CS2R R58, SRZ ;  /* 0x00000000003a7805 */ /* 0x000fd2000001ff00 */
[----:B------:R1:W5:Y:S04]  /*30b0*/  @!P2 LDG.E.64 R62, desc[UR8][R40.64] ;  /* 0x00000008283ea981 */ /* 0x000368000c1e1b00 */
[----:B------:R1:W5:Y:S01]  /*30c0*/  @!P2 LDG.E.64 R64, desc[UR8][R42.64] ;  /* 0x000000082a40a981 */ /* 0x000362000c1e1b00 */
        /* <DEDUP_REMOVED lines=10> */
[----:B------:R-:W-:-:S13]  /*3170*/  ISETP.GE.AND P2, PT, R216, R116, PT ;  /* 0x00000074d800720c */ /* 0x000fda0003f46270 */
[----:B------:R1:W5:Y:S04]  /*3180*/  @!P2 LDG.E.64 R44, desc[UR8][R40.64+0xc0] ;  /* 0x0000c008282ca981 */ /* 0x000368000c1e1b00 */
[----:B------:R1:W5:Y:S02]  /*3190*/  @!P2 LDG.E.64 R46, desc[UR8][R42.64+0xc0] ;  /* 0x0000c0082a2ea981 */ /* 0x000364000c1e1b00 */
.L_x_468:
[----:B------:R-:W-:Y:S05]  /*31a0*/  BSYNC B1 ;  /* 0x0000000000017941 */ /* 0x000fea0003800000 */
.L_x_467:
[----:B01---5:R-:W-:Y:S01]  /*31b0*/  IMAD.MOV.U32 R40, RZ, RZ, R67 ;  /* 0x000000ffff287224 */ /* 0x023fe200078e0043 */
[----:B------:R-:W-:Y:S01]  /*31c0*/  MOV R0, R66 ;  /* 0x0000004200007202 */ /* 0x000fe20000000f00 */
[----:B------:R-:W-:Y:S01]  /*31d0*/  IMAD.MOV.U32 R41, RZ, RZ, R70 ;  /* 0x000000ffff297224 */ /* 0x000fe200078e0046 */
[----:B------:R-:W-:Y:S02]  /*31e0*/  MOV R42, R71 ;  /* 0x00000047002a7202 */ /* 0x000fe40000000f00 */
[----:B------:R-:W-:Y:S01]  /*31f0*/  PRMT R138, R0, 0x5410, R40 ;  /* 0x00005410008a7816 */ /* 0x000fe20000000028 */
[----:B------:R-:W-:Y:S01]  /*3200*/  IMAD.MOV.U32 R0, RZ, RZ, R74 ;  /* 0x000000ffff007224 */ /* 0x000fe200078e004a */
[----:B------:R-:W-:Y:S01]  /*3210*/  PRMT R145, R41, 0x5410, R42 ;  /* 0x0000541029917816 */ /* 0x000fe2000000002a */
[----:B------:R-:W-:Y:S01]  /*3220*/  IMAD.MOV.U32 R40, RZ, RZ, R75 ;  /* 0x000000ffff287224 */ /* 0x000fe200078e004b */
[----:B------:R-:W-:Y:S01]  /*3230*/  MOV R41, R78 ;  /* 0x0000004e00297202 */ /* 0x000fe20000000f00 */
[----:B------:R-:W-:Y:S01]  /*3240*/  IMAD.MOV.U32 R42, RZ, RZ, R79 ;  /* 0x000000ffff2a7224 */ /* 0x000fe200078e004f */
[----:B------:R-:W-:-:S02]  /*3250*/  ISETP.NE.AND P2, PT, R221, 0x3, PT ;  /* 0x00000003dd00780c */ /* 0x000fc40003f45270 */
[----:B------:R-:W-:Y:S01]  /*3260*/  PRMT R152, R0, 0x5410, R40 ;  /* 0x0000541000987816 */ /* 0x000fe20000000028 */
[----:B------:R-:W-:Y:S01]  /*3270*/  IMAD.MOV.U32 R0, RZ, RZ, R68 ;  /* 0x000000ffff007224 */ /* 0x000fe200078e0044 */
[----:B------:R-:W-:Y:S01]  /*3280*/  PRMT R161, R161, 0x5410, R41 ;  /* 0x00005410a1a17816 */ /* 0x000fe20000000029 */
[----:B------:R-:W-:Y:S01]  /*3290*/  IMAD.MOV.U32 R41, RZ, RZ, R72 ;  /* 0x000000ffff297224 */ /* 0x000fe200078e0048 */
[----:B------:R-:W-:Y:S01]  /*32a0*/  PRMT R160, R42, 0x7610, R160 ;  /* 0x000076102aa07816 */ /* 0x000fe200000000a0 */
[----:B------:R-:W-:Y:S01]  /*32b0*/  IMAD.MOV.U32 R42, RZ, RZ, R73 ;  /* 0x000000ffff2a7224 */ /* 0x000fe200078e0049 */
[----:B------:R-:W-:-:S04]  /*32c0*/  MOV R40, R69 ;  /* 0x0000004500287202 */ /* 0x000fc80000000f00 */
[----:B------:R-:W-:Y:S01]  /*32d0*/  PRMT R139, R0, 0x5410, R40 ;  /* 0x00005410008b7816 */ /* 0x000fe20000000028 */
[----:B------:R-:W-:Y:S01]  /*32e0*/  IMAD.MOV.U32 R40, RZ, RZ, R77 ;  /* 0x000000ffff287224 */ /* 0x000fe200078e004d */
[----:B------:R-:W-:Y:S01]  /*32f0*/  PRMT R146, R41, 0x5410, R42 ;  /* 0x0000541029927816 */ /* 0x000fe2000000002a */
[----:B------:R-:W-:Y:S01]  /*3300*/  IMAD.MOV.U32 R41, RZ, RZ, R80 ;  /* 0x000000ffff297224 */ /* 0x000fe200078e0050 */
[----:B------:R-:W-:Y:S02]  /*3310*/  MOV R0, R76 ;  /* 0x0000004c00007202 */ /* 0x000fe40000000f00 */
[----:B------:R-:W-:Y:S02]  /*3320*/  MOV R42, R81 ;  /* 0x00000051002a7202 */ /* 0x000fe40000000f00 */
[----:B------:R-:W-:Y:S01]  /*3330*/  PRMT R153, R0, 0x5410, R40 ;  /* 0x0000541000997816 */ /* 0x000fe20000000028 */
[----:B------:R-:W-:Y:S01]  /*3340*/  IMAD.MOV.U32 R0, RZ, RZ, R44 ;  /* 0x000000ffff007224 */ /* 0x000fe200078e002c */
[----:B------:R-:W-:Y:S01]  /*3350*/  PRMT R160, R160, 0x5410, R42 ;  /* 0x00005410a0a07816 */ /* 0x000fe2000000002a */
[----:B------:R-:W-:Y:S01]  /*3360*/  IMAD.MOV.U32 R40, RZ, RZ, R45 ;  /* 0x000000ffff287224 */ /* 0x000fe200078e002d */
[----:B------:R-:W-:Y:S01]  /*3370*/  PRMT R161, R41, 0x7610, R161 ;  /* 0x0000761029a17816 */ /* 0x000fe200000000a1 */
[----:B------:R-:W-:Y:S01]  /*3380*/  IMAD.MOV.U32 R42, RZ, RZ, R51 ;  /* 0x000000ffff2a7224 */ /* 0x000fe200078e0033 */
[----:B------:R-:W-:-:S02]  /*3390*/  MOV R41, R50 ;  /* 0x0000003200297202 */ /* 0x000fc40000000f00 */
[----:B------:R-:W-:Y:S01]  /*33a0*/  PRMT R88, R0, 0x5410, R40 ;  /* 0x0000541000587816 */ /* 0x000fe20000000028 */
[----:B------:R-:W-:Y:S01]  /*33b0*/  IMAD.MOV.U32 R40, RZ, RZ, R62 ;  /* 0x000000ffff287224 */ /* 0x000fe200078e003e */
[----:B------:R-:W-:Y:S01]  /*33c0*/  PRMT R90, R41, 0x5410, R42 ;  /* 0x00005410295a7816 */ /* 0x000fe2000000002a */
[----:B------:R-:W-:Y:S01]  /*33d0*/  IMAD.MOV.U32 R42, RZ, RZ, R56 ;  /* 0x000000ffff2a7224 */ /* 0x000fe200078e0038 */
[----:B------:R-:W-:Y:S01]  /*33e0*/  MOV R41, R57 ;  /* 0x0000003900297202 */ /* 0x000fe20000000f00 */
[----:B------:R-:W-:-:S03]  /*33f0*/  IMAD.MOV.U32 R0, RZ, RZ, R63 ;  /* 0x000000ffff007224 */ /* 0x000fc600078e003f */
        /* <DEDUP_REMOVED lines=10> */
[----:B------:R-:W-:Y:S01]  /*34a0*/  MOV R40, R64 ;  /* 0x0000004000287202 */ /* 0x000fe20000000f00 */
[----:B------:R-:W-:-:S03]  /*34b0*/  IMAD.MOV.U32 R0, RZ, RZ, R65 ;  /* 0x000000ffff007224 */ /* 0x000fc600078e0041 */
[----:B------:R-:W-:Y:S02]  /*34c0*/  PRMT R135, R42, 0x5410, R41 ;  /* 0x000054102a877816 */ /* 0x000fe40000000029 */
[----:B------:R-:W-:Y:S01]  /*34d0*/  PRMT R137, R40, 0x5410, R0 ;  /* 0x0000541028897816 */ /* 0x000fe20000000000 */
[----:B------:R-:W-:Y:S06]  /*34e0*/  @!P2 BRA `(.L_x_469) ;  /* 0x000000000004a947 */ /* 0x000fec0003800000 */
[----:B------:R-:W-:Y:S01]  /*34f0*/  BPT.TRAP 0x1 ;  /* 0x000000040000795c */ /* 0x000fe20000300000 */
.L_x_469:
[----:B------:R-:W-:Y:S01]  /*3500*/  LEA R0, R17, R16, 0x3 ;  /* 0x0000001011007211 */ /* 0x000fe200078e18ff */
[----:B------:R-:W-:Y:S01]  /*3510*/  BSSY B1, `(.L_x_470) ;  /* 0x0000004000017945 */ /* 0x000fe20003800000 */
[----:B------:R-:W-:-:S04]  /*3520*/  SHF.L.U32 R115, R219, 0x1f, RZ ;  /* 0x0000001fdb737819 */ /* 0x000fc800000006ff */
[----:B------:R-:W0:Y:S02]  /*3530*/  SYNCS.PHASECHK.TRANS64.TRYWAIT P6, [R0+URZ+0x38890], R115 ;  /* 0x03889073000075a7 */ /* 0x000e2400080c017f */
[----:B0-----:R-:W-:Y:S05]  /*3540*/  @!P6 BRA `(.L_x_471) ;  /* 0x000002240048e947 */ /* 0x001fea0003800000 */
.L_x_786:
[----:B------:R-:W-:Y:S05]  /*3550*/  BSYNC B1 ;  /* 0x0000000000017941 */ /* 0x000fea0003800000 */
.L_x_470:
[----:B------:R-:W-:Y:S04]  /*3560*/  BSSY B1, `(.L_x_472) ;  /* 0x00000cf000017945 */ /* 0x000fe80003800000 */
[----:B------:R-:W-:Y:S05]  /*3570*/  @P3 BRA `(.L_x_473) ;  /* 0x0000000c00343947 */ /* 0x000fea0003800000 */
[----:B------:R-:W-:Y:S01]  /*3580*/  ISETP.NE.AND P3, PT, R26, RZ, PT ;  /* 0x000000ff1a00720c */ /* 0x000fe20003f65270 */
[----:B------:R-:W-:-:S12]  /*3590*/  BSSY B2, `(.L_x_474) ;  /* 0x0000032000027945 */ /* 0x000fd80003800000 */
[----:B------:R-:W-:Y:S05]  /*35a0*/  @!P3 BRA `(.L_x_475) ;  /* 0x0000000000c0b947 */ /* 0x000fea0003800000 */
[----:B------:R1:W2:Y:S01]  /*35b0*/  LDS.128 R40, [R4+0x24400] ;  /* 0x0244000004287984 */ /* 0x0002a20000000c00 */
[----:B------:R-:W-:Y:S01]  /*35c0*/  ISETP.GE.AND P3, PT, R22, R116, PT ;  /* 0x000000741600720c */ /* 0x000fe20003f66270 */
[----:B------:R-:W-:-:S12]  /*35d0*/  BSSY B3, `(.L_x_476) ;  /* 0x000002b000037945 */ /* 0x000fd80003800000 */
[----:B-1----:R-:W-:Y:S05]  /*35e0*/  @P3 BRA `(.L_x_477) ;  /* 0x0000000000a43947 */ /* 0x002fea0003800000 */
[----:B------:R-:W-:Y:S01]  /*35f0*/  SHF.R.U64 R154, R122, 0x10, R123 ;  /* 0x000000107a9a7819 */ /* 0x000fe2000000127b */
[----:B--2---:R-:W-:Y:S01]  /*3600*/  HADD2.F32 R156, -RZ, R43.H0_H0 ;  /* 0x2000002bff9c7230 */ /* 0x004fe20000004100 */
[----:B------:R-:W-:Y:S02]  /*3610*/  SHF.R.U32.HI R155, RZ, 0x10, R125 ;  /* 0x00000010ff9b7819 */ /* 0x000fe4000001167d */
[----:B------:R-:W-:Y:S01]  /*3620*/  SHF.R.U32.HI R122, RZ, 0x10, R123 ;  /* 0x00000010ff7a7819 */ /* 0x000fe2000001167b */
[----:B------:R-:W-:Y:S01]  /*3630*/  HADD2.F32 R154, -RZ, R154.H0_H0 ;  /* 0x2000009aff9a7230 */ /* 0x000fe20000004100 */
[----:B------:R-:W-:Y:S01]  /*3640*/  SHF.R.U64 R123, R124, 0x10, R125 ;  /* 0x000000107c7b7819 */ /* 0x000fe2000000127d */
[----:B------:R-:W-:Y:S02]  /*3650*/  HADD2.F32 R155, -RZ, R155.H0_H0 ;  /* 0x2000009bff9b7230 */ /* 0x000fe40000004100 */
[----:B------:R-:W-:Y:S02]  /*3660*/  HADD2.F32 R124, -RZ, R43.H1_H1 ;  /* 0x3000002bff7c7230 */ /* 0x000fe40000004100 */
[----:B------:R-:W-:-:S02]  /*3670*/  HADD2.F32 R158, -RZ, R123.H0_H0 ;  /* 0x2000007bff9e7230 */ /* 0x000fc40000004100 */
[--C-:B------:R-:W-:Y:S02]  /*3680*/  HADD2.F32 R123, -RZ, R41.reuse.H1_H1 ;  /* 0x30000029ff7b7230 */ /* 0x100fe40000004100 */
[-C--:B------:R-:W-:Y:S01]  /*3690*/  FMUL.FTZ R43, R124, R155.reuse ;  /* 0x0000009b7c2b7220 */ /* 0x080fe20000410000 */
[----:B------:R-:W-:Y:S02]  /*36a0*/  HADD2.F32 R41, -RZ, R41.H0_H0 ;  /* 0x20000029ff297230 */ /* 0x000fe40000004100 */
[C---:B------:R-:W-:Y:S01]  /*36b0*/  FMUL.FTZ R155, R156.reuse, R155 ;  /* 0x0000009b9c9b7220 */ /* 0x040fe20000410000 */
[----:B------:R-:W-:Y:S02]  /*36c0*/  HADD2.F32 R125, -RZ, R122.H0_H0 ;  /* 0x2000007aff7d7230 */ /* 0x000fe40000004100 */
[-C--:B------:R-:W-:Y:S01]  /*36d0*/  FMUL.FTZ R122, R123, R158.reuse ;  /* 0x0000009e7b7a7220 */ /* 0x080fe20000410000 */
[----:B------:R-:W-:Y:S02]  /*36e0*/  FMUL.FTZ R158, R41, R158 ;  /* 0x0000009e299e7220 */ /* 0x000fe40000410000 */
[-C--:B------:R-:W-:Y:S01]  /*36f0*/  FFMA.FTZ R43, R156, R125.reuse, -R43 ;  /* 0x0000007d9c2b7223 */ /* 0x080fe2000001082b */
[----:B------:R-:W-:Y:S01]  /*3700*/  FFMA.FTZ R124, R124, R125, R155 ;  /* 0x0000007d7c7c7223 */ /* 0x000fe2000001009b */
[----:B------:R-:W-:-:S02]  /*3710*/  HADD2.F32 R125, -RZ, R157.H1_H1 ;  /* 0x3000009dff7d7230 */ /* 0x000fc40000004100 */
[-C--:B------:R-:W-:Y:S01]  /*3720*/  FFMA.FTZ R41, R41, R154.reuse, -R122 ;  /* 0x0000009a29297223 */ /* 0x080fe2000001087a */
[--C-:B------:R-:W-:Y:S02]  /*3730*/  HADD2.F32 R155, -RZ, R40.reuse.H1_H1 ;  /* 0x30000028ff9b7230 */ /* 0x100fe40000004100 */
[----:B------:R-:W-:Y:S01]  /*3740*/  FFMA.FTZ R122, R123, R154, R158 ;  /* 0x0000009a7b7a7223 */ /* 0x000fe2000001009e */
[----:B------:R-:W-:Y:S01]  /*3750*/  HADD2.F32 R156, -RZ, R40.H0_H0 ;  /* 0x20000028ff9c7230 */ /* 0x000fe20000004100 */
[----:B------:R-:W-:Y:S01]  /*3760*/  F2FP.F16.F32.PACK_AB R43, R124, R43 ;  /* 0x0000002b7c2b723e */ /* 0x000fe200000000ff */
[----:B------:R-:W-:Y:S02]  /*3770*/  HADD2.F32 R123, -RZ, R159.H1_H1 ;  /* 0x3000009fff7b7230 */ /* 0x000fe40000004100 */
[----:B------:R-:W-:Y:S02]  /*3780*/  HADD2.F32 R40, -RZ, R42.H1_H1 ;  /* 0x3000002aff287230 */ /* 0x000fe40000004100 */
[----:B------:R-:W-:Y:S01]  /*3790*/  FMUL.FTZ R158, R156, R125 ;  /* 0x0000007d9c9e7220 */ /* 0x000fe20000410000 */
[----:B------:R-:W-:-:S02]  /*37a0*/  HADD2.F32 R154, -RZ, R157.H0_H0 ;  /* 0x2000009dff9a7230 */ /* 0x000fc40000004100 */
[C---:B------:R-:W-:Y:S01]  /*37b0*/  FMUL.FTZ R157, R155.reuse, R125 ;  /* 0x0000007d9b9d7220 */ /* 0x040fe20000410000 */
[----:B------:R-:W-:Y:S02]  /*37c0*/  HADD2.F32 R42, -RZ, R42.H0_H0 ;  /* 0x2000002aff2a7230 */ /* 0x000fe40000004100 */
[-C--:B------:R-:W-:Y:S01]  /*37d0*/  FMUL.FTZ R125, R40, R123.reuse ;  /* 0x0000007b287d7220 */ /* 0x080fe20000410000 */
[----:B------:R-:W-:Y:S02]  /*37e0*/  HADD2.F32 R159, -RZ, R159.H0_H0 ;  /* 0x2000009fff9f7230 */ /* 0x000fe40000004100 */
[-C--:B------:R-:W-:Y:S01]  /*37f0*/  FFMA.FTZ R157, R156, R154.reuse, -R157 ;  /* 0x0000009a9c9d7223 */ /* 0x080fe2000001089d */
[----:B------:R-:W-:Y:S01]  /*3800*/  FFMA.FTZ R158, R155, R154, R158 ;  /* 0x0000009a9b9e7223 */ /* 0x000fe2000001009e */
[----:B------:R-:W-:Y:S01]  /*3810*/  FMUL.FTZ R123, R42, R123 ;  /* 0x0000007b2a7b7220 */ /* 0x000fe20000410000 */
[----:B------:R-:W-:Y:S01]  /*3820*/  F2FP.F16.F32.PACK_AB R41, R122, R41 ;  /* 0x000000297a29723e */ /* 0x000fe200000000ff */
[----:B------:R-:W-:-:S02]  /*3830*/  FFMA.FTZ R125, R42, R159, -R125 ;  /* 0x0000009f2a7d7223 */ /* 0x000fc4000001087d */
[----:B------:R-:W-:Y:S01]  /*3840*/  FFMA.FTZ R40, R40, R159, R123 ;  /* 0x0000009f28287223 */ /* 0x000fe2000001007b */
[----:B------:R-:W-:-:S04]  /*3850*/  F2FP.F16.F32.PACK_AB R158, R158, R157 ;  /* 0x0000009d9e9e723e */ /* 0x000fc800000000ff */
[----:B------:R-:W-:Y:S01]  /*3860*/  F2FP.F16.F32.PACK_AB R42, R40, R125 ;  /* 0x0000007d282a723e */ /* 0x000fe200000000ff */
[----:B------:R-:W-:-:S07]  /*3870*/  IMAD.MOV.U32 R40, RZ, RZ, R158 ;  /* 0x000000ffff287224 */ /* 0x000fce00078e009e */
.L_x_477:
[----:B------:R-:W-:Y:S05]  /*3880*/  BSYNC B3 ;  /* 0x0000000000037941 */ /* 0x000fea0003800000 */
.L_x_476:
[----:B------:R-:W-:Y:S02]  /*3890*/  ULDC.64 UR4, c[0x0][0x208] ;  /* 0x0000820000047ab9 */ /* 0x000fe40000000a00 */
[----:B--2---:R1:W-:Y:S03]  /*38a0*/  STG.E.128 desc[UR4][R60.64], R40 ;  /* 0x000000283c007986 */ /* 0x0043e6000c101d04 */
.L_x_475:
[----:B------:R-:W-:Y:S05]  /*38b0*/  BSYNC B2 ;  /* 0x0000000000027941 */ /* 0x000fea0003800000 */
.L_x_474:
[----:B------:R-:W-:Y:S01]  /*38c0*/  ISETP.NE.AND P3, PT, R10, RZ, PT ;  /* 0x000000ff0a00720c */ /* 0x000fe20003f65270 */
[----:B------:R-:W-:-:S12]  /*38d0*/  BSSY B2, `(.L_x_478) ;  /* 0x0000032000027945 */ /* 0x000fd80003800000 */
[----:B------:R-:W-:Y:S05]  /*38e0*/  @!P3 BRA `(.L_x_479) ;  /* 0x0000000000c0b947 */ /* 0x000fea0003800000 */
[----:B-1----:R1:W2:Y:S01]  /*38f0*/  LDS.128 R40, [R4+0x26c00] ;  /* 0x026c000004287984 */ /* 0x0022a20000000c00 */
[----:B------:R-:W-:Y:S01]  /*3900*/  ISETP.GE.AND P3, PT, R215, R116, PT ;  /* 0x00000074d700720c */ /* 0x000fe20003f66270 */
[----:B------:R-:W-:-:S12]  /*3910*/  BSSY B3, `(.L_x_480) ;  /* 0x000002b000037945 */ /* 0x000fd80003800000 */
[----:B-1----:R-:W-:Y:S05]  /*3920*/  @P3 BRA `(.L_x_481) ;  /* 0x0000000000a43947 */ /* 0x002fea0003800000 */
[--C-:B------:R-:W-:Y:S01]  /*3930*/  SHF.R.U64 R122, R94, 0x10, R95.reuse ;  /* 0x000000105e7a7819 */ /* 0x100fe2000000125f */
[----:B--2---:R-:W-:Y:S01]  /*3940*/  HADD2.F32 R124, -RZ, R43.H0_H0 ;  /* 0x2000002bff7c7230 */ /* 0x004fe20000004100 */
[----:B------:R-:W-:Y:S01]  /*3950*/  SHF.R.U32.HI R94, RZ, 0x10, R95 ;  /* 0x00000010ff5e7819 */ /* 0x000fe2000001165f */
[----:B------:R-:W-:Y:S01]  /*3960*/  HADD2.F32 R155, -RZ, R165.H1_H1 ;  /* 0x300000a5ff9b7230 */ /* 0x000fe20000004100 */
[--C-:B------:R-:W-:Y:S01]  /*3970*/  SHF.R.U32.HI R123, RZ, 0x10, R119.reuse ;  /* 0x00000010ff7b7819 */ /* 0x100fe20000011677 */
[----:B------:R-:W-:Y:S01]  /*3980*/  HADD2.F32 R122, -RZ, R122.H0_H0 ;  /* 0x2000007aff7a7230 */ /* 0x000fe20000004100 */
[----:B------:R-:W-:Y:S01]  /*3990*/  SHF.R.U64 R95, R118, 0x10, R119 ;  /* 0x00000010765f7819 */ /* 0x000fe20000001277 */
[----:B------:R-:W-:Y:S02]  /*39a0*/  HADD2.F32 R118, -RZ, R43.H1_H1 ;  /* 0x3000002bff767230 */ /* 0x000fe40000004100 */
[----:B------:R-:W-:Y:S02]  /*39b0*/  HADD2.F32 R123, -RZ, R123.H0_H0 ;  /* 0x2000007bff7b7230 */ /* 0x000fe40000004100 */
[----:B------:R-:W-:-:S02]  /*39c0*/  HADD2.F32 R154, -RZ, R95.H0_H0 ;  /* 0x2000005fff9a7230 */ /* 0x000fc40000004100 */
[--C-:B------:R-:W-:Y:S02]  /*39d0*/  HADD2.F32 R95, -RZ, R41.reuse.H1_H1 ;  /* 0x30000029ff5f7230 */ /* 0x100fe40000004100 */
[-C--:B------:R-:W-:Y:S01]  /*39e0*/  FMUL.FTZ R43, R118, R123.reuse ;  /* 0x0000007b762b7220 */ /* 0x080fe20000410000 */
[----:B------:R-:W-:Y:S02]  /*39f0*/  HADD2.F32 R41, -RZ, R41.H0_H0 ;  /* 0x20000029ff297230 */ /* 0x000fe40000004100 */
[C---:B------:R-:W-:Y:S01]  /*3a00*/  FMUL.FTZ R123, R124.reuse, R123 ;  /* 0x0000007b7c7b7220 */ /* 0x040fe20000410000 */
[----:B------:R-:W-:Y:S02]  /*3a10*/  HADD2.F32 R119, -RZ, R94.H0_H0 ;  /* 0x2000005eff777230 */ /* 0x000fe40000004100 */
[-C--:B------:R-:W-:Y:S01]  /*3a20*/  FMUL.FTZ R94, R95, R154.reuse ;  /* 0x0000009a5f5e7220 */ /* 0x080fe20000410000 */
[C---:B------:R-:W-:Y:S02]  /*3a30*/  FMUL.FTZ R154, R41.reuse, R154 ;  /* 0x0000009a299a7220 */ /* 0x040fe40000410000 */
[-C--:B------:R-:W-:Y:S01]  /*3a40*/  FFMA.FTZ R43, R124, R119.reuse, -R43 ;  /* 0x000000777c2b7223 */ /* 0x080fe2000001082b */
[----:B------:R-:W-:Y:S01]  /*3a50*/  FFMA.FTZ R118, R118, R119, R123 ;  /* 0x0000007776767223 */ /* 0x000fe2000001007b */
[----:B------:R-:W-:Y:S01]  /*3a60*/  FFMA.FTZ R41, R41, R122, -R94 ;  /* 0x0000007a29297223 */ /* 0x000fe2000001085e */
[----:B------:R-:W-:-:S02]  /*3a70*/  HADD2.F32 R119, -RZ, R167.H0_H0 ;  /* 0x200000a7ff777230 */ /* 0x000fc40000004100 */
[----:B------:R-:W-:Y:S01]  /*3a80*/  FFMA.FTZ R94, R95, R122, R154 ;  /* 0x0000007a5f5e7223 */ /* 0x000fe2000001009a */
[--C-:B------:R-:W-:Y:S01]  /*3a90*/  HADD2.F32 R123, -RZ, R40.reuse.H1_H1 ;  /* 0x30000028ff7b7230 */ /* 0x100fe20000004100 */
[----:B------:R-:W-:Y:S01]  /*3aa0*/  F2FP.F16.F32.PACK_AB R43, R118, R43 ;  /* 0x0000002b762b723e */ /* 0x000fe200000000ff */
[----:B------:R-:W-:Y:S02]  /*3ab0*/  HADD2.F32 R124, -RZ, R40.H0_H0 ;  /* 0x20000028ff7c7230 */ /* 0x000fe40000004100 */
[----:B------:R-:W-:Y:S02]  /*3ac0*/  HADD2.F32 R95, -RZ, R167.H1_H1 ;  /* 0x300000a7ff5f7230 */ /* 0x000fe40000004100 */
[-C--:B------:R-:W-:Y:S01]  /*3ad0*/  FMUL.FTZ R125, R123, R119.reuse ;  /* 0x000000777b7d7220 */ /* 0x080fe20000410000 */
[--C-:B------:R-:W-:Y:S02]  /*3ae0*/  HADD2.F32 R40, -RZ, R42.reuse.H1_H1 ;  /* 0x3000002aff287230 */ /* 0x100fe40000004100 */
[----:B------:R-:W-:Y:S01]  /*3af0*/  FMUL.FTZ R154, R124, R119 ;  /* 0x000000777c9a7220 */ /* 0x000fe20000410000 */
[----:B------:R-:W-:Y:S01]  /*3b00*/  HADD2.F32 R42, -RZ, R42.H0_H0 ;  /* 0x2000002aff2a7230 */ /* 0x000fe20000004100 */
[----:B------:R-:W-:Y:S01]  /*3b10*/  F2FP.F16.F32.PACK_AB R41, R94, R41 ;  /* 0x000000295e29723e */ /* 0x000fe200000000ff */
[----:B------:R-:W-:-:S02]  /*3b20*/  HADD2.F32 R122, -RZ, R165.H0_H0 ;  /* 0x200000a5ff7a7230 */ /* 0x000fc40000004100 */
[-C--:B------:R-:W-:Y:S01]  /*3b30*/  FMUL.FTZ R119, R40, R95.reuse ;  /* 0x0000005f28777220 */ /* 0x080fe20000410000 */
[----:B------:R-:W-:Y:S02]  /*3b40*/  FMUL.FTZ R95, R42, R95 ;  /* 0x0000005f2a5f7220 */ /* 0x000fe40000410000 */
[-C--:B------:R-:W-:Y:S01]  /*3b50*/  FFMA.FTZ R125, R124, R122.reuse, -R125 ;  /* 0x0000007a7c7d7223 */ /* 0x080fe2000001087d */
[----:B------:R-:W-:Y:S01]  /*3b60*/  FFMA.FTZ R154, R123, R122, R154 ;  /* 0x0000007a7b9a7223 */ /* 0x000fe2000001009a */
[-C--:B------:R-:W-:Y:S01]  /*3b70*/  FFMA.FTZ R119, R42, R155.reuse, -R119 ;  /* 0x0000009b2a777223 */ /* 0x080fe20000010877 */
[----:B------:R-:W-:-:S03]  /*3b80*/  FFMA.FTZ R40, R40, R155, R95 ;  /* 0x0000009b28287223 */ /* 0x000fc6000001005f */
[----:B------:R-:W-:Y:S02]  /*3b90*/  F2FP.F16.F32.PACK_AB R154, R154, R125 ;  /* 0x0000007d9a9a723e */ /* 0x000fe400000000ff */
[----:B------:R-:W-:Y:S02]  /*3ba0*/  F2FP.F16.F32.PACK_AB R42, R40, R119 ;  /* 0x00000077282a723e */ /* 0x000fe400000000ff */
[----:B------:R-:W-:-:S07]  /*3bb0*/  MOV R40, R154 ;  /* 0x0000009a00287202 */ /* 0x000fce0000000f00 */
.L_x_481:
[----:B------:R-:W-:Y:S05]  /*3bc0*/  BSYNC B3 ;  /* 0x0000000000037941 */ /* 0x000fea0003800000 */
.L_x_480:
[----:B------:R-:W-:Y:S02]  /*3bd0*/  ULDC.64 UR4, c[0x0][0x208] ;  /* 0x0000820000047ab9 */ /* 0x000fe40000000a00 */
[----:B--2---:R2:W-:Y:S03]  /*3be0*/  STG.E.128 desc[UR4][R60.64+0x80], R40 ;  /* 0x000080283c007986 */ /* 0x0045e6000c101d04 */
.L_x_479:
[----:B------:R-:W-:Y:S05]  /*3bf0*/  BSYNC B2 ;  /* 0x0000000000027941 */ /* 0x000fea0003800000 */
.L_x_478:
[----:B------:R-:W-:Y:S01]  /*3c00*/  ISETP.NE.AND P3, PT, R9, RZ, PT ;  /* 0x000000ff0900720c */ /* 0x000fe20003f65270 */
[----:B------:R-:W-:-:S12]  /*3c10*/  BSSY B2, `(.L_x_482) ;  /* 0x0000031000027945 */ /* 0x000fd80003800000 */
[----:B------:R-:W-:Y:S05]  /*3c20*/  @!P3 BRA `(.L_x_483) ;  /* 0x0000000000bcb947 */ /* 0x000fea0003800000 */
[----:B-12---:R1:W2:Y:S01]  /*3c30*/  LDS.128 R40, [R4+0x29400] ;  /* 0x0294000004287984 */ /* 0x0062a20000000c00 */
[----:B------:R-:W-:Y:S01]  /*3c40*/  ISETP.GE.AND P3, PT, R214, R116, PT ;  /* 0x00000074d600720c */ /* 0x000fe20003f66270 */
[----:B------:R-:W-:-:S12]  /*3c50*/  BSSY B3, `(.L_x_484) ;  /* 0x000002a000037945 */ /* 0x000fd80003800000 */
[----:B-1----:R-:W-:Y:S05]  /*3c60*/  @P3 BRA `(.L_x_485) ;  /* 0x0000000000a03947 */ /* 0x002fea0003800000 */
[--C-:B------:R-:W-:Y:S01]  /*3c70*/  SHF.R.U64 R92, R92, 0x10, R93.reuse ;  /* 0x000000105c5c7819 */ /* 0x100fe2000000125d */
[--C-:B--2---:R-:W-:Y:S01]  /*3c80*/  HADD2.F32 R95, -RZ, R41.reuse.H1_H1 ;  /* 0x30000029ff5f7230 */ /* 0x104fe20000004100 */
[----:B------:R-:W-:Y:S01]  /*3c90*/  SHF.R.U32.HI R93, RZ, 0x10, R93 ;  /* 0x00000010ff5d7819 */ /* 0x000fe2000001165d */
[----:B------:R-:W-:Y:S01]  /*3ca0*/  HADD2.F32 R41, -RZ, R41.H0_H0 ;  /* 0x20000029ff297230 */ /* 0x000fe20000004100 */
[--C-:B------:R-:W-:Y:S01]  /*3cb0*/  SHF.R.U64 R86, R86, 0x10, R87.reuse ;  /* 0x0000001056567819 */ /* 0x100fe20000001257 */
[----:B------:R-:W-:Y:S01]  /*3cc0*/  HADD2.F32 R92, -RZ, R92.H0_H0 ;  /* 0x2000005cff5c7230 */ /* 0x000fe20000004100 */
[----:B------:R-:W-:Y:S01]  /*3cd0*/  SHF.R.U32.HI R87, RZ, 0x10, R87 ;  /* 0x00000010ff577819 */ /* 0x000fe20000011657 */
[----:B------:R-:W-:Y:S02]  /*3ce0*/  HADD2.F32 R93, -RZ, R93.H0_H0 ;  /* 0x2000005dff5d7230 */ /* 0x000fe40000004100 */
[--C-:B------:R-:W-:Y:S02]  /*3cf0*/  HADD2.F32 R94, -RZ, R43.reuse.H1_H1 ;  /* 0x3000002bff5e7230 */ /* 0x100fe40000004100 */
[----:B------:R-:W-:Y:S01]  /*3d00*/  FMUL.FTZ R122, R95, R92 ;  /* 0x0000005c5f7a7220 */ /* 0x000fe20000410000 */
[----:B------:R-:W-:-:S02]  /*3d10*/  HADD2.F32 R118, -RZ, R43.H0_H0 ;  /* 0x2000002bff767230 */ /* 0x000fc40000004100 */
[C---:B------:R-:W-:Y:S01]  /*3d20*/  FMUL.FTZ R92, R41.reuse, R92 ;  /* 0x0000005c295c7220 */ /* 0x040fe20000410000 */
[----:B------:R-:W-:Y:S02]  /*3d30*/  HADD2.F32 R86, -RZ, R86.H0_H0 ;  /* 0x20000056ff567230 */ /* 0x000fe40000004100 */
[-C--:B------:R-:W-:Y:S01]  /*3d40*/  FMUL.FTZ R43, R94, R93.reuse ;  /* 0x0000005d5e2b7220 */ /* 0x080fe20000410000 */
[----:B------:R-:W-:Y:S02]  /*3d50*/  HADD2.F32 R87, -RZ, R87.H0_H0 ;  /* 0x20000057ff577230 */ /* 0x000fe40000004100 */
[C---:B------:R-:W-:Y:S01]  /*3d60*/  FMUL.FTZ R93, R118.reuse, R93 ;  /* 0x0000005d765d7220 */ /* 0x040fe20000410000 */
[----:B------:R-:W-:Y:S02]  /*3d70*/  HADD2.F32 R119, -RZ, R42.H0_H0 ;  /* 0x2000002aff777230 */ /* 0x000fe40000004100 */
[-C--:B------:R-:W-:Y:S01]  /*3d80*/  FFMA.FTZ R122, R41, R86.reuse, -R122 ;  /* 0x00000056297a7223 */ /* 0x080fe2000001087a */
[----:B------:R-:W-:Y:S01]  /*3d90*/  FFMA.FTZ R95, R95, R86, R92 ;  /* 0x000000565f5f7223 */ /* 0x000fe2000001005c */
[-C--:B------:R-:W-:Y:S01]  /*3da0*/  FFMA.FTZ R43, R118, R87.reuse, -R43 ;  /* 0x00000057762b7223 */ /* 0x080fe2000001082b */
[----:B------:R-:W-:Y:S01]  /*3db0*/  FFMA.FTZ R94, R94, R87, R93 ;  /* 0x000000575e5e7223 */ /* 0x000fe2000001005d */
[----:B------:R-:W-:-:S02]  /*3dc0*/  HADD2.F32 R86, -RZ, R166.H0_H0 ;  /* 0x200000a6ff567230 */ /* 0x000fc40000004100 */
[----:B------:R-:W-:Y:S02]  /*3dd0*/  HADD2.F32 R166, -RZ, R166.H1_H1 ;  /* 0x300000a6ffa67230 */ /* 0x000fe40000004100 */
[----:B------:R-:W-:Y:S01]  /*3de0*/  HADD2.F32 R87, -RZ, R40.H1_H1 ;  /* 0x30000028ff577230 */ /* 0x000fe20000004100 */
[----:B------:R-:W-:Y:S01]  /*3df0*/  F2FP.F16.F32.PACK_AB R43, R94, R43 ;  /* 0x0000002b5e2b723e */ /* 0x000fe200000000ff */
[----:B------:R-:W-:Y:S02]  /*3e00*/  HADD2.F32 R93, -RZ, R42.H1_H1 ;  /* 0x3000002aff5d7230 */ /* 0x000fe40000004100 */
[----:B------:R-:W-:Y:S02]  /*3e10*/  HADD2.F32 R40, -RZ, R40.H0_H0 ;  /* 0x20000028ff287230 */ /* 0x000fe40000004100 */
[----:B------:R-:W-:Y:S01]  /*3e20*/  FMUL.FTZ R123, R87, R86 ;  /* 0x00000056577b7220 */ /* 0x000fe20000410000 */
[--C-:B------:R-:W-:Y:S02]  /*3e30*/  HADD2.F32 R41, -RZ, R164.reuse.H0_H0 ;  /* 0x200000a4ff297230 */ /* 0x100fe40000004100 */
[----:B------:R-:W-:Y:S01]  /*3e40*/  FMUL.FTZ R42, R93, R166 ;  /* 0x000000a65d2a7220 */ /* 0x000fe20000410000 */
[----:B------:R-:W-:-:S02]  /*3e50*/  HADD2.F32 R164, -RZ, R164.H1_H1 ;  /* 0x300000a4ffa47230 */ /* 0x000fc40000004100 */
[C---:B------:R-:W-:Y:S01]  /*3e60*/  FMUL.FTZ R86, R40.reuse, R86 ;  /* 0x0000005628567220 */ /* 0x040fe20000410000 */
[----:B------:R-:W-:Y:S01]  /*3e70*/  FMUL.FTZ R166, R119, R166 ;  /* 0x000000a677a67220 */ /* 0x000fe20000410000 */
[-C--:B------:R-:W-:Y:S02]  /*3e80*/  FFMA.FTZ R123, R40, R41.reuse, -R123 ;  /* 0x00000029287b7223 */ /* 0x080fe4000001087b */
[----:B------:R-:W-:Y:S01]  /*3e90*/  FFMA.FTZ R86, R87, R41, R86 ;  /* 0x0000002957567223 */ /* 0x000fe20000010056 */
[-C--:B------:R-:W-:Y:S01]  /*3ea0*/  FFMA.FTZ R42, R119, R164.reuse, -R42 ;  /* 0x000000a4772a7223 */ /* 0x080fe2000001082a */
[----:B------:R-:W-:Y:S01]  /*3eb0*/  FFMA.FTZ R93, R93, R164, R166 ;  /* 0x000000a45d5d7223 */ /* 0x000fe200000100a6 */
[----:B------:R-:W-:Y:S02]  /*3ec0*/  F2FP.F16.F32.PACK_AB R41, R95, R122 ;  /* 0x0000007a5f29723e */ /* 0x000fe400000000ff */
[----:B------:R-:W-:Y:S02]  /*3ed0*/  F2FP.F16.F32.PACK_AB R40, R86, R123 ;  /* 0x0000007b5628723e */ /* 0x000fe400000000ff */
[----:B------:R-:W-:-:S07]  /*3ee0*/  F2FP.F16.F32.PACK_AB R42, R93, R42 ;  /* 0x0000002a5d2a723e */ /* 0x000fce00000000ff */
.L_x_485:
[----:B------:R-:W-:Y:S05]  /*3ef0*/  BSYNC B3 ;  /* 0x0000000000037941 */ /* 0x000fea0003800000 */
.L_x_484:
[----:B------:R-:W-:Y:S02]  /*3f00*/  ULDC.64 UR4, c[0x0][0x208] ;  /* 0x0000820000047ab9 */ /* 0x000fe40000000a00 */
[----:B--2---:R3:W-:Y:S03]  /*3f10*/  STG.E.128 desc[UR4][R60.64+0x100], R40 ;  /* 0x000100283c007986 */ /* 0x0047e6000c101d04 */
.L_x_483:
[----:B------:R-:W-:Y:S05]  /*3f20*/  BSYNC B2 ;  /* 0x0000000000027941 */ /* 0x000fea0003800000 */
.L_x_482:
[----:B------:R-:W-:-:S13]  /*3f30*/  ISETP.NE.AND P3, PT, R8, RZ, PT ;  /* 0x000000ff0800720c */ /* 0x000fda0003f65270 */
[----:B------:R-:W-:Y:S05]  /*3f40*/  @!P3 BRA `(.L_x_473) ;  /* 0x0000000000c0b947 */ /* 0x000fea0003800000 */
[----:B-123--:R1:W2:Y:S01]  /*3f50*/  LDS.128 R40, [R4+0x2bc00] ;  /* 0x02bc000004287984 */ /* 0x00e2a20000000c00 */
[----:B------:R-:W-:Y:S01]  /*3f60*/  ISETP.GE.AND P3, PT, R216, R116, PT ;  /* 0x00000074d800720c */ /* 0x000fe20003f66270 */
[----:B------:R-:W-:-:S12]  /*3f70*/  BSSY B2, `(.L_x_486) ;  /* 0x000002b000027945 */ /* 0x000fd80003800000 */
[----:B-1----:R-:W-:Y:S05]  /*3f80*/  @P3 BRA `(.L_x_487) ;  /* 0x0000000000a43947 */ /* 0x002fea0003800000 */
[----:B------:R-:W-:Y:S01]  /*3f90*/  SHF.R.U64 R86, R82, 0x10, R83 ;  /* 0x0000001052567819 */ /* 0x000fe20000001253 */
[----:B--2---:R-:W-:Y:S01]  /*3fa0*/  HADD2.F32 R92, -RZ, R41.H1_H1 ;  /* 0x30000029ff5c7230 */ /* 0x004fe20000004100 */
[----:B------:R-:W-:Y:S02]  /*3fb0*/  SHF.R.U64 R87, R84, 0x10, R85 ;  /* 0x0000001054577819 */ /* 0x000fe40000001255 */
[----:B------:R-:W-:Y:S01]  /*3fc0*/  SHF.R.U32.HI R82, RZ, 0x10, R83 ;  /* 0x00000010ff527819 */ /* 0x000fe20000011653 */
[----:B------:R-:W-:Y:S01]  /*3fd0*/  IMAD.MOV.U32 R83, RZ, RZ, R43 ;  /* 0x000000ffff537224 */ /* 0x000fe200078e002b */
[----:B------:R-:W-:Y:S01]  /*3fe0*/  SHF.R.U32.HI R93, RZ, 0x10, R85 ;  /* 0x00000010ff5d7819 */ /* 0x000fe20000011655 */
[----:B------:R-:W-:Y:S02]  /*3ff0*/  HADD2.F32 R43, -RZ, R86.H0_H0 ;  /* 0x20000056ff2b7230 */ /* 0x000fe40000004100 */
[----:B------:R-:W-:Y:S02]  /*4000*/  HADD2.F32 R87, -RZ, R87.H0_H0 ;  /* 0x20000057ff577230 */ /* 0x000fe40000004100 */
[----:B------:R-:W-:-:S02]  /*4010*/  HADD2.F32 R86, -RZ, R41.H0_H0 ;  /* 0x20000029ff567230 */ /* 0x000fc40000004100 */
[----:B------:R-:W-:Y:S02]  /*4020*/  HADD2.F32 R93, -RZ, R93.H0_H0 ;  /* 0x2000005dff5d7230 */ /* 0x000fe40000004100 */
[-C--:B------:R-:W-:Y:S01]  /*4030*/  FMUL.FTZ R41, R92, R87.reuse ;  /* 0x000000575c297220 */ /* 0x080fe20000410000 */
[--C-:B------:R-:W-:Y:S02]  /*4040*/  HADD2.F32 R84, -RZ, R83.reuse.H1_H1 ;  /* 0x30000053ff547230 */ /* 0x100fe40000004100 */
[C---:B------:R-:W-:Y:S01]  /*4050*/  FMUL.FTZ R87, R86.reuse, R87 ;  /* 0x0000005756577220 */ /* 0x040fe20000410000 */
[----:B------:R-:W-:Y:S02]  /*4060*/  HADD2.F32 R83, -RZ, R83.H0_H0 ;  /* 0x20000053ff537230 */ /* 0x000fe40000004100 */
[----:B------:R-:W-:Y:S01]  /*4070*/  FFMA.FTZ R41, R86, R43, -R41 ;  /* 0x0000002b56297223 */ /* 0x000fe20000010829 */
[----:B------:R-:W-:Y:S02]  /*4080*/  HADD2.F32 R85, -RZ, R82.H0_H0 ;  /* 0x20000052ff557230 */ /* 0x000fe40000004100 */
[----:B------:R-:W-:Y:S01]  /*4090*/  FMUL.FTZ R94, R84, R93 ;  /* 0x0000005d545e7220 */ /* 0x000fe20000410000 */
[----:B------:R-:W-:Y:S01]  /*40a0*/  FFMA.FTZ R82, R92, R43, R87 ;  /* 0x0000002b5c527223 */ /* 0x000fe20000010057 */
[----:B------:R-:W-:Y:S01]  /*40b0*/  FMUL.FTZ R93, R83, R93 ;  /* 0x0000005d535d7220 */ /* 0x000fe20000410000 */
[----:B------:R-:W-:-:S02]  /*40c0*/  HADD2.F32 R87, -RZ, R163.H0_H0 ;  /* 0x200000a3ff577230 */ /* 0x000fc40000004100 */
[-C--:B------:R-:W-:Y:S01]  /*40d0*/  FFMA.FTZ R43, R83, R85.reuse, -R94 ;  /* 0x00000055532b7223 */ /* 0x080fe2000001085e */
[--C-:B------:R-:W-:Y:S02]  /*40e0*/  HADD2.F32 R83, -RZ, R40.reuse.H1_H1 ;  /* 0x30000028ff537230 */ /* 0x100fe40000004100 */
[----:B------:R-:W-:Y:S01]  /*40f0*/  FFMA.FTZ R84, R84, R85, R93 ;  /* 0x0000005554547223 */ /* 0x000fe2000001005d */
[----:B------:R-:W-:Y:S01]  /*4100*/  HADD2.F32 R40, -RZ, R40.H0_H0 ;  /* 0x20000028ff287230 */ /* 0x000fe20000004100 */
[----:B------:R-:W-:Y:S01]  /*4110*/  F2FP.F16.F32.PACK_AB R41, R82, R41 ;  /* 0x000000295229723e */ /* 0x000fe200000000ff */
[--C-:B------:R-:W-:Y:S02]  /*4120*/  HADD2.F32 R85, -RZ, R42.reuse.H1_H1 ;  /* 0x3000002aff557230 */ /* 0x100fe40000004100 */
[-C--:B------:R-:W-:Y:S01]  /*4130*/  FMUL.FTZ R93, R83, R87.reuse ;  /* 0x00000057535d7220 */ /* 0x080fe20000410000 */
[----:B------:R-:W-:Y:S02]  /*4140*/  HADD2.F32 R163, -RZ, R163.H1_H1 ;  /* 0x300000a3ffa37230 */ /* 0x000fe40000004100 */
[----:B------:R-:W-:Y:S01]  /*4150*/  FMUL.FTZ R92, R40, R87 ;  /* 0x00000057285c7220 */ /* 0x000fe20000410000 */
[----:B------:R-:W-:Y:S01]  /*4160*/  HADD2.F32 R42, -RZ, R42.H0_H0 ;  /* 0x2000002aff2a7230 */ /* 0x000fe20000004100 */
[----:B------:R-:W-:Y:S01]  /*4170*/  F2FP.F16.F32.PACK_AB R43, R84, R43 ;  /* 0x0000002b542b723e */ /* 0x000fe200000000ff */
[----:B------:R-:W-:-:S02]  /*4180*/  HADD2.F32 R86, -RZ, R162.H1_H1 ;  /* 0x300000a2ff567230 */ /* 0x000fc40000004100 */
[-C--:B------:R-:W-:Y:S01]  /*4190*/  FMUL.FTZ R87, R85, R163.reuse ;  /* 0x000000a355577220 */ /* 0x080fe20000410000 */
[----:B------:R-:W-:Y:S02]  /*41a0*/  HADD2.F32 R162, -RZ, R162.H0_H0 ;  /* 0x200000a2ffa27230 */ /* 0x000fe40000004100 */
[----:B------:R-:W-:Y:S01]  /*41b0*/  FMUL.FTZ R94, R42, R163 ;  /* 0x000000a32a5e7220 */ /* 0x000fe20000410000 */
[-C--:B------:R-:W-:Y:S01]  /*41c0*/  FFMA.FTZ R93, R40, R86.reuse, -R93 ;  /* 0x00000056285d7223 */ /* 0x080fe2000001085d */
[----:B------:R-:W-:Y:S01]  /*41d0*/  FFMA.FTZ R92, R83, R86, R92 ;  /* 0x00000056535c7223 */ /* 0x000fe2000001005c */
[-C--:B------:R-:W-:Y:S01]  /*41e0*/  FFMA.FTZ R87, R42, R162.reuse, -R87 ;  /* 0x000000a22a577223 */ /* 0x080fe20000010857 */
[----:B------:R-:W-:-:S03]  /*41f0*/  FFMA.FTZ R94, R85, R162, R94 ;  /* 0x000000a2555e7223 */ /* 0x000fc6000001005e */
[----:B------:R-:W-:Y:S02]  /*4200*/  F2FP.F16.F32.PACK_AB R40, R92, R93 ;  /* 0x0000005d5c28723e */ /* 0x000fe400000000ff */
[----:B------:R-:W-:-:S07]  /*4210*/  F2FP.F16.F32.PACK_AB R42, R94, R87 ;  /* 0x000000575e2a723e */ /* 0x000fce00000000ff */
.L_x_487:
[----:B------:R-:W-:Y:S05]  /*4220*/  BSYNC B2 ;  /* 0x0000000000027941 */ /* 0x000fea0003800000 */
.L_x_486:
[----:B------:R-:W-:Y:S02]  /*4230*/  ULDC.64 UR4, c[0x0][0x208] ;  /* 0x0000820000047ab9 */ /* 0x000fe40000000a00 */
[----:B--2---:R4:W-:Y:S03]  /*4240*/  STG.E.128 desc[UR4][R60.64+0x180], R40 ;  /* 0x000180283c007986 */ /* 0x0049e6000c101d04 */
.L_x_473:
[----:B------:R-:W-:Y:S05]  /*4250*/  BSYNC B1 ;  /* 0x0000000000017941 */ /* 0x000fea0003800000 */
.L_x_472:
[----:B------:R-:W-:Y:S04]  /*4260*/  BSSY B1, `(.L_x_488) ;  /* 0x00000d1000017945 */ /* 0x000fe80003800000 */
[----:B------:R-:W-:Y:S05]  /*4270*/  @P4 BRA `(.L_x_489) ;  /* 0x0000000c003c4947 */ /* 0x000fea0003800000 */
[----:B------:R-:W-:Y:S01]  /*4280*/  ISETP.NE.AND P3, PT, R26, RZ, PT ;  /* 0x000000ff1a00720c */ /* 0x000fe20003f65270 */
[----:B------:R-:W-:-:S12]  /*4290*/  BSSY B2, `(.L_x_490) ;  /* 0x0000033000027945 */ /* 0x000fd80003800000 */
[----:B------:R-:W-:Y:S05]  /*42a0*/  @!P3 BRA `(.L_x_491) ;  /* 0x0000000000c4b947 */ /* 0x000fea0003800000 */
[----:B-1234-:R1:W2:Y:S01]  /*42b0*/  LDS.128 R40, [R4+0x25400] ;  /* 0x0254000004287984 */ /* 0x01e2a20000000c00 */
[----:B------:R-:W-:Y:S01]  /*42c0*/  ISETP.GE.AND P3, PT, R22, R116, PT ;  /* 0x000000741600720c */ /* 0x000fe20003f66270 */
[----:B------:R-:W-:-:S12]  /*42d0*/  BSSY B3, `(.L_x_492) ;  /* 0x000002c000037945 */ /* 0x000fd80003800000 */
[----:B-1----:R-:W-:Y:S05]  /*42e0*/  @P3 BRA `(.L_x_493) ;  /* 0x0000000000a83947 */ /* 0x002fea0003800000 */
[----:B------:R-:W-:Y:S01]  /*42f0*/  SHF.R.U64 R78, R78, 0x10, R79 ;  /* 0x000000104e4e7819 */ /* 0x000fe2000000124f */
[----:B--2---:R-:W-:Y:S01]  /*4300*/  IMAD.MOV.U32 R61, RZ, RZ, R43 ;  /* 0x000000ffff3d7224 */ /* 0x004fe200078e002b */
[----:B------:R-:W-:Y:S01]  /*4310*/  SHF.R.U32.HI R83, RZ, 0x10, R79 ;  /* 0x00000010ff537819 */ /* 0x000fe2000001164f */
[----:B------:R-:W-:Y:S01]  /*4320*/  HADD2.F32 R43, -RZ, R41.H1_H1 ;  /* 0x30000029ff2b7230 */ /* 0x000fe20000004100 */
[--C-:B------:R-:W-:Y:S01]  /*4330*/  SHF.R.U64 R79, R80, 0x10, R81.reuse ;  /* 0x00000010504f7819 */ /* 0x100fe20000001251 */
[----:B------:R-:W-:Y:S01]  /*4340*/  HADD2.F32 R78, -RZ, R78.H0_H0 ;  /* 0x2000004eff4e7230 */ /* 0x000fe20000004100 */
[----:B------:R-:W-:Y:S01]  /*4350*/  SHF.R.U32.HI R82, RZ, 0x10, R81 ;  /* 0x00000010ff527819 */ /* 0x000fe20000011651 */
[----:B------:R-:W-:Y:S01]  /*4360*/  HADD2.F32 R80, -RZ, R83.H0_H0 ;  /* 0x20000053ff507230 */ /* 0x000fe20000004100 */
[----:B------:R-:W-:Y:S01]  /*4370*/  MOV R60, R40 ;  /* 0x00000028003c7202 */ /* 0x000fe20000000f00 */
[----:B------:R-:W-:Y:S02]  /*4380*/  HADD2.F32 R40, -RZ, R41.H0_H0 ;  /* 0x20000029ff287230 */ /* 0x000fe40000004100 */
[----:B------:R-:W-:-:S02]  /*4390*/  HADD2.F32 R79, -RZ, R79.H0_H0 ;  /* 0x2000004fff4f7230 */ /* 0x000fc40000004100 */
[----:B------:R-:W-:Y:S02]  /*43a0*/  HADD2.F32 R82, -RZ, R82.H0_H0 ;  /* 0x20000052ff527230 */ /* 0x000fe40000004100 */
[--C-:B------:R-:W-:Y:S02]  /*43b0*/  HADD2.F32 R41, -RZ, R61.reuse.H1_H1 ;  /* 0x3000003dff297230 */ /* 0x100fe40000004100 */
[-C--:B------:R-:W-:Y:S01]  /*43c0*/  FMUL.FTZ R81, R43, R79.reuse ;  /* 0x0000004f2b517220 */ /* 0x080fe20000410000 */
[----:B------:R-:W-:Y:S02]  /*43d0*/  HADD2.F32 R61, -RZ, R61.H0_H0 ;  /* 0x2000003dff3d7230 */ /* 0x000fe40000004100 */
[C---:B------:R-:W-:Y:S01]  /*43e0*/  FMUL.FTZ R84, R40.reuse, R79 ;  /* 0x0000004f28547220 */ /* 0x040fe20000410000 */
[----:B------:R-:W-:Y:S01]  /*43f0*/  FMUL.FTZ R86, R41, R82 ;  /* 0x0000005229567220 */ /* 0x000fe20000410000 */
[----:B------:R-:W-:Y:S01]  /*4400*/  FFMA.FTZ R40, R40, R78, -R81 ;  /* 0x0000004e28287223 */ /* 0x000fe20000010851 */
[----:B------:R-:W-:Y:S01]  /*4410*/  FMUL.FTZ R82, R61, R82 ;  /* 0x000000523d527220 */ /* 0x000fe20000410000 */
[----:B------:R-:W-:Y:S01]  /*4420*/  FFMA.FTZ R81, R43, R78, R84 ;  /* 0x0000004e2b517223 */ /* 0x000fe20000010054 */
[----:B------:R-:W-:Y:S01]  /*4430*/  FFMA.FTZ R86, R61, R80, -R86 ;  /* 0x000000503d567223 */ /* 0x000fe20000010856 */
[----:B------:R-:W-:-:S02]  /*4440*/  HADD2.F32 R61, -RZ, R161.H1_H1 ;  /* 0x300000a1ff3d7230 */ /* 0x000fc40000004100 */
[----:B------:R-:W-:Y:S01]  /*4450*/  FFMA.FTZ R85, R41, R80, R82 ;  /* 0x0000005029557223 */ /* 0x000fe20000010052 */
[----:B------:R-:W-:Y:S02]  /*4460*/  HADD2.F32 R78, -RZ, R160.H1_H1 ;  /* 0x300000a0ff4e7230 */ /* 0x000fe40000004100 */
[----:B------:R-:W-:Y:S02]  /*4470*/  HADD2.F32 R41, -RZ, R60.H1_H1 ;  /* 0x3000003cff297230 */ /* 0x000fe40000004100 */
[----:B------:R-:W-:Y:S02]  /*4480*/  HADD2.F32 R43, -RZ, R42.H1_H1 ;  /* 0x3000002aff2b7230 */ /* 0x000fe40000004100 */
[----:B------:R-:W-:Y:S02]  /*4490*/  HADD2.F32 R161, -RZ, R161.H0_H0 ;  /* 0x200000a1ffa17230 */ /* 0x000fe40000004100 */
[----:B------:R-:W-:Y:S02]  /*44a0*/  HADD2.F32 R60, -RZ, R60.H0_H0 ;  /* 0x2000003cff3c7230 */ /* 0x000fe40000004100 */
[----:B------:R-:W-:Y:S01]  /*44b0*/  FMUL.FTZ R83, R43, R78 ;  /* 0x0000004e2b537220 */ /* 0x000fe20000410000 */
[----:B------:R-:W-:-:S02]  /*44c0*/  HADD2.F32 R42, -RZ, R42.H0_H0 ;  /* 0x2000002aff2a7230 */ /* 0x000fc40000004100 */
[CC--:B------:R-:W-:Y:S01]  /*44d0*/  FMUL.FTZ R79, R41.reuse, R161.reuse ;  /* 0x000000a1294f7220 */ /* 0x0c0fe20000410000 */
[----:B------:R-:W-:Y:S02]  /*44e0*/  HADD2.F32 R160, -RZ, R160.H0_H0 ;  /* 0x200000a0ffa07230 */ /* 0x000fe40000004100 */
[----:B------:R-:W-:Y:S01]  /*44f0*/  FMUL.FTZ R80, R60, R161 ;  /* 0x000000a13c507220 */ /* 0x000fe20000410000 */
[----:B------:R-:W-:Y:S01]  /*4500*/  FMUL.FTZ R78, R42, R78 ;  /* 0x0000004e2a4e7220 */ /* 0x000fe20000410000 */
[-C--:B------:R-:W-:Y:S02]  /*4510*/  FFMA.FTZ R79, R60, R61.reuse, -R79 ;  /* 0x0000003d3c4f7223 */ /* 0x080fe4000001084f */
[----:B------:R-:W-:Y:S01]  /*4520*/  FFMA.FTZ R80, R41, R61, R80 ;  /* 0x0000003d29507223 */ /* 0x000fe20000010050 */
[-C--:B------:R-:W-:Y:S01]  /*4530*/  FFMA.FTZ R83, R42, R160.reuse, -R83 ;  /* 0x000000a02a537223 */ /* 0x080fe20000010853 */
[----:B------:R-:W-:Y:S01]  /*4540*/  FFMA.FTZ R78, R43, R160, R78 ;  /* 0x000000a02b4e7223 */ /* 0x000fe2000001004e */
[----:B------:R-:W-:-:S02]  /*4550*/  F2FP.F16.F32.PACK_AB R41, R81, R40 ;  /* 0x000000285129723e */ /* 0x000fc400000000ff */
[----:B------:R-:W-:Y:S02]  /*4560*/  F2FP.F16.F32.PACK_AB R43, R85, R86 ;  /* 0x00000056552b723e */ /* 0x000fe400000000ff */
[----:B------:R-:W-:Y:S02]  /*4570*/  F2FP.F16.F32.PACK_AB R40, R80, R79 ;  /* 0x0000004f5028723e */ /* 0x000fe400000000ff */
[----:B------:R-:W-:-:S07]  /*4580*/  F2FP.F16.F32.PACK_AB R42, R78, R83 ;  /* 0x000000534e2a723e */ /* 0x000fce00000000ff */
.L_x_493:
[----:B------:R-:W-:Y:S05]  /*4590*/  BSYNC B3 ;  /* 0x0000000000037941 */ /* 0x000fea0003800000 */
.L_x_492:
[----:B------:R-:W-:Y:S02]  /*45a0*/  ULDC.64 UR4, c[0x0][0x208] ;  /* 0x0000820000047ab9 */ /* 0x000fe40000000a00 */
[----:B--2---:R1:W-:Y:S03]  /*45b0*/  STG.E.128 desc[UR4][R54.64], R40 ;  /* 0x0000002836007986 */ /* 0x0043e6000c101d04 */
.L_x_491:
[----:B------:R-:W-:Y:S05]  /*45c0*/  BSYNC B2 ;  /* 0x0000000000027941 */ /* 0x000fea0003800000 */
.L_x_490:
[----:B------:R-:W-:Y:S01]  /*45d0*/  ISETP.NE.AND P3, PT, R10, RZ, PT ;  /* 0x000000ff0a00720c */ /* 0x000fe20003f65270 */
[----:B------:R-:W-:-:S12]  /*45e0*/  BSSY B2, `(.L_x_494) ;  /* 0x0000032000027945 */ /* 0x000fd80003800000 */
[----:B------:R-:W-:Y:S05]  /*45f0*/  @!P3 BRA `(.L_x_495) ;  /* 0x0000000000c0b947 */ /* 0x000fea0003800000 */
[----:B-1234-:R1:W2:Y:S01]  /*4600*/  LDS.128 R40, [R4+0x27c00] ;  /* 0x027c000004287984 */ /* 0x01e2a20000000c00 */
        /* <DEDUP_REMOVED lines=9> */
[----:B------:R-:W-:Y:S01]  /*46a0*/  MOV R60, R42 ;  /* 0x0000002a003c7202 */ /* 0x000fe20000000f00 */
[----:B------:R-:W-:Y:S01]  /*46b0*/  HADD2.F32 R42, -RZ, R41.H1_H1 ;  /* 0x30000029ff2a7230 */ /* 0x000fe20000004100 */
[----:B------:R-:W-:Y:S01]  /*46c0*/  SHF.R.U32.HI R78, RZ, 0x10, R77 ;  /* 0x00000010ff4e7819 */ /* 0x000fe2000001164d */
[----:B------:R-:W-:Y:S02]  /*46d0*/  HADD2.F32 R75, -RZ, R75.H0_H0 ;  /* 0x2000004bff4b7230 */ /* 0x000fe40000004100 */
[----:B------:R-:W-:-:S02]  /*46e0*/  HADD2.F32 R41, -RZ, R41.H0_H0 ;  /* 0x20000029ff297230 */ /* 0x000fc40000004100 */
[----:B------:R-:W-:Y:S02]  /*46f0*/  HADD2.F32 R78, -RZ, R78.H0_H0 ;  /* 0x2000004eff4e7230 */ /* 0x000fe40000004100 */
[CC--:B------:R-:W-:Y:S01]  /*4700*/  FMUL.FTZ R80, R42.reuse, R75.reuse ;  /* 0x0000004b2a507220 */ /* 0x0c0fe20000410000 */
[----:B------:R-:W-:Y:S02]  /*4710*/  HADD2.F32 R76, -RZ, R79.H0_H0 ;  /* 0x2000004fff4c7230 */ /* 0x000fe40000004100 */
[C---:B------:R-:W-:Y:S01]  /*4720*/  FMUL.FTZ R75, R41.reuse, R75 ;  /* 0x0000004b294b7220 */ /* 0x040fe20000410000 */
[----:B------:R-:W-:Y:S01]  /*4730*/  FFMA.FTZ R80, R41, R74, -R80 ;  /* 0x0000004a29507223 */ /* 0x000fe20000010850 */
[----:B------:R-:W-:Y:S02]  /*4740*/  FMUL.FTZ R82, R61, R78 ;  /* 0x0000004e3d527220 */ /* 0x000fe40000410000 */
[----:B------:R-:W-:Y:S01]  /*4750*/  FFMA.FTZ R77, R42, R74, R75 ;  /* 0x0000004a2a4d7223 */ /* 0x000fe2000001004b */
[----:B------:R-:W-:-:S02]  /*4760*/  HADD2.F32 R74, -RZ, R153.H0_H0 ;  /* 0x20000099ff4a7230 */ /* 0x000fc40000004100 */
[C---:B------:R-:W-:Y:S01]  /*4770*/  FMUL.FTZ R78, R43.reuse, R78 ;  /* 0x0000004e2b4e7220 */ /* 0x040fe20000410000 */
[----:B------:R-:W-:Y:S02]  /*4780*/  HADD2.F32 R153, -RZ, R153.H1_H1 ;  /* 0x30000099ff997230 */ /* 0x000fe40000004100 */
[-C--:B------:R-:W-:Y:S01]  /*4790*/  FFMA.FTZ R82, R43, R76.reuse, -R82 ;  /* 0x0000004c2b527223 */ /* 0x080fe20000010852 */
[----:B------:R-:W-:Y:S02]  /*47a0*/  HADD2.F32 R41, -RZ, R40.H1_H1 ;  /* 0x30000028ff297230 */ /* 0x000fe40000004100 */
[----:B------:R-:W-:Y:S01]  /*47b0*/  FFMA.FTZ R81, R61, R76, R78 ;  /* 0x0000004c3d517223 */ /* 0x000fe2000001004e */
[----:B------:R-:W-:Y:S02]  /*47c0*/  HADD2.F32 R42, -RZ, R60.H1_H1 ;  /* 0x3000003cff2a7230 */ /* 0x000fe40000004100 */
[----:B------:R-:W-:Y:S02]  /*47d0*/  HADD2.F32 R40, -RZ, R40.H0_H0 ;  /* 0x20000028ff287230 */ /* 0x000fe40000004100 */
[----:B------:R-:W-:Y:S01]  /*47e0*/  FMUL.FTZ R75, R41, R74 ;  /* 0x0000004a294b7220 */ /* 0x000fe20000410000 */
[----:B------:R-:W-:-:S02]  /*47f0*/  HADD2.F32 R60, -RZ, R60.H0_H0 ;  /* 0x2000003cff3c7230 */ /* 0x000fc40000004100 */
[-C--:B------:R-:W-:Y:S01]  /*4800*/  FMUL.FTZ R79, R42, R153.reuse ;  /* 0x000000992a4f7220 */ /* 0x080fe20000410000 */
[--C-:B------:R-:W-:Y:S02]  /*4810*/  HADD2.F32 R43, -RZ, R152.reuse.H0_H0 ;  /* 0x20000098ff2b7230 */ /* 0x100fe40000004100 */
[----:B------:R-:W-:Y:S01]  /*4820*/  FMUL.FTZ R74, R40, R74 ;  /* 0x0000004a284a7220 */ /* 0x000fe20000410000 */
[----:B------:R-:W-:Y:S02]  /*4830*/  HADD2.F32 R61, -RZ, R152.H1_H1 ;  /* 0x30000098ff3d7230 */ /* 0x000fe40000004100 */
[----:B------:R-:W-:Y:S01]  /*4840*/  FMUL.FTZ R153, R60, R153 ;  /* 0x000000993c997220 */ /* 0x000fe20000410000 */
[-C--:B------:R-:W-:Y:S01]  /*4850*/  FFMA.FTZ R75, R40, R43.reuse, -R75 ;  /* 0x0000002b284b7223 */ /* 0x080fe2000001084b */
[----:B------:R-:W-:Y:S01]  /*4860*/  FFMA.FTZ R74, R41, R43, R74 ;  /* 0x0000002b294a7223 */ /* 0x000fe2000001004a */
[-C--:B------:R-:W-:Y:S01]  /*4870*/  FFMA.FTZ R79, R60, R61.reuse, -R79 ;  /* 0x0000003d3c4f7223 */ /* 0x080fe2000001084f */
[----:B------:R-:W-:Y:S01]  /*4880*/  FFMA.FTZ R42, R42, R61, R153 ;  /* 0x0000003d2a2a7223 */ /* 0x000fe20000010099 */
[----:B------:R-:W-:-:S02]  /*4890*/  F2FP.F16.F32.PACK_AB R41, R77, R80 ;  /* 0x000000504d29723e */ /* 0x000fc400000000ff */
[----:B------:R-:W-:Y:S02]  /*48a0*/  F2FP.F16.F32.PACK_AB R43, R81, R82 ;  /* 0x00000052512b723e */ /* 0x000fe400000000ff */
[----:B------:R-:W-:Y:S02]  /*48b0*/  F2FP.F16.F32.PACK_AB R40, R74, R75 ;  /* 0x0000004b4a28723e */ /* 0x000fe400000000ff */
[----:B------:R-:W-:-:S07]  /*48c0*/  F2FP.F16.F32.PACK_AB R42, R42, R79 ;  /* 0x0000004f2a2a723e */ /* 0x000fce00000000ff */
.L_x_497:
[----:B------:R-:W-:Y:S05]  /*48d0*/  BSYNC B3 ;  /* 0x0000000000037941 */ /* 0x000fea0003800000 */
.L_x_496:
[----:B------:R-:W-:Y:S02]  /*48e0*/  ULDC.64 UR4, c[0x0][0x208] ;  /* 0x0000820000047ab9 */ /* 0x000fe40000000a00 */
[----:B--2---:R1:W-:Y:S03]  /*48f0*/  STG.E.128 desc[UR4][R54.64+0x80], R40 ;  /* 0x0000802836007986 */ /* 0x0043e6000c101d04 */
.L_x_495:
[----:B------:R-:W-:Y:S05]  /*4900*/  BSYNC B2 ;  /* 0x0000000000027941 */ /* 0x000fea0003800000 */
.L_x_494:
        /* <DEDUP_REMOVED lines=8> */
[----:B--2---:R-:W-:Y:S01]  /*4990*/  IMAD.MOV.U32 R60, RZ, RZ, R42 ;  /* 0x000000ffff3c7224 */ /* 0x004fe200078e002a */
[----:B------:R-:W-:Y:S01]  /*49a0*/  SHF.R.U32.HI R75, RZ, 0x10, R71 ;  /* 0x00000010ff4b7819 */ /* 0x000fe20000011647 */
[----:B------:R-:W-:Y:S01]  /*49b0*/  HADD2.F32 R42, -RZ, R41.H1_H1 ;  /* 0x30000029ff2a7230 */ /* 0x000fe20000004100 */
[--C-:B------:R-:W-:Y:S01]  /*49c0*/  SHF.R.U64 R71, R72, 0x10, R73.reuse ;  /* 0x0000001048477819 */ /* 0x100fe20000001249 */
[--C-:B------:R-:W-:Y:S01]  /*49d0*/  HADD2.F32 R61, -RZ, R43.reuse.H1_H1 ;  /* 0x3000002bff3d7230 */ /* 0x100fe20000004100 */
[----:B------:R-:W-:Y:S01]  /*49e0*/  SHF.R.U32.HI R74, RZ, 0x10, R73 ;  /* 0x00000010ff4a7819 */ /* 0x000fe20000011649 */
[----:B------:R-:W-:Y:S02]  /*49f0*/  HADD2.F32 R43, -RZ, R43.H0_H0 ;  /* 0x2000002bff2b7230 */ /* 0x000fe40000004100 */
[----:B------:R-:W-:Y:S02]  /*4a00*/  HADD2.F32 R71, -RZ, R71.H0_H0 ;  /* 0x20000047ff477230 */ /* 0x000fe40000004100 */
[----:B------:R-:W-:-:S02]  /*4a10*/  HADD2.F32 R74, -RZ, R74.H0_H0 ;  /* 0x2000004aff4a7230 */ /* 0x000fc40000004100 */
[----:B------:R-:W-:Y:S02]  /*4a20*/  HADD2.F32 R41, -RZ, R41.H0_H0 ;  /* 0x20000029ff297230 */ /* 0x000fe40000004100 */
[-C--:B------:R-:W-:Y:S01]  /*4a30*/  FMUL.FTZ R76, R42, R71.reuse ;  /* 0x000000472a4c7220 */ /* 0x080fe20000410000 */
[----:B------:R-:W-:Y:S02]  /*4a40*/  HADD2.F32 R70, -RZ, R70.H0_H0 ;  /* 0x20000046ff467230 */ /* 0x000fe40000004100 */
[-C--:B------:R-:W-:Y:S01]  /*4a50*/  FMUL.FTZ R78, R61, R74.reuse ;  /* 0x0000004a3d4e7220 */ /* 0x080fe20000410000 */
[----:B------:R-:W-:Y:S02]  /*4a60*/  HADD2.F32 R72, -RZ, R75.H0_H0 ;  /* 0x2000004bff487230 */ /* 0x000fe40000004100 */
[----:B------:R-:W-:Y:S01]  /*4a70*/  FMUL.FTZ R74, R43, R74 ;  /* 0x0000004a2b4a7220 */ /* 0x000fe20000410000 */
[C---:B------:R-:W-:Y:S01]  /*4a80*/  FMUL.FTZ R71, R41.reuse, R71 ;  /* 0x0000004729477220 */ /* 0x040fe20000410000 */
[----:B------:R-:W-:Y:S01]  /*4a90*/  FFMA.FTZ R76, R41, R70, -R76 ;  /* 0x00000046294c7223 */ /* 0x000fe2000001084c */
[----:B------:R-:W-:-:S02]  /*4aa0*/  HADD2.F32 R41, -RZ, R40.H1_H1 ;  /* 0x30000028ff297230 */ /* 0x000fc40000004100 */
[----:B------:R-:W-:Y:S01]  /*4ab0*/  FFMA.FTZ R77, R61, R72, R74 ;  /* 0x000000483d4d7223 */ /* 0x000fe2000001004a */
[----:B------:R-:W-:Y:S01]  /*4ac0*/  FFMA.FTZ R75, R42, R70, R71 ;  /* 0x000000462a4b7223 */ /* 0x000fe20000010047 */
[----:B------:R-:W-:Y:S02]  /*4ad0*/  HADD2.F32 R61, -RZ, R146.H0_H0 ;  /* 0x20000092ff3d7230 */ /* 0x000fe40000004100 */
[----:B------:R-:W-:Y:S01]  /*4ae0*/  FFMA.FTZ R78, R43, R72, -R78 ;  /* 0x000000482b4e7223 */ /* 0x000fe2000001084e */
[----:B------:R-:W-:Y:S02]  /*4af0*/  HADD2.F32 R40, -RZ, R40.H0_H0 ;  /* 0x20000028ff287230 */ /* 0x000fe40000004100 */
[----:B------:R-:W-:Y:S02]  /*4b00*/  HADD2.F32 R71, -RZ, R146.H1_H1 ;  /* 0x30000092ff477230 */ /* 0x000fe40000004100 */
[----:B------:R-:W-:Y:S01]  /*4b10*/  FMUL.FTZ R73, R41, R61 ;  /* 0x0000003d29497220 */ /* 0x000fe20000410000 */
[----:B------:R-:W-:-:S02]  /*4b20*/  HADD2.F32 R42, -RZ, R60.H1_H1 ;  /* 0x3000003cff2a7230 */ /* 0x000fc40000004100 */
[----:B------:R-:W-:Y:S01]  /*4b30*/  FMUL.FTZ R70, R40, R61 ;  /* 0x0000003d28467220 */ /* 0x000fe20000410000 */
[----:B------:R-:W-:Y:S02]  /*4b40*/  HADD2.F32 R60, -RZ, R60.H0_H0 ;  /* 0x2000003cff3c7230 */ /* 0x000fe40000004100 */
[--C-:B------:R-:W-:Y:S02]  /*4b50*/  HADD2.F32 R43, -RZ, R145.reuse.H0_H0 ;  /* 0x20000091ff2b7230 */ /* 0x100fe40000004100 */
[-C--:B------:R-:W-:Y:S01]  /*4b60*/  FMUL.FTZ R61, R42, R71.reuse ;  /* 0x000000472a3d7220 */ /* 0x080fe20000410000 */
        /* <DEDUP_REMOVED lines=10> */
.L_x_501:
[----:B------:R-:W-:Y:S05]  /*4c10*/  BSYNC B3 ;  /* 0x0000000000037941 */ /* 0x000fea0003800000 */
.L_x_500:
[----:B------:R-:W-:Y:S02]  /*4c20*/  ULDC.64 UR4, c[0x0][0x208] ;  /* 0x0000820000047ab9 */ /* 0x000fe40000000a00 */
[----:B--2---:R1:W-:Y:S03]  /*4c30*/  STG.E.128 desc[UR4][R54.64+0x100], R40 ;  /* 0x0001002836007986 */ /* 0x0043e6000c101d04 */
.L_x_499:
[----:B------:R-:W-:Y:S05]  /*4c40*/  BSYNC B2 ;  /* 0x0000000000027941 */ /* 0x000fea0003800000 */
.L_x_498:
[----:B------:R-:W-:-:S13]  /*4c50*/  ISETP.NE.AND P3, PT, R8, RZ, PT ;  /* 0x000000ff0800720c */ /* 0x000fda0003f65270 */
        /* <DEDUP_REMOVED lines=46> */
.L_x_503:
[----:B------:R-:W-:Y:S05]  /*4f40*/  BSYNC B2 ;  /* 0x0000000000027941 */ /* 0x000fea0003800000 */
.L_x_502:
[----:B------:R-:W-:Y:S02]  /*4f50*/  ULDC.64 UR4, c[0x0][0x208] ;  /* 0x0000820000047ab9 */ /* 0x000fe40000000a00 */
[----:B--2---:R1:W-:Y:S03]  /*4f60*/  STG.E.128 desc[UR4][R54.64+0x180], R40 ;  /* 0x0001802836007986 */ /* 0x0043e6000c101d04 */
.L_x_489:
[----:B------:R-:W-:Y:S05]  /*4f70*/  BSYNC B1 ;  /* 0x0000000000017941 */ /* 0x000fea0003800000 */
.L_x_488:
        /* <DEDUP_REMOVED lines=10> */
[----:B------:R-:W-:Y:S01]  /*5020*/  SHF.R.U64 R60, R62, 0x10, R63 ;  /* 0x000000103e3c7819 */ /* 0x000fe2000000123f */
[----:B------:R-:W-:Y:S01]  /*5030*/  HADD2.F32 R42, -RZ, R41.H1_H1 ;  /* 0x30000029ff2a7230 */ /* 0x000fe20000004100 */
[----:B------:R-:W-:Y:S01]  /*5040*/  SHF.R.U32.HI R64, RZ, 0x10, R65 ;  /* 0x00000010ff407819 */ /* 0x000fe20000011641 */
[----:B------:R-:W-:Y:S01]  /*5050*/  HADD2.F32 R61, -RZ, R61.H0_H0 ;  /* 0x2000003dff3d7230 */ /* 0x000fe20000004100 */
[----:B------:R-:W-:Y:S01]  /*5060*/  SHF.R.U32.HI R62, RZ, 0x10, R63 ;  /* 0x00000010ff3e7819 */ /* 0x000fe2000001163f */
[----:B------:R-:W-:Y:S02]  /*5070*/  HADD2.F32 R41, -RZ, R41.H0_H0 ;  /* 0x20000029ff297230 */ /* 0x000fe40000004100 */
[----:B------:R-:W-:Y:S02]  /*5080*/  HADD2.F32 R60, -RZ, R60.H0_H0 ;  /* 0x2000003cff3c7230 */ /* 0x000fe40000004100 */
[----:B------:R-:W-:Y:S01]  /*5090*/  FMUL.FTZ R66, R42, R61 ;  /* 0x0000003d2a427220 */ /* 0x000fe20000410000 */
[----:B------:R-:W-:-:S02]  /*50a0*/  HADD2.F32 R64, -RZ, R64.H0_H0 ;  /* 0x20000040ff407230 */ /* 0x000fc40000004100 */
[C---:B------:R-:W-:Y:S01]  /*50b0*/  FMUL.FTZ R61, R41.reuse, R61 ;  /* 0x0000003d293d7220 */ /* 0x040fe20000410000 */
[--C-:B------:R-:W-:Y:S02]  /*50c0*/  HADD2.F32 R55, -RZ, R43.reuse.H1_H1 ;  /* 0x3000002bff377230 */ /* 0x100fe40000004100 */
[-C--:B------:R-:W-:Y:S01]  /*50d0*/  FFMA.FTZ R66, R41, R60.reuse, -R66 ;  /* 0x0000003c29427223 */ /* 0x080fe20000010842 */
[----:B------:R-:W-:Y:S02]  /*50e0*/  HADD2.F32 R43, -RZ, R43.H0_H0 ;  /* 0x2000002bff2b7230 */ /* 0x000fe40000004100 */
[----:B------:R-:W-:Y:S01]  /*50f0*/  FFMA.FTZ R63, R42, R60, R61 ;  /* 0x0000003c2a3f7223 */ /* 0x000fe2000001003d */
[----:B------:R-:W-:Y:S02]  /*5100*/  HADD2.F32 R62, -RZ, R62.H0_H0 ;  /* 0x2000003eff3e7230 */ /* 0x000fe40000004100 */
[----:B------:R-:W-:Y:S01]  /*5110*/  FMUL.FTZ R68, R55, R64 ;  /* 0x0000004037447220 */ /* 0x000fe20000410000 */
        /* <DEDUP_REMOVED lines=23> */
.L_x_508:
[----:B------:R-:W-:Y:S05]  /*5290*/  BSYNC B2 ;  /* 0x0000000000027941 */ /* 0x000fea0003800000 */
.L_x_507:
[----:B------:R-:W-:Y:S02]  /*52a0*/  ULDC.64 UR4, c[0x0][0x208] ;  /* 0x0000820000047ab9 */ /* 0x000fe40000000a00 */
[----:B--2---:R1:W-:Y:S03]  /*52b0*/  STG.E.128 desc[UR4][R52.64], R40 ;  /* 0x0000002834007986 */ /* 0x0043e6000c101d04 */
.L_x_506:
[----:B------:R-:W-:Y:S05]  /*52c0*/  BSYNC B1 ;  /* 0x0000000000017941 */ /* 0x000fea0003800000 */
.L_x_505:
        /* <DEDUP_REMOVED lines=48> */
.L_x_512:
[----:B------:R-:W-:Y:S05]  /*55d0*/  BSYNC B2 ;  /* 0x0000000000027941 */ /* 0x000fea0003800000 */
.L_x_511:
[----:B------:R-:W-:Y:S02]  /*55e0*/  ULDC.64 UR4, c[0x0][0x208] ;  /* 0x0000820000047ab9 */ /* 0x000fe40000000a00 */
[----:B--2---:R1:W-:Y:S03]  /*55f0*/  STG.E.128 desc[UR4][R52.64+0x80], R40 ;  /* 0x0000802834007986 */ /* 0x0043e6000c101d04 */
.L_x_510:
[----:B------:R-:W-:Y:S05]  /*5600*/  BSYNC B1 ;  /* 0x0000000000017941 */ /* 0x000fea0003800000 */
.L_x_509:
[----:B------:R-:W-:Y:S01]  /*5610*/  ISETP.NE.AND P3, PT, R9, RZ, PT ;  /* 0x000000ff0900720c */ /* 0x000fe20003f65270 */
[----:B------:R-:W-:-:S12]  /*5620*/  BSSY B1, `(.L_x_513) ;  /* 0x0000032000017945 */ /* 0x000fd80003800000 */
[----:B------:R-:W-:Y:S05]  /*5630*/  @!P3 BRA `(.L_x_514) ;  /* 0x0000000000c0b947 */ /* 0x000fea0003800000 */
[----:B-1234-:R1:W2:Y:S01]  /*5640*/  LDS.128 R40, [R4+0x2b400] ;  /* 0x02b4000004287984 */ /* 0x01e2a20000000c00 */
[----:B------:R-:W-:Y:S01]  /*5650*/  ISETP.GE.AND P3, PT, R214, R116, PT ;  /* 0x00000074d600720c */ /* 0x000fe20003f66270 */
[----:B------:R-:W-:-:S12]  /*5660*/  BSSY B2, `(.L_x_515) ;  /* 0x000002b000027945 */ /* 0x000fd80003800000 */
[----:B-1----:R-:W-:Y:S05]  /*5670*/  @P3 BRA `(.L_x_516) ;  /* 0x0000000000a43947 */ /* 0x002fea0003800000 */
[--C-:B------:R-:W-:Y:S02]  /*5680*/  SHF.R.U64 R50, R50, 0x10, R51.reuse ;  /* 0x0000001032327819 */ /* 0x100fe40000001233 */
[----:B------:R-:W-:Y:S02]  /*5690*/  SHF.R.U32.HI R54, RZ, 0x10, R51 ;  /* 0x00000010ff367819 */ /* 0x000fe40000011633 */
[--C-:B------:R-:W-:Y:S01]  /*56a0*/  SHF.R.U64 R51, R48, 0x10, R49.reuse ;  /* 0x0000001030337819 */ /* 0x100fe20000001231 */
[----:B--2---:R-:W-:Y:S01]  /*56b0*/  IMAD.MOV.U32 R48, RZ, RZ, R42 ;  /* 0x000000ffff307224 */ /* 0x004fe200078e002a */
[----:B------:R-:W-:Y:S01]  /*56c0*/  SHF.R.U32.HI R56, RZ, 0x10, R49 ;  /* 0x00000010ff387819 */ /* 0x000fe20000011631 */
[----:B------:R-:W-:Y:S02]  /*56d0*/  HADD2.F32 R42, -RZ, R41.H1_H1 ;  /* 0x30000029ff2a7230 */ /* 0x000fe40000004100 */
[----:B------:R-:W-:Y:S02]  /*56e0*/  HADD2.F32 R51, -RZ, R51.H0_H0 ;  /* 0x20000033ff337230 */ /* 0x000fe40000004100 */
[----:B------:R-:W-:-:S02]  /*56f0*/  HADD2.F32 R41, -RZ, R41.H0_H0 ;  /* 0x20000029ff297230 */ /* 0x000fc40000004100 */
[----:B------:R-:W-:Y:S02]  /*5700*/  HADD2.F32 R50, -RZ, R50.H0_H0 ;  /* 0x20000032ff327230 */ /* 0x000fe40000004100 */
[CC--:B------:R-:W-:Y:S01]  /*5710*/  FMUL.FTZ R58, R42.reuse, R51.reuse ;  /* 0x000000332a3a7220 */ /* 0x0c0fe20000410000 */
[----:B------:R-:W-:Y:S02]  /*5720*/  HADD2.F32 R56, -RZ, R56.H0_H0 ;  /* 0x20000038ff387230 */ /* 0x000fe40000004100 */
[C---:B------:R-:W-:Y:S01]  /*5730*/  FMUL.FTZ R51, R41.reuse, R51 ;  /* 0x0000003329337220 */ /* 0x040fe20000410000 */
[--C-:B------:R-:W-:Y:S02]  /*5740*/  HADD2.F32 R49, -RZ, R43.reuse.H1_H1 ;  /* 0x3000002bff317230 */ /* 0x100fe40000004100 */
[-C--:B------:R-:W-:Y:S01]  /*5750*/  FFMA.FTZ R58, R41, R50.reuse, -R58 ;  /* 0x00000032293a7223 */ /* 0x080fe2000001083a */
[----:B------:R-:W-:Y:S02]  /*5760*/  HADD2.F32 R43, -RZ, R43.H0_H0 ;  /* 0x2000002bff2b7230 */ /* 0x000fe40000004100 */
[----:B------:R-:W-:Y:S01]  /*5770*/  FFMA.FTZ R55, R42, R50, R51 ;  /* 0x000000322a377223 */ /* 0x000fe20000010033 */
[----:B------:R-:W-:-:S02]  /*5780*/  HADD2.F32 R54, -RZ, R54.H0_H0 ;  /* 0x20000036ff367230 */ /* 0x000fc40000004100 */
[-C--:B------:R-:W-:Y:S01]  /*5790*/  FMUL.FTZ R60, R49, R56.reuse ;  /* 0x00000038313c7220 */ /* 0x080fe20000410000 */
[--C-:B------:R-:W-:Y:S02]  /*57a0*/  HADD2.F32 R50, -RZ, R91.reuse.H0_H0 ;  /* 0x2000005bff327230 */ /* 0x100fe40000004100 */
[C---:B------:R-:W-:Y:S01]  /*57b0*/  FMUL.FTZ R56, R43.reuse, R56 ;  /* 0x000000382b387220 */ /* 0x040fe20000410000 */
[----:B------:R-:W-:Y:S02]  /*57c0*/  HADD2.F32 R91, -RZ, R91.H1_H1 ;  /* 0x3000005bff5b7230 */ /* 0x000fe40000004100 */
[-C--:B------:R-:W-:Y:S01]  /*57d0*/  FFMA.FTZ R60, R43, R54.reuse, -R60 ;  /* 0x000000362b3c7223 */ /* 0x080fe2000001083c */
[----:B------:R-:W-:Y:S02]  /*57e0*/  HADD2.F32 R41, -RZ, R40.H1_H1 ;  /* 0x30000028ff297230 */ /* 0x000fe40000004100 */
[----:B------:R-:W-:Y:S01]  /*57f0*/  FFMA.FTZ R59, R49, R54, R56 ;  /* 0x00000036313b7223 */ /* 0x000fe20000010038 */
[----:B------:R-:W-:-:S02]  /*5800*/  HADD2.F32 R42, -RZ, R48.H1_H1 ;  /* 0x30000030ff2a7230 */ /* 0x000fc40000004100 */
[----:B------:R-:W-:Y:S02]  /*5810*/  HADD2.F32 R40, -RZ, R40.H0_H0 ;  /* 0x20000028ff287230 */ /* 0x000fe40000004100 */
[CC--:B------:R-:W-:Y:S01]  /*5820*/  FMUL.FTZ R51, R41.reuse, R50.reuse ;  /* 0x0000003229337220 */ /* 0x0c0fe20000410000 */
[----:B------:R-:W-:Y:S02]  /*5830*/  HADD2.F32 R48, -RZ, R48.H0_H0 ;  /* 0x20000030ff307230 */ /* 0x000fe40000004100 */
        /* <DEDUP_REMOVED lines=13> */
.L_x_516:
[----:B------:R-:W-:Y:S05]  /*5910*/  BSYNC B2 ;  /* 0x0000000000027941 */ /* 0x000fea0003800000 */
.L_x_515:
[----:B------:R-:W-:Y:S02]  /*5920*/  ULDC.64 UR4, c[0x0][0x208] ;  /* 0x0000820000047ab9 */ /* 0x000fe40000000a00 */
[----:B--2---:R1:W-:Y:S03]  /*5930*/  STG.E.128 desc[UR4][R52.64+0x100], R40 ;  /* 0x0001002834007986 */ /* 0x0043e6000c101d04 */
.L_x_514:
[----:B------:R-:W-:Y:S05]  /*5940*/  BSYNC B1 ;  /* 0x0000000000017941 */ /* 0x000fea0003800000 */
.L_x_513:
[----:B------:R-:W-:-:S13]  /*5950*/  ISETP.NE.AND P3, PT, R8, RZ, PT ;  /* 0x000000ff0800720c */ /* 0x000fda0003f65270 */
        /* <DEDUP_REMOVED lines=8> */
[----:B------:R-:W-:Y:S01]  /*59e0*/  HADD2.F32 R46, -RZ, R49.H0_H0 ;  /* 0x20000031ff2e7230 */ /* 0x000fe20000004100 */
[----:B------:R-:W-:Y:S01]  /*59f0*/  SHF.R.U32.HI R50, RZ, 0x10, R47 ;  /* 0x00000010ff327819 */ /* 0x000fe2000001162f */
[----:B------:R-:W-:Y:S01]  /*5a00*/  HADD2.F32 R48, -RZ, R48.H0_H0 ;  /* 0x20000030ff307230 */ /* 0x000fe20000004100 */
[----:B--2---:R-:W-:Y:S01]  /*5a10*/  MOV R44, R42 ;  /* 0x0000002a002c7202 */ /* 0x004fe20000000f00 */
[----:B------:R-:W-:Y:S02]  /*5a20*/  HADD2.F32 R47, -RZ, R45.H0_H0 ;  /* 0x2000002dff2f7230 */ /* 0x000fe40000004100 */
[----:B------:R-:W-:-:S02]  /*5a30*/  HADD2.F32 R42, -RZ, R41.H1_H1 ;  /* 0x30000029ff2a7230 */ /* 0x000fc40000004100 */
[----:B------:R-:W-:Y:S02]  /*5a40*/  HADD2.F32 R41, -RZ, R41.H0_H0 ;  /* 0x20000029ff297230 */ /* 0x000fe40000004100 */
[----:B------:R-:W-:Y:S02]  /*5a50*/  HADD2.F32 R50, -RZ, R50.H0_H0 ;  /* 0x20000032ff327230 */ /* 0x000fe40000004100 */
[-C--:B------:R-:W-:Y:S01]  /*5a60*/  FMUL.FTZ R54, R42, R47.reuse ;  /* 0x0000002f2a367220 */ /* 0x080fe20000410000 */
[--C-:B------:R-:W-:Y:S02]  /*5a70*/  HADD2.F32 R45, -RZ, R43.reuse.H1_H1 ;  /* 0x3000002bff2d7230 */ /* 0x100fe40000004100 */
[C---:B------:R-:W-:Y:S01]  /*5a80*/  FMUL.FTZ R47, R41.reuse, R47 ;  /* 0x0000002f292f7220 */ /* 0x040fe20000410000 */
[----:B------:R-:W-:Y:S02]  /*5a90*/  HADD2.F32 R43, -RZ, R43.H0_H0 ;  /* 0x2000002bff2b7230 */ /* 0x000fe40000004100 */
[----:B------:R-:W-:Y:S01]  /*5aa0*/  FFMA.FTZ R54, R41, R46, -R54 ;  /* 0x0000002e29367223 */ /* 0x000fe20000010836 */
[----:B------:R-:W-:-:S02]  /*5ab0*/  HADD2.F32 R41, -RZ, R40.H1_H1 ;  /* 0x30000028ff297230 */ /* 0x000fc40000004100 */
[----:B------:R-:W-:Y:S01]  /*5ac0*/  FFMA.FTZ R49, R42, R46, R47 ;  /* 0x0000002e2a317223 */ /* 0x000fe2000001002f */
[-C--:B------:R-:W-:Y:S01]  /*5ad0*/  FMUL.FTZ R56, R45, R50.reuse ;  /* 0x000000322d387220 */ /* 0x080fe20000410000 */
[--C-:B------:R-:W-:Y:S02]  /*5ae0*/  HADD2.F32 R46, -RZ, R89.reuse.H0_H0 ;  /* 0x20000059ff2e7230 */ /* 0x100fe40000004100 */
[C---:B------:R-:W-:Y:S01]  /*5af0*/  FMUL.FTZ R50, R43.reuse, R50 ;  /* 0x000000322b327220 */ /* 0x040fe20000410000 */
[----:B------:R-:W-:Y:S02]  /*5b00*/  HADD2.F32 R89, -RZ, R89.H1_H1 ;  /* 0x30000059ff597230 */ /* 0x000fe40000004100 */
[-C--:B------:R-:W-:Y:S01]  /*5b10*/  FFMA.FTZ R56, R43, R48.reuse, -R56 ;  /* 0x000000302b387223 */ /* 0x080fe20000010838 */
[----:B------:R-:W-:Y:S02]  /*5b20*/  HADD2.F32 R42, -RZ, R44.H1_H1 ;  /* 0x3000002cff2a7230 */ /* 0x000fe40000004100 */
[----:B------:R-:W-:Y:S01]  /*5b30*/  FFMA.FTZ R55, R45, R48, R50 ;  /* 0x000000302d377223 */ /* 0x000fe20000010032 */
[----:B------:R-:W-:-:S02]  /*5b40*/  HADD2.F32 R40, -RZ, R40.H0_H0 ;  /* 0x20000028ff287230 */ /* 0x000fc40000004100 */
        /* <DEDUP_REMOVED lines=15> */
.L_x_518:
[----:B------:R-:W-:Y:S05]  /*5c40*/  BSYNC B1 ;  /* 0x0000000000017941 */ /* 0x000fea0003800000 */
.L_x_517:
[----:B------:R-:W-:Y:S02]  /*5c50*/  ULDC.64 UR4, c[0x0][0x208] ;  /* 0x0000820000047ab9 */ /* 0x000fe40000000a00 */
[----:B--2---:R1:W-:Y:S01]  /*5c60*/  STG.E.128 desc[UR4][R52.64+0x180], R40 ;  /* 0x0001802834007986 */ /* 0x0043e2000c101d04 */
[----:B------:R-:W-:Y:S05]  /*5c70*/  BRA `(.L_x_504) ;  /* 0x0000003c00e47947 */ /* 0x000fea0003800000 */
.L_x_462:
        /* <DEDUP_REMOVED lines=14> */
[----:B------:R-:W-:Y:S01]  /*5d60*/  IADD3 R40, P4, R102, R88, RZ ;  /* 0x0000005866287210 */ /* 0x000fe20007f9e0ff */
[----:B------:R-:W-:Y:S01]  /*5d70*/  ULDC.64 UR6, c[0x0][0x3e0] ;  /* 0x0000f80000067ab9 */ /* 0x000fe20000000a00 */
[----:B------:R-:W-:Y:S01]  /*5d80*/  LEA R56, P3, R42, UR4, 0x1 ;  /* 0x000000042a387c11 */ /* 0x000fe2000f8608ff */
[----:B------:R-:W-:Y:S01]  /*5d90*/  IMAD.X R43, R0, 0x1, R15, P2 ;  /* 0x00000001002b7824 */ /* 0x000fe200010e060f */
[----:B------:R-:W-:Y:S02]  /*5da0*/  IADD3.X R41, R115, R21, RZ, P4, !PT ;  /* 0x0000001573297210 */ /* 0x000fe400027fe4ff */
[----:B------:R-:W-:Y:S02]  /*5db0*/  CS2R R46, SRZ ;  /* 0x00000000002e7805 */ /* 0x000fe4000001ff00 */
[----:B------:R-:W-:-:S02]  /*5dc0*/  ISETP.GE.AND P4, PT, R213, R116, PT ;  /* 0x00000074d500720c */ /* 0x000fc40003f86270 */
[----:B------:R-:W-:Y:S02]  /*5dd0*/  CS2R R44, SRZ ;  /* 0x00000000002c7805 */ /* 0x000fe4000001ff00 */
[----:B------:R-:W-:Y:S02]  /*5de0*/  LEA.HI.X R57, R42, UR5, R43, 0x1, P3 ;  /* 0x000000052a397c11 */ /* 0x000fe400098f0c2b */
[----:B------:R-:W-:Y:S02]  /*5df0*/  CS2R R42, SRZ ;  /* 0x00000000002a7805 */ /* 0x000fe4000001ff00 */
[----:B------:R-:W-:Y:S02]  /*5e00*/  ISETP.GE.AND P3, PT, R212, R116, PT ;  /* 0x00000074d400720c */ /* 0x000fe40003f66270 */
[----:B------:R-:W-:Y:S02]  /*5e10*/  CS2R R54, SRZ ;  /* 0x0000000000367805 */ /* 0x000fe4000001ff00 */
[----:B------:R-:W-:-:S02]  /*5e20*/  LEA R60, P2, R40, UR6, 0x1 ;  /* 0x00000006283c7c11 */ /* 0x000fc4000f8408ff */
[----:B------:R-:W-:Y:S02]  /*5e30*/  CS2R R52, SRZ ;  /* 0x0000000000347805 */ /* 0x000fe4000001ff00 */
[----:B------:R-:W-:Y:S02]  /*5e40*/  CS2R R50, SRZ ;  /* 0x0000000000327805 */ /* 0x000fe4000001ff00 */
[----:B------:R-:W-:Y:S02]  /*5e50*/  CS2R R48, SRZ ;  /* 0x0000000000307805 */ /* 0x000fe4000001ff00 */
[----:B------:R-:W-:Y:S02]  /*5e60*/  LEA.HI.X R61, R40, UR7, R41, 0x1, P2 ;  /* 0x00000007283d7c11 */ /* 0x000fe400090f0c29 */
[----:B------:R-:W-:Y:S01]  /*5e70*/  CS2R R40, SRZ ;  /* 0x0000000000287805 */ /* 0x000fe2000001ff00 */
[----:B------:R-:W-:Y:S02]  /*5e80*/  ULDC.64 UR8, c[0x0][0x208] ;  /* 0x0000820000087ab9 */ /* 0x000fe40000000a00 */
[----:B------:R0:W5:Y:S04]  /*5e90*/  @!P4 LDG.E.128 R48, desc[UR8][R60.64+0x80] ;  /* 0x000080083c30c981 */ /* 0x000168000c1e1d00 */
[----:B------:R0:W5:Y:S04]  /*5ea0*/  @!P3 LDG.E.128 R44, desc[UR8][R56.64] ;  /* 0x00000008382cb981 */ /* 0x000168000c1e1d00 */
[----:B------:R0:W5:Y:S04]  /*5eb0*/  @!P4 LDG.E.128 R40, desc[UR8][R56.64+0x80] ;  /* 0x000080083828c981 */ /* 0x000168000c1e1d00 */
[----:B------:R0:W5:Y:S02]  /*5ec0*/  @!P3 LDG.E.128 R52, desc[UR8][R60.64] ;  /* 0x000000083c34b981 */ /* 0x000164000c1e1d00 */
.L_x_520:
[----:B------:R-:W-:Y:S05]  /*5ed0*/  BSYNC B1 ;  /* 0x0000000000017941 */ /* 0x000fea0003800000 */
.L_x_519:
[----:B0----5:R-:W-:Y:S01]  /*5ee0*/  IMAD.MOV.U32 R56, RZ, RZ, R42 ;  /* 0x000000ffff387224 */ /* 0x021fe200078e002a */
[----:B------:R-:W-:Y:S01]  /*5ef0*/  MOV R57, R43 ;  /* 0x0000002b00397202 */ /* 0x000fe20000000f00 */
[----:B------:R-:W-:Y:S01]  /*5f00*/  IMAD.MOV.U32 R60, RZ, RZ, R40 ;  /* 0x000000ffff3c7224 */ /* 0x000fe200078e0028 */
[----:B------:R-:W-:Y:S01]  /*5f10*/  ISETP.GE.AND P3, PT, R217, R3, PT ;  /* 0x00000003d900720c */ /* 0x000fe20003f66270 */
[----:B------:R-:W-:Y:S01]  /*5f20*/  BSSY B1, `(.L_x_521) ;  /* 0x000003e000017945 */ /* 0x000fe20003800000 */
[----:B------:R-:W-:Y:S02]  /*5f30*/  PRMT R178, R178, 0x5410, R56 ;  /* 0x00005410b2b27816 */ /* 0x000fe40000000038 */
[----:B------:R-:W-:Y:S02]  /*5f40*/  CS2R R62, SRZ ;  /* 0x00000000003e7805 */ /* 0x000fe4000001ff00 */
[----:B------:R-:W-:Y:S02]  /*5f50*/  MOV R56, R41 ;  /* 0x0000002900387202 */ /* 0x000fe40000000f00 */
[----:B------:R-:W-:-:S02]  /*5f60*/  CS2R R66, SRZ ;  /* 0x0000000000427805 */ /* 0x000fc4000001ff00 */
[----:B------:R-:W-:Y:S01]  /*5f70*/  PRMT R181, R181, 0x5410, R57 ;  /* 0x00005410b5b57816 */ /* 0x000fe20000000039 */
[----:B------:R-:W-:Y:S01]  /*5f80*/  IMAD.MOV.U32 R57, RZ, RZ, R46 ;  /* 0x000000ffff397224 */ /* 0x000fe200078e002e */
[----:B------:R-:W-:Y:S02]  /*5f90*/  PRMT R182, R56, 0x7610, R182 ;  /* 0x0000761038b67816 */ /* 0x000fe400000000b6 */
[----:B------:R-:W-:Y:S02]  /*5fa0*/  CS2R R64, SRZ ;  /* 0x0000000000407805 */ /* 0x000fe4000001ff00 */
[----:B------:R-:W-:Y:S02]  /*5fb0*/  MOV R56, R47 ;  /* 0x0000002f00387202 */ /* 0x000fe40000000f00 */
[----:B------:R-:W-:Y:S02]  /*5fc0*/  CS2R R70, SRZ ;  /* 0x0000000000467805 */ /* 0x000fe4000001ff00 */
[----:B------:R-:W-:Y:S01]  /*5fd0*/  PRMT R179, R179, 0x5410, R60 ;  /* 0x00005410b3b37816 */ /* 0x000fe2000000003c */
[----:B------:R-:W-:Y:S01]  /*5fe0*/  IMAD.MOV.U32 R60, RZ, RZ, R44 ;  /* 0x000000ffff3c7224 */ /* 0x000fe200078e002c */
[----:B------:R-:W-:Y:S01]  /*5ff0*/  PRMT R167, R57, 0x5410, R56 ;  /* 0x0000541039a77816 */ /* 0x000fe20000000038 */
[----:B------:R-:W-:Y:S01]  /*6000*/  IMAD.MOV.U32 R56, RZ, RZ, R50 ;  /* 0x000000ffff387224 */ /* 0x000fe200078e0032 */
[----:B------:R-:W-:-:S02]  /*6010*/  MOV R57, R45 ;  /* 0x0000002d00397202 */ /* 0x000fc40000000f00 */
[----:B------:R-:W-:Y:S02]  /*6020*/  CS2R R68, SRZ ;  /* 0x0000000000447805 */ /* 0x000fe4000001ff00 */
[----:B------:R-:W-:Y:S01]  /*6030*/  PRMT R183, R60, 0x7610, R183 ;  /* 0x000076103cb77816 */ /* 0x000fe200000000b7 */
[----:B------:R-:W-:Y:S01]  /*6040*/  IMAD.MOV.U32 R60, RZ, RZ, R48 ;  /* 0x000000ffff3c7224 */ /* 0x000fe200078e0030 */
[----:B------:R-:W-:Y:S02]  /*6050*/  PRMT R163, R57, 0x7610, R163 ;  /* 0x0000761039a37816 */ /* 0x000fe400000000a3 */
[----:B------:R-:W-:Y:S02]  /*6060*/  MOV R57, R51 ;  /* 0x0000003300397202 */ /* 0x000fe40000000f00 */
[----:B------:R-:W-:Y:S02]  /*6070*/  PRMT R178, R56, 0x7610, R178 ;  /* 0x0000761038b27816 */ /* 0x000fe400000000b2 */
[----:B------:R-:W-:Y:S01]  /*6080*/  PRMT R181, R57, 0x7610, R181 ;  /* 0x0000761039b57816 */ /* 0x000fe200000000b5 */
[----:B------:R-:W-:Y:S01]  /*6090*/  IMAD.MOV.U32 R57, RZ, RZ, R54 ;  /* 0x000000ffff397224 */ /* 0x000fe200078e0036 */
[----:B------:R-:W-:-:S02]  /*60a0*/  MOV R56, R49 ;  /* 0x0000003100387202 */ /* 0x000fc40000000f00 */
[----:B------:R-:W-:Y:S01]  /*60b0*/  PRMT R179, R60, 0x7610, R179 ;  /* 0x000076103cb37816 */ /* 0x000fe200000000b3 */
[----:B------:R-:W-:Y:S01]  /*60c0*/  IMAD.MOV.U32 R60, RZ, RZ, R52 ;  /* 0x000000ffff3c7224 */ /* 0x000fe200078e0034 */
[----:B------:R-:W-:Y:S02]  /*60d0*/  PRMT R182, R182, 0x5410, R56 ;  /* 0x00005410b6b67816 */ /* 0x000fe40000000038 */
[----:B------:R-:W-:Y:S02]  /*60e0*/  PRMT R183, R183, 0x5410, R57 ;  /* 0x00005410b7b77816 */ /* 0x000fe40000000039 */
[----:B------:R-:W-:Y:S02]  /*60f0*/  MOV R56, R55 ;  /* 0x0000003700387202 */ /* 0x000fe40000000f00 */
[----:B------:R-:W-:Y:S02]  /*6100*/  MOV R57, R53 ;  /* 0x0000003500397202 */ /* 0x000fe40000000f00 */
[----:B------:R-:W-:-:S02]  /*6110*/  PRMT R168, R56, 0x7610, R168 ;  /* 0x0000761038a87816 */ /* 0x000fc400000000a8 */
[----:B------:R-:W-:Y:S02]  /*6120*/  PRMT R184, R60, 0x7610, R184 ;  /* 0x000076103cb87816 */ /* 0x000fe400000000b8 */
[----:B------:R-:W-:Y:S02]  /*6130*/  CS2R R60, SRZ ;  /* 0x00000000003c7805 */ /* 0x000fe4000001ff00 */
[----:B------:R-:W-:Y:S02]  /*6140*/  PRMT R162, R57, 0x7610, R162 ;  /* 0x0000761039a27816 */ /* 0x000fe400000000a2 */
[----:B------:R-:W-:Y:S01]  /*6150*/  CS2R R56, SRZ ;  /* 0x0000000000387805 */ /* 0x000fe2000001ff00 */
        /* <DEDUP_REMOVED lines=9> */
[----:B------:R-:W-:Y:S02]  /*61f0*/  CS2R R68, SRZ ;  /* 0x0000000000447805 */ /* 0x000fe4000001ff00 */
[----:B------:R-:W-:Y:S02]  /*6200*/  CS2R R66, SRZ ;  /* 0x0000000000427805 */ /* 0x000fe4000001ff00 */
[----:B------:R-:W-:Y:S02]  /*6210*/  IADD3.X R57, R21, R115, R34, P2, P4 ;  /* 0x0000007315397210 */ /* 0x000fe400017e8422 */
[----:B------:R-:W-:Y:S02]  /*6220*/  CS2R R64, SRZ ;  /* 0x0000000000407805 */ /* 0x000fe4000001ff00 */
[----:B------:R-:W-:Y:S01]  /*6230*/  LEA R72, P4, R58, UR4, 0x1 ;  /* 0x000000043a487c11 */ /* 0x000fe2000f8808ff */
[----:B------:R-:W-:Y:S01]  /*6240*/  ULDC.64 UR8, c[0x0][0x208] ;  /* 0x0000820000087ab9 */ /* 0x000fe20000000a00 */
[----:B------:R-:W-:-:S02]  /*6250*/  LEA R74, P2, R56, UR6, 0x1 ;  /* 0x00000006384a7c11 */ /* 0x000fc4000f8408ff */
[----:B------:R-:W-:Y:S02]  /*6260*/  LEA.HI.X R73, R58, UR5, R59, 0x1, P4 ;  /* 0x000000053a497c11 */ /* 0x000fe4000a0f0c3b */
[----:B------:R-:W-:Y:S02]  /*6270*/  CS2R R58, SRZ ;  /* 0x00000000003a7805 */ /* 0x000fe4000001ff00 */
[----:B------:R-:W-:Y:S02]  /*6280*/  LEA.HI.X R75, R56, UR7, R57, 0x1, P2 ;  /* 0x00000007384b7c11 */ /* 0x000fe400090f0c39 */
[----:B------:R-:W-:Y:S02]  /*6290*/  CS2R R56, SRZ ;  /* 0x0000000000387805 */ /* 0x000fe4000001ff00 */
[-C--:B------:R-:W-:Y:S02]  /*62a0*/  ISETP.GE.AND P4, PT, R212, R116.reuse, PT ;  /* 0x00000074d400720c */ /* 0x080fe40003f86270 */
[----:B------:R-:W-:-:S11]  /*62b0*/  ISETP.GE.AND P2, PT, R213, R116, PT ;  /* 0x00000074d500720c */ /* 0x000fd60003f46270 */
[----:B------:R0:W5:Y:S04]  /*62c0*/  @!P4 LDG.E.128 R60, desc[UR8][R72.64] ;  /* 0x00000008483cc981 */ /* 0x000168000c1e1d00 */
[----:B------:R0:W5:Y:S04]  /*62d0*/  @!P2 LDG.E.128 R56, desc[UR8][R72.64+0x80] ;  /* 0x000080084838a981 */ /* 0x000168000c1e1d00 */
[----:B------:R0:W5:Y:S04]  /*62e0*/  @!P4 LDG.E.128 R68, desc[UR8][R74.64] ;  /* 0x000000084a44c981 */ /* 0x000168000c1e1d00 */
[----:B------:R0:W5:Y:S02]  /*62f0*/  @!P2 LDG.E.128 R64, desc[UR8][R74.64+0x80] ;  /* 0x000080084a40a981 */ /* 0x000164000c1e1d00 */
.L_x_522:
[----:B------:R-:W-:Y:S05]  /*6300*/  BSYNC B1 ;  /* 0x0000000000017941 */ /* 0x000fea0003800000 */
.L_x_521:
[----:B------:R-:W-:Y:S01]  /*6310*/  ISETP.GE.AND P4, PT, R218, R3, PT ;  /* 0x00000003da00720c */ /* 0x000fe20003f86270 */
[----:B------:R-:W-:Y:S01]  /*6320*/  BSSY B1, `(.L_x_523) ;  /* 0x000001f000017945 */ /* 0x000fe20003800000 */
[----:B0-----:R-:W-:Y:S02]  /*6330*/  CS2R R74, SRZ ;  /* 0x00000000004a7805 */ /* 0x001fe4000001ff00 */
        /* <DEDUP_REMOVED lines=11> */
[----:B------:R-:W-:Y:S01]  /*63f0*/  ULDC.64 UR8, c[0x0][0x208] ;  /* 0x0000820000087ab9 */ /* 0x000fe20000000a00 */
[----:B------:R-:W-:Y:S02]  /*6400*/  IADD3.X R73, R15, R29, R0, P2, P6 ;  /* 0x0000001d0f497210 */ /* 0x000fe400017ec400 */
[----:B------:R-:W-:-:S04]  /*6410*/  IADD3 R0, P2, P6, R102, R31, R88 ;  /* 0x0000001f66007210 */ /* 0x000fc80007e5e058 */
[----:B------:R-:W-:Y:S02]  /*6420*/  IADD3.X R115, R21, R33, R115, P2, P6 ;  /* 0x0000002115737210 */ /* 0x000fe400017ec473 */
[----:B------:R-:W-:-:S04]  /*6430*/  LEA R88, P2, R90, UR4, 0x1 ;  /* 0x000000045a587c11 */ /* 0x000fc8000f8408ff */
[----:B------:R-:W-:Y:S02]  /*6440*/  LEA.HI.X R89, R90, UR5, R73, 0x1, P2 ;  /* 0x000000055a597c11 */ /* 0x000fe400090f0c49 */
[----:B------:R-:W-:-:S04]  /*6450*/  LEA R90, P2, R0, UR6, 0x1 ;  /* 0x00000006005a7c11 */ /* 0x000fc8000f8408ff */
[----:B------:R-:W-:Y:S02]  /*6460*/  LEA.HI.X R91, R0, UR7, R115, 0x1, P2 ;  /* 0x00000007005b7c11 */ /* 0x000fe400090f0c73 */
[----:B------:R-:W-:Y:S02]  /*6470*/  ISETP.GE.AND P2, PT, R212, R116, PT ;  /* 0x00000074d400720c */ /* 0x000fe40003f46270 */
[----:B------:R-:W-:Y:S02]  /*6480*/  CS2R R74, SRZ ;  /* 0x00000000004a7805 */ /* 0x000fe4000001ff00 */
[----:B------:R-:W-:Y:S02]  /*6490*/  CS2R R72, SRZ ;  /* 0x0000000000487805 */ /* 0x000fe4000001ff00 */
[----:B------:R-:W-:Y:S02]  /*64a0*/  CS2R R82, SRZ ;  /* 0x0000000000527805 */ /* 0x000fe4000001ff00 */
[----:B------:R-:W-:-:S05]  /*64b0*/  CS2R R80, SRZ ;  /* 0x0000000000507805 */ /* 0x000fca000001ff00 */
[----:B------:R0:W5:Y:S04]  /*64c0*/  @!P2 LDG.E.128 R76, desc[UR8][R88.64] ;  /* 0x00000008584ca981 */ /* 0x000168000c1e1d00 */
[----:B------:R0:W5:Y:S01]  /*64d0*/  @!P2 LDG.E.128 R84, desc[UR8][R90.64] ;  /* 0x000000085a54a981 */ /* 0x000162000c1e1d00 */
[----:B------:R-:W-:-:S13]  /*64e0*/  ISETP.GE.AND P2, PT, R213, R116, PT ;  /* 0x00000074d500720c */ /* 0x000fda0003f46270 */
[----:B------:R0:W5:Y:S04]  /*64f0*/  @!P2 LDG.E.128 R72, desc[UR8][R88.64+0x80] ;  /* 0x000080085848a981 */ /* 0x000168000c1e1d00 */
[----:B------:R0:W5:Y:S02]  /*6500*/  @!P2 LDG.E.128 R80, desc[UR8][R90.64+0x80] ;  /* 0x000080085a50a981 */ /* 0x000164000c1e1d00 */
.L_x_524:
[----:B------:R-:W-:Y:S05]  /*6510*/  BSYNC B1 ;  /* 0x0000000000017941 */ /* 0x000fea0003800000 */
.L_x_523:
[----:B-----5:R-:W-:Y:S01]  /*6520*/  IMAD.MOV.U32 R0, RZ, RZ, R58 ;  /* 0x000000ffff007224 */ /* 0x020fe200078e003a */
[----:B0-----:R-:W-:Y:S01]  /*6530*/  MOV R88, R59 ;  /* 0x0000003b00587202 */ /* 0x001fe20000000f00 */
[----:B------:R-:W-:Y:S01]  /*6540*/  IMAD.MOV.U32 R89, RZ, RZ, R56 ;  /* 0x000000ffff597224 */ /* 0x000fe200078e0038 */
[----:B------:R-:W-:Y:S02]  /*6550*/  MOV R90, R57 ;  /* 0x00000039005a7202 */ /* 0x000fe40000000f00 */
[----:B------:R-:W-:Y:S01]  /*6560*/  PRMT R169, R0, 0x5410, R88 ;  /* 0x0000541000a97816 */ /* 0x000fe20000000058 */
[----:B------:R-:W-:Y:S01]  /*6570*/  IMAD.MOV.U32 R0, RZ, RZ, R62 ;  /* 0x000000ffff007224 */ /* 0x000fe200078e003e */
[----:B------:R-:W-:Y:S01]  /*6580*/  PRMT R171, R89, 0x5410, R90 ;  /* 0x0000541059ab7816 */ /* 0x000fe2000000005a */
[----:B------:R-:W-:Y:S01]  /*6590*/  IMAD.MOV.U32 R89, RZ, RZ, R60 ;  /* 0x000000ffff597224 */ /* 0x000fe200078e003c */
[----:B------:R-:W-:Y:S02]  /*65a0*/  MOV R88, R63 ;  /* 0x0000003f00587202 */ /* 0x000fe40000000f00 */
[----:B------:R-:W-:-:S02]  /*65b0*/  MOV R90, R61 ;  /* 0x0000003d005a7202 */ /* 0x000fc40000000f00 */
        /* <DEDUP_REMOVED lines=10> */
[----:B------:R-:W-:-:S02]  /*6660*/  MOV R88, R71 ;  /* 0x0000004700587202 */ /* 0x000fc40000000f00 */
[----:B------:R-:W-:Y:S02]  /*6670*/  MOV R90, R69 ;  /* 0x00000045005a7202 */ /* 0x000fe40000000f00 */
        /* <DEDUP_REMOVED lines=12> */
[----:B------:R-:W-:Y:S02]  /*6740*/  ISETP.NE.AND P2, PT, R221, 0x3, PT ;  /* 0x00000003dd00780c */ /* 0x000fe40003f45270 */
        /* <DEDUP_REMOVED lines=12> */
[----:B------:R-:W-:Y:S02]  /*6810*/  PRMT R158, R90, 0x5410, R89 ;  /* 0x000054105a9e7816 */ /* 0x000fe40000000059 */
[----:B------:R-:W-:Y:S01]  /*6820*/  PRMT R159, R88, 0x5410, R0 ;  /* 0x00005410589f7816 */ /* 0x000fe20000000000 */
[----:B------:R-:W-:Y:S06]  /*6830*/  @!P2 BRA `(.L_x_525) ;  /* 0x000000000004a947 */ /* 0x000fec0003800000 */
[----:B------:R-:W-:Y:S01]  /*6840*/  BPT.TRAP 0x1 ;  /* 0x000000040000795c */ /* 0x000fe20000300000 */
.L_x_525:
[----:B------:R-:W-:Y:S01]  /*6850*/  IMAD R0, R17, 0x8, R16 ;  /* 0x0000000811007824 */ /* 0x000fe200078e0210 */
[----:B------:R-:W-:Y:S01]  /*6860*/  SHF.L.U32 R115, R219, 0x1f, RZ ;  /* 0x0000001fdb737819 */ /* 0x000fe200000006ff */
[----:B------:R-:W0:Y:S01]  /*6870*/  LDC R145, c[0x0][0x2e4] ;  /* 0x0000b900ff917b82 */ /* 0x000e220000000800 */
[----:B------:R-:W-:Y:S02]  /*6880*/  BSSY B1, `(.L_x_526) ;  /* 0x0000004000017945 */ /* 0x000fe40003800000 */
[----:B------:R-:W1:Y:S05]  /*6890*/  SYNCS.PHASECHK.TRANS64.TRYWAIT P6, [R0+URZ+0x38890], R115 ;  /* 0x03889073000075a7 */ /* 0x000e6a00080c017f */
[----:B------:R-:W2:Y:S01]  /*68a0*/  LDC.64 R122, c[0x0][0x2f0] ;  /* 0x0000bc00ff7a7b82 */ /* 0x000ea20000000a00 */
[----:B-1----:R-:W-:Y:S05]  /*68b0*/  @!P6 BRA `(.L_x_527) ;  /* 0x000001f00080e947 */ /* 0x002fea0003800000 */
.L_x_787:
[----:B------:R-:W-:Y:S05]  /*68c0*/  BSYNC B1 ;  /* 0x0000000000017941 */ /* 0x000fea0003800000 */
.L_x_526:
[----:B------:R-:W-:Y:S01]  /*68d0*/  BSSY B1, `(.L_x_528) ;  /* 0x00000fc000017945 */ /* 0x000fe20003800000 */
[----:B0-----:R-:W-:Y:S01]  /*68e0*/  IADD3 R146, -R120, R145, RZ ;  /* 0x0000009178927210 */ /* 0x001fe20007ffe1ff */
[----:B------:R-:W-:Y:S02]  /*68f0*/  IMAD.MOV.U32 R125, RZ, RZ, R92 ;  /* 0x000000ffff7d7224 */ /* 0x000fe400078e005c */
[----:B------:R-:W-:Y:S05]  /*6900*/  @P5 BRA `(.L_x_529) ;  /* 0x0000000c00e05947 */ /* 0x000fea0003800000 */
[----:B------:R-:W-:Y:S01]  /*6910*/  ISETP.NE.AND P5, PT, R26, RZ, PT ;  /* 0x000000ff1a00720c */ /* 0x000fe20003fa5270 */
[-C--:B--2---:R-:W-:Y:S01]  /*6920*/  IMAD R88, R117, R122.reuse, RZ ;  /* 0x0000007a75587224 */ /* 0x084fe200078e02ff */
[----:B------:R-:W-:Y:S01]  /*6930*/  BSSY B2, `(.L_x_530) ;  /* 0x000007c000027945 */ /* 0x000fe20003800000 */
[----:B------:R-:W-:-:S04]  /*6940*/  IMAD.WIDE.U32 R134, R18, R122, R124 ;  /* 0x0000007a12867225 */ /* 0x000fc800078e007c */
[----:B------:R-:W-:-:S05]  /*6950*/  IMAD R89, R18, R123, R88 ;  /* 0x0000007b12597224 */ /* 0x000fca00078e0258 */
[----:B------:R-:W-:Y:S01]  /*6960*/  IADD3 R160, R89, R135, RZ ;  /* 0x0000008759a07210 */ /* 0x000fe20007ffe0ff */
[----:B------:R-:W-:Y:S06]  /*6970*/  @!P5 BRA `(.L_x_531) ;  /* 0x0000000400dcd947 */ /* 0x000fec0003800000 */
[----:B------:R-:W-:Y:S01]  /*6980*/  SEL R88, R120, R146, !P0 ;  /* 0x0000009278587207 */ /* 0x000fe20004000000 */
[----:B------:R-:W-:Y:S01]  /*6990*/  BSSY B3, `(.L_x_532) ;  /* 0x0000072000037945 */ /* 0x000fe20003800000 */
[----:B------:R-:W-:Y:S02]  /*69a0*/  IADD3 R92, P5, P6, R38, R134, R13 ;  /* 0x00000086265c7210 */ /* 0x000fe40007ebe00d */
[----:B------:R-:W-:Y:S02]  /*69b0*/  SHF.R.S32.HI R89, RZ, 0x1f, R88 ;  /* 0x0000001fff597819 */ /* 0x000fe40000011458 */
[----:B------:R-:W-:Y:S02]  /*69c0*/  IADD3.X R93, R37, R160, R7, P5, P6 ;  /* 0x000000a0255d7210 */ /* 0x000fe40002fec407 */
[----:B------:R-:W-:Y:S02]  /*69d0*/  LEA.HI R89, R89, R88, RZ, 0x4 ;  /* 0x0000005859597211 */ /* 0x000fe400078f20ff */
[----:B------:R-:W-:-:S02]  /*69e0*/  P2R R94, PR, RZ, 0x2 ;  /* 0x00000002ff5e7803 */ /* 0x000fc40000000000 */
[----:B------:R-:W-:-:S05]  /*69f0*/  LEA.HI.SX32 R88, R89, R14, 0x1c ;  /* 0x0000000e59587211 */ /* 0x000fca00078fe2ff */
[----:B------:R-:W-:-:S05]  /*6a00*/  IMAD.SHL.U32 R89, R88, 0x8, RZ ;  /* 0x0000000858597824 */ /* 0x000fca00078e00ff */
[----:B------:R-:W-:-:S13]  /*6a10*/  ISETP.GE.AND P5, PT, R89, R145, PT ;  /* 0x000000915900720c */ /* 0x000fda0003fa6270 */
[--C-:B------:R-:W-:Y:S02]  /*6a20*/  @!P5 SHF.R.S32.HI R91, RZ, 0x1f, R89.reuse ;  /* 0x0000001fff5bd819 */ /* 0x100fe40000011459 */
[----:B------:R-:W-:-:S04]  /*6a30*/  @!P5 IADD3 R90, P1, P6, R38, R134, R89 ;  /* 0x00000086265ad210 */ /* 0x000fc80007e3e059 */
[----:B------:R-:W-:Y:S02]  /*6a40*/  @!P5 IADD3.X R91, R37, R160, R91, P1, P6 ;  /* 0x000000a0255bd210 */ /* 0x000fe40000fec45b */
[-C--:B------:R-:W-:Y:S02]  /*6a50*/  LEA R136, P6, R92, R118.reuse, 0x1 ;  /* 0x000000765c887211 */ /* 0x080fe400078c08ff */
[----:B------:R-:W-:Y:S02]  /*6a60*/  ISETP.NE.AND P1, PT, R94, RZ, PT ;  /* 0x000000ff5e00720c */ /* 0x000fe40003f25270 */
[----:B------:R-:W-:Y:S02]  /*6a70*/  LEA.HI.X R137, R92, R119, R93, 0x1, P6 ;  /* 0x000000775c897211 */ /* 0x000fe400030f0c5d */
[----:B------:R-:W-:-:S04]  /*6a80*/  @!P5 LEA R138, P6, R90, R118, 0x1 ;  /* 0x000000765a8ad211 */ /* 0x000fc800078c08ff */
[----:B------:R-:W-:Y:S02]  /*6a90*/  @!P5 LEA.HI.X R139, R90, R119, R91, 0x1, P6 ;  /* 0x000000775a8bd211 */ /* 0x000fe400030f0c5b */
[----:B------:R-:W-:Y:S02]  /*6aa0*/  SHF.R.S32.HI R91, RZ, 0x1f, R88 ;  /* 0x0000001fff5b7819 */ /* 0x000fe40000011458 */
[----:B------:R-:W-:Y:S02]  /*6ab0*/  ISETP.GE.AND P6, PT, R212, R116, PT ;  /* 0x00000074d400720c */ /* 0x000fe40003fc6270 */
[----:B------:R-:W-:Y:S02]  /*6ac0*/  LEA.HI R91, R91, R88, RZ, 0x3 ;  /* 0x000000585b5b7211 */ /* 0x000fe400078f18ff */
[----:B------:R-:W-:Y:S02]  /*6ad0*/  LOP3.LUT R88, R232, 0x38, R89, 0xf8, !PT ;  /* 0x00000038e8587812 */ /* 0x000fe400078ef859 */
[----:B------:R-:W-:-:S02]  /*6ae0*/  SHF.R.S32.HI R91, RZ, 0x3, R91 ;  /* 0x00000003ff5b7819 */ /* 0x000fc4000001145b */
[----:B------:R-:W-:-:S03]  /*6af0*/  LOP3.LUT R88, R88, R233, RZ, 0x3c, !PT ;  /* 0x000000e958587212 */ /* 0x000fc600078e3cff */
[----:B------:R-:W-:-:S05]  /*6b00*/  IMAD R91, R91, 0x1400, R234 ;  /* 0x000014005b5b7824 */ /* 0x000fca00078e02ea */
[----:B------:R-:W-:Y:S01]  /*6b10*/  IADD3 R88, R91, R88, RZ ;  /* 0x000000585b587210 */ /* 0x000fe20007ffe0ff */
[----:B------:R-:W-:-:S04]  /*6b20*/  IMAD R91, R17, 0x5000, R144 ;  /* 0x00005000115b7824 */ /* 0x000fc800078e0290 */
[----:B------:R-:W-:Y:S02]  /*6b30*/  IMAD R89, R17, 0x5000, R88 ;  /* 0x0000500011597824 */ /* 0x000fe400078e0258 */
[----:B------:R-:W-:-:S03]  /*6b40*/  IMAD R88, R91, 0x2, R16 ;  /* 0x000000025b587824 */ /* 0x000fc600078e0210 */
[----:B------:R-:W-:-:S03]  /*6b50*/  LEA R92, R89, R16, 0x1 ;  /* 0x00000010595c7211 */ /* 0x000fc600078e08ff */
[----:B------:R-:W0:Y:S04]  /*6b60*/  LDS.128 R88, [R88+0x24400] ;  /* 0x0244000058587984 */ /* 0x000e280000000c00 */
[----:B------:R-:W2:Y:S01]  /*6b70*/  LDS.128 R92, [R92+0x24400] ;  /* 0x024400005c5c7984 */ /* 0x000ea20000000c00 */
[----:B------:R-:W-:Y:S05]  /*6b80*/  @P6 BRA `(.L_x_533) ;  /* 0x0000000400486947 */ /* 0x000fea0003800000 */
[--C-:B------:R-:W-:Y:S01]  /*6b90*/  SHF.R.U64 R44, R44, 0x10, R45.reuse ;  /* 0x000000102c2c7819 */ /* 0x100fe2000000122d */
[----:B------:R-:W-:Y:S01]  /*6ba0*/  HADD2.F32 R163, -RZ, R163.H0_H0 ;  /* 0x200000a3ffa37230 */ /* 0x000fe20000004100 */
[----:B------:R-:W-:Y:S01]  /*6bb0*/  SHF.R.U32.HI R161, RZ, 0x10, R45 ;  /* 0x00000010ffa17819 */ /* 0x000fe2000001162d */
[----:B0-----:R-:W-:Y:S01]  /*6bc0*/  HADD2.F32 R164, -RZ, R89.H0_H0 ;  /* 0x20000059ffa47230 */ /* 0x001fe20000004100 */
[--C-:B------:R-:W-:Y:S01]  /*6bd0*/  SHF.R.U64 R45, R52, 0x10, R53.reuse ;  /* 0x00000010342d7819 */ /* 0x100fe20000001235 */
[----:B--2---:R-:W-:Y:S01]  /*6be0*/  HADD2.F32 R165, -RZ, R93.H1_H1 ;  /* 0x3000005dffa57230 */ /* 0x004fe20000004100 */
[----:B------:R-:W-:Y:S01]  /*6bf0*/  SHF.R.U32.HI R52, RZ, 0x10, R53 ;  /* 0x00000010ff347819 */ /* 0x000fe20000011635 */
[----:B------:R-:W-:Y:S01]  /*6c00*/  HADD2.F32 R89, -RZ, R89.H1_H1 ;  /* 0x30000059ff597230 */ /* 0x000fe20000004100 */
[--C-:B------:R-:W-:Y:S01]  /*6c10*/  SHF.R.U64 R53, R54, 0x10, R55.reuse ;  /* 0x0000001036357819 */ /* 0x100fe20000001237 */
[----:B------:R-:W-:Y:S01]  /*6c20*/  HADD2.F32 R45, -RZ, R45.H0_H0 ;  /* 0x2000002dff2d7230 */ /* 0x000fe20000004100 */
[----:B------:R-:W-:Y:S01]  /*6c30*/  SHF.R.U32.HI R54, RZ, 0x10, R55 ;  /* 0x00000010ff367819 */ /* 0x000fe20000011637 */
[----:B------:R-:W-:Y:S01]  /*6c40*/  HADD2.F32 R55, -RZ, R162.H0_H0 ;  /* 0x200000a2ff377230 */ /* 0x000fe20000004100 */
[--C-:B------:R-:W-:Y:S01]  /*6c50*/  SHF.R.U64 R46, R46, 0x10, R47.reuse ;  /* 0x000000102e2e7819 */ /* 0x100fe2000000122f */
[----:B------:R-:W-:Y:S01]  /*6c60*/  HADD2.F32 R162, -RZ, R93.H0_H0 ;  /* 0x2000005dffa27230 */ /* 0x000fe20000004100 */
[----:B------:R-:W-:Y:S01]  /*6c70*/  SHF.R.U32.HI R47, RZ, 0x10, R47 ;  /* 0x00000010ff2f7819 */ /* 0x000fe2000001162f */
[----:B------:R-:W-:-:S02]  /*6c80*/  HADD2.F32 R52, -RZ, R52.H0_H0 ;  /* 0x20000034ff347230 */ /* 0x000fc40000004100 */
[----:B------:R-:W-:Y:S02]  /*6c90*/  HADD2.F32 R54, -RZ, R54.H0_H0 ;  /* 0x20000036ff367230 */ /* 0x000fe40000004100 */
[-C--:B------:R-:W-:Y:S01]  /*6ca0*/  FMUL.FTZ R93, R162, R55.reuse ;  /* 0x00000037a25d7220 */ /* 0x080fe20000410000 */
[C---:B------:R-:W-:Y:S01]  /*6cb0*/  FMUL.FTZ R55, R164.reuse, R55 ;  /* 0x00000037a4377220 */ /* 0x040fe20000410000 */
[-C--:B------:R-:W-:Y:S01]  /*6cc0*/  FMUL.FTZ R166, R165, R52.reuse ;  /* 0x00000034a5a67220 */ /* 0x080fe20000410000 */
[----:B------:R-:W-:Y:S01]  /*6cd0*/  FMUL.FTZ R52, R89, R52 ;  /* 0x0000003459347220 */ /* 0x000fe20000410000 */
[-C--:B------:R-:W-:Y:S01]  /*6ce0*/  FFMA.FTZ R93, R164, R163.reuse, -R93 ;  /* 0x000000a3a45d7223 */ /* 0x080fe2000001085d */
[----:B------:R-:W-:Y:S02]  /*6cf0*/  HADD2.F32 R164, -RZ, R161.H0_H0 ;  /* 0x200000a1ffa47230 */ /* 0x000fe40000004100 */
[----:B------:R-:W-:Y:S01]  /*6d00*/  FFMA.FTZ R55, R162, R163, R55 ;  /* 0x000000a3a2377223 */ /* 0x000fe20000010037 */
[----:B------:R-:W-:-:S02]  /*6d10*/  HADD2.F32 R162, -RZ, R95.H0_H0 ;  /* 0x2000005fffa27230 */ /* 0x000fc40000004100 */
[----:B------:R-:W-:Y:S02]  /*6d20*/  HADD2.F32 R95, -RZ, R95.H1_H1 ;  /* 0x3000005fff5f7230 */ /* 0x000fe40000004100 */
[-C--:B------:R-:W-:Y:S01]  /*6d30*/  FFMA.FTZ R166, R89, R164.reuse, -R166 ;  /* 0x000000a459a67223 */ /* 0x080fe200000108a6 */
[----:B------:R-:W-:Y:S01]  /*6d40*/  FFMA.FTZ R52, R165, R164, R52 ;  /* 0x000000a4a5347223 */ /* 0x000fe20000010034 */
[----:B------:R-:W-:Y:S02]  /*6d50*/  HADD2.F32 R89, -RZ, R168.H0_H0 ;  /* 0x200000a8ff597230 */ /* 0x000fe40000004100 */
[----:B------:R-:W-:Y:S02]  /*6d60*/  HADD2.F32 R164, -RZ, R91.H0_H0 ;  /* 0x2000005bffa47230 */ /* 0x000fe40000004100 */
[----:B------:R-:W-:Y:S01]  /*6d70*/  FMUL.FTZ R170, R95, R54 ;  /* 0x000000365faa7220 */ /* 0x000fe20000410000 */
[----:B------:R-:W-:Y:S02]  /*6d80*/  HADD2.F32 R168, -RZ, R47.H0_H0 ;  /* 0x2000002fffa87230 */ /* 0x000fe40000004100 */
[----:B------:R-:W-:Y:S01]  /*6d90*/  FMUL.FTZ R47, R162, R89 ;  /* 0x00000059a22f7220 */ /* 0x000fe20000410000 */
[----:B------:R-:W-:-:S02]  /*6da0*/  HADD2.F32 R161, -RZ, R167.H1_H1 ;  /* 0x300000a7ffa17230 */ /* 0x000fc40000004100 */
[----:B------:R-:W-:Y:S01]  /*6db0*/  FMUL.FTZ R89, R164, R89 ;  /* 0x00000059a4597220 */ /* 0x000fe20000410000 */
[----:B------:R-:W-:Y:S01]  /*6dc0*/  HADD2.F32 R91, -RZ, R91.H1_H1 ;  /* 0x3000005bff5b7230 */ /* 0x000fe20000004100 */
[----:B------:R-:W-:Y:S01]  /*6dd0*/  F2FP.F16.F32.PACK_AB R93, R166, R93 ;  /* 0x0000005da65d723e */ /* 0x000fe200000000ff */
[----:B------:R-:W-:Y:S02]  /*6de0*/  HADD2.F32 R163, -RZ, R44.H0_H0 ;  /* 0x2000002cffa37230 */ /* 0x000fe40000004100 */
[-C--:B------:R-:W-:Y:S01]  /*6df0*/  FFMA.FTZ R47, R164, R161.reuse, -R47 ;  /* 0x000000a1a42f7223 */ /* 0x080fe2000001082f */
[----:B------:R-:W-:Y:S01]  /*6e00*/  FFMA.FTZ R89, R162, R161, R89 ;  /* 0x000000a1a2597223 */ /* 0x000fe20000010059 */
[C---:B------:R-:W-:Y:S01]  /*6e10*/  FMUL.FTZ R54, R91.reuse, R54 ;  /* 0x000000365b367220 */ /* 0x040fe20000410000 */
[----:B------:R-:W-:Y:S01]  /*6e20*/  FFMA.FTZ R170, R91, R168, -R170 ;  /* 0x000000a85baa7223 */ /* 0x000fe200000108aa */
[----:B------:R-:W-:Y:S01]  /*6e30*/  HADD2.F32 R91, -RZ, R184.H0_H0 ;  /* 0x200000b8ff5b7230 */ /* 0x000fe20000004100 */
[----:B------:R-:W-:Y:S01]  /*6e40*/  F2FP.F16.F32.PACK_AB R52, R52, R55 ;  /* 0x000000373434723e */ /* 0x000fe200000000ff */
[----:B------:R-:W-:-:S02]  /*6e50*/  HADD2.F32 R164, -RZ, R92.H0_H0 ;  /* 0x2000005cffa47230 */ /* 0x000fc40000004100 */
[----:B------:R-:W-:Y:S01]  /*6e60*/  FFMA.FTZ R54, R95, R168, R54 ;  /* 0x000000a85f367223 */ /* 0x000fe20000010036 */
[----:B------:R-:W-:Y:S02]  /*6e70*/  HADD2.F32 R162, -RZ, R88.H0_H0 ;  /* 0x20000058ffa27230 */ /* 0x000fe40000004100 */
[----:B------:R-:W-:Y:S02]  /*6e80*/  HADD2.F32 R92, -RZ, R92.H1_H1 ;  /* 0x3000005cff5c7230 */ /* 0x000fe40000004100 */
[-C--:B------:R-:W-:Y:S01]  /*6e90*/  FMUL.FTZ R161, R164, R91.reuse ;  /* 0x0000005ba4a17220 */ /* 0x080fe20000410000 */
[--C-:B------:R-:W-:Y:S02]  /*6ea0*/  HADD2.F32 R95, -RZ, R183.reuse.H0_H0 ;  /* 0x200000b7ff5f7230 */ /* 0x100fe40000004100 */
[----:B------:R-:W-:Y:S01]  /*6eb0*/  FMUL.FTZ R165, R162, R91 ;  /* 0x0000005ba2a57220 */ /* 0x000fe20000410000 */
[----:B------:R-:W-:Y:S02]  /*6ec0*/  HADD2.F32 R88, -RZ, R88.H1_H1 ;  /* 0x30000058ff587230 */ /* 0x000fe40000004100 */
[----:B------:R-:W-:Y:S01]  /*6ed0*/  FMUL.FTZ R91, R92, R45 ;  /* 0x0000002d5c5b7220 */ /* 0x000fe20000410000 */
[----:B------:R-:W-:-:S02]  /*6ee0*/  HADD2.F32 R44, -RZ, R183.H1_H1 ;  /* 0x300000b7ff2c7230 */ /* 0x000fc40000004100 */
[-C--:B------:R-:W-:Y:S01]  /*6ef0*/  FFMA.FTZ R161, R162, R95.reuse, -R161 ;  /* 0x0000005fa2a17223 */ /* 0x080fe200000108a1 */
[----:B------:R-:W-:Y:S01]  /*6f00*/  FFMA.FTZ R165, R164, R95, R165 ;  /* 0x0000005fa4a57223 */ /* 0x000fe200000100a5 */
[C---:B------:R-:W-:Y:S01]  /*6f10*/  FMUL.FTZ R45, R88.reuse, R45 ;  /* 0x0000002d582d7220 */ /* 0x040fe20000410000 */
[-C--:B------:R-:W-:Y:S01]  /*6f20*/  FFMA.FTZ R88, R88, R163.reuse, -R91 ;  /* 0x000000a358587223 */ /* 0x080fe2000001085b */
[----:B------:R-:W-:Y:S02]  /*6f30*/  HADD2.F32 R95, -RZ, R94.H0_H0 ;  /* 0x2000005eff5f7230 */ /* 0x000fe40000004100 */
[----:B------:R-:W-:Y:S02]  /*6f40*/  HADD2.F32 R53, -RZ, R53.H0_H0 ;  /* 0x20000035ff357230 */ /* 0x000fe40000004100 */
[----:B------:R-:W-:Y:S01]  /*6f50*/  FFMA.FTZ R92, R92, R163, R45 ;  /* 0x000000a35c5c7223 */ /* 0x000fe2000001002d */
[----:B------:R-:W-:Y:S01]  /*6f60*/  HADD2.F32 R91, -RZ, R90.H0_H0 ;  /* 0x2000005aff5b7230 */ /* 0x000fe20000004100 */
[----:B------:R-:W-:Y:S01]  /*6f70*/  F2FP.F16.F32.PACK_AB R88, R88, R161 ;  /* 0x000000a15858723e */ /* 0x000fe200000000ff */
[----:B------:R-:W-:-:S02]  /*6f80*/  HADD2.F32 R94, -RZ, R94.H1_H1 ;  /* 0x3000005eff5e7230 */ /* 0x000fc40000004100 */
[----:B------:R-:W-:Y:S01]  /*6f90*/  HADD2.F32 R90, -RZ, R90.H1_H1 ;  /* 0x3000005aff5a7230 */ /* 0x000fe20000004100 */
[----:B------:R-:W-:Y:S01]  /*6fa0*/  F2FP.F16.F32.PACK_AB R92, R92, R165 ;  /* 0x000000a55c5c723e */ /* 0x000fe200000000ff */
[----:B------:R-:W-:Y:S02]  /*6fb0*/  HADD2.F32 R45, -RZ, R167.H0_H0 ;  /* 0x200000a7ff2d7230 */ /* 0x000fe40000004100 */
[-C--:B------:R-:W-:Y:S01]  /*6fc0*/  FMUL.FTZ R167, R94, R53.reuse ;  /* 0x000000355ea77220 */ /* 0x080fe20000410000 */
[----:B------:R-:W-:Y:S02]  /*6fd0*/  HADD2.F32 R163, -RZ, R46.H0_H0 ;  /* 0x2000002effa37230 */ /* 0x000fe40000004100 */
[-C--:B------:R-:W-:Y:S01]  /*6fe0*/  FMUL.FTZ R46, R95, R44.reuse ;  /* 0x0000002c5f2e7220 */ /* 0x080fe20000410000 */
[C---:B------:R-:W-:Y:S01]  /*6ff0*/  FMUL.FTZ R44, R91.reuse, R44 ;  /* 0x0000002c5b2c7220 */ /* 0x040fe20000410000 */
[C---:B------:R-:W-:Y:S02]  /*7000*/  FMUL.FTZ R53, R90.reuse, R53 ;  /* 0x000000355a357220 */ /* 0x040fe40000410000 */
[-C--:B------:R-:W-:Y:S01]  /*7010*/  FFMA.FTZ R46, R91, R45.reuse, -R46 ;  /* 0x0000002d5b2e7223 */ /* 0x080fe2000001082e */
[----:B------:R-:W-:Y:S01]  /*7020*/  FFMA.FTZ R44, R95, R45, R44 ;  /* 0x0000002d5f2c7223 */ /* 0x000fe2000001002c */
[-C--:B------:R-:W-:Y:S01]  /*7030*/  FFMA.FTZ R167, R90, R163.reuse, -R167 ;  /* 0x000000a35aa77223 */ /* 0x080fe200000108a7 */
[----:B------:R-:W-:Y:S01]  /*7040*/  FFMA.FTZ R53, R94, R163, R53 ;  /* 0x000000a35e357223 */ /* 0x000fe20000010035 */
[----:B------:R-:W-:Y:S01]  /*7050*/  F2FP.F16.F32.PACK_AB R95, R54, R89 ;  /* 0x00000059365f723e */ /* 0x000fe200000000ff */
[----:B------:R-:W-:Y:S01]  /*7060*/  IMAD.MOV.U32 R89, RZ, RZ, R93 ;  /* 0x000000ffff597224 */ /* 0x000fe200078e005d */
[----:B------:R-:W-:-:S02]  /*7070*/  F2FP.F16.F32.PACK_AB R91, R170, R47 ;  /* 0x0000002faa5b723e */ /* 0x000fc400000000ff */
[----:B------:R-:W-:Y:S02]  /*7080*/  F2FP.F16.F32.PACK_AB R90, R167, R46 ;  /* 0x0000002ea75a723e */ /* 0x000fe400000000ff */
[----:B------:R-:W-:Y:S02]  /*7090*/  F2FP.F16.F32.PACK_AB R94, R53, R44 ;  /* 0x0000002c355e723e */ /* 0x000fe400000000ff */
[----:B------:R-:W-:-:S07]  /*70a0*/  MOV R93, R52 ;  /* 0x00000034005d7202 */ /* 0x000fce0000000f00 */
.L_x_533:
[----:B------:R-:W-:Y:S05]  /*70b0*/  BSYNC B3 ;  /* 0x0000000000037941 */ /* 0x000fea0003800000 */
.L_x_532:
[----:B------:R-:W-:Y:S02]  /*70c0*/  ULDC.64 UR4, c[0x0][0x208] ;  /* 0x0000820000047ab9 */ /* 0x000fe40000000a00 */
[----:B0-----:R0:W-:Y:S04]  /*70d0*/  STG.E.128 desc[UR4][R136.64], R88 ;  /* 0x0000005888007986 */ /* 0x0011e8000c101d04 */
[----:B--2---:R0:W-:Y:S02]  /*70e0*/  @!P5 STG.E.128 desc[UR4][R138.64], R92 ;  /* 0x0000005c8a00d986 */ /* 0x0041e4000c101d04 */
.L_x_531:
[----:B------:R-:W-:Y:S05]  /*70f0*/  BSYNC B2 ;  /* 0x0000000000027941 */ /* 0x000fea0003800000 */
.L_x_530:
[----:B------:R-:W-:-:S13]  /*7100*/  ISETP.NE.AND P5, PT, R10, RZ, PT ;  /* 0x000000ff0a00720c */ /* 0x000fda0003fa5270 */
[----:B------:R-:W-:Y:S05]  /*7110*/  @!P5 BRA `(.L_x_529) ;  /* 0x0000000400dcd947 */ /* 0x000fea0003800000 */
        /* <DEDUP_REMOVED lines=13> */
[CC--:B0-----:R-:W-:Y:S02]  /*71f0*/  LEA R88, P6, R47.reuse, R118.reuse, 0x1 ;  /* 0x000000762f587211 */ /* 0x0c1fe400078c08ff */
[----:B------:R-:W-:Y:S02]  /*7200*/  ISETP.NE.AND P0, PT, R52, RZ, PT ;  /* 0x000000ff3400720c */ /* 0x000fe40003f05270 */
[----:B------:R-:W-:Y:S02]  /*7210*/  LEA.HI.X R89, R47, R119, R46, 0x1, P6 ;  /* 0x000000772f597211 */ /* 0x000fe400030f0c2e */
[----:B------:R-:W-:Y:S02]  /*7220*/  SHF.R.S32.HI R47, RZ, 0x1f, R44 ;  /* 0x0000001fff2f7819 */ /* 0x000fe4000001142c */
[----:B------:R-:W-:-:S02]  /*7230*/  @!P5 LEA R90, P6, R134, R118, 0x1 ;  /* 0x00000076865ad211 */ /* 0x000fc400078c08ff */
[----:B------:R-:W-:Y:S02]  /*7240*/  LEA.HI R47, R47, R44, RZ, 0x3 ;  /* 0x0000002c2f2f7211 */ /* 0x000fe400078f18ff */
[----:B------:R-:W-:Y:S02]  /*7250*/  LOP3.LUT R44, R232, 0x38, R45, 0xf8, !PT ;  /* 0x00000038e82c7812 */ /* 0x000fe400078ef82d */
[----:B------:R-:W-:Y:S02]  /*7260*/  SHF.R.S32.HI R47, RZ, 0x3, R47 ;  /* 0x00000003ff2f7819 */ /* 0x000fe4000001142f */
[----:B------:R-:W-:Y:S02]  /*7270*/  LOP3.LUT R44, R44, R233, RZ, 0x3c, !PT ;  /* 0x000000e92c2c7212 */ /* 0x000fe400078e3cff */
[----:B------:R-:W-:Y:S01]  /*7280*/  @!P5 LEA.HI.X R91, R134, R119, R160, 0x1, P6 ;  /* 0x00000077865bd211 */ /* 0x000fe200030f0ca0 */
[----:B------:R-:W-:Y:S01]  /*7290*/  IMAD R47, R47, 0x1400, R234 ;  /* 0x000014002f2f7824 */ /* 0x000fe200078e02ea */
[----:B------:R-:W-:-:S04]  /*72a0*/  ISETP.GE.AND P6, PT, R213, R116, PT ;  /* 0x00000074d500720c */ /* 0x000fc80003fc6270 */
        /* <DEDUP_REMOVED lines=9> */
[--C-:B--2---:R-:W-:Y:S01]  /*7340*/  HADD2.F32 R94, -RZ, R53.reuse.H0_H0 ;  /* 0x20000035ff5e7230 */ /* 0x104fe20000004100 */
[----:B------:R-:W-:Y:S01]  /*7350*/  SHF.R.U32.HI R92, RZ, 0x10, R41 ;  /* 0x00000010ff5c7819 */ /* 0x000fe20000011629 */
[----:B------:R-:W-:Y:S01]  /*7360*/  HADD2.F32 R53, -RZ, R53.H1_H1 ;  /* 0x30000035ff357230 */ /* 0x000fe20000004100 */
[--C-:B------:R-:W-:Y:S01]  /*7370*/  SHF.R.U64 R41, R48, 0x10, R49.reuse ;  /* 0x0000001030297819 */ /* 0x100fe20000001231 */
[--C-:B0-----:R-:W-:Y:S01]  /*7380*/  HADD2.F32 R134, -RZ, R45.reuse.H0_H0 ;  /* 0x2000002dff867230 */ /* 0x101fe20000004100 */
[----:B------:R-:W-:Y:S01]  /*7390*/  SHF.R.U32.HI R48, RZ, 0x10, R49 ;  /* 0x00000010ff307819 */ /* 0x000fe20000011631 */
[----:B------:R-:W-:Y:S01]  /*73a0*/  HADD2.F32 R45, -RZ, R45.H1_H1 ;  /* 0x3000002dff2d7230 */ /* 0x000fe20000004100 */
[--C-:B------:R-:W-:Y:S01]  /*73b0*/  SHF.R.U64 R49, R50, 0x10, R51.reuse ;  /* 0x0000001032317819 */ /* 0x100fe20000001233 */
[----:B------:R-:W-:Y:S01]  /*73c0*/  HADD2.F32 R92, -RZ, R92.H0_H0 ;  /* 0x2000005cff5c7230 */ /* 0x000fe20000004100 */
[----:B------:R-:W-:Y:S01]  /*73d0*/  SHF.R.U32.HI R50, RZ, 0x10, R51 ;  /* 0x00000010ff327819 */ /* 0x000fe20000011633 */
[----:B------:R-:W-:Y:S01]  /*73e0*/  HADD2.F32 R48, -RZ, R48.H0_H0 ;  /* 0x20000030ff307230 */ /* 0x000fe20000004100 */
[--C-:B------:R-:W-:Y:S01]  /*73f0*/  SHF.R.U64 R42, R42, 0x10, R43.reuse ;  /* 0x000000102a2a7819 */ /* 0x100fe2000000122b */
[--C-:B------:R-:W-:Y:S01]  /*7400*/  HADD2.F32 R51, -RZ, R182.reuse.H1_H1 ;  /* 0x300000b6ff337230 */ /* 0x100fe20000004100 */
[----:B------:R-:W-:Y:S01]  /*7410*/  SHF.R.U32.HI R43, RZ, 0x10, R43 ;  /* 0x00000010ff2b7819 */ /* 0x000fe2000001162b */
[----:B------:R-:W-:-:S02]  /*7420*/  HADD2.F32 R93, -RZ, R182.H0_H0 ;  /* 0x200000b6ff5d7230 */ /* 0x000fc40000004100 */
[-C--:B------:R-:W-:Y:S01]  /*7430*/  FMUL.FTZ R136, R53, R48.reuse ;  /* 0x0000003035887220 */ /* 0x080fe20000410000 */
[C---:B------:R-:W-:Y:S01]  /*7440*/  FMUL.FTZ R48, R45.reuse, R48 ;  /* 0x000000302d307220 */ /* 0x040fe20000410000 */
[-C--:B------:R-:W-:Y:S01]  /*7450*/  FMUL.FTZ R95, R94, R51.reuse ;  /* 0x000000335e5f7220 */ /* 0x080fe20000410000 */
[----:B------:R-:W-:Y:S01]  /*7460*/  FMUL.FTZ R51, R134, R51 ;  /* 0x0000003386337220 */ /* 0x000fe20000410000 */
[-C--:B------:R-:W-:Y:S01]  /*7470*/  FFMA.FTZ R136, R45, R92.reuse, -R136 ;  /* 0x0000005c2d887223 */ /* 0x080fe20000010888 */
[----:B------:R-:W-:Y:S01]  /*7480*/  FFMA.FTZ R48, R53, R92, R48 ;  /* 0x0000005c35307223 */ /* 0x000fe20000010030 */
[----:B------:R-:W-:Y:S02]  /*7490*/  HADD2.F32 R45, -RZ, R181.H0_H0 ;  /* 0x200000b5ff2d7230 */ /* 0x000fe40000004100 */
[-C--:B------:R-:W-:Y:S01]  /*74a0*/  FFMA.FTZ R51, R94, R93.reuse, R51 ;  /* 0x0000005d5e337223 */ /* 0x080fe20000010033 */
[--C-:B------:R-:W-:Y:S02]  /*74b0*/  HADD2.F32 R92, -RZ, R55.reuse.H0_H0 ;  /* 0x20000037ff5c7230 */ /* 0x100fe40000004100 */
[----:B------:R-:W-:Y:S01]  /*74c0*/  FFMA.FTZ R95, R134, R93, -R95 ;  /* 0x0000005d865f7223 */ /* 0x000fe2000001085f */
[----:B------:R-:W-:-:S02]  /*74d0*/  HADD2.F32 R55, -RZ, R55.H1_H1 ;  /* 0x30000037ff377230 */ /* 0x000fc40000004100 */
[----:B------:R-:W-:Y:S02]  /*74e0*/  HADD2.F32 R94, -RZ, R47.H0_H0 ;  /* 0x2000002fff5e7230 */ /* 0x000fe40000004100 */
[----:B------:R-:W-:Y:S01]  /*74f0*/  HADD2.F32 R50, -RZ, R50.H0_H0 ;  /* 0x20000032ff327230 */ /* 0x000fe20000004100 */
[----:B------:R-:W-:Y:S01]  /*7500*/  F2FP.F16.F32.PACK_AB R95, R136, R95 ;  /* 0x0000005f885f723e */ /* 0x000fe200000000ff */
[----:B------:R-:W-:Y:S02]  /*7510*/  HADD2.F32 R134, -RZ, R43.H0_H0 ;  /* 0x2000002bff867230 */ /* 0x000fe40000004100 */
[-C--:B------:R-:W-:Y:S01]  /*7520*/  FMUL.FTZ R43, R92, R45.reuse ;  /* 0x0000002d5c2b7220 */ /* 0x080fe20000410000 */
[----:B------:R-:W-:Y:S02]  /*7530*/  HADD2.F32 R53, -RZ, R181.H1_H1 ;  /* 0x300000b5ff357230 */ /* 0x000fe40000004100 */
[----:B------:R-:W-:Y:S01]  /*7540*/  FMUL.FTZ R45, R94, R45 ;  /* 0x0000002d5e2d7220 */ /* 0x000fe20000410000 */
[----:B------:R-:W-:-:S02]  /*7550*/  HADD2.F32 R47, -RZ, R47.H1_H1 ;  /* 0x3000002fff2f7230 */ /* 0x000fc40000004100 */
[-C--:B------:R-:W-:Y:S01]  /*7560*/  FMUL.FTZ R138, R55, R50.reuse ;  /* 0x00000032378a7220 */ /* 0x080fe20000410000 */
[----:B------:R-:W-:Y:S02]  /*7570*/  HADD2.F32 R41, -RZ, R41.H0_H0 ;  /* 0x20000029ff297230 */ /* 0x000fe40000004100 */
[-C--:B------:R-:W-:Y:S01]  /*7580*/  FFMA.FTZ R43, R94, R53.reuse, -R43 ;  /* 0x000000355e2b7223 */ /* 0x080fe2000001082b */
[----:B------:R-:W-:Y:S01]  /*7590*/  FFMA.FTZ R45, R92, R53, R45 ;  /* 0x000000355c2d7223 */ /* 0x000fe2000001002d */
[C---:B------:R-:W-:Y:S01]  /*75a0*/  FMUL.FTZ R50, R47.reuse, R50 ;  /* 0x000000322f327220 */ /* 0x040fe20000410000 */
[-C--:B------:R-:W-:Y:S01]  /*75b0*/  FFMA.FTZ R138, R47, R134.reuse, -R138 ;  /* 0x000000862f8a7223 */ /* 0x080fe2000001088a */
[----:B------:R-:W-:Y:S02]  /*75c0*/  HADD2.F32 R47, -RZ, R179.H0_H0 ;  /* 0x200000b3ff2f7230 */ /* 0x000fe40000004100 */
[----:B------:R-:W-:Y:S02]  /*75d0*/  HADD2.F32 R94, -RZ, R52.H0_H0 ;  /* 0x20000034ff5e7230 */ /* 0x000fe40000004100 */
[----:B------:R-:W-:Y:S01]  /*75e0*/  FFMA.FTZ R50, R55, R134, R50 ;  /* 0x0000008637327223 */ /* 0x000fe20000010032 */
[----:B------:R-:W-:-:S02]  /*75f0*/  HADD2.F32 R92, -RZ, R44.H0_H0 ;  /* 0x2000002cff5c7230 */ /* 0x000fc40000004100 */
[----:B------:R-:W-:Y:S02]  /*7600*/  HADD2.F32 R52, -RZ, R52.H1_H1 ;  /* 0x30000034ff347230 */ /* 0x000fe40000004100 */
[-C--:B------:R-:W-:Y:S01]  /*7610*/  FMUL.FTZ R55, R94, R47.reuse ;  /* 0x0000002f5e377220 */ /* 0x080fe20000410000 */
[----:B------:R-:W-:Y:S02]  /*7620*/  HADD2.F32 R53, -RZ, R179.H1_H1 ;  /* 0x300000b3ff357230 */ /* 0x000fe40000004100 */
[----:B------:R-:W-:Y:S01]  /*7630*/  FMUL.FTZ R135, R92, R47 ;  /* 0x0000002f5c877220 */ /* 0x000fe20000410000 */
[----:B------:R-:W-:Y:S02]  /*7640*/  HADD2.F32 R44, -RZ, R44.H1_H1 ;  /* 0x3000002cff2c7230 */ /* 0x000fe40000004100 */
[----:B------:R-:W-:Y:S01]  /*7650*/  FMUL.FTZ R47, R52, R41 ;  /* 0x00000029342f7220 */ /* 0x000fe20000410000 */
[----:B------:R-:W-:Y:S02]  /*7660*/  HADD2.F32 R93, -RZ, R40.H0_H0 ;  /* 0x20000028ff5d7230 */ /* 0x000fe40000004100 */
[-C--:B------:R-:W-:Y:S01]  /*7670*/  FFMA.FTZ R55, R92, R53.reuse, -R55 ;  /* 0x000000355c377223 */ /* 0x080fe20000010837 */
[----:B------:R-:W-:Y:S01]  /*7680*/  FFMA.FTZ R135, R94, R53, R135 ;  /* 0x000000355e877223 */ /* 0x000fe20000010087 */
[----:B------:R-:W-:Y:S01]  /*7690*/  FMUL.FTZ R41, R44, R41 ;  /* 0x000000292c297220 */ /* 0x000fe20000410000 */
[----:B------:R-:W-:-:S02]  /*76a0*/  HADD2.F32 R53, -RZ, R54.H0_H0 ;  /* 0x20000036ff357230 */ /* 0x000fc40000004100 */
[-C--:B------:R-:W-:Y:S01]  /*76b0*/  FFMA.FTZ R44, R44, R93.reuse, -R47 ;  /* 0x0000005d2c2c7223 */ /* 0x080fe2000001082f */
[----:B------:R-:W-:Y:S02]  /*76c0*/  HADD2.F32 R40, -RZ, R178.H0_H0 ;  /* 0x200000b2ff287230 */ /* 0x000fe40000004100 */
[----:B------:R-:W-:Y:S01]  /*76d0*/  FFMA.FTZ R52, R52, R93, R41 ;  /* 0x0000005d34347223 */ /* 0x000fe20000010029 */
[----:B------:R-:W-:Y:S01]  /*76e0*/  HADD2.F32 R49, -RZ, R49.H0_H0 ;  /* 0x20000031ff317230 */ /* 0x000fe20000004100 */
[----:B------:R-:W-:Y:S01]  /*76f0*/  F2FP.F16.F32.PACK_AB R50, R50, R45 ;  /* 0x0000002d3232723e */ /* 0x000fe200000000ff */
[----:B------:R-:W-:Y:S01]  /*7700*/  HADD2.F32 R47, -RZ, R46.H0_H0 ;  /* 0x2000002eff2f7230 */ /* 0x000fe20000004100 */
[----:B------:R-:W-:Y:S01]  /*7710*/  F2FP.F16.F32.PACK_AB R44, R44, R55 ;  /* 0x000000372c2c723e */ /* 0x000fe200000000ff */
[----:B------:R-:W-:Y:S01]  /*7720*/  HADD2.F32 R54, -RZ, R54.H1_H1 ;  /* 0x30000036ff367230 */ /* 0x000fe20000004100 */
[----:B------:R-:W-:Y:S01]  /*7730*/  F2FP.F16.F32.PACK_AB R52, R52, R135 ;  /* 0x000000873434723e */ /* 0x000fe200000000ff */
[----:B------:R-:W-:Y:S01]  /*7740*/  HADD2.F32 R46, -RZ, R46.H1_H1 ;  /* 0x3000002eff2e7230 */ /* 0x000fe20000004100 */
[----:B------:R-:W-:Y:S01]  /*7750*/  MOV R55, R50 ;  /* 0x0000003200377202 */ /* 0x000fe20000000f00 */
[----:B------:R-:W-:-:S02]  /*7760*/  HADD2.F32 R93, -RZ, R42.H0_H0 ;  /* 0x2000002aff5d7230 */ /* 0x000fc40000004100 */
[-C--:B------:R-:W-:Y:S01]  /*7770*/  FMUL.FTZ R42, R53, R40.reuse ;  /* 0x00000028352a7220 */ /* 0x080fe20000410000 */
[----:B------:R-:W-:Y:S02]  /*7780*/  HADD2.F32 R41, -RZ, R178.H1_H1 ;  /* 0x300000b2ff297230 */ /* 0x000fe40000004100 */
[-C--:B------:R-:W-:Y:S01]  /*7790*/  FMUL.FTZ R137, R54, R49.reuse ;  /* 0x0000003136897220 */ /* 0x080fe20000410000 */
[C---:B------:R-:W-:Y:S01]  /*77a0*/  FMUL.FTZ R40, R47.reuse, R40 ;  /* 0x000000282f287220 */ /* 0x040fe20000410000 */
[C---:B------:R-:W-:Y:S01]  /*77b0*/  FMUL.FTZ R49, R46.reuse, R49 ;  /* 0x000000312e317220 */ /* 0x040fe20000410000 */
[----:B------:R-:W-:Y:S02]  /*77c0*/  IMAD.MOV.U32 R45, RZ, RZ, R95 ;  /* 0x000000ffff2d7224 */ /* 0x000fe400078e005f */
        /* <DEDUP_REMOVED lines=8> */
.L_x_535:
[----:B------:R-:W-:Y:S05]  /*7850*/  BSYNC B2 ;  /* 0x0000000000027941 */ /* 0x000fea0003800000 */
.L_x_534:
[----:B------:R-:W-:Y:S02]  /*7860*/  ULDC.64 UR4, c[0x0][0x208] ;  /* 0x0000820000047ab9 */ /* 0x000fe40000000a00 */
[----:B0-----:R3:W-:Y:S04]  /*7870*/  STG.E.128 desc[UR4][R88.64], R44 ;  /* 0x0000002c58007986 */ /* 0x0017e8000c101d04 */
[----:B--2---:R3:W-:Y:S02]  /*7880*/  @!P5 STG.E.128 desc[UR4][R90.64], R52 ;  /* 0x000000345a00d986 */ /* 0x0047e4000c101d04 */
.L_x_529:
[----:B------:R-:W-:Y:S05]  /*7890*/  BSYNC B1 ;  /* 0x0000000000017941 */ /* 0x000fea0003800000 */
.L_x_528:
[----:B------:R-:W-:Y:S04]  /*78a0*/  BSSY B1, `(.L_x_536) ;  /* 0x00000f9000017945 */ /* 0x000fe80003800000 */
[----:B------:R-:W-:Y:S05]  /*78b0*/  @P3 BRA `(.L_x_537) ;  /* 0x0000000c00dc3947 */ /* 0x000fea0003800000 */
[----:B------:R-:W4:Y:S01]  /*78c0*/  LDL R40, [R1+0x58] ;  /* 0x0000580001287983 */ /* 0x000f220000100800 */
[----:B------:R-:W-:Y:S01]  /*78d0*/  ISETP.NE.AND P3, PT, R26, RZ, PT ;  /* 0x000000ff1a00720c */ /* 0x000fe20003f65270 */
[-C--:B--2---:R-:W-:Y:S01]  /*78e0*/  IMAD.WIDE.U32 R48, R217, R122.reuse, R124 ;  /* 0x0000007ad9307225 */ /* 0x084fe200078e007c */
[----:B------:R-:W-:Y:S03]  /*78f0*/  BSSY B2, `(.L_x_538) ;  /* 0x000007a000027945 */ /* 0x000fe60003800000 */
[----:B----4-:R-:W-:-:S04]  /*7900*/  IMAD R40, R40, R122, RZ ;  /* 0x0000007a28287224 */ /* 0x010fc800078e02ff */
[----:B------:R-:W-:-:S04]  /*7910*/  IMAD R41, R217, R123, R40 ;  /* 0x0000007bd9297224 */ /* 0x000fc800078e0228 */
[----:B---3--:R-:W-:Y:S01]  /*7920*/  IMAD.IADD R54, R49, 0x1, R41 ;  /* 0x0000000131367824 */ /* 0x008fe200078e0229 */
[----:B------:R-:W-:Y:S06]  /*7930*/  @!P3 BRA `(.L_x_539) ;  /* 0x0000000400d4b947 */ /* 0x000fec0003800000 */
[----:B------:R-:W-:Y:S01]  /*7940*/  SEL R40, R120, R146, !P0 ;  /* 0x0000009278287207 */ /* 0x000fe20004000000 */
[----:B------:R-:W-:Y:S01]  /*7950*/  BSSY B3, `(.L_x_540) ;  /* 0x0000070000037945 */ /* 0x000fe20003800000 */
[----:B------:R-:W-:Y:S02]  /*7960*/  IADD3 R42, P3, P5, R38, R48, R13 ;  /* 0x00000030262a7210 */ /* 0x000fe40007d7e00d */
[----:B------:R-:W-:Y:S02]  /*7970*/  SHF.R.S32.HI R41, RZ, 0x1f, R40 ;  /* 0x0000001fff297819 */ /* 0x000fe40000011428 */
[----:B------:R-:W-:Y:S02]  /*7980*/  IADD3.X R43, R37, R54, R7, P3, P5 ;  /* 0x00000036252b7210 */ /* 0x000fe40001fea407 */
[----:B------:R-:W-:-:S04]  /*7990*/  LEA.HI R41, R41, R40, RZ, 0x4 ;  /* 0x0000002829297211 */ /* 0x000fc800078f20ff */
[----:B------:R-:W-:-:S04]  /*79a0*/  LEA.HI.SX32 R44, R41, R14, 0x1c ;  /* 0x0000000e292c7211 */ /* 0x000fc800078fe2ff */
[----:B------:R-:W-:Y:S02]  /*79b0*/  SHF.L.U32 R45, R44, 0x3, RZ ;  /* 0x000000032c2d7819 */ /* 0x000fe400000006ff */
[----:B------:R-:W-:Y:S02]  /*79c0*/  SHF.R.S32.HI R47, RZ, 0x1f, R44 ;  /* 0x0000001fff2f7819 */ /* 0x000fe4000001142c */
[----:B------:R-:W-:Y:S02]  /*79d0*/  ISETP.GE.AND P3, PT, R45, R145, PT ;  /* 0x000000912d00720c */ /* 0x000fe40003f66270 */
[----:B------:R-:W-:-:S04]  /*79e0*/  LEA.HI R47, R47, R44, RZ, 0x3 ;  /* 0x0000002c2f2f7211 */ /* 0x000fc800078f18ff */
[----:B------:R-:W-:-:S05]  /*79f0*/  SHF.R.S32.HI R44, RZ, 0x3, R47 ;  /* 0x00000003ff2c7819 */ /* 0x000fca000001142f */
[----:B------:R-:W-:Y:S02]  /*7a00*/  IMAD R44, R44, 0x1400, R231 ;  /* 0x000014002c2c7824 */ /* 0x000fe400078e02e7 */
[--C-:B------:R-:W-:Y:S02]  /*7a10*/  @!P3 SHF.R.S32.HI R41, RZ, 0x1f, R45.reuse ;  /* 0x0000001fff29b819 */ /* 0x100fe4000001142d */
[--C-:B------:R-:W-:Y:S02]  /*7a20*/  @!P3 IADD3 R40, P5, P6, R38, R48, R45.reuse ;  /* 0x000000302628b210 */ /* 0x100fe40007ebe02d */
[----:B------:R-:W-:Y:S02]  /*7a30*/  LOP3.LUT R45, R227, 0x38, R45, 0xf8, !PT ;  /* 0x00000038e32d7812 */ /* 0x000fe400078ef82d */
[----:B------:R-:W-:Y:S02]  /*7a40*/  @!P3 IADD3.X R41, R37, R54, R41, P5, P6 ;  /* 0x000000362529b210 */ /* 0x000fe40002fec429 */
[----:B------:R-:W-:-:S02]  /*7a50*/  LOP3.LUT R45, R45, R230, RZ, 0x3c, !PT ;  /* 0x000000e62d2d7212 */ /* 0x000fc400078e3cff */
[----:B------:R-:W-:-:S03]  /*7a60*/  LEA R50, P5, R42, R118, 0x1 ;  /* 0x000000762a327211 */ /* 0x000fc600078a08ff */
[----:B------:R-:W-:Y:S01]  /*7a70*/  IMAD.IADD R44, R44, 0x1, R45 ;  /* 0x000000012c2c7824 */ /* 0x000fe200078e022d */
[----:B------:R-:W-:Y:S01]  /*7a80*/  LEA.HI.X R51, R42, R119, R43, 0x1, P5 ;  /* 0x000000772a337211 */ /* 0x000fe200028f0c2b */
[C---:B------:R-:W-:Y:S01]  /*7a90*/  IMAD R45, R17.reuse, 0x5000, R142 ;  /* 0x00005000112d7824 */ /* 0x040fe200078e028e */
[----:B------:R-:W-:Y:S01]  /*7aa0*/  @!P3 LEA R52, P5, R40, R118, 0x1 ;  /* 0x000000762834b211 */ /* 0x000fe200078a08ff */
[----:B------:R-:W-:-:S03]  /*7ab0*/  IMAD R47, R17, 0x5000, R44 ;  /* 0x00005000112f7824 */ /* 0x000fc600078e022c */
[----:B------:R-:W-:Y:S01]  /*7ac0*/  LEA R42, R45, R16, 0x1 ;  /* 0x000000102d2a7211 */ /* 0x000fe200078e08ff */
[----:B------:R-:W-:Y:S01]  /*7ad0*/  IMAD R47, R47, 0x2, R16 ;  /* 0x000000022f2f7824 */ /* 0x000fe200078e0210 */
[----:B------:R-:W-:Y:S02]  /*7ae0*/  @!P3 LEA.HI.X R53, R40, R119, R41, 0x1, P5 ;  /* 0x000000772835b211 */ /* 0x000fe400028f0c29 */
[----:B------:R-:W-:Y:S02]  /*7af0*/  ISETP.GE.AND P5, PT, R212, R116, PT ;  /* 0x00000074d400720c */ /* 0x000fe40003fa6270 */
[----:B------:R-:W2:Y:S04]  /*7b00*/  LDS.128 R40, [R42+0x24400] ;  /* 0x024400002a287984 */ /* 0x000ea80000000c00 */
[----:B------:R-:W3:Y:S07]  /*7b10*/  LDS.128 R44, [R47+0x24400] ;  /* 0x024400002f2c7984 */ /* 0x000eee0000000c00 */
[----:B------:R-:W-:Y:S05]  /*7b20*/  @P5 BRA `(.L_x_541) ;  /* 0x0000000400485947 */ /* 0x000fea0003800000 */
[----:B------:R-:W-:Y:S01]  /*7b30*/  SHF.R.U64 R55, R60, 0x10, R61 ;  /* 0x000000103c377819 */ /* 0x000fe2000000123d */
[----:B0-----:R-:W-:Y:S01]  /*7b40*/  HADD2.F32 R88, -RZ, R177.H1_H1 ;  /* 0x300000b1ff587230 */ /* 0x001fe20000004100 */
[--C-:B------:R-:W-:Y:S01]  /*7b50*/  SHF.R.U64 R60, R68, 0x10, R69.reuse ;  /* 0x00000010443c7819 */ /* 0x100fe20000001245 */
[--C-:B---3--:R-:W-:Y:S01]  /*7b60*/  HADD2.F32 R89, -RZ, R45.reuse.H0_H0 ;  /* 0x2000002dff597230 */ /* 0x108fe20000004100 */
[----:B------:R-:W-:Y:S01]  /*7b70*/  SHF.R.U32.HI R68, RZ, 0x10, R69 ;  /* 0x00000010ff447819 */ /* 0x000fe20000011645 */
[----:B------:R-:W-:Y:S01]  /*7b80*/  HADD2.F32 R90, -RZ, R45.H1_H1 ;  /* 0x3000002dff5a7230 */ /* 0x000fe20000004100 */
[----:B------:R-:W-:Y:S01]  /*7b90*/  SHF.R.U32.HI R61, RZ, 0x10, R61 ;  /* 0x00000010ff3d7819 */ /* 0x000fe2000001163d */
[--C-:B--2---:R-:W-:Y:S01]  /*7ba0*/  HADD2.F32 R45, -RZ, R41.reuse.H0_H0 ;  /* 0x20000029ff2d7230 */ /* 0x104fe20000004100 */
[--C-:B------:R-:W-:Y:S01]  /*7bb0*/  SHF.R.U64 R69, R70, 0x10, R71.reuse ;  /* 0x0000001046457819 */ /* 0x100fe20000001247 */
[----:B------:R-:W-:Y:S01]  /*7bc0*/  HADD2.F32 R91, -RZ, R68.H0_H0 ;  /* 0x20000044ff5b7230 */ /* 0x000fe20000004100 */
[----:B------:R-:W-:Y:S01]  /*7bd0*/  SHF.R.U32.HI R70, RZ, 0x10, R71 ;  /* 0x00000010ff467819 */ /* 0x000fe20000011647 */
[----:B------:R-:W-:-:S02]  /*7be0*/  HADD2.F32 R68, -RZ, R41.H1_H1 ;  /* 0x30000029ff447230 */ /* 0x000fc40000004100 */
[-C--:B------:R-:W-:Y:S01]  /*7bf0*/  FMUL.FTZ R92, R89, R88.reuse ;  /* 0x00000058595c7220 */ /* 0x080fe20000410000 */
[----:B------:R-:W-:Y:S02]  /*7c00*/  HADD2.F32 R71, -RZ, R175.H1_H1 ;  /* 0x300000afff477230 */ /* 0x000fe40000004100 */
[C---:B------:R-:W-:Y:S01]  /*7c10*/  FMUL.FTZ R88, R45.reuse, R88 ;  /* 0x000000582d587220 */ /* 0x040fe20000410000 */
[----:B------:R-:W-:Y:S02]  /*7c20*/  HADD2.F32 R61, -RZ, R61.H0_H0 ;  /* 0x2000003dff3d7230 */ /* 0x000fe40000004100 */
[-C--:B------:R-:W-:Y:S01]  /*7c30*/  FMUL.FTZ R41, R90, R91.reuse ;  /* 0x0000005b5a297220 */ /* 0x080fe20000410000 */
[C---:B------:R-:W-:Y:S01]  /*7c40*/  FMUL.FTZ R91, R68.reuse, R91 ;  /* 0x0000005b445b7220 */ /* 0x040fe20000410000 */
[-C--:B------:R-:W-:Y:S01]  /*7c50*/  FFMA.FTZ R92, R45, R71.reuse, -R92 ;  /* 0x000000472d5c7223 */ /* 0x080fe2000001085c */
[----:B------:R-:W-:Y:S01]  /*7c60*/  FFMA.FTZ R88, R89, R71, R88 ;  /* 0x0000004759587223 */ /* 0x000fe20000010058 */
[-C--:B------:R-:W-:Y:S01]  /*7c70*/  FFMA.FTZ R41, R68, R61.reuse, -R41 ;  /* 0x0000003d44297223 */ /* 0x080fe20000010829 */
[----:B------:R-:W-:Y:S01]  /*7c80*/  SHF.R.U64 R62, R62, 0x10, R63 ;  /* 0x000000103e3e7819 */ /* 0x000fe2000000123f */
[----:B------:R-:W-:Y:S01]  /*7c90*/  FFMA.FTZ R91, R90, R61, R91 ;  /* 0x0000003d5a5b7223 */ /* 0x000fe2000001005b */
[----:B------:R-:W-:Y:S01]  /*7ca0*/  HADD2.F32 R71, -RZ, R176.H1_H1 ;  /* 0x300000b0ff477230 */ /* 0x000fe20000004100 */
[----:B------:R-:W-:Y:S01]  /*7cb0*/  SHF.R.U32.HI R63, RZ, 0x10, R63 ;  /* 0x00000010ff3f7819 */ /* 0x000fe2000001163f */
[----:B------:R-:W-:Y:S01]  /*7cc0*/  HADD2.F32 R68, -RZ, R47.H0_H0 ;  /* 0x2000002fff447230 */ /* 0x000fe20000004100 */
[----:B------:R-:W-:Y:S01]  /*7cd0*/  F2FP.F16.F32.PACK_AB R41, R41, R92 ;  /* 0x0000005c2929723e */ /* 0x000fe200000000ff */
[----:B------:R-:W-:Y:S01]  /*7ce0*/  HADD2.F32 R90, -RZ, R43.H0_H0 ;  /* 0x2000002bff5a7230 */ /* 0x000fe20000004100 */
[----:B------:R-:W-:Y:S01]  /*7cf0*/  F2FP.F16.F32.PACK_AB R88, R91, R88 ;  /* 0x000000585b58723e */ /* 0x000fe200000000ff */
[----:B------:R-:W-:-:S02]  /*7d00*/  HADD2.F32 R47, -RZ, R47.H1_H1 ;  /* 0x3000002fff2f7230 */ /* 0x000fc40000004100 */
[----:B------:R-:W-:Y:S02]  /*7d10*/  HADD2.F32 R94, -RZ, R70.H0_H0 ;  /* 0x20000046ff5e7230 */ /* 0x000fe40000004100 */
[----:B------:R-:W-:Y:S02]  /*7d20*/  HADD2.F32 R45, -RZ, R174.H1_H1 ;  /* 0x300000aeff2d7230 */ /* 0x000fe40000004100 */
[----:B------:R-:W-:Y:S02]  /*7d30*/  HADD2.F32 R61, -RZ, R43.H1_H1 ;  /* 0x3000002bff3d7230 */ /* 0x000fe40000004100 */
[-C--:B------:R-:W-:Y:S01]  /*7d40*/  FMUL.FTZ R43, R68, R71.reuse ;  /* 0x00000047442b7220 */ /* 0x080fe20000410000 */
[----:B------:R-:W-:Y:S02]  /*7d50*/  HADD2.F32 R70, -RZ, R63.H0_H0 ;  /* 0x2000003fff467230 */ /* 0x000fe40000004100 */
[C---:B------:R-:W-:Y:S01]  /*7d60*/  FMUL.FTZ R71, R90.reuse, R71 ;  /* 0x000000475a477220 */ /* 0x040fe20000410000 */
[-C--:B------:R-:W-:Y:S01]  /*7d70*/  FMUL.FTZ R134, R47, R94.reuse ;  /* 0x0000005e2f867220 */ /* 0x080fe20000410000 */
[-C--:B------:R-:W-:Y:S01]  /*7d80*/  FFMA.FTZ R43, R90, R45.reuse, -R43 ;  /* 0x0000002d5a2b7223 */ /* 0x080fe2000001082b */
[C---:B------:R-:W-:Y:S01]  /*7d90*/  FMUL.FTZ R94, R61.reuse, R94 ;  /* 0x0000005e3d5e7220 */ /* 0x040fe20000410000 */
[----:B------:R-:W-:Y:S01]  /*7da0*/  FFMA.FTZ R45, R68, R45, R71 ;  /* 0x0000002d442d7223 */ /* 0x000fe20000010047 */
[----:B------:R-:W-:Y:S01]  /*7db0*/  FFMA.FTZ R68, R61, R70, -R134 ;  /* 0x000000463d447223 */ /* 0x000fe20000010886 */
[----:B------:R-:W-:-:S02]  /*7dc0*/  HADD2.F32 R134, -RZ, R60.H0_H0 ;  /* 0x2000003cff867230 */ /* 0x000fc40000004100 */
[----:B------:R-:W-:Y:S01]  /*7dd0*/  FFMA.FTZ R70, R47, R70, R94 ;  /* 0x000000462f467223 */ /* 0x000fe2000001005e */
[----:B------:R-:W-:Y:S02]  /*7de0*/  HADD2.F32 R177, -RZ, R177.H0_H0 ;  /* 0x200000b1ffb17230 */ /* 0x000fe40000004100 */
[----:B------:R-:W-:Y:S01]  /*7df0*/  HADD2.F32 R60, -RZ, R44.H0_H0 ;  /* 0x2000002cff3c7230 */ /* 0x000fe20000004100 */
[----:B------:R-:W-:Y:S01]  /*7e00*/  F2FP.F16.F32.PACK_AB R43, R68, R43 ;  /* 0x0000002b442b723e */ /* 0x000fe200000000ff */
[----:B------:R-:W-:Y:S01]  /*7e10*/  HADD2.F32 R90, -RZ, R40.H0_H0 ;  /* 0x20000028ff5a7230 */ /* 0x000fe20000004100 */
[----:B------:R-:W-:Y:S01]  /*7e20*/  F2FP.F16.F32.PACK_AB R70, R70, R45 ;  /* 0x0000002d4646723e */ /* 0x000fe200000000ff */
[----:B------:R-:W-:Y:S01]  /*7e30*/  HADD2.F32 R47, -RZ, R44.H1_H1 ;  /* 0x3000002cff2f7230 */ /* 0x000fe20000004100 */
[----:B------:R-:W-:Y:S01]  /*7e40*/  MOV R45, R88 ;  /* 0x00000058002d7202 */ /* 0x000fe20000000f00 */
[----:B------:R-:W-:Y:S02]  /*7e50*/  HADD2.F32 R94, -RZ, R55.H0_H0 ;  /* 0x20000037ff5e7230 */ /* 0x000fe40000004100 */
[----:B------:R-:W-:Y:S01]  /*7e60*/  FMUL.FTZ R55, R60, R177 ;  /* 0x000000b13c377220 */ /* 0x000fe20000410000 */
[----:B------:R-:W-:-:S02]  /*7e70*/  HADD2.F32 R175, -RZ, R175.H0_H0 ;  /* 0x200000afffaf7230 */ /* 0x000fc40000004100 */
[C---:B------:R-:W-:Y:S01]  /*7e80*/  FMUL.FTZ R177, R90.reuse, R177 ;  /* 0x000000b15ab17220 */ /* 0x040fe20000410000 */
[----:B------:R-:W-:Y:S02]  /*7e90*/  HADD2.F32 R61, -RZ, R40.H1_H1 ;  /* 0x30000028ff3d7230 */ /* 0x000fe40000004100 */
[-C--:B------:R-:W-:Y:S01]  /*7ea0*/  FMUL.FTZ R136, R47, R134.reuse ;  /* 0x000000862f887220 */ /* 0x080fe20000410000 */
[----:B------:R-:W-:Y:S02]  /*7eb0*/  HADD2.F32 R176, -RZ, R176.H0_H0 ;  /* 0x200000b0ffb07230 */ /* 0x000fe40000004100 */
[-C--:B------:R-:W-:Y:S01]  /*7ec0*/  FFMA.FTZ R40, R90, R175.reuse, -R55 ;  /* 0x000000af5a287223 */ /* 0x080fe20000010837 */
[----:B------:R-:W-:Y:S01]  /*7ed0*/  FFMA.FTZ R44, R60, R175, R177 ;  /* 0x000000af3c2c7223 */ /* 0x000fe200000100b1 */
[C---:B------:R-:W-:Y:S01]  /*7ee0*/  FMUL.FTZ R134, R61.reuse, R134 ;  /* 0x000000863d867220 */ /* 0x040fe20000410000 */
[----:B------:R-:W-:Y:S01]  /*7ef0*/  FFMA.FTZ R55, R61, R94, -R136 ;  /* 0x0000005e3d377223 */ /* 0x000fe20000010888 */
[----:B------:R-:W-:-:S02]  /*7f00*/  HADD2.F32 R71, -RZ, R69.H0_H0 ;  /* 0x20000045ff477230 */ /* 0x000fc40000004100 */
[--C-:B------:R-:W-:Y:S02]  /*7f10*/  HADD2.F32 R63, -RZ, R46.reuse.H0_H0 ;  /* 0x2000002eff3f7230 */ /* 0x100fe40000004100 */
[----:B------:R-:W-:Y:S01]  /*7f20*/  FFMA.FTZ R47, R47, R94, R134 ;  /* 0x0000005e2f2f7223 */ /* 0x000fe20000010086 */
[----:B------:R-:W-:Y:S01]  /*7f30*/  HADD2.F32 R60, -RZ, R46.H1_H1 ;  /* 0x3000002eff3c7230 */ /* 0x000fe20000004100 */
[----:B------:R-:W-:Y:S01]  /*7f40*/  F2FP.F16.F32.PACK_AB R40, R55, R40 ;  /* 0x000000283728723e */ /* 0x000fe200000000ff */
[--C-:B------:R-:W-:Y:S02]  /*7f50*/  HADD2.F32 R61, -RZ, R42.reuse.H0_H0 ;  /* 0x2000002aff3d7230 */ /* 0x100fe40000004100 */
[----:B------:R-:W-:Y:S02]  /*7f60*/  HADD2.F32 R46, -RZ, R42.H1_H1 ;  /* 0x3000002aff2e7230 */ /* 0x000fe40000004100 */
[----:B------:R-:W-:Y:S01]  /*7f70*/  FMUL.FTZ R42, R63, R176 ;  /* 0x000000b03f2a7220 */ /* 0x000fe20000410000 */
[----:B------:R-:W-:-:S02]  /*7f80*/  HADD2.F32 R174, -RZ, R174.H0_H0 ;  /* 0x200000aeffae7230 */ /* 0x000fc40000004100 */
[-C--:B------:R-:W-:Y:S01]  /*7f90*/  FMUL.FTZ R89, R60, R71.reuse ;  /* 0x000000473c597220 */ /* 0x080fe20000410000 */
[----:B------:R-:W-:Y:S02]  /*7fa0*/  HADD2.F32 R69, -RZ, R62.H0_H0 ;  /* 0x2000003eff457230 */ /* 0x000fe40000004100 */
[C---:B------:R-:W-:Y:S01]  /*7fb0*/  FMUL.FTZ R176, R61.reuse, R176 ;  /* 0x000000b03db07220 */ /* 0x040fe20000410000 */
[C---:B------:R-:W-:Y:S01]  /*7fc0*/  FMUL.FTZ R71, R46.reuse, R71 ;  /* 0x000000472e477220 */ /* 0x040fe20000410000 */
[----:B------:R-:W-:Y:S01]  /*7fd0*/  FFMA.FTZ R42, R61, R174, -R42 ;  /* 0x000000ae3d2a7223 */ /* 0x000fe2000001082a */
[----:B------:R-:W-:Y:S01]  /*7fe0*/  F2FP.F16.F32.PACK_AB R44, R47, R44 ;  /* 0x0000002c2f2c723e */ /* 0x000fe200000000ff */
[----:B------:R-:W-:Y:S01]  /*7ff0*/  FFMA.FTZ R176, R63, R174, R176 ;  /* 0x000000ae3fb07223 */ /* 0x000fe200000100b0 */
[-C--:B------:R-:W-:Y:S01]  /*8000*/  FFMA.FTZ R89, R46, R69.reuse, -R89 ;  /* 0x000000452e597223 */ /* 0x080fe20000010859 */
[----:B------:R-:W-:Y:S01]  /*8010*/  FFMA.FTZ R71, R60, R69, R71 ;  /* 0x000000453c477223 */ /* 0x000fe20000010047 */
[----:B------:R-:W-:-:S03]  /*8020*/  IMAD.MOV.U32 R47, RZ, RZ, R70 ;  /* 0x000000ffff2f7224 */ /* 0x000fc600078e0046 */
[----:B------:R-:W-:Y:S02]  /*8030*/  F2FP.F16.F32.PACK_AB R42, R89, R42 ;  /* 0x0000002a592a723e */ /* 0x000fe400000000ff */
[----:B------:R-:W-:-:S07]  /*8040*/  F2FP.F16.F32.PACK_AB R46, R71, R176 ;  /* 0x000000b0472e723e */ /* 0x000fce00000000ff */
.L_x_541:
[----:B------:R-:W-:Y:S05]  /*8050*/  BSYNC B3 ;  /* 0x0000000000037941 */ /* 0x000fea0003800000 */
.L_x_540:
[----:B------:R-:W-:Y:S02]  /*8060*/  ULDC.64 UR4, c[0x0][0x208] ;  /* 0x0000820000047ab9 */ /* 0x000fe40000000a00 */
[----:B--2---:R2:W-:Y:S04]  /*8070*/  STG.E.128 desc[UR4][R50.64], R40 ;  /* 0x0000002832007986 */ /* 0x0045e8000c101d04 */
[----:B---3--:R2:W-:Y:S02]  /*8080*/  @!P3 STG.E.128 desc[UR4][R52.64], R44 ;  /* 0x0000002c3400b986 */ /* 0x0085e4000c101d04 */
.L_x_539:
[----:B------:R-:W-:Y:S05]  /*8090*/  BSYNC B2 ;  /* 0x0000000000027941 */ /* 0x000fea0003800000 */
.L_x_538:
[----:B------:R-:W-:-:S13]  /*80a0*/  ISETP.NE.AND P3, PT, R10, RZ, PT ;  /* 0x000000ff0a00720c */ /* 0x000fda0003f65270 */
[----:B------:R-:W-:Y:S05]  /*80b0*/  @!P3 BRA `(.L_x_537) ;  /* 0x0000000400dcb947 */ /* 0x000fea0003800000 */
[----:B--2---:R-:W-:Y:S01]  /*80c0*/  SEL R40, R120, R146, !P1 ;  /* 0x0000009278287207 */ /* 0x004fe20004800000 */
        /* <DEDUP_REMOVED lines=9> */
[----:B------:R-:W-:Y:S02]  /*8160*/  LEA.HI R46, R46, R41, RZ, 0x3 ;  /* 0x000000292e2e7211 */ /* 0x000fe400078f18ff */
[----:B------:R-:W-:Y:S02]  /*8170*/  LOP3.LUT R41, R227, 0x38, R40, 0xf8, !PT ;  /* 0x00000038e3297812 */ /* 0x000fe400078ef828 */
[----:B------:R-:W-:-:S02]  /*8180*/  SHF.R.S32.HI R46, RZ, 0x3, R46 ;  /* 0x00000003ff2e7819 */ /* 0x000fc4000001142e */
[----:B------:R-:W-:-:S05]  /*8190*/  LOP3.LUT R41, R41, R230, RZ, 0x3c, !PT ;  /* 0x000000e629297212 */ /* 0x000fca00078e3cff */
[--C-:B------:R-:W-:Y:S02]  /*81a0*/  @!P3 SHF.R.S32.HI R43, RZ, 0x1f, R40.reuse ;  /* 0x0000001fff2bb819 */ /* 0x100fe40000011428 */
[----:B------:R-:W-:Y:S01]  /*81b0*/  @!P3 IADD3 R42, P5, P6, R38, R48, R40 ;  /* 0x00000030262ab210 */ /* 0x000fe20007ebe028 */
[----:B------:R-:W-:-:S03]  /*81c0*/  IMAD R40, R46, 0x1400, R231 ;  /* 0x000014002e287824 */ /* 0x000fc600078e02e7 */
[----:B------:R-:W-:Y:S01]  /*81d0*/  @!P3 IADD3.X R54, R37, R54, R43, P5, P6 ;  /* 0x000000362536b210 */ /* 0x000fe20002fec42b */
[----:B------:R-:W-:Y:S01]  /*81e0*/  IMAD.IADD R40, R40, 0x1, R41 ;  /* 0x0000000128287824 */ /* 0x000fe200078e0229 */
[C---:B------:R-:W-:Y:S01]  /*81f0*/  LEA R48, P5, R44.reuse, R118, 0x1 ;  /* 0x000000762c307211 */ /* 0x040fe200078a08ff */
[C---:B------:R-:W-:Y:S02]  /*8200*/  IMAD R41, R17.reuse, 0x5000, R141 ;  /* 0x0000500011297824 */ /* 0x040fe400078e028d */
[----:B------:R-:W-:Y:S01]  /*8210*/  IMAD R43, R17, 0x5000, R40 ;  /* 0x00005000112b7824 */ /* 0x000fe200078e0228 */
[----:B------:R-:W-:Y:S02]  /*8220*/  LEA.HI.X R49, R44, R119, R45, 0x1, P5 ;  /* 0x000000772c317211 */ /* 0x000fe400028f0c2d */
[----:B------:R-:W-:Y:S01]  /*8230*/  LEA R41, R41, R16, 0x1 ;  /* 0x0000001029297211 */ /* 0x000fe200078e08ff */
[----:B------:R-:W-:Y:S01]  /*8240*/  IMAD R44, R43, 0x2, R16 ;  /* 0x000000022b2c7824 */ /* 0x000fe200078e0210 */
[----:B------:R-:W-:-:S04]  /*8250*/  @!P3 LEA R50, P5, R42, R118, 0x1 ;  /* 0x000000762a32b211 */ /* 0x000fc800078a08ff */
[----:B------:R-:W-:Y:S01]  /*8260*/  @!P3 LEA.HI.X R51, R42, R119, R54, 0x1, P5 ;  /* 0x000000772a33b211 */ /* 0x000fe200028f0c36 */
[----:B------:R-:W2:Y:S01]  /*8270*/  LDS.128 R44, [R44+0x24400] ;  /* 0x024400002c2c7984 */ /* 0x000ea20000000c00 */
[----:B------:R-:W-:-:S03]  /*8280*/  ISETP.GE.AND P5, PT, R213, R116, PT ;  /* 0x00000074d500720c */ /* 0x000fc60003fa6270 */
[----:B------:R-:W3:Y:S10]  /*8290*/  LDS.128 R40, [R41+0x24400] ;  /* 0x0244000029287984 */ /* 0x000ef40000000c00 */
[----:B------:R-:W-:Y:S05]  /*82a0*/  @P5 BRA `(.L_x_543) ;  /* 0x0000000400505947 */ /* 0x000fea0003800000 */
[----:B------:R-:W-:Y:S01]  /*82b0*/  SHF.R.U64 R52, R56, 0x10, R57 ;  /* 0x0000001038347819 */ /* 0x000fe20000001239 */
[--C-:B------:R-:W-:Y:S01]  /*82c0*/  HADD2.F32 R62, -RZ, R171.reuse.H1_H1 ;  /* 0x300000abff3e7230 */ /* 0x100fe20000004100 */
[----:B------:R-:W-:Y:S01]  /*82d0*/  SHF.R.U32.HI R61, RZ, 0x10, R65 ;  /* 0x00000010ff3d7819 */ /* 0x000fe20000011641 */
[----:B------:R-:W-:Y:S01]  /*82e0*/  HADD2.F32 R171, -RZ, R171.H0_H0 ;  /* 0x200000abffab7230 */ /* 0x000fe20000004100 */
[----:B--2---:R-:W-:Y:S01]  /*82f0*/  MOV R56, R45 ;  /* 0x0000002d00387202 */ /* 0x004fe20000000f00 */
[----:B---3--:R-:W-:Y:S01]  /*8300*/  IMAD.MOV.U32 R45, RZ, RZ, R43 ;  /* 0x000000ffff2d7224 */ /* 0x008fe200078e002b */
[----:B------:R-:W-:Y:S01]  /*8310*/  SHF.R.U32.HI R63, RZ, 0x10, R57 ;  /* 0x00000010ff3f7819 */ /* 0x000fe20000011639 */
[----:B------:R-:W-:Y:S01]  /*8320*/  HADD2.F32 R61, -RZ, R61.H0_H0 ;  /* 0x2000003dff3d7230 */ /* 0x000fe20000004100 */
[----:B------:R-:W-:Y:S01]  /*8330*/  SHF.R.U64 R54, R64, 0x10, R65 ;  /* 0x0000001040367819 */ /* 0x000fe20000001241 */
[----:B------:R-:W-:Y:S01]  /*8340*/  HADD2.F32 R64, -RZ, R173.H1_H1 ;  /* 0x300000adff407230 */ /* 0x000fe20000004100 */
[----:B------:R-:W-:Y:S01]  /*8350*/  MOV R57, R47 ;  /* 0x0000002f00397202 */ /* 0x000fe20000000f00 */
[--C-:B------:R-:W-:Y:S01]  /*8360*/  HADD2.F32 R47, -RZ, R56.reuse.H0_H0 ;  /* 0x20000038ff2f7230 */ /* 0x100fe20000004100 */
[--C-:B------:R-:W-:Y:S01]  /*8370*/  SHF.R.U64 R53, R58, 0x10, R59.reuse ;  /* 0x000000103a357819 */ /* 0x100fe2000000123b */
[----:B------:R-:W-:Y:S01]  /*8380*/  HADD2.F32 R60, -RZ, R56.H1_H1 ;  /* 0x30000038ff3c7230 */ /* 0x000fe20000004100 */
[----:B------:R-:W-:Y:S01]  /*8390*/  SHF.R.U32.HI R58, RZ, 0x10, R59 ;  /* 0x00000010ff3a7819 */ /* 0x000fe2000001163b */
[----:B------:R-:W-:-:S02]  /*83a0*/  HADD2.F32 R43, -RZ, R41.H0_H0 ;  /* 0x20000029ff2b7230 */ /* 0x000fc40000004100 */
[-C--:B------:R-:W-:Y:S01]  /*83b0*/  FMUL.FTZ R68, R47, R64.reuse ;  /* 0x000000402f447220 */ /* 0x080fe20000410000 */
[----:B------:R-:W-:Y:S01]  /*83c0*/  HADD2.F32 R56, -RZ, R41.H1_H1 ;  /* 0x30000029ff387230 */ /* 0x000fe20000004100 */
[--C-:B------:R-:W-:Y:S01]  /*83d0*/  SHF.R.U64 R55, R66, 0x10, R67.reuse ;  /* 0x0000001042377819 */ /* 0x100fe20000001243 */
[----:B------:R-:W-:Y:S02]  /*83e0*/  HADD2.F32 R59, -RZ, R63.H0_H0 ;  /* 0x2000003fff3b7230 */ /* 0x000fe40000004100 */
[-C--:B------:R-:W-:Y:S01]  /*83f0*/  FMUL.FTZ R63, R60, R61.reuse ;  /* 0x0000003d3c3f7220 */ /* 0x080fe20000410000 */
[C---:B------:R-:W-:Y:S01]  /*8400*/  FMUL.FTZ R64, R43.reuse, R64 ;  /* 0x000000402b407220 */ /* 0x040fe20000410000 */
[C---:B------:R-:W-:Y:S01]  /*8410*/  FMUL.FTZ R61, R56.reuse, R61 ;  /* 0x0000003d383d7220 */ /* 0x040fe20000410000 */
[----:B------:R-:W-:Y:S01]  /*8420*/  SHF.R.U32.HI R66, RZ, 0x10, R67 ;  /* 0x00000010ff427819 */ /* 0x000fe20000011643 */
[-C--:B------:R-:W-:Y:S01]  /*8430*/  FFMA.FTZ R41, R43, R62.reuse, -R68 ;  /* 0x0000003e2b297223 */ /* 0x080fe20000010844 */
[----:B------:R-:W-:Y:S01]  /*8440*/  FFMA.FTZ R43, R47, R62, R64 ;  /* 0x0000003e2f2b7223 */ /* 0x000fe20000010040 */
[-C--:B------:R-:W-:Y:S01]  /*8450*/  FFMA.FTZ R56, R56, R59.reuse, -R63 ;  /* 0x0000003b38387223 */ /* 0x080fe2000001083f */
[----:B------:R-:W-:Y:S01]  /*8460*/  FFMA.FTZ R60, R60, R59, R61 ;  /* 0x0000003b3c3c7223 */ /* 0x000fe2000001003d */
[----:B------:R-:W-:-:S02]  /*8470*/  HADD2.F32 R68, -RZ, R172.H1_H1 ;  /* 0x300000acff447230 */ /* 0x000fc40000004100 */
[--C-:B------:R-:W-:Y:S01]  /*8480*/  HADD2.F32 R59, -RZ, R57.reuse.H0_H0 ;  /* 0x20000039ff3b7230 */ /* 0x100fe20000004100 */
[----:B------:R-:W-:Y:S01]  /*8490*/  F2FP.F16.F32.PACK_AB R41, R56, R41 ;  /* 0x000000293829723e */ /* 0x000fe200000000ff */
[----:B------:R-:W-:Y:S02]  /*84a0*/  HADD2.F32 R62, -RZ, R57.H1_H1 ;  /* 0x30000039ff3e7230 */ /* 0x000fe40000004100 */
[----:B------:R-:W-:Y:S02]  /*84b0*/  HADD2.F32 R66, -RZ, R66.H0_H0 ;  /* 0x20000042ff427230 */ /* 0x000fe40000004100 */
[----:B------:R-:W-:Y:S02]  /*84c0*/  HADD2.F32 R57, -RZ, R45.H1_H1 ;  /* 0x3000002dff397230 */ /* 0x000fe40000004100 */
[----:B------:R-:W-:Y:S02]  /*84d0*/  HADD2.F32 R64, -RZ, R169.H1_H1 ;  /* 0x300000a9ff407230 */ /* 0x000fe40000004100 */
[----:B------:R-:W-:Y:S01]  /*84e0*/  FMUL.FTZ R70, R62, R66 ;  /* 0x000000423e467220 */ /* 0x000fe20000410000 */
[----:B------:R-:W-:-:S02]  /*84f0*/  HADD2.F32 R47, -RZ, R45.H0_H0 ;  /* 0x2000002dff2f7230 */ /* 0x000fc40000004100 */
[----:B------:R-:W-:Y:S01]  /*8500*/  FMUL.FTZ R63, R57, R66 ;  /* 0x00000042393f7220 */ /* 0x000fe20000410000 */
[----:B------:R-:W-:Y:S02]  /*8510*/  HADD2.F32 R61, -RZ, R58.H0_H0 ;  /* 0x2000003aff3d7230 */ /* 0x000fe40000004100 */
[-C--:B------:R-:W-:Y:S01]  /*8520*/  FMUL.FTZ R58, R59, R68.reuse ;  /* 0x000000443b3a7220 */ /* 0x080fe20000410000 */
[----:B------:R-:W-:Y:S02]  /*8530*/  HADD2.F32 R173, -RZ, R173.H0_H0 ;  /* 0x200000adffad7230 */ /* 0x000fe40000004100 */
[C---:B------:R-:W-:Y:S01]  /*8540*/  FMUL.FTZ R68, R47.reuse, R68 ;  /* 0x000000442f447220 */ /* 0x040fe20000410000 */
[----:B------:R-:W-:Y:S02]  /*8550*/  HADD2.F32 R55, -RZ, R55.H0_H0 ;  /* 0x20000037ff377230 */ /* 0x000fe40000004100 */
[----:B------:R-:W-:Y:S01]  /*8560*/  FFMA.FTZ R45, R47, R64, -R58 ;  /* 0x000000402f2d7223 */ /* 0x000fe2000001083a */
[-C--:B------:R-:W-:Y:S01]  /*8570*/  FFMA.FTZ R58, R57, R61.reuse, -R70 ;  /* 0x0000003d393a7223 */ /* 0x080fe20000010846 */
[----:B------:R-:W-:Y:S01]  /*8580*/  FFMA.FTZ R62, R62, R61, R63 ;  /* 0x0000003d3e3e7223 */ /* 0x000fe2000001003f */
[----:B------:R-:W-:-:S02]  /*8590*/  HADD2.F32 R61, -RZ, R54.H0_H0 ;  /* 0x20000036ff3d7230 */ /* 0x000fc40000004100 */
[----:B------:R-:W-:Y:S01]  /*85a0*/  FFMA.FTZ R47, R59, R64, R68 ;  /* 0x000000403b2f7223 */ /* 0x000fe20000010044 */
[----:B------:R-:W-:Y:S01]  /*85b0*/  HADD2.F32 R57, -RZ, R44.H0_H0 ;  /* 0x2000002cff397230 */ /* 0x000fe20000004100 */
[----:B------:R-:W-:Y:S01]  /*85c0*/  F2FP.F16.F32.PACK_AB R58, R58, R45 ;  /* 0x0000002d3a3a723e */ /* 0x000fe200000000ff */
[----:B------:R-:W-:Y:S01]  /*85d0*/  HADD2.F32 R54, -RZ, R40.H0_H0 ;  /* 0x20000028ff367230 */ /* 0x000fe20000004100 */
[----:B------:R-:W-:Y:S01]  /*85e0*/  F2FP.F16.F32.PACK_AB R45, R60, R43 ;  /* 0x0000002b3c2d723e */ /* 0x000fe200000000ff */
[----:B------:R-:W-:Y:S02]  /*85f0*/  HADD2.F32 R44, -RZ, R44.H1_H1 ;  /* 0x3000002cff2c7230 */ /* 0x000fe40000004100 */
[----:B------:R-:W-:Y:S01]  /*8600*/  FMUL.FTZ R63, R57, R173 ;  /* 0x000000ad393f7220 */ /* 0x000fe20000410000 */
[----:B------:R-:W-:Y:S01]  /*8610*/  HADD2.F32 R40, -RZ, R40.H1_H1 ;  /* 0x30000028ff287230 */ /* 0x000fe20000004100 */
[----:B------:R-:W-:Y:S01]  /*8620*/  F2FP.F16.F32.PACK_AB R47, R62, R47 ;  /* 0x0000002f3e2f723e */ /* 0x000fe200000000ff */
[----:B------:R-:W-:-:S02]  /*8630*/  HADD2.F32 R59, -RZ, R52.H0_H0 ;  /* 0x20000034ff3b7230 */ /* 0x000fc40000004100 */
[----:B------:R-:W-:Y:S01]  /*8640*/  FMUL.FTZ R65, R44, R61 ;  /* 0x0000003d2c417220 */ /* 0x000fe20000410000 */
[----:B------:R-:W-:Y:S01]  /*8650*/  FMUL.FTZ R52, R54, R173 ;  /* 0x000000ad36347220 */ /* 0x000fe20000410000 */
[----:B------:R-:W-:Y:S01]  /*8660*/  FMUL.FTZ R61, R40, R61 ;  /* 0x0000003d283d7220 */ /* 0x000fe20000410000 */
[----:B------:R-:W-:Y:S01]  /*8670*/  FFMA.FTZ R63, R54, R171, -R63 ;  /* 0x000000ab363f7223 */ /* 0x000fe2000001083f */
[----:B------:R-:W-:Y:S01]  /*8680*/  FFMA.FTZ R54, R40, R59, -R65 ;  /* 0x0000003b28367223 */ /* 0x000fe20000010841 */
[----:B------:R-:W-:Y:S01]  /*8690*/  FFMA.FTZ R52, R57, R171, R52 ;  /* 0x000000ab39347223 */ /* 0x000fe20000010034 */
[----:B------:R-:W-:Y:S01]  /*86a0*/  FFMA.FTZ R61, R44, R59, R61 ;  /* 0x0000003b2c3d7223 */ /* 0x000fe2000001003d */
[----:B------:R-:W-:Y:S02]  /*86b0*/  HADD2.F32 R44, -RZ, R46.H0_H0 ;  /* 0x2000002eff2c7230 */ /* 0x000fe40000004100 */
[----:B------:R-:W-:Y:S02]  /*86c0*/  HADD2.F32 R57, -RZ, R172.H0_H0 ;  /* 0x200000acff397230 */ /* 0x000fe40000004100 */
[----:B------:R-:W-:-:S02]  /*86d0*/  HADD2.F32 R40, -RZ, R42.H0_H0 ;  /* 0x2000002aff287230 */ /* 0x000fc40000004100 */
[----:B------:R-:W-:Y:S02]  /*86e0*/  HADD2.F32 R46, -RZ, R46.H1_H1 ;  /* 0x3000002eff2e7230 */ /* 0x000fe40000004100 */
[-C--:B------:R-:W-:Y:S01]  /*86f0*/  FMUL.FTZ R59, R44, R57.reuse ;  /* 0x000000392c3b7220 */ /* 0x080fe20000410000 */
[----:B------:R-:W-:Y:S02]  /*8700*/  HADD2.F32 R42, -RZ, R42.H1_H1 ;  /* 0x3000002aff2a7230 */ /* 0x000fe40000004100 */
[----:B------:R-:W-:Y:S01]  /*8710*/  FMUL.FTZ R57, R40, R57 ;  /* 0x0000003928397220 */ /* 0x000fe20000410000 */
[----:B------:R-:W-:Y:S02]  /*8720*/  HADD2.F32 R169, -RZ, R169.H0_H0 ;  /* 0x200000a9ffa97230 */ /* 0x000fe40000004100 */
[-C--:B------:R-:W-:Y:S01]  /*8730*/  FMUL.FTZ R65, R46, R55.reuse ;  /* 0x000000372e417220 */ /* 0x080fe20000410000 */
[----:B------:R-:W-:Y:S02]  /*8740*/  HADD2.F32 R53, -RZ, R53.H0_H0 ;  /* 0x20000035ff357230 */ /* 0x000fe40000004100 */
[----:B------:R-:W-:Y:S01]  /*8750*/  FMUL.FTZ R55, R42, R55 ;  /* 0x000000372a377220 */ /* 0x000fe20000410000 */
[----:B------:R-:W-:-:S02]  /*8760*/  IMAD.MOV.U32 R43, RZ, RZ, R58 ;  /* 0x000000ffff2b7224 */ /* 0x000fc400078e003a */
[-C--:B------:R-:W-:Y:S01]  /*8770*/  FFMA.FTZ R59, R40, R169.reuse, -R59 ;  /* 0x000000a9283b7223 */ /* 0x080fe2000001083b */
[----:B------:R-:W-:Y:S01]  /*8780*/  FFMA.FTZ R57, R44, R169, R57 ;  /* 0x000000a92c397223 */ /* 0x000fe20000010039 */
[-C--:B------:R-:W-:Y:S01]  /*8790*/  FFMA.FTZ R42, R42, R53.reuse, -R65 ;  /* 0x000000352a2a7223 */ /* 0x080fe20000010841 */
[----:B------:R-:W-:Y:S01]  /*87a0*/  FFMA.FTZ R46, R46, R53, R55 ;  /* 0x000000352e2e7223 */ /* 0x000fe20000010037 */
[----:B------:R-:W-:Y:S02]  /*87b0*/  F2FP.F16.F32.PACK_AB R40, R54, R63 ;  /* 0x0000003f3628723e */ /* 0x000fe400000000ff */
[----:B------:R-:W-:Y:S02]  /*87c0*/  F2FP.F16.F32.PACK_AB R44, R61, R52 ;  /* 0x000000343d2c723e */ /* 0x000fe400000000ff */
[----:B------:R-:W-:Y:S02]  /*87d0*/  F2FP.F16.F32.PACK_AB R42, R42, R59 ;  /* 0x0000003b2a2a723e */ /* 0x000fe400000000ff */
[----:B------:R-:W-:-:S07]  /*87e0*/  F2FP.F16.F32.PACK_AB R46, R46, R57 ;  /* 0x000000392e2e723e */ /* 0x000fce00000000ff */
.L_x_543:
[----:B------:R-:W-:Y:S05]  /*87f0*/  BSYNC B2 ;  /* 0x0000000000027941 */ /* 0x000fea0003800000 */
.L_x_542:
[----:B------:R-:W-:Y:S02]  /*8800*/  ULDC.64 UR4, c[0x0][0x208] ;  /* 0x0000820000047ab9 */ /* 0x000fe40000000a00 */
[----:B---3--:R4:W-:Y:S04]  /*8810*/  STG.E.128 desc[UR4][R48.64], R40 ;  /* 0x0000002830007986 */ /* 0x0089e8000c101d04 */
[----:B--2---:R4:W-:Y:S02]  /*8820*/  @!P3 STG.E.128 desc[UR4][R50.64], R44 ;  /* 0x0000002c3200b986 */ /* 0x0049e4000c101d04 */
.L_x_537:
[----:B------:R-:W-:Y:S05]  /*8830*/  BSYNC B1 ;  /* 0x0000000000017941 */ /* 0x000fea0003800000 */
.L_x_536:
[-C--:B--2-4-:R-:W-:Y:S02]  /*8840*/  IMAD R40, R237, R122.reuse, RZ ;  /* 0x0000007aed287224 */ /* 0x094fe400078e02ff */
[----:B------:R-:W-:-:S04]  /*8850*/  IMAD.WIDE.U32 R124, R218, R122, R124 ;  /* 0x0000007ada7c7225 */ /* 0x000fc800078e007c */
[----:B------:R-:W-:Y:S01]  /*8860*/  IMAD R123, R218, R123, R40 ;  /* 0x0000007bda7b7224 */ /* 0x000fe200078e0228 */
[----:B------:R-:W-:Y:S06]  /*8870*/  @P4 BRA `(.L_x_504) ;  /* 0x0000001000e44947 */ /* 0x000fec0003800000 */
[----:B------:R-:W-:Y:S01]  /*8880*/  ISETP.NE.AND P3, PT, R26, RZ, PT ;  /* 0x000000ff1a00720c */ /* 0x000fe20003f65270 */
[----:B------:R-:W-:Y:S01]  /*8890*/  BSSY B1, `(.L_x_544) ;  /* 0x000007d000017945 */ /* 0x000fe20003800000 */
[----:B---3--:R-:W-:-:S11]  /*88a0*/  IADD3 R52, R125, R123, RZ ;  /* 0x0000007b7d347210 */ /* 0x008fd60007ffe0ff */
[----:B------:R-:W-:Y:S05]  /*88b0*/  @!P3 BRA `(.L_x_545) ;  /* 0x0000000400e8b947 */ /* 0x000fea0003800000 */
[----:B------:R-:W-:Y:S01]  /*88c0*/  SEL R40, R120, R146, !P0 ;  /* 0x0000009278287207 */ /* 0x000fe20004000000 */
[----:B------:R-:W-:Y:S01]  /*88d0*/  BSSY B2, `(.L_x_546) ;  /* 0x0000075000027945 */ /* 0x000fe20003800000 */
[----:B------:R-:W-:Y:S02]  /*88e0*/  IADD3 R42, P4, P5, R38, R124, R13 ;  /* 0x0000007c262a7210 */ /* 0x000fe40007d9e00d */
[----:B------:R-:W-:Y:S02]  /*88f0*/  SHF.R.S32.HI R41, RZ, 0x1f, R40 ;  /* 0x0000001fff297819 */ /* 0x000fe40000011428 */
[----:B------:R-:W-:Y:S02]  /*8900*/  IADD3.X R43, R37, R52, R7, P4, P5 ;  /* 0x00000034252b7210 */ /* 0x000fe400027ea407 */
[----:B------:R-:W-:Y:S02]  /*8910*/  LEA.HI R41, R41, R40, RZ, 0x4 ;  /* 0x0000002829297211 */ /* 0x000fe400078f20ff */
[----:B------:R-:W-:-:S02]  /*8920*/  LEA R48, P4, R42, R118, 0x1 ;  /* 0x000000762a307211 */ /* 0x000fc400078808ff */
[----:B------:R-:W-:Y:S02]  /*8930*/  LEA.HI.SX32 R41, R41, R14, 0x1c ;  /* 0x0000000e29297211 */ /* 0x000fe400078fe2ff */
[----:B------:R-:W-:Y:S02]  /*8940*/  LEA.HI.X R49, R42, R119, R43, 0x1, P4 ;  /* 0x000000772a317211 */ /* 0x000fe400020f0c2b */
[----:B------:R-:W-:Y:S01]  /*8950*/  SHF.R.S32.HI R40, RZ, 0x1f, R41 ;  /* 0x0000001fff287819 */ /* 0x000fe20000011429 */
[----:B------:R-:W-:-:S03]  /*8960*/  IMAD.SHL.U32 R51, R41, 0x8, RZ ;  /* 0x0000000829337824 */ /* 0x000fc600078e00ff */
[----:B------:R-:W-:Y:S02]  /*8970*/  LEA.HI R40, R40, R41, RZ, 0x3 ;  /* 0x0000002928287211 */ /* 0x000fe400078f18ff */
[----:B------:R-:W-:Y:S02]  /*8980*/  LOP3.LUT R41, R226, 0x38, R51, 0xf8, !PT ;  /* 0x00000038e2297812 */ /* 0x000fe400078ef833 */
[----:B------:R-:W-:Y:S02]  /*8990*/  SHF.R.S32.HI R40, RZ, 0x3, R40 ;  /* 0x00000003ff287819 */ /* 0x000fe40000011428 */
[----:B------:R-:W-:Y:S02]  /*89a0*/  LOP3.LUT R41, R41, R228, RZ, 0x3c, !PT ;  /* 0x000000e429297212 */ /* 0x000fe400078e3cff */
[----:B------:R-:W-:Y:S01]  /*89b0*/  ISETP.GE.AND P3, PT, R51, R145, PT ;  /* 0x000000913300720c */ /* 0x000fe20003f66270 */
[----:B------:R-:W-:-:S05]  /*89c0*/  IMAD R40, R40, 0x1400, R229 ;  /* 0x0000140028287824 */ /* 0x000fca00078e02e5 */
[----:B------:R-:W-:Y:S01]  /*89d0*/  IADD3 R40, R40, R41, RZ ;  /* 0x0000002928287210 */ /* 0x000fe20007ffe0ff */
[----:B------:R-:W-:-:S04]  /*89e0*/  IMAD R41, R17, 0x5000, R140 ;  /* 0x0000500011297824 */ /* 0x000fc800078e028c */
[----:B------:R-:W-:Y:S02]  /*89f0*/  IMAD R43, R17, 0x5000, R40 ;  /* 0x00005000112b7824 */ /* 0x000fe400078e0228 */
[----:B------:R-:W-:Y:S01]  /*8a00*/  IMAD R41, R41, 0x2, R16 ;  /* 0x0000000229297824 */ /* 0x000fe200078e0210 */
[--C-:B------:R-:W-:Y:S02]  /*8a10*/  @!P3 SHF.R.S32.HI R54, RZ, 0x1f, R51.reuse ;  /* 0x0000001fff36b819 */ /* 0x100fe40000011433 */
[----:B------:R-:W-:Y:S02]  /*8a20*/  LEA R44, R43, R16, 0x1 ;  /* 0x000000102b2c7211 */ /* 0x000fe400078e08ff */
[----:B------:R-:W-:Y:S01]  /*8a30*/  @!P3 IADD3 R51, P4, P5, R38, R124, R51 ;  /* 0x0000007c2633b210 */ /* 0x000fe20007d9e033 */
[----:B------:R-:W2:Y:S03]  /*8a40*/  LDS.128 R40, [R41+0x24400] ;  /* 0x0244000029287984 */ /* 0x000ea60000000c00 */
[----:B------:R-:W-:Y:S01]  /*8a50*/  @!P3 IADD3.X R54, R37, R52, R54, P4, P5 ;  /* 0x000000342536b210 */ /* 0x000fe200027ea436 */
[----:B------:R-:W3:Y:S01]  /*8a60*/  LDS.128 R44, [R44+0x24400] ;  /* 0x024400002c2c7984 */ /* 0x000ee20000000c00 */
[----:B------:R-:W-:-:S02]  /*8a70*/  ISETP.GE.AND P5, PT, R212, R116, PT ;  /* 0x00000074d400720c */ /* 0x000fc40003fa6270 */
[----:B------:R-:W-:-:S04]  /*8a80*/  @!P3 LEA R50, P4, R51, R118, 0x1 ;  /* 0x000000763332b211 */ /* 0x000fc800078808ff */
[----:B------:R-:W-:-:S07]  /*8a90*/  @!P3 LEA.HI.X R51, R51, R119, R54, 0x1, P4 ;  /* 0x000000773333b211 */ /* 0x000fce00020f0c36 */
[----:B------:R-:W-:Y:S05]  /*8aa0*/  @P5 BRA `(.L_x_547) ;  /* 0x00000004005c5947 */ /* 0x000fea0003800000 */
[----:B--2---:R-:W-:Y:S01]  /*8ab0*/  IMAD.MOV.U32 R57, RZ, RZ, R40 ;  /* 0x000000ffff397224 */ /* 0x004fe200078e0028 */
[----:B---3--:R-:W-:Y:S01]  /*8ac0*/  MOV R40, R45 ;  /* 0x0000002d00287202 */ /* 0x008fe20000000f00 */
[----:B------:R-:W-:Y:S01]  /*8ad0*/  IMAD.MOV.U32 R58, RZ, RZ, R44 ;  /* 0x000000ffff3a7224 */ /* 0x000fe200078e002c */
[----:B------:R-:W-:Y:S01]  /*8ae0*/  SHF.R.U32.HI R62, RZ, 0x10, R85 ;  /* 0x00000010ff3e7819 */ /* 0x000fe20000011655 */
[----:B------:R-:W-:Y:S01]  /*8af0*/  IMAD.MOV.U32 R59, RZ, RZ, R47 ;  /* 0x000000ffff3b7224 */ /* 0x000fe200078e002f */
[----:B------:R-:W-:Y:S01]  /*8b00*/  SHF.R.U32.HI R60, RZ, 0x10, R77 ;  /* 0x00000010ff3c7819 */ /* 0x000fe2000001164d */
[----:B------:R-:W-:Y:S01]  /*8b10*/  HADD2.F32 R63, -RZ, R159.H1_H1 ;  /* 0x3000009fff3f7230 */ /* 0x000fe20000004100 */
[----:B------:R-:W-:Y:S01]  /*8b20*/  MOV R45, R43 ;  /* 0x0000002b002d7202 */ /* 0x000fe20000000f00 */
[--C-:B------:R-:W-:Y:S01]  /*8b30*/  HADD2.F32 R44, -RZ, R40.reuse.H0_H0 ;  /* 0x20000028ff2c7230 */ /* 0x100fe20000004100 */
[--C-:B------:R-:W-:Y:S01]  /*8b40*/  SHF.R.U64 R54, R86, 0x10, R87.reuse ;  /* 0x0000001056367819 */ /* 0x100fe20000001257 */
[----:B------:R-:W-:Y:S01]  /*8b50*/  HADD2.F32 R47, -RZ, R40.H1_H1 ;  /* 0x30000028ff2f7230 */ /* 0x000fe20000004100 */
[----:B------:R-:W-:Y:S01]  /*8b60*/  SHF.R.U32.HI R86, RZ, 0x10, R87 ;  /* 0x00000010ff567819 */ /* 0x000fe20000011657 */
[--C-:B------:R-:W-:Y:S01]  /*8b70*/  HADD2.F32 R40, -RZ, R41.reuse.H0_H0 ;  /* 0x20000029ff287230 */ /* 0x100fe20000004100 */
        /* <DEDUP_REMOVED lines=13> */
[----:B------:R-:W-:Y:S01]  /*8c50*/  FFMA.FTZ R44, R47, R60, R62 ;  /* 0x0000003c2f2c7223 */ /* 0x000fe2000001003e */
[--C-:B------:R-:W-:Y:S01]  /*8c60*/  HADD2.F32 R60, -RZ, R59.reuse.H0_H0 ;  /* 0x2000003bff3c7230 */ /* 0x100fe20000004100 */
[----:B------:R-:W-:Y:S01]  /*8c70*/  SHF.R.U64 R56, R84, 0x10, R85 ;  /* 0x0000001054387819 */ /* 0x000fe20000001255 */
[----:B------:R-:W-:Y:S01]  /*8c80*/  HADD2.F32 R59, -RZ, R59.H1_H1 ;  /* 0x3000003bff3b7230 */ /* 0x000fe20000004100 */
[----:B------:R-:W-:Y:S01]  /*8c90*/  SHF.R.U64 R55, R76, 0x10, R77 ;  /* 0x000000104c377819 */ /* 0x000fe2000000124d */
[----:B------:R-:W-:Y:S01]  /*8ca0*/  HADD2.F32 R47, -RZ, R45.H0_H0 ;  /* 0x2000002dff2f7230 */ /* 0x000fe20000004100 */
[----:B------:R-:W-:Y:S01]  /*8cb0*/  F2FP.F16.F32.PACK_AB R43, R43, R40 ;  /* 0x000000282b2b723e */ /* 0x000fe200000000ff */
[----:B------:R-:W-:-:S02]  /*8cc0*/  HADD2.F32 R64, -RZ, R86.H0_H0 ;  /* 0x20000056ff407230 */ /* 0x000fc40000004100 */
[----:B------:R-:W-:Y:S02]  /*8cd0*/  HADD2.F32 R63, -RZ, R158.H1_H1 ;  /* 0x3000009eff3f7230 */ /* 0x000fe40000004100 */
[----:B------:R-:W-:Y:S02]  /*8ce0*/  HADD2.F32 R45, -RZ, R45.H1_H1 ;  /* 0x3000002dff2d7230 */ /* 0x000fe40000004100 */
[-C--:B------:R-:W-:Y:S01]  /*8cf0*/  FMUL.FTZ R68, R59, R64.reuse ;  /* 0x000000403b447220 */ /* 0x080fe20000410000 */
[----:B------:R-:W-:Y:S02]  /*8d00*/  HADD2.F32 R61, -RZ, R156.H1_H1 ;  /* 0x3000009cff3d7230 */ /* 0x000fe40000004100 */
[-C--:B------:R-:W-:Y:S01]  /*8d10*/  FMUL.FTZ R66, R60, R63.reuse ;  /* 0x0000003f3c427220 */ /* 0x080fe20000410000 */
[----:B------:R-:W-:Y:S02]  /*8d20*/  HADD2.F32 R62, -RZ, R78.H0_H0 ;  /* 0x2000004eff3e7230 */ /* 0x000fe40000004100 */
[----:B------:R-:W-:Y:S01]  /*8d30*/  FMUL.FTZ R64, R45, R64 ;  /* 0x000000402d407220 */ /* 0x000fe20000410000 */
[C---:B------:R-:W-:Y:S01]  /*8d40*/  FMUL.FTZ R65, R47.reuse, R63 ;  /* 0x0000003f2f417220 */ /* 0x040fe20000410000 */
[----:B------:R-:W-:Y:S01]  /*8d50*/  FFMA.FTZ R63, R47, R61, -R66 ;  /* 0x0000003d2f3f7223 */ /* 0x000fe20000010842 */
[----:B------:R-:W-:-:S02]  /*8d60*/  HADD2.F32 R47, -RZ, R58.H0_H0 ;  /* 0x2000003aff2f7230 */ /* 0x000fc40000004100 */
[-C--:B------:R-:W-:Y:S01]  /*8d70*/  FFMA.FTZ R68, R45, R62.reuse, -R68 ;  /* 0x0000003e2d447223 */ /* 0x080fe20000010844 */
[----:B------:R-:W-:Y:S01]  /*8d80*/  FFMA.FTZ R70, R59, R62, R64 ;  /* 0x0000003e3b467223 */ /* 0x000fe20000010040 */
[----:B------:R-:W-:Y:S02]  /*8d90*/  HADD2.F32 R62, -RZ, R159.H0_H0 ;  /* 0x2000009fff3e7230 */ /* 0x000fe40000004100 */
[----:B------:R-:W-:Y:S01]  /*8da0*/  FFMA.FTZ R65, R60, R61, R65 ;  /* 0x0000003d3c417223 */ /* 0x000fe20000010041 */
[----:B------:R-:W-:Y:S01]  /*8db0*/  HADD2.F32 R45, -RZ, R57.H0_H0 ;  /* 0x20000039ff2d7230 */ /* 0x000fe20000004100 */
[----:B------:R-:W-:Y:S01]  /*8dc0*/  F2FP.F16.F32.PACK_AB R63, R68, R63 ;  /* 0x0000003f443f723e */ /* 0x000fe200000000ff */
[----:B------:R-:W-:Y:S02]  /*8dd0*/  HADD2.F32 R56, -RZ, R56.H0_H0 ;  /* 0x20000038ff387230 */ /* 0x000fe40000004100 */
[----:B------:R-:W-:Y:S01]  /*8de0*/  FMUL.FTZ R64, R47, R62 ;  /* 0x0000003e2f407220 */ /* 0x000fe20000410000 */
[----:B------:R-:W-:-:S02]  /*8df0*/  HADD2.F32 R58, -RZ, R58.H1_H1 ;  /* 0x3000003aff3a7230 */ /* 0x000fc40000004100 */
[----:B------:R-:W-:Y:S01]  /*8e00*/  FMUL.FTZ R62, R45, R62 ;  /* 0x0000003e2d3e7220 */ /* 0x000fe20000410000 */
[----:B------:R-:W-:Y:S02]  /*8e10*/  HADD2.F32 R57, -RZ, R57.H1_H1 ;  /* 0x30000039ff397230 */ /* 0x000fe40000004100 */
[----:B------:R-:W-:Y:S02]  /*8e20*/  HADD2.F32 R60, -RZ, R157.H0_H0 ;  /* 0x2000009dff3c7230 */ /* 0x000fe40000004100 */
[CC--:B------:R-:W-:Y:S01]  /*8e30*/  FMUL.FTZ R66, R58.reuse, R56.reuse ;  /* 0x000000383a427220 */ /* 0x0c0fe20000410000 */
[----:B------:R-:W-:Y:S02]  /*8e40*/  HADD2.F32 R55, -RZ, R55.H0_H0 ;  /* 0x20000037ff377230 */ /* 0x000fe40000004100 */
[----:B------:R-:W-:Y:S01]  /*8e50*/  FMUL.FTZ R59, R57, R56 ;  /* 0x00000038393b7220 */ /* 0x000fe20000410000 */
[----:B------:R-:W-:Y:S02]  /*8e60*/  HADD2.F32 R158, -RZ, R158.H0_H0 ;  /* 0x2000009eff9e7230 */ /* 0x000fe40000004100 */
[-C--:B------:R-:W-:Y:S01]  /*8e70*/  FFMA.FTZ R62, R47, R60.reuse, R62 ;  /* 0x0000003c2f3e7223 */ /* 0x080fe2000001003e */
[----:B------:R-:W-:Y:S01]  /*8e80*/  FFMA.FTZ R64, R45, R60, -R64 ;  /* 0x0000003c2d407223 */ /* 0x000fe20000010840 */
[-C--:B------:R-:W-:Y:S01]  /*8e90*/  FFMA.FTZ R57, R57, R55.reuse, -R66 ;  /* 0x0000003739397223 */ /* 0x080fe20000010842 */
[----:B------:R-:W-:Y:S01]  /*8ea0*/  FFMA.FTZ R59, R58, R55, R59 ;  /* 0x000000373a3b7223 */ /* 0x000fe2000001003b */
[----:B------:R-:W-:-:S02]  /*8eb0*/  HADD2.F32 R47, -RZ, R46.H0_H0 ;  /* 0x2000002eff2f7230 */ /* 0x000fc40000004100 */
[----:B------:R-:W-:Y:S01]  /*8ec0*/  HADD2.F32 R55, -RZ, R54.H0_H0 ;  /* 0x20000036ff377230 */ /* 0x000fe20000004100 */
[----:B------:R-:W-:Y:S01]  /*8ed0*/  F2FP.F16.F32.PACK_AB R40, R57, R64 ;  /* 0x000000403928723e */ /* 0x000fe200000000ff */
[----:B------:R-:W-:Y:S02]  /*8ee0*/  HADD2.F32 R45, -RZ, R42.H0_H0 ;  /* 0x2000002aff2d7230 */ /* 0x000fe40000004100 */
[-C--:B------:R-:W-:Y:S01]  /*8ef0*/  FMUL.FTZ R54, R47, R158.reuse ;  /* 0x0000009e2f367220 */ /* 0x080fe20000410000 */
[----:B------:R-:W-:Y:S02]  /*8f00*/  HADD2.F32 R46, -RZ, R46.H1_H1 ;  /* 0x3000002eff2e7230 */ /* 0x000fe40000004100 */
[----:B------:R-:W-:Y:S02]  /*8f10*/  HADD2.F32 R42, -RZ, R42.H1_H1 ;  /* 0x3000002aff2a7230 */ /* 0x000fe40000004100 */
[----:B------:R-:W-:Y:S01]  /*8f20*/  FMUL.FTZ R158, R45, R158 ;  /* 0x0000009e2d9e7220 */ /* 0x000fe20000410000 */
[----:B------:R-:W-:-:S02]  /*8f30*/  HADD2.F32 R156, -RZ, R156.H0_H0 ;  /* 0x2000009cff9c7230 */ /* 0x000fc40000004100 */
[-C--:B------:R-:W-:Y:S01]  /*8f40*/  FMUL.FTZ R61, R46, R55.reuse ;  /* 0x000000372e3d7220 */ /* 0x080fe20000410000 */
[----:B------:R-:W-:Y:S02]  /*8f50*/  HADD2.F32 R53, -RZ, R53.H0_H0 ;  /* 0x20000035ff357230 */ /* 0x000fe40000004100 */
[C---:B------:R-:W-:Y:S01]  /*8f60*/  FMUL.FTZ R55, R42.reuse, R55 ;  /* 0x000000372a377220 */ /* 0x040fe20000410000 */
[-C--:B------:R-:W-:Y:S01]  /*8f70*/  FFMA.FTZ R54, R45, R156.reuse, -R54 ;  /* 0x0000009c2d367223 */ /* 0x080fe20000010836 */
[----:B------:R-:W-:Y:S01]  /*8f80*/  FFMA.FTZ R158, R47, R156, R158 ;  /* 0x0000009c2f9e7223 */ /* 0x000fe2000001009e */
[-C--:B------:R-:W-:Y:S01]  /*8f90*/  FFMA.FTZ R61, R42, R53.reuse, -R61 ;  /* 0x000000352a3d7223 */ /* 0x080fe2000001083d */
[----:B------:R-:W-:Y:S01]  /*8fa0*/  FFMA.FTZ R55, R46, R53, R55 ;  /* 0x000000352e377223 */ /* 0x000fe20000010037 */
[----:B------:R-:W-:Y:S02]  /*8fb0*/  F2FP.F16.F32.PACK_AB R45, R44, R41 ;  /* 0x000000292c2d723e */ /* 0x000fe400000000ff */
[----:B------:R-:W-:Y:S01]  /*8fc0*/  MOV R41, R43 ;  /* 0x0000002b00297202 */ /* 0x000fe20000000f00 */
[----:B------:R-:W-:Y:S01]  /*8fd0*/  IMAD.MOV.U32 R43, RZ, RZ, R63 ;  /* 0x000000ffff2b7224 */ /* 0x000fe200078e003f */
[----:B------:R-:W-:-:S02]  /*8fe0*/  F2FP.F16.F32.PACK_AB R47, R70, R65 ;  /* 0x00000041462f723e */ /* 0x000fc400000000ff */
[----:B------:R-:W-:Y:S02]  /*8ff0*/  F2FP.F16.F32.PACK_AB R44, R59, R62 ;  /* 0x0000003e3b2c723e */ /* 0x000fe400000000ff */
[----:B------:R-:W-:Y:S02]  /*9000*/  F2FP.F16.F32.PACK_AB R42, R61, R54 ;  /* 0x000000363d2a723e */ /* 0x000fe400000000ff */
[----:B------:R-:W-:-:S07]  /*9010*/  F2FP.F16.F32.PACK_AB R46, R55, R158 ;  /* 0x0000009e372e723e */ /* 0x000fce00000000ff */
.L_x_547:
[----:B------:R-:W-:Y:S05]  /*9020*/  BSYNC B2 ;  /* 0x0000000000027941 */ /* 0x000fea0003800000 */
.L_x_546:
[----:B------:R-:W-:Y:S02]  /*9030*/  ULDC.64 UR4, c[0x0][0x208] ;  /* 0x0000820000047ab9 */ /* 0x000fe40000000a00 */
[----:B--2---:R2:W-:Y:S04]  /*9040*/  STG.E.128 desc[UR4][R48.64], R40 ;  /* 0x0000002830007986 */ /* 0x0045e8000c101d04 */
[----:B---3--:R2:W-:Y:S02]  /*9050*/  @!P3 STG.E.128 desc[UR4][R50.64], R44 ;  /* 0x0000002c3200b986 */ /* 0x0085e4000c101d04 */
.L_x_545:
[----:B------:R-:W-:Y:S05]  /*9060*/  BSYNC B1 ;  /* 0x0000000000017941 */ /* 0x000fea0003800000 */
.L_x_544:
[----:B------:R-:W-:-:S13]  /*9070*/  ISETP.NE.AND P3, PT, R10, RZ, PT ;  /* 0x000000ff0a00720c */ /* 0x000fda0003f65270 */
[----:B------:R-:W-:Y:S05]  /*9080*/  @!P3 BRA `(.L_x_504) ;  /* 0x0000000800e0b947 */ /* 0x000fea0003800000 */
[----:B------:R-:W-:Y:S01]  /*9090*/  SEL R146, R120, R146, !P1 ;  /* 0x0000009278927207 */ /* 0x000fe20004800000 */
[----:B------:R-:W-:Y:S01]  /*90a0*/  BSSY B1, `(.L_x_548) ;  /* 0x000006e000017945 */ /* 0x000fe20003800000 */
[----:B--2---:R-:W-:Y:S02]  /*90b0*/  IADD3 R49, P3, P4, R38, R124, R11 ;  /* 0x0000007c26317210 */ /* 0x004fe40007c7e00b */
[----:B------:R-:W-:Y:S02]  /*90c0*/  SHF.R.S32.HI R41, RZ, 0x1f, R146 ;  /* 0x0000001fff297819 */ /* 0x000fe40000011492 */
[----:B------:R-:W-:Y:S02]  /*90d0*/  IADD3.X R50, R37, R52, R6, P3, P4 ;  /* 0x0000003425327210 */ /* 0x000fe40001fe8406 */
[----:B------:R-:W-:Y:S02]  /*90e0*/  LEA.HI R41, R41, R146, RZ, 0x4 ;  /* 0x0000009229297211 */ /* 0x000fe400078f20ff */
[----:B------:R-:W-:-:S02]  /*90f0*/  ISETP.GE.AND P4, PT, R213, R116, PT ;  /* 0x00000074d500720c */ /* 0x000fc40003f86270 */
[----:B------:R-:W-:Y:S02]  /*9100*/  LEA.HI.SX32 R41, R41, R12, 0x1c ;  /* 0x0000000c29297211 */ /* 0x000fe400078fe2ff */
[----:B------:R-:W-:Y:S02]  /*9110*/  LEA R48, P3, R49, R118, 0x1 ;  /* 0x0000007631307211 */ /* 0x000fe400078608ff */
[----:B------:R-:W-:Y:S02]  /*9120*/  SHF.R.S32.HI R40, RZ, 0x1f, R41 ;  /* 0x0000001fff287819 */ /* 0x000fe40000011429 */
[----:B------:R-:W-:Y:S02]  /*9130*/  SHF.L.U32 R51, R41, 0x3, RZ ;  /* 0x0000000329337819 */ /* 0x000fe400000006ff */
[----:B------:R-:W-:Y:S02]  /*9140*/  LEA.HI R40, R40, R41, RZ, 0x3 ;  /* 0x0000002928287211 */ /* 0x000fe400078f18ff */
[----:B------:R-:W-:-:S02]  /*9150*/  LOP3.LUT R41, R226, 0x38, R51, 0xf8, !PT ;  /* 0x00000038e2297812 */ /* 0x000fc400078ef833 */
[----:B------:R-:W-:Y:S02]  /*9160*/  SHF.R.S32.HI R40, RZ, 0x3, R40 ;  /* 0x00000003ff287819 */ /* 0x000fe40000011428 */
[----:B------:R-:W-:Y:S02]  /*9170*/  LOP3.LUT R41, R41, R228, RZ, 0x3c, !PT ;  /* 0x000000e429297212 */ /* 0x000fe400078e3cff */
[----:B------:R-:W-:Y:S01]  /*9180*/  LEA.HI.X R49, R49, R119, R50, 0x1, P3 ;  /* 0x0000007731317211 */ /* 0x000fe200018f0c32 */
[----:B------:R-:W-:-:S04]  /*9190*/  IMAD R40, R40, 0x1400, R229 ;  /* 0x0000140028287824 */ /* 0x000fc800078e02e5 */
[----:B------:R-:W-:Y:S02]  /*91a0*/  IMAD.IADD R40, R40, 0x1, R41 ;  /* 0x0000000128287824 */ /* 0x000fe400078e0229 */
[C---:B------:R-:W-:Y:S02]  /*91b0*/  IMAD R41, R17.reuse, 0x5000, R133 ;  /* 0x0000500011297824 */ /* 0x040fe400078e0285 */
[----:B------:R-:W-:-:S03]  /*91c0*/  IMAD R43, R17, 0x5000, R40 ;  /* 0x00005000112b7824 */ /* 0x000fc600078e0228 */
[----:B------:R-:W-:Y:S01]  /*91d0*/  LEA R41, R41, R16, 0x1 ;  /* 0x0000001029297211 */ /* 0x000fe200078e08ff */
[----:B------:R-:W-:-:S05]  /*91e0*/  IMAD R44, R43, 0x2, R16 ;  /* 0x000000022b2c7824 */ /* 0x000fca00078e0210 */
[----:B------:R-:W2:Y:S04]  /*91f0*/  LDS.128 R40, [R41+0x24400] ;  /* 0x0244000029287984 */ /* 0x000ea80000000c00 */
[----:B------:R-:W3:Y:S01]  /*9200*/  LDS.128 R44, [R44+0x24400] ;  /* 0x024400002c2c7984 */ /* 0x000ee20000000c00 */
[----:B------:R-:W-:Y:S05]  /*9210*/  @P4 BRA `(.L_x_549) ;  /* 0x0000000400584947 */ /* 0x000fea0003800000 */
[----:B------:R-:W-:Y:S01]  /*9220*/  SHF.R.U32.HI R58, RZ, 0x10, R81 ;  /* 0x00000010ff3a7819 */ /* 0x000fe20000011651 */
[----:B------:R-:W-:Y:S01]  /*9230*/  HADD2.F32 R57, -RZ, R155.H1_H1 ;  /* 0x3000009bff397230 */ /* 0x000fe20000004100 */
[----:B---3--:R-:W-:Y:S01]  /*9240*/  MOV R53, R44 ;  /* 0x0000002c00357202 */ /* 0x008fe20000000f00 */
[----:B--2---:R-:W-:Y:S01]  /*9250*/  IMAD.MOV.U32 R44, RZ, RZ, R42 ;  /* 0x000000ffff2c7224 */ /* 0x004fe200078e002a */
[----:B------:R-:W-:Y:S01]  /*9260*/  MOV R54, R46 ;  /* 0x0000002e00367202 */ /* 0x000fe20000000f00 */
[----:B------:R-:W-:Y:S01]  /*9270*/  HADD2.F32 R46, -RZ, R45.H0_H0 ;  /* 0x2000002dff2e7230 */ /* 0x000fe20000004100 */
[----:B------:R-:W-:Y:S01]  /*9280*/  SHF.R.U32.HI R56, RZ, 0x10, R73 ;  /* 0x00000010ff387819 */ /* 0x000fe20000011649 */
[----:B------:R-:W-:Y:S01]  /*9290*/  HADD2.F32 R42, -RZ, R41.H0_H0 ;  /* 0x20000029ff2a7230 */ /* 0x000fe20000004100 */
[----:B------:R-:W-:Y:S01]  /*92a0*/  SHF.R.U64 R65, R82, 0x10, R83 ;  /* 0x0000001052417819 */ /* 0x000fe20000001253 */
[----:B------:R-:W-:Y:S02]  /*92b0*/  HADD2.F32 R45, -RZ, R45.H1_H1 ;  /* 0x3000002dff2d7230 */ /* 0x000fe40000004100 */
[----:B------:R-:W-:Y:S01]  /*92c0*/  FMUL.FTZ R59, R46, R57 ;  /* 0x000000392e3b7220 */ /* 0x000fe20000410000 */
[----:B------:R-:W-:-:S02]  /*92d0*/  HADD2.F32 R58, -RZ, R58.H0_H0 ;  /* 0x2000003aff3a7230 */ /* 0x000fc40000004100 */
[C---:B------:R-:W-:Y:S01]  /*92e0*/  FMUL.FTZ R57, R42.reuse, R57 ;  /* 0x000000392a397220 */ /* 0x040fe20000410000 */
[----:B------:R-:W-:Y:S01]  /*92f0*/  HADD2.F32 R55, -RZ, R153.H1_H1 ;  /* 0x30000099ff377230 */ /* 0x000fe20000004100 */
[----:B------:R-:W-:Y:S01]  /*9300*/  SHF.R.U32.HI R82, RZ, 0x10, R83 ;  /* 0x00000010ff527819 */ /* 0x000fe20000011653 */
[----:B------:R-:W-:Y:S02]  /*9310*/  HADD2.F32 R41, -RZ, R41.H1_H1 ;  /* 0x30000029ff297230 */ /* 0x000fe40000004100 */
[-C--:B------:R-:W-:Y:S01]  /*9320*/  FMUL.FTZ R60, R45, R58.reuse ;  /* 0x0000003a2d3c7220 */ /* 0x080fe20000410000 */
[----:B------:R-:W-:Y:S02]  /*9330*/  HADD2.F32 R56, -RZ, R56.H0_H0 ;  /* 0x20000038ff387230 */ /* 0x000fe40000004100 */
[-C--:B------:R-:W-:Y:S01]  /*9340*/  FFMA.FTZ R59, R42, R55.reuse, -R59 ;  /* 0x000000372a3b7223 */ /* 0x080fe2000001083b */
[----:B------:R-:W-:Y:S01]  /*9350*/  FFMA.FTZ R57, R46, R55, R57 ;  /* 0x000000372e397223 */ /* 0x000fe20000010039 */
[----:B------:R-:W-:Y:S01]  /*9360*/  FMUL.FTZ R58, R41, R58 ;  /* 0x0000003a293a7220 */ /* 0x000fe20000410000 */
[----:B------:R-:W-:-:S02]  /*9370*/  HADD2.F32 R55, -RZ, R154.H1_H1 ;  /* 0x3000009aff377230 */ /* 0x000fc40000004100 */
[-C--:B------:R-:W-:Y:S01]  /*9380*/  FFMA.FTZ R60, R41, R56.reuse, -R60 ;  /* 0x00000038293c7223 */ /* 0x080fe2000001083c */
[----:B------:R-:W-:Y:S01]  /*9390*/  HADD2.F32 R42, -RZ, R47.H0_H0 ;  /* 0x2000002fff2a7230 */ /* 0x000fe20000004100 */
[--C-:B------:R-:W-:Y:S01]  /*93a0*/  SHF.R.U64 R50, R74, 0x10, R75.reuse ;  /* 0x000000104a327819 */ /* 0x100fe2000000124b */
[----:B------:R-:W-:Y:S01]  /*93b0*/  HADD2.F32 R41, -RZ, R43.H0_H0 ;  /* 0x2000002bff297230 */ /* 0x000fe20000004100 */
[----:B------:R-:W-:Y:S01]  /*93c0*/  SHF.R.U32.HI R74, RZ, 0x10, R75 ;  /* 0x00000010ff4a7819 */ /* 0x000fe2000001164b */
[----:B------:R-:W-:Y:S01]  /*93d0*/  FFMA.FTZ R58, R45, R56, R58 ;  /* 0x000000382d3a7223 */ /* 0x000fe2000001003a */
[----:B------:R-:W-:Y:S02]  /*93e0*/  HADD2.F32 R45, -RZ, R152.H1_H1 ;  /* 0x30000098ff2d7230 */ /* 0x000fe40000004100 */
[-C--:B------:R-:W-:Y:S01]  /*93f0*/  FMUL.FTZ R62, R42, R55.reuse ;  /* 0x000000372a3e7220 */ /* 0x080fe20000410000 */
[----:B------:R-:W-:Y:S02]  /*9400*/  HADD2.F32 R47, -RZ, R47.H1_H1 ;  /* 0x3000002fff2f7230 */ /* 0x000fe40000004100 */
[----:B------:R-:W-:Y:S01]  /*9410*/  FMUL.FTZ R55, R41, R55 ;  /* 0x0000003729377220 */ /* 0x000fe20000410000 */
[----:B------:R-:W-:Y:S01]  /*9420*/  HADD2.F32 R56, -RZ, R82.H0_H0 ;  /* 0x20000052ff387230 */ /* 0x000fe20000004100 */
[----:B------:R-:W-:Y:S01]  /*9430*/  SHF.R.U64 R66, R80, 0x10, R81 ;  /* 0x0000001050427819 */ /* 0x000fe20000001251 */
[----:B------:R-:W-:-:S02]  /*9440*/  HADD2.F32 R43, -RZ, R43.H1_H1 ;  /* 0x3000002bff2b7230 */ /* 0x000fc40000004100 */
[-C--:B------:R-:W-:Y:S01]  /*9450*/  FFMA.FTZ R61, R42, R45.reuse, R55 ;  /* 0x0000002d2a3d7223 */ /* 0x080fe20000010037 */
[----:B------:R-:W-:Y:S02]  /*9460*/  HADD2.F32 R46, -RZ, R74.H0_H0 ;  /* 0x2000004aff2e7230 */ /* 0x000fe40000004100 */
[-C--:B------:R-:W-:Y:S01]  /*9470*/  FMUL.FTZ R64, R47, R56.reuse ;  /* 0x000000382f407220 */ /* 0x080fe20000410000 */
[----:B------:R-:W-:Y:S01]  /*9480*/  SHF.R.U64 R67, R72, 0x10, R73 ;  /* 0x0000001048437819 */ /* 0x000fe20000001249 */
[----:B------:R-:W-:Y:S01]  /*9490*/  FMUL.FTZ R56, R43, R56 ;  /* 0x000000382b387220 */ /* 0x000fe20000410000 */
[----:B------:R-:W-:Y:S01]  /*94a0*/  FFMA.FTZ R62, R41, R45, -R62 ;  /* 0x0000002d293e7223 */ /* 0x000fe2000001083e */
[----:B------:R-:W-:Y:S02]  /*94b0*/  HADD2.F32 R155, -RZ, R155.H0_H0 ;  /* 0x2000009bff9b7230 */ /* 0x000fe40000004100 */
[----:B------:R-:W-:Y:S01]  /*94c0*/  FFMA.FTZ R63, R43, R46, -R64 ;  /* 0x0000002e2b3f7223 */ /* 0x000fe20000010840 */
[----:B------:R-:W-:-:S02]  /*94d0*/  HADD2.F32 R42, -RZ, R53.H0_H0 ;  /* 0x20000035ff2a7230 */ /* 0x000fc40000004100 */
[----:B------:R-:W-:Y:S01]  /*94e0*/  FFMA.FTZ R64, R47, R46, R56 ;  /* 0x0000002e2f407223 */ /* 0x000fe20000010038 */
[----:B------:R-:W-:Y:S01]  /*94f0*/  HADD2.F32 R45, -RZ, R66.H0_H0 ;  /* 0x20000042ff2d7230 */ /* 0x000fe20000004100 */
[----:B------:R-:W-:Y:S01]  /*9500*/  F2FP.F16.F32.PACK_AB R57, R58, R57 ;  /* 0x000000393a39723e */ /* 0x000fe200000000ff */
[----:B------:R-:W-:Y:S02]  /*9510*/  HADD2.F32 R53, -RZ, R53.H1_H1 ;  /* 0x30000035ff357230 */ /* 0x000fe40000004100 */
[----:B------:R-:W-:Y:S01]  /*9520*/  FMUL.FTZ R46, R42, R155 ;  /* 0x0000009b2a2e7220 */ /* 0x000fe20000410000 */
[----:B------:R-:W-:Y:S01]  /*9530*/  HADD2.F32 R153, -RZ, R153.H0_H0 ;  /* 0x20000099ff997230 */ /* 0x000fe20000004100 */
[----:B------:R-:W-:Y:S01]  /*9540*/  F2FP.F16.F32.PACK_AB R61, R64, R61 ;  /* 0x0000003d403d723e */ /* 0x000fe200000000ff */
[--C-:B------:R-:W-:Y:S02]  /*9550*/  HADD2.F32 R41, -RZ, R40.reuse.H0_H0 ;  /* 0x20000028ff297230 */ /* 0x100fe40000004100 */
[----:B------:R-:W-:Y:S01]  /*9560*/  FMUL.FTZ R47, R53, R45 ;  /* 0x0000002d352f7220 */ /* 0x000fe20000410000 */
[----:B------:R-:W-:-:S02]  /*9570*/  HADD2.F32 R40, -RZ, R40.H1_H1 ;  /* 0x30000028ff287230 */ /* 0x000fc40000004100 */
[----:B------:R-:W-:Y:S02]  /*9580*/  HADD2.F32 R43, -RZ, R67.H0_H0 ;  /* 0x20000043ff2b7230 */ /* 0x000fe40000004100 */
[C---:B------:R-:W-:Y:S01]  /*9590*/  FMUL.FTZ R155, R41.reuse, R155 ;  /* 0x0000009b299b7220 */ /* 0x040fe20000410000 */
[----:B------:R-:W-:Y:S01]  /*95a0*/  FFMA.FTZ R46, R41, R153, -R46 ;  /* 0x00000099292e7223 */ /* 0x000fe2000001082e */
[C---:B------:R-:W-:Y:S01]  /*95b0*/  FMUL.FTZ R56, R40.reuse, R45 ;  /* 0x0000002d28387220 */ /* 0x040fe20000410000 */
[----:B------:R-:W-:Y:S02]  /*95c0*/  HADD2.F32 R41, -RZ, R54.H0_H0 ;  /* 0x20000036ff297230 */ /* 0x000fe40000004100 */
[-C--:B------:R-:W-:Y:S01]  /*95d0*/  FFMA.FTZ R47, R40, R43.reuse, -R47 ;  /* 0x0000002b282f7223 */ /* 0x080fe2000001082f */
[----:B------:R-:W-:Y:S02]  /*95e0*/  HADD2.F32 R154, -RZ, R154.H0_H0 ;  /* 0x2000009aff9a7230 */ /* 0x000fe40000004100 */
[----:B------:R-:W-:Y:S01]  /*95f0*/  FFMA.FTZ R56, R53, R43, R56 ;  /* 0x0000002b35387223 */ /* 0x000fe20000010038 */
[----:B------:R-:W-:-:S02]  /*9600*/  HADD2.F32 R45, -RZ, R65.H0_H0 ;  /* 0x20000041ff2d7230 */ /* 0x000fc40000004100 */
[----:B------:R-:W-:Y:S01]  /*9610*/  FFMA.FTZ R155, R42, R153, R155 ;  /* 0x000000992a9b7223 */ /* 0x000fe2000001009b */
[----:B------:R-:W-:Y:S02]  /*9620*/  HADD2.F32 R40, -RZ, R44.H0_H0 ;  /* 0x2000002cff287230 */ /* 0x000fe40000004100 */
[-C--:B------:R-:W-:Y:S01]  /*9630*/  FMUL.FTZ R53, R41, R154.reuse ;  /* 0x0000009a29357220 */ /* 0x080fe20000410000 */
[----:B------:R-:W-:Y:S02]  /*9640*/  HADD2.F32 R54, -RZ, R54.H1_H1 ;  /* 0x30000036ff367230 */ /* 0x000fe40000004100 */
[----:B------:R-:W-:Y:S02]  /*9650*/  HADD2.F32 R44, -RZ, R44.H1_H1 ;  /* 0x3000002cff2c7230 */ /* 0x000fe40000004100 */
[----:B------:R-:W-:Y:S01]  /*9660*/  FMUL.FTZ R154, R40, R154 ;  /* 0x0000009a289a7220 */ /* 0x000fe20000410000 */
[----:B------:R-:W-:Y:S02]  /*9670*/  HADD2.F32 R152, -RZ, R152.H0_H0 ;  /* 0x20000098ff987230 */ /* 0x000fe40000004100 */
[----:B------:R-:W-:Y:S01]  /*9680*/  FMUL.FTZ R55, R54, R45 ;  /* 0x0000002d36377220 */ /* 0x000fe20000410000 */
[----:B------:R-:W-:-:S02]  /*9690*/  HADD2.F32 R43, -RZ, R50.H0_H0 ;  /* 0x20000032ff2b7230 */ /* 0x000fc40000004100 */
[----:B------:R-:W-:Y:S01]  /*96a0*/  FMUL.FTZ R45, R44, R45 ;  /* 0x0000002d2c2d7220 */ /* 0x000fe20000410000 */
[----:B------:R-:W-:Y:S01]  /*96b0*/  F2FP.F16.F32.PACK_AB R56, R56, R155 ;  /* 0x0000009b3838723e */ /* 0x000fe200000000ff */
[-C--:B------:R-:W-:Y:S01]  /*96c0*/  FFMA.FTZ R53, R40, R152.reuse, -R53 ;  /* 0x0000009828357223 */ /* 0x080fe20000010835 */
[----:B------:R-:W-:Y:S01]  /*96d0*/  FFMA.FTZ R154, R41, R152, R154 ;  /* 0x00000098299a7223 */ /* 0x000fe2000001009a */
[-C--:B------:R-:W-:Y:S01]  /*96e0*/  FFMA.FTZ R44, R44, R43.reuse, -R55 ;  /* 0x0000002b2c2c7223 */ /* 0x080fe20000010837 */
[----:B------:R-:W-:Y:S01]  /*96f0*/  FFMA.FTZ R45, R54, R43, R45 ;  /* 0x0000002b362d7223 */ /* 0x000fe2000001002d */
[----:B------:R-:W-:Y:S01]  /*9700*/  F2FP.F16.F32.PACK_AB R40, R47, R46 ;  /* 0x0000002e2f28723e */ /* 0x000fe200000000ff */
[----:B------:R-:W-:Y:S01]  /*9710*/  IMAD.MOV.U32 R47, RZ, RZ, R61 ;  /* 0x000000ffff2f7224 */ /* 0x000fe200078e003d */
[----:B------:R-:W-:Y:S02]  /*9720*/  F2FP.F16.F32.PACK_AB R41, R60, R59 ;  /* 0x0000003b3c29723e */ /* 0x000fe400000000ff */
[----:B------:R-:W-:Y:S01]  /*9730*/  F2FP.F16.F32.PACK_AB R42, R44, R53 ;  /* 0x000000352c2a723e */ /* 0x000fe200000000ff */
[----:B------:R-:W-:Y:S01]  /*9740*/  IMAD.MOV.U32 R44, RZ, RZ, R56 ;  /* 0x000000ffff2c7224 */ /* 0x000fe200078e0038 */
[----:B------:R-:W-:-:S02]  /*9750*/  F2FP.F16.F32.PACK_AB R46, R45, R154 ;  /* 0x0000009a2d2e723e */ /* 0x000fc400000000ff */
[----:B------:R-:W-:Y:S02]  /*9760*/  F2FP.F16.F32.PACK_AB R43, R63, R62 ;  /* 0x0000003e3f2b723e */ /* 0x000fe400000000ff */
[----:B------:R-:W-:-:S07]  /*9770*/  MOV R45, R57 ;  /* 0x00000039002d7202 */ /* 0x000fce0000000f00 */
.L_x_549:
[----:B------:R-:W-:Y:S05]  /*9780*/  BSYNC B1 ;  /* 0x0000000000017941 */ /* 0x000fea0003800000 */
.L_x_548:
[----:B------:R-:W-:Y:S01]  /*9790*/  ISETP.GE.AND P3, PT, R51, R145, PT ;  /* 0x000000913300720c */ /* 0x000fe20003f66270 */
[----:B------:R-:W-:Y:S02]  /*97a0*/  ULDC.64 UR4, c[0x0][0x208] ;  /* 0x0000820000047ab9 */ /* 0x000fe40000000a00 */
[----:B--2---:R2:W-:Y:S10]  /*97b0*/  STG.E.128 desc[UR4][R48.64], R40 ;  /* 0x0000002830007986 */ /* 0x0045f4000c101d04 */
[----:B------:R-:W-:Y:S05]  /*97c0*/  @P3 BRA `(.L_x_504) ;  /* 0x0000000400103947 */ /* 0x000fea0003800000 */
[--C-:B------:R-:W-:Y:S01]  /*97d0*/  IADD3 R124, P3, P4, R38, R124, R51.reuse ;  /* 0x0000007c267c7210 */ /* 0x100fe20007c7e033 */
[----:B------:R-:W-:Y:S01]  /*97e0*/  ULDC.64 UR4, c[0x0][0x208] ;  /* 0x0000820000047ab9 */ /* 0x000fe20000000a00 */
[----:B------:R-:W-:-:S04]  /*97f0*/  SHF.R.S32.HI R51, RZ, 0x1f, R51 ;  /* 0x0000001fff337819 */ /* 0x000fc80000011433 */
[----:B------:R-:W-:Y:S02]  /*9800*/  IADD3.X R52, R37, R52, R51, P3, P4 ;  /* 0x0000003425347210 */ /* 0x000fe40001fe8433 */
[----:B------:R-:W-:-:S04]  /*9810*/  LEA R118, P3, R124, R118, 0x1 ;  /* 0x000000767c767211 */ /* 0x000fc800078608ff */
[----:B------:R-:W-:-:S05]  /*9820*/  LEA.HI.X R119, R124, R119, R52, 0x1, P3 ;  /* 0x000000777c777211 */ /* 0x000fca00018f0c34 */
[----:B---3--:R3:W-:Y:S01]  /*9830*/  STG.E.128 desc[UR4][R118.64], R44 ;  /* 0x0000002c76007986 */ /* 0x0087e2000c101d04 */
[----:B------:R-:W-:Y:S05]  /*9840*/  BRA `(.L_x_504) ;  /* 0x0000000000f07947 */ /* 0x000fea0003800000 */
.L_x_461:
[----:B------:R-:W-:-:S13]  /*9850*/  ISETP.NE.AND P2, PT, R221, 0x3, PT ;  /* 0x00000003dd00780c */ /* 0x000fda0003f45270 */
[----:B------:R-:W-:Y:S05]  /*9860*/  @!P2 BRA `(.L_x_550) ;  /* 0x000000000004a947 */ /* 0x000fea0003800000 */
[----:B------:R-:W-:Y:S01]  /*9870*/  BPT.TRAP 0x1 ;  /* 0x000000040000795c */ /* 0x000fe20000300000 */
.L_x_550:
[----:B------:R-:W-:Y:S01]  /*9880*/  LEA R0, R17, R16, 0x3 ;  /* 0x0000001011007211 */ /* 0x000fe200078e18ff */
[----:B------:R-:W-:Y:S01]  /*9890*/  IMAD R3, R24, -0x50, R2 ;  /* 0xffffffb018037824 */ /* 0x000fe200078e0202 */
[----:B------:R-:W-:Y:S01]  /*98a0*/  SHF.L.U32 R115, R219, 0x1f, RZ ;  /* 0x0000001fdb737819 */ /* 0x000fe200000006ff */
[----:B------:R-:W-:Y:S03]  /*98b0*/  BSSY B1, `(.L_x_551) ;  /* 0x0000005000017945 */ /* 0x000fe60003800000 */
[----:B------:R-:W0:Y:S01]  /*98c0*/  SYNCS.PHASECHK.TRANS64.TRYWAIT P3, [R0+URZ+0x38890], R115 ;  /* 0x03889073000075a7 */ /* 0x000e22000806017f */
[----:B------:R-:W-:-:S04]  /*98d0*/  VIMNMX R3, R3, 0x50, PT ;  /* 0x0000005003037848 */ /* 0x000fc80003fe0100 */
[----:B------:R-:W-:Y:S01]  /*98e0*/  ISETP.GE.AND P4, PT, R18, R3, PT ;  /* 0x000000031200720c */ /* 0x000fe20003f86270 */
[----:B0-----:R-:W-:-:S12]  /*98f0*/  @!P3 BRA `(.L_x_552) ;  /* 0x000001c00084b947 */ /* 0x001fd80003800000 */
.L_x_788:
[----:B------:R-:W-:Y:S05]  /*9900*/  BSYNC B1 ;  /* 0x0000000000017941 */ /* 0x000fea0003800000 */
.L_x_551:
[----:B------:R-:W-:Y:S04]  /*9910*/  BSSY B1, `(.L_x_553) ;  /* 0x000000f000017945 */ /* 0x000fe80003800000 */
[----:B------:R-:W-:Y:S05]  /*9920*/  @P4 BRA `(.L_x_554) ;  /* 0x0000000000344947 */ /* 0x000fea0003800000 */
[----:B------:R-:W-:Y:S01]  /*9930*/  ISETP.NE.AND P5, PT, R26, RZ, PT ;  /* 0x000000ff1a00720c */ /* 0x000fe20003fa5270 */
[----:B------:R-:W-:Y:S01]  /*9940*/  ULDC.64 UR4, c[0x0][0x208] ;  /* 0x0000820000047ab9 */ /* 0x000fe20000000a00 */
[----:B------:R-:W-:Y:S02]  /*9950*/  ISETP.NE.AND P4, PT, R10, RZ, PT ;  /* 0x000000ff0a00720c */ /* 0x000fe40003f85270 */
[----:B------:R-:W-:-:S09]  /*9960*/  ISETP.NE.AND P3, PT, R9, RZ, PT ;  /* 0x000000ff0900720c */ /* 0x000fd20003f65270 */
[----:B------:R-:W1:Y:S04]  /*9970*/  @P5 LDS.128 R40, [R4+0x24400] ;  /* 0x0244000004285984 */ /* 0x000e680000000c00 */
[----:B------:R-:W2:Y:S04]  /*9980*/  @P3 LDS.128 R44, [R4+0x29400] ;  /* 0x02940000042c3984 */ /* 0x000ea80000000c00 */
[----:B-1----:R-:W-:Y:S01]  /*9990*/  @P5 STG.E.128 desc[UR4][R60.64], R40 ;  /* 0x000000283c005986 */ /* 0x002fe2000c101d04 */
[----:B------:R-:W-:-:S03]  /*99a0*/  ISETP.NE.AND P5, PT, R8, RZ, PT ;  /* 0x000000ff0800720c */ /* 0x000fc60003fa5270 */
[----:B------:R-:W1:Y:S04]  /*99b0*/  @P4 LDS.128 R40, [R4+0x26c00] ;  /* 0x026c000004284984 */ /* 0x000e680000000c00 */
[----:B--2---:R-:W-:Y:S06]  /*99c0*/  @P3 STG.E.128 desc[UR4][R60.64+0x100], R44 ;  /* 0x0001002c3c003986 */ /* 0x004fec000c101d04 */
[----:B------:R-:W2:Y:S04]  /*99d0*/  @P5 LDS.128 R48, [R4+0x2bc00] ;  /* 0x02bc000004305984 */ /* 0x000ea80000000c00 */
[----:B-1----:R1:W-:Y:S04]  /*99e0*/  @P4 STG.E.128 desc[UR4][R60.64+0x80], R40 ;  /* 0x000080283c004986 */ /* 0x0023e8000c101d04 */
[----:B--2---:R1:W-:Y:S02]  /*99f0*/  @P5 STG.E.128 desc[UR4][R60.64+0x180], R48 ;  /* 0x000180303c005986 */ /* 0x0043e4000c101d04 */
.L_x_554:
[----:B------:R-:W-:Y:S05]  /*9a00*/  BSYNC B1 ;  /* 0x0000000000017941 */ /* 0x000fea0003800000 */
.L_x_553:
[----:B------:R-:W-:Y:S01]  /*9a10*/  ISETP.GE.AND P3, PT, R217, R3, PT ;  /* 0x00000003d900720c */ /* 0x000fe20003f66270 */
[----:B------:R-:W-:-:S12]  /*9a20*/  BSSY B1, `(.L_x_555) ;  /* 0x000000f000017945 */ /* 0x000fd80003800000 */
[----:B------:R-:W-:Y:S05]  /*9a30*/  @P3 BRA `(.L_x_556) ;  /* 0x0000000000343947 */ /* 0x000fea0003800000 */
[----:B------:R-:W-:Y:S01]  /*9a40*/  ISETP.NE.AND P5, PT, R26, RZ, PT ;  /* 0x000000ff1a00720c */ /* 0x000fe20003fa5270 */
[----:B------:R-:W-:Y:S01]  /*9a50*/  ULDC.64 UR4, c[0x0][0x208] ;  /* 0x0000820000047ab9 */ /* 0x000fe20000000a00 */
[----:B------:R-:W-:Y:S02]  /*9a60*/  ISETP.NE.AND P4, PT, R10, RZ, PT ;  /* 0x000000ff0a00720c */ /* 0x000fe40003f85270 */
[----:B------:R-:W-:-:S09]  /*9a70*/  ISETP.NE.AND P3, PT, R9, RZ, PT ;  /* 0x000000ff0900720c */ /* 0x000fd20003f65270 */
[----:B-1----:R-:W1:Y:S04]  /*9a80*/  @P5 LDS.128 R40, [R4+0x25400] ;  /* 0x0254000004285984 */ /* 0x002e680000000c00 */
        /* <DEDUP_REMOVED lines=8> */
.L_x_556:
[----:B------:R-:W-:Y:S05]  /*9b10*/  BSYNC B1 ;  /* 0x0000000000017941 */ /* 0x000fea0003800000 */
.L_x_555:
[----:B------:R-:W-:-:S13]  /*9b20*/  ISETP.GE.AND P3, PT, R218, R3, PT ;  /* 0x00000003da00720c */ /* 0x000fda0003f66270 */
[----:B------:R-:W-:Y:S05]  /*9b30*/  @P3 BRA `(.L_x_504) ;  /* 0x0000000000343947 */ /* 0x000fea0003800000 */
[----:B------:R-:W-:Y:S01]  /*9b40*/  ISETP.NE.AND P5, PT, R26, RZ, PT ;  /* 0x000000ff1a00720c */ /* 0x000fe20003fa5270 */
[----:B------:R-:W-:Y:S01]  /*9b50*/  ULDC.64 UR4, c[0x0][0x208] ;  /* 0x0000820000047ab9 */ /* 0x000fe20000000a00 */
[----:B------:R-:W-:Y:S02]  /*9b60*/  ISETP.NE.AND P4, PT, R10, RZ, PT ;  /* 0x000000ff0a00720c */ /* 0x000fe40003f85270 */
[----:B------:R-:W-:-:S09]  /*9b70*/  ISETP.NE.AND P3, PT, R9, RZ, PT ;  /* 0x000000ff0900720c */ /* 0x000fd20003f65270 */
[----:B-1-3--:R-:W1:Y:S04]  /*9b80*/  @P5 LDS.128 R40, [R4+0x26400] ;  /* 0x0264000004285984 */ /* 0x00ae680000000c00 */
        /* <DEDUP_REMOVED lines=8> */
.L_x_504:
[----:B------:R-:W-:Y:S05]  /*9c10*/  BSYNC B0 ;  /* 0x0000000000007941 */ /* 0x000fea0003800000 */
.L_x_460:
[----:B-1234-:R-:W1:Y:S01]  /*9c20*/  S2R R40, SR_TID.X ;  /* 0x0000000000287919 */ /* 0x01ee620000002100 */
[----:B------:R-:W-:Y:S01]  /*9c30*/  @!PT LDS RZ, [RZ] ;  /* 0x00000000fffff984 */ /* 0x000fe20000000800 */
[----:B------:R-:W-:Y:S01]  /*9c40*/  @!PT LDS RZ, [RZ] ;  /* 0x00000000fffff984 */ /* 0x000fe20000000800 */
[----:B------:R-:W-:Y:S01]  /*9c50*/  @!PT LDS RZ, [RZ] ;  /* 0x00000000fffff984 */ /* 0x000fe20000000800 */
[----:B------:R-:W-:Y:S01]  /*9c60*/  @!PT LDS RZ, [RZ] ;  /* 0x00000000fffff984 */ /* 0x000fe20000000800 */
[----:B------:R2:W-:Y:S06]  /*9c70*/  MEMBAR.ALL.CTA ;  /* 0x0000000000007992 */ /* 0x0005ec0000008000 */
[----:B--2---:R-:W2:Y:S01]  /*9c80*/  FENCE.VIEW.ASYNC.S ;  /* 0x00000000000073c6 */ /* 0x004ea20000000000 */
[----:B------:R-:W-:Y:S05]  /*9c90*/  WARPSYNC.ALL ;  /* 0x0000000000007948 */ /* 0x000fea0003800000 */
[----:B------:R-:W-:Y:S01]  /*9ca0*/  BSSY B0, `(.L_x_557) ;  /* 0x0000009000007945 */ /* 0x000fe20003800000 */
[----:B-1----:R-:W-:Y:S01]  /*9cb0*/  LOP3.LUT R40, R40, 0x7f, RZ, 0xc0, !PT ;  /* 0x0000007f28287812 */ /* 0x002fe200078ec0ff */
[----:B--2---:R1:W-:Y:S03]  /*9cc0*/  BAR.SYNC.DEFER_BLOCKING R150, 0x80 ;  /* 0x000200960000751d */ /* 0x0043e60000010000 */
[----:B------:R-:W-:-:S13]  /*9cd0*/  ISETP.NE.AND P3, PT, R40, RZ, PT ;  /* 0x000000ff2800720c */ /* 0x000fda0003f65270 */
[----:B------:R-:W-:-:S05]  /*9ce0*/  @!P3 VIADD R40, R0, 0x388a0 ;  /* 0x000388a00028b836 */ /* 0x000fca0000000000 */
[----:B------:R-:W-:-:S04]  /*9cf0*/  @!P3 PRMT R40, RZ, 0x654, R40 ;  /* 0x00000654ff28b816 */ /* 0x000fc80000000028 */
[----:B------:R1:W-:Y:S01]  /*9d00*/  @!P3 SYNCS.ARRIVE.TRANS64.RED.A1T0 RZ, [R40+URZ], RZ ;  /* 0x000000ff28ffb9a7 */ /* 0x0003e2000810043f */
[----:B------:R-:W-:Y:S05]  /*9d10*/  @!P2 BRA `(.L_x_558) ;  /* 0x000000000004a947 */ /* 0x000fea0003800000 */
[----:B------:R-:W-:Y:S01]  /*9d20*/  BPT.TRAP 0x1 ;  /* 0x000000040000795c */ /* 0x000fe20000300000 */
.L_x_558:
[----:B------:R-:W-:Y:S05]  /*9d30*/  BSYNC B0 ;  /* 0x0000000000007941 */ /* 0x000fea0003800000 */
.L_x_557:
[----:B------:R-:W2:Y:S01]  /*9d40*/  SYNCS.PHASECHK.TRANS64.TRYWAIT P2, [R0+URZ+0x388b0], R115 ;  /* 0x0388b073000075a7 */ /* 0x000ea2000804017f */
[----:B------:R-:W-:Y:S01]  /*9d50*/  ULDC UR60, c[0x0][0x2e4] ;  /* 0x0000b900003c7ab9 */ /* 0x000fe20000000800 */
[----:B------:R-:W-:Y:S01]  /*9d60*/  ULDC.64 UR56, c[0x0][0x318] ;  /* 0x0000c60000387ab9 */ /* 0x000fe20000000a00 */
[----:B------:R-:W-:Y:S01]  /*9d70*/  ULDC.64 UR58, c[0x0][0x308] ;  /* 0x0000c200003a7ab9 */ /* 0x000fe20000000a00 */
[----:B------:R-:W-:Y:S01]  /*9d80*/  BSSY B0, `(.L_x_559) ;  /* 0x0000004000007945 */ /* 0x000fe20003800000 */
[----:B------:R-:W-:Y:S01]  /*9d90*/  ISETP.GE.AND P4, PT, R18, R3, PT ;  /* 0x000000031200720c */ /* 0x000fe20003f86270 */
[----:B------:R-:W-:Y:S02]  /*9da0*/  IMAD.WIDE R52, R24, 0x50, R112 ;  /* 0x0000005018347825 */ /* 0x000fe400078e0270 */
[----:B--2---:R-:W-:Y:S10]  /*9db0*/  @!P2 BRA `(.L_x_560) ;  /* 0x000001bc0068a947 */ /* 0x004ff40003800000 */
.L_x_789:
[----:B------:R-:W-:Y:S05]  /*9dc0*/  BSYNC B0 ;  /* 0x0000000000007941 */ /* 0x000fea0003800000 */
.L_x_559:
[----:B------:R-:W-:Y:S04]  /*9dd0*/  BSSY B0, `(.L_x_561) ;  /* 0x0000017000007945 */ /* 0x000fe80003800000 */
[----:B------:R-:W-:Y:S05]  /*9de0*/  @P4 BRA `(.L_x_562) ;  /* 0x0000000000544947 */ /* 0x000fea0003800000 */
[----:B------:R-:W-:Y:S01]  /*9df0*/  ISETP.GE.AND P5, PT, R212, UR60, PT ;  /* 0x0000003cd4007c0c */ /* 0x000fe2000bfa6270 */
[----:B------:R-:W-:Y:S01]  /*9e00*/  IMAD R47, R53, UR56, RZ ;  /* 0x00000038352f7c24 */ /* 0x000fe2000f8e02ff */
[----:B------:R-:W-:Y:S01]  /*9e10*/  MOV R44, R96 ;  /* 0x00000060002c7202 */ /* 0x000fe20000000f00 */
[----:B------:R-:W-:Y:S01]  /*9e20*/  IMAD.MOV.U32 R45, RZ, RZ, R5 ;  /* 0x000000ffff2d7224 */ /* 0x000fe200078e0005 */
[----:B------:R-:W-:Y:S01]  /*9e30*/  ULDC.64 UR4, c[0x0][0x208] ;  /* 0x0000820000047ab9 */ /* 0x000fe20000000a00 */
[C---:B------:R-:W-:Y:S01]  /*9e40*/  IMAD R47, R52.reuse, UR57, R47 ;  /* 0x00000039342f7c24 */ /* 0x040fe2000f8e022f */
[----:B------:R-:W-:Y:S01]  /*9e50*/  ISETP.GE.AND P4, PT, R213, UR60, PT ;  /* 0x0000003cd5007c0c */ /* 0x000fe2000bf86270 */
[----:B------:R-:W-:-:S05]  /*9e60*/  IMAD.WIDE.U32 R44, R52, UR56, R44 ;  /* 0x00000038342c7c25 */ /* 0x000fca000f8e002c */
[----:B------:R-:W-:Y:S01]  /*9e70*/  IADD3 R45, R45, R47, RZ ;  /* 0x0000002f2d2d7210 */ /* 0x000fe20007ffe0ff */
[----:B-1----:R-:W1:Y:S01]  /*9e80*/  @!P5 LDS.128 R40, [R4+0x400] ;  /* 0x000400000428d984 */ /* 0x002e620000000c00 */
[----:B------:R-:W-:-:S04]  /*9e90*/  LEA R54, P2, R44, UR58, 0x1 ;  /* 0x0000003a2c367c11 */ /* 0x000fc8000f8408ff */
[----:B------:R-:W-:Y:S02]  /*9ea0*/  LEA.HI.X R55, R44, UR59, R45, 0x1, P2 ;  /* 0x0000003b2c377c11 */ /* 0x000fe400090f0c2d */
[----:B------:R-:W-:-:S13]  /*9eb0*/  ISETP.GE.AND P2, PT, R225, UR60, PT ;  /* 0x0000003ce1007c0c */ /* 0x000fda000bf46270 */
[----:B------:R-:W3:Y:S04]  /*9ec0*/  @!P2 LDS.128 R44, [R4+0x5400] ;  /* 0x00540000042ca984 */ /* 0x000ee80000000c00 */
[----:B-1----:R-:W-:Y:S01]  /*9ed0*/  @!P5 STG.E.128 desc[UR4][R54.64], R40 ;  /* 0x000000283600d986 */ /* 0x002fe2000c101d04 */
[----:B------:R-:W-:-:S03]  /*9ee0*/  ISETP.GE.AND P5, PT, R224, UR60, PT ;  /* 0x0000003ce0007c0c */ /* 0x000fc6000bfa6270 */
[----:B------:R-:W1:Y:S10]  /*9ef0*/  @!P4 LDS.128 R40, [R4+0x2c00] ;  /* 0x002c00000428c984 */ /* 0x000e740000000c00 */
[----:B------:R-:W4:Y:S04]  /*9f00*/  @!P5 LDS.128 R48, [R4+0x7c00] ;  /* 0x007c00000430d984 */ /* 0x000f280000000c00 */
[----:B---3--:R3:W-:Y:S04]  /*9f10*/  @!P2 STG.E.128 desc[UR4][R54.64+0x100], R44 ;  /* 0x0001002c3600a986 */ /* 0x0087e8000c101d04 */
[----:B-1----:R3:W-:Y:S04]  /*9f20*/  @!P4 STG.E.128 desc[UR4][R54.64+0x80], R40 ;  /* 0x000080283600c986 */ /* 0x0027e8000c101d04 */
[----:B----4-:R3:W-:Y:S02]  /*9f30*/  @!P5 STG.E.128 desc[UR4][R54.64+0x180], R48 ;  /* 0x000180303600d986 */ /* 0x0107e4000c101d04 */
.L_x_562:
[----:B------:R-:W-:Y:S05]  /*9f40*/  BSYNC B0 ;  /* 0x0000000000007941 */ /* 0x000fea0003800000 */
.L_x_561:
[----:B------:R-:W-:Y:S01]  /*9f50*/  ISETP.GE.AND P2, PT, R217, R3, PT ;  /* 0x00000003d900720c */ /* 0x000fe20003f46270 */
[----:B------:R-:W-:-:S12]  /*9f60*/  BSSY B0, `(.L_x_563) ;  /* 0x0000019000007945 */ /* 0x000fd80003800000 */
[----:B------:R-:W-:Y:S05]  /*9f70*/  @P2 BRA `(.L_x_564) ;  /* 0x00000000005c2947 */ /* 0x000fea0003800000 */
[----:B------:R-:W-:Y:S01]  /*9f80*/  ISETP.GE.AND P2, PT, R212, UR60, PT ;  /* 0x0000003cd4007c0c */ /* 0x000fe2000bf46270 */
[----:B---3--:R-:W-:Y:S01]  /*9f90*/  IMAD.MOV.U32 R45, RZ, RZ, R5 ;  /* 0x000000ffff2d7224 */ /* 0x008fe200078e0005 */
[----:B------:R-:W-:Y:S01]  /*9fa0*/  IADD3 R47, P4, R52, 0x20, RZ ;  /* 0x00000020342f7810 */ /* 0x000fe20007f9e0ff */
[----:B------:R-:W-:Y:S01]  /*9fb0*/  ULDC.64 UR4, c[0x0][0x208] ;  /* 0x0000820000047ab9 */ /* 0x000fe20000000a00 */
[----:B------:R-:W-:-:S03]  /*9fc0*/  ISETP.GE.AND P5, PT, R213, UR60, PT ;  /* 0x0000003cd5007c0c */ /* 0x000fc6000bfa6270 */
[----:B------:R-:W-:-:S04]  /*9fd0*/  IMAD.X R44, RZ, RZ, R53, P4 ;  /* 0x000000ffff2c7224 */ /* 0x000fc800020e0635 */
[----:B------:R-:W-:Y:S01]  /*9fe0*/  IMAD R46, R44, UR56, RZ ;  /* 0x000000382c2e7c24 */ /* 0x000fe2000f8e02ff */
[----:B------:R-:W-:Y:S01]  /*9ff0*/  MOV R44, R96 ;  /* 0x00000060002c7202 */ /* 0x000fe20000000f00 */
[----:B-1----:R-:W1:Y:S04]  /*a000*/  @!P2 LDS.128 R40, [R4+0x1400] ;  /* 0x001400000428a984 */ /* 0x002e680000000c00 */
[----:B------:R-:W-:-:S04]  /*a010*/  IMAD.WIDE.U32 R44, R47, UR56, R44 ;  /* 0x000000382f2c7c25 */ /* 0x000fc8000f8e002c */
[----:B------:R-:W-:Y:S01]  /*a020*/  IMAD R47, R47, UR57, R46 ;  /* 0x000000392f2f7c24 */ /* 0x000fe2000f8e022e */
[----:B------:R-:W-:-:S04]  /*a030*/  LEA R54, P4, R44, UR58, 0x1 ;  /* 0x0000003a2c367c11 */ /* 0x000fc8000f8808ff */
[----:B------:R-:W-:-:S04]  /*a040*/  IADD3 R45, R45, R47, RZ ;  /* 0x0000002f2d2d7210 */ /* 0x000fc80007ffe0ff */
        /* <DEDUP_REMOVED lines=10> */
.L_x_564:
[----:B------:R-:W-:Y:S05]  /*a0f0*/  BSYNC B0 ;  /* 0x0000000000007941 */ /* 0x000fea0003800000 */
.L_x_563:
[----:B------:R-:W-:Y:S01]  /*a100*/  ISETP.GE.AND P2, PT, R218, R3, PT ;  /* 0x00000003da00720c */ /* 0x000fe20003f46270 */
[----:B------:R-:W-:-:S12]  /*a110*/  BSSY B0, `(.L_x_565) ;  /* 0x0000019000007945 */ /* 0x000fd80003800000 */
[----:B------:R-:W-:Y:S05]  /*a120*/  @P2 BRA `(.L_x_566) ;  /* 0x00000000005c2947 */ /* 0x000fea0003800000 */
[----:B------:R-:W-:Y:S01]  /*a130*/  ISETP.GE.AND P2, PT, R212, UR60, PT ;  /* 0x0000003cd4007c0c */ /* 0x000fe2000bf46270 */
[----:B---3--:R-:W-:Y:S01]  /*a140*/  IMAD.MOV.U32 R45, RZ, RZ, R5 ;  /* 0x000000ffff2d7224 */ /* 0x008fe200078e0005 */
[----:B------:R-:W-:Y:S01]  /*a150*/  IADD3 R3, P4, R52, 0x40, RZ ;  /* 0x0000004034037810 */ /* 0x000fe20007f9e0ff */
[----:B------:R-:W-:Y:S01]  /*a160*/  ULDC.64 UR4, c[0x0][0x208] ;  /* 0x0000820000047ab9 */ /* 0x000fe20000000a00 */
[----:B------:R-:W-:Y:S02]  /*a170*/  MOV R44, R96 ;  /* 0x00000060002c7202 */ /* 0x000fe40000000f00 */
[----:B------:R-:W-:Y:S01]  /*a180*/  ISETP.GE.AND P5, PT, R213, UR60, PT ;  /* 0x0000003cd5007c0c */ /* 0x000fe2000bfa6270 */
[----:B------:R-:W-:Y:S02]  /*a190*/  IMAD.X R52, RZ, RZ, R53, P4 ;  /* 0x000000ffff347224 */ /* 0x000fe400020e0635 */
[----:B------:R-:W-:-:S04]  /*a1a0*/  IMAD.WIDE.U32 R44, R3, UR56, R44 ;  /* 0x00000038032c7c25 */ /* 0x000fc8000f8e002c */
[----:B-1----:R-:W1:Y:S01]  /*a1b0*/  @!P2 LDS.128 R40, [R4+0x2400] ;  /* 0x002400000428a984 */ /* 0x002e620000000c00 */
[----:B------:R-:W-:-:S04]  /*a1c0*/  IMAD R52, R52, UR56, RZ ;  /* 0x0000003834347c24 */ /* 0x000fc8000f8e02ff */
[----:B------:R-:W-:Y:S01]  /*a1d0*/  IMAD R3, R3, UR57, R52 ;  /* 0x0000003903037c24 */ /* 0x000fe2000f8e0234 */
[----:B------:R-:W-:-:S04]  /*a1e0*/  LEA R52, P4, R44, UR58, 0x1 ;  /* 0x0000003a2c347c11 */ /* 0x000fc8000f8808ff */
[----:B------:R-:W-:-:S04]  /*a1f0*/  IADD3 R3, R45, R3, RZ ;  /* 0x000000032d037210 */ /* 0x000fc80007ffe0ff */
[----:B------:R-:W-:Y:S02]  /*a200*/  LEA.HI.X R53, R44, UR59, R3, 0x1, P4 ;  /* 0x0000003b2c357c11 */ /* 0x000fe4000a0f0c03 */
[----:B------:R-:W-:Y:S01]  /*a210*/  ISETP.GE.AND P4, PT, R225, UR60, PT ;  /* 0x0000003ce1007c0c */ /* 0x000fe2000bf86270 */
[----:B------:R-:W3:Y:S04]  /*a220*/  @!P5 LDS.128 R44, [R4+0x4c00] ;  /* 0x004c0000042cd984 */ /* 0x000ee80000000c00 */
[----:B-1----:R-:W-:Y:S01]  /*a230*/  @!P2 STG.E.128 desc[UR4][R52.64], R40 ;  /* 0x000000283400a986 */ /* 0x002fe2000c101d04 */
[----:B------:R-:W-:-:S07]  /*a240*/  ISETP.GE.AND P2, PT, R224, UR60, PT ;  /* 0x0000003ce0007c0c */ /* 0x000fce000bf46270 */
[----:B------:R-:W1:Y:S06]  /*a250*/  @!P4 LDS.128 R40, [R4+0x7400] ;  /* 0x007400000428c984 */ /* 0x000e6c0000000c00 */
[----:B------:R-:W4:Y:S04]  /*a260*/  @!P2 LDS.128 R48, [R4+0x9c00] ;  /* 0x009c00000430a984 */ /* 0x000f280000000c00 */
[----:B---3--:R3:W-:Y:S04]  /*a270*/  @!P5 STG.E.128 desc[UR4][R52.64+0x80], R44 ;  /* 0x0000802c3400d986 */ /* 0x0087e8000c101d04 */
[----:B-1----:R3:W-:Y:S04]  /*a280*/  @!P4 STG.E.128 desc[UR4][R52.64+0x100], R40 ;  /* 0x000100283400c986 */ /* 0x0027e8000c101d04 */
[----:B----4-:R3:W-:Y:S02]  /*a290*/  @!P2 STG.E.128 desc[UR4][R52.64+0x180], R48 ;  /* 0x000180303400a986 */ /* 0x0107e4000c101d04 */
.L_x_566:
[----:B------:R-:W-:Y:S05]  /*a2a0*/  BSYNC B0 ;  /* 0x0000000000007941 */ /* 0x000fea0003800000 */
.L_x_565:
[----:B------:R-:W-:Y:S01]  /*a2b0*/  @!PT LDS RZ, [RZ] ;  /* 0x00000000fffff984 */ /* 0x000fe20000000800 */
[----:B------:R-:W-:Y:S01]  /*a2c0*/  @!PT LDS RZ, [RZ] ;  /* 0x00000000fffff984 */ /* 0x000fe20000000800 */
[----:B------:R-:W-:Y:S01]  /*a2d0*/  @!PT LDS RZ, [RZ] ;  /* 0x00000000fffff984 */ /* 0x000fe20000000800 */
[----:B------:R-:W-:Y:S01]  /*a2e0*/  @!PT LDS RZ, [RZ] ;  /* 0x00000000fffff984 */ /* 0x000fe20000000800 */
[----:B------:R4:W-:Y:S06]  /*a2f0*/  MEMBAR.ALL.CTA ;  /* 0x0000000000007992 */ /* 0x0009ec0000008000 */
[----:B----4-:R-:W4:Y:S01]  /*a300*/  FENCE.VIEW.ASYNC.S ;  /* 0x00000000000073c6 */ /* 0x010f220000000000 */
[----:B0-2---:R-:W-:Y:S01]  /*a310*/  @!P3 VIADD R0, R0, 0x388c0 ;  /* 0x000388c00000b836 */ /* 0x005fe20000000000 */
[----:B----4-:R0:W-:Y:S01]  /*a320*/  BAR.SYNC.DEFER_BLOCKING R150, 0x80 ;  /* 0x000200960000751d */ /* 0x0101e20000010000 */
[----:B------:R-:W-:-:S03]  /*a330*/  ISETP.NE.AND P4, PT, R114, RZ, PT ;  /* 0x000000ff7200720c */ /* 0x000fc60003f85270 */
[----:B------:R-:W-:Y:S02]  /*a340*/  @!P3 PRMT R0, RZ, 0x654, R0 ;  /* 0x00000654ff00b816 */ /* 0x000fe40000000000 */
[----:B------:R-:W-:Y:S02]  /*a350*/  IADD3 R17, R17, 0x1, RZ ;  /* 0x0000000111117810 */ /* 0x000fe40007ffe0ff */
[----:B------:R-:W-:Y:S01]  /*a360*/  PLOP3.LUT P2, PT, PT, PT, PT, 0x8, 0x0 ;  /* 0x000000000000781c */ /* 0x000fe20003f4e170 */
[----:B------:R2:W-:Y:S01]  /*a370*/  @!P3 SYNCS.ARRIVE.TRANS64.RED.A1T0 RZ, [R0+URZ], RZ ;  /* 0x000000ff00ffb9a7 */ /* 0x0005e2000810043f */
[----:B------:R-:W-:-:S04]  /*a380*/  ISETP.NE.AND P3, PT, R17, 0x2, PT ;  /* 0x000000021100780c */ /* 0x000fc80003f65270 */
[----:B------:R-:W-:Y:S02]  /*a390*/  SEL R17, R17, RZ, P3 ;  /* 0x000000ff11117207 */ /* 0x000fe40001800000 */
[----:B--2---:R-:W-:-:S04]  /*a3a0*/  SEL R0, RZ, 0x1, P3 ;  /* 0x00000001ff007807 */ /* 0x004fc80001800000 */
[----:B------:R-:W-:Y:S01]  /*a3b0*/  LOP3.LUT R219, R219, R0, RZ, 0x3c, !PT ;  /* 0x00000000dbdb7212 */ /* 0x000fe200078e3cff */
[----:B0-----:R-:W-:Y:S06]  /*a3c0*/  @P4 BRA `(.L_x_567) ;  /* 0xffffff8000644947 */ /* 0x001fec000383ffff */
.L_x_455:
[----:B------:R-:W-:Y:S01]  /*a3d0*/  BSSY B0, `(.L_x_568) ;  /* 0x000004a000007945 */ /* 0x000fe20003800000 */
[----:B------:R-:W-:Y:S02]  /*a3e0*/  ISETP.GE.AND P1, PT, R148, 0x1, PT ;  /* 0x000000019400780c */ /* 0x000fe40003f26270 */
[----:B------:R-:W-:Y:S02]  /*a3f0*/  CS2R R2, SRZ ;  /* 0x0000000000027805 */ /* 0x000fe4000001ff00 */
[----:B------:R-:W-:Y:S01]  /*a400*/  PLOP3.LUT P0, PT, PT, PT, PT, 0x80, 0x0 ;  /* 0x000000000000781c */ /* 0x000fe20003f0f070 */
[----:B------:R-:W-:Y:S01]  /*a410*/  IMAD.MOV.U32 R0, RZ, RZ, RZ ;  /* 0x000000ffff007224 */ /* 0x000fe200078e00ff */
[----:B------:R-:W-:Y:S02]  /*a420*/  CS2R R76, SRZ ;  /* 0x00000000004c7805 */ /* 0x000fe4000001ff00 */
[----:B------:R-:W-:Y:S02]  /*a430*/  CS2R R72, SRZ ;  /* 0x0000000000487805 */ /* 0x000fe4000001ff00 */
[----:B------:R-:W-:-:S02]  /*a440*/  CS2R R12, SRZ ;  /* 0x00000000000c7805 */ /* 0x000fc4000001ff00 */
[----:B------:R-:W-:Y:S02]  /*a450*/  CS2R R68, SRZ ;  /* 0x0000000000447805 */ /* 0x000fe4000001ff00 */
[----:B------:R-:W-:Y:S02]  /*a460*/  MOV R146, RZ ;  /* 0x000000ff00927202 */ /* 0x000fe40000000f00 */
        /* <DEDUP_REMOVED lines=18> */
[----:B---3--:R-:W-:Y:S02]  /*a590*/  CS2R R54, SRZ ;  /* 0x0000000000367805 */ /* 0x008fe4000001ff00 */
[----:B------:R-:W-:Y:S02]  /*a5a0*/  CS2R R176, SRZ ;  /* 0x0000000000b07805 */ /* 0x000fe4000001ff00 */
[----:B------:R-:W-:Y:S02]  /*a5b0*/  CS2R R52, SRZ ;  /* 0x0000000000347805 */ /* 0x000fe4000001ff00 */
[----:B------:R-:W-:-:S02]  /*a5c0*/  CS2R R48, SRZ ;  /* 0x0000000000307805 */ /* 0x000fc4000001ff00 */
[----:B------:R-:W-:Y:S02]  /*a5d0*/  CS2R R154, SRZ ;  /* 0x00000000009a7805 */ /* 0x000fe4000001ff00 */
[----:B------:R-:W-:Y:S02]  /*a5e0*/  CS2R R42, SRZ ;  /* 0x00000000002a7805 */ /* 0x000fe4000001ff00 */
[----:B-1----:R-:W-:Y:S02]  /*a5f0*/  CS2R R40, SRZ ;  /* 0x0000000000287805 */ /* 0x002fe4000001ff00 */
        /* <DEDUP_REMOVED lines=19> */
[----:B------:R-:W-:Y:S01]  /*a730*/  CS2R R164, SRZ ;  /* 0x0000000000a47805 */ /* 0x000fe2000001ff00 */
[----:B------:R-:W-:Y:S01]  /*a740*/  IMAD.MOV.U32 R31, RZ, RZ, RZ ;  /* 0x000000ffff1f7224 */ /* 0x000fe200078e00ff */
[----:B------:R-:W-:-:S02]  /*a750*/  CS2R R58, SRZ ;  /* 0x00000000003a7805 */ /* 0x000fc4000001ff00 */
[----:B------:R-:W-:Y:S02]  /*a760*/  CS2R R162, SRZ ;  /* 0x0000000000a27805 */ /* 0x000fe4000001ff00 */
[----:B------:R-:W-:Y:S02]  /*a770*/  MOV R27, RZ ;  /* 0x000000ff001b7202 */ /* 0x000fe40000000f00 */
[----:B------:R-:W-:Y:S02]  /*a780*/  CS2R R50, SRZ ;  /* 0x0000000000327805 */ /* 0x000fe4000001ff00 */
[----:B------:R-:W-:Y:S01]  /*a790*/  CS2R R160, SRZ ;  /* 0x0000000000a07805 */ /* 0x000fe2000001ff00 */
[----:B------:R-:W-:Y:S01]  /*a7a0*/  IMAD.MOV.U32 R47, RZ, RZ, RZ ;  /* 0x000000ffff2f7224 */ /* 0x000fe200078e00ff */
[----:B------:R-:W-:Y:S02]  /*a7b0*/  CS2R R10, SRZ ;  /* 0x00000000000a7805 */ /* 0x000fe4000001ff00 */
[----:B------:R-:W-:-:S02]  /*a7c0*/  CS2R R8, SRZ ;  /* 0x0000000000087805 */ /* 0x000fc4000001ff00 */
[----:B------:R-:W-:Y:S02]  /*a7d0*/  CS2R R38, SRZ ;  /* 0x0000000000267805 */ /* 0x000fe4000001ff00 */
[----:B------:R-:W-:Y:S02]  /*a7e0*/  MOV R24, RZ ;  /* 0x000000ff00187202 */ /* 0x000fe40000000f00 */
[----:B------:R-:W-:Y:S02]  /*a7f0*/  CS2R R34, SRZ ;  /* 0x0000000000227805 */ /* 0x000fe4000001ff00 */
[----:B------:R-:W-:Y:S01]  /*a800*/  CS2R R32, SRZ ;  /* 0x0000000000207805 */ /* 0x000fe2000001ff00 */
[----:B------:R-:W-:Y:S01]  /*a810*/  IMAD.MOV.U32 R7, RZ, RZ, RZ ;  /* 0x000000ffff077224 */ /* 0x000fe200078e00ff */
[----:B------:R-:W-:Y:S02]  /*a820*/  CS2R R28, SRZ ;  /* 0x00000000001c7805 */ /* 0x000fe4000001ff00 */
[----:B------:R-:W-:Y:S01]  /*a830*/  MOV R5, RZ ;  /* 0x000000ff00057202 */ /* 0x000fe20000000f00 */
[----:B------:R-:W-:Y:S06]  /*a840*/  @P2 BRA `(.L_x_569) ;  /* 0x0000000000082947 */ /* 0x000fec0003800000 */
[----:B------:R-:W0:Y:S02]  /*a850*/  FENCE.VIEW.ASYNC.G ;  /* 0x00000000000073c6 */ /* 0x000e240000000100 */
[----:B0-----:R-:W-:Y:S06]  /*a860*/  BAR.ARV 0xc, 0x120 ;  /* 0x0304800000007b1d */ /* 0x001fec0000002000 */
.L_x_569:
[----:B------:R-:W-:Y:S05]  /*a870*/  BSYNC B0 ;  /* 0x0000000000007941 */ /* 0x000fea0003800000 */
.L_x_568:
[----:B------:R-:W-:Y:S01]  /*a880*/  IMAD.MOV.U32 R25, RZ, RZ, RZ ;  /* 0x000000ffff197224 */ /* 0x000fe200078e00ff */
[----:B------:R-:W-:Y:S01]  /*a890*/  MOV R4, RZ ;  /* 0x000000ff00047202 */ /* 0x000fe20000000f00 */
[----:B------:R-:W-:Y:S06]  /*a8a0*/  @!P1 BRA `(.L_x_570) ;  /* 0x0000012400349947 */ /* 0x000fec0003800000 */
[----:B------:R-:W2:Y:S04]  /*a8b0*/  LDL R14, [R1+0x88] ;  /* 0x00008800010e7983 */ /* 0x000ea80000100800 */
[----:B------:R-:W3:Y:S04]  /*a8c0*/  LDL R6, [R1+0x64] ;  /* 0x0000640001067983 */ /* 0x000ee80000100800 */
[----:B--2---:R-:W0:Y:S01]  /*a8d0*/  SHFL.IDX PT, R0, R14, RZ, 0x1f ;  /* 0x00001fff0e007589 */ /* 0x004e2200000e0000 */
[----:B---3--:R-:W-:Y:S02]  /*a8e0*/  LOP3.LUT P0, RZ, R6, 0x9f, RZ, 0xc0, !PT ;  /* 0x0000009f06ff7812 */ /* 0x008fe4000780c0ff */
[----:B0-----:R-:W-:-:S04]  /*a8f0*/  LEA.HI R2, R0, R0, RZ, 0x1 ;  /* 0x0000000000027211 */ /* 0x001fc800078f08ff */
[----:B------:R-:W-:-:S05]  /*a900*/  LOP3.LUT R3, R2, 0x1e, RZ, 0xc0, !PT ;  /* 0x0000001e02037812 */ /* 0x000fca00078ec0ff */
[----:B------:R-:W-:-:S05]  /*a910*/  IMAD.IADD R3, R0, 0x1, -R3 ;  /* 0x0000000100037824 */ /* 0x000fca00078e0a03 */
[----:B------:R-:W-:-:S04]  /*a920*/  LEA R3, R3, R6, 0xd ;  /* 0x0000000603037211 */ /* 0x000fc800078e68ff */
[----:B------:R-:W-:-:S04]  /*a930*/  SHF.R.U32.HI R2, RZ, 0x4, R3 ;  /* 0x00000004ff027819 */ /* 0x000fc80000011603 */
[----:B------:R-:W-:Y:S01]  /*a940*/  LOP3.LUT R2, R2, 0x3fff, RZ, 0xc0, !PT ;  /* 0x00003fff02027812 */ /* 0x000fe200078ec0ff */
[----:B------:R-:W-:Y:S06]  /*a950*/  @!P0 BRA `(.L_x_571) ;  /* 0x0000000000408947 */ /* 0x000fec0003800000 */
        /* <DEDUP_REMOVED lines=8> */
[----:B------:R-:W-:Y:S01]  /*a9e0*/  MOV R7, UR7 ;  /* 0x0000000700077c02 */ /* 0x000fe20008000f00 */
[----:B------:R-:W-:Y:S01]  /*a9f0*/  IMAD.U32 R10, RZ, RZ, UR4 ;  /* 0x00000004ff0a7e24 */ /* 0x000fe2000f8e00ff */
[----:B------:R-:W-:Y:S01]  /*aa00*/  MOV R11, UR5 ;  /* 0x00000005000b7c02 */ /* 0x000fe20008000f00 */
[----:B------:R-:W-:Y:S01]  /*aa10*/  IMAD.MOV.U32 R8, RZ, RZ, 0x70 ;  /* 0x00000070ff087424 */ /* 0x000fe200078e00ff */
[----:B------:R-:W-:Y:S01]  /*aa20*/  MOV R12, 0x1 ;  /* 0x00000001000c7802 */ /* 0x000fe20000000f00 */
[----:B0-----:R-:W-:-:S07]  /*aa30*/  IMAD.MOV.U32 R13, RZ, RZ, RZ ;  /* 0x000000ffff0d7224 */ /* 0x001fce00078e00ff */
[----:B------:R-:W-:-:S07]  /*aa40*/  LEPC R20, `(.L_x_571) ;  /* 0x000000001014794e */ /* 0x000fce0000000000 */
[----:B-1---5:R-:W-:Y:S05]  /*aa50*/  CALL.ABS.NOINC R14 ;  /* 0x000000000e007343 */ /* 0x022fea0003c00000 */
.L_x_571:
[----:B------:R-:W-:Y:S02]  /*aa60*/  ULDC UR4, c[0x0][0x3d4] ;  /* 0x0000f50000047ab9 */ /* 0x000fe40000000800 */
[----:B------:R-:W-:-:S13]  /*aa70*/  ISETP.LT.AND P0, PT, RZ, UR4, PT ;  /* 0x00000004ff007c0c */ /* 0x000fda000bf01270 */
[----:B------:R-:W-:Y:S05]  /*aa80*/  @P0 BRA `(.L_x_572) ;  /* 0x0000000000400947 */ /* 0x000fea0003800000 */
[----:B------:R-:W2:Y:S02]  /*aa90*/  LDL R20, [R1+0x68] ;  /* 0x0000680001147983 */ /* 0x000ea40000100800 */
[----:B--2---:R-:W-:-:S04]  /*aaa0*/  LEA.HI R0, R20, R20, RZ, 0x1 ;  /* 0x0000001414007211 */ /* 0x004fc800078f08ff */
[----:B------:R-:W-:-:S04]  /*aab0*/  LOP3.LUT R0, R0, 0xfffffffe, RZ, 0xc0, !PT ;  /* 0xfffffffe00007812 */ /* 0x000fc800078ec0ff */
[----:B------:R-:W-:-:S04]  /*aac0*/  IADD3 R0, R20, -R0, RZ ;  /* 0x8000000014007210 */ /* 0x000fc80007ffe0ff */
[----:B------:R-:W-:-:S04]  /*aad0*/  SHF.L.U32 R3, R0, 0x1f, RZ ;  /* 0x0000001f00037819 */ /* 0x000fc800000006ff */
[----:B------:R0:W1:Y:S03]  /*aae0*/  SYNCS.PHASECHK.TRANS64.TRYWAIT P0, [R16+URZ+0x38800], R3 ;  /* 0x03880003100075a7 */ /* 0x000066000800017f */
[----:B-1----:R-:W-:Y:S05]  /*aaf0*/  @!P0 NANOSLEEP.SYNCS 0x989680 ;  /* 0x009896800000895d */ /* 0x002fea0003900000 */
[----:B------:R-:W1:Y:S01]  /*ab00*/  @!P0 SYNCS.PHASECHK.TRANS64 P0, [R16+URZ+0x38800], R3 ;  /* 0x03880003100085a7 */ /* 0x000e62000800007f */
[----:B------:R-:W-:Y:S04]  /*ab10*/  BSSY B0, `(.L_x_573) ;  /* 0x0000006000007945 */ /* 0x000fe80003800000 */
[----:B-1----:R-:W-:Y:S05]  /*ab20*/  @P0 BRA `(.L_x_574) ;  /* 0x0000000000100947 */ /* 0x002fea0003800000 */
.L_x_575:
[----:B-1----:R1:W2:Y:S02]  /*ab30*/  SYNCS.PHASECHK.TRANS64.TRYWAIT P0, [R16+URZ+0x38800], R3 ;  /* 0x03880003100075a7 */ /* 0x0022a4000800017f */
[----:B--2---:R-:W-:Y:S05]  /*ab40*/  @!P0 NANOSLEEP.SYNCS 0x989680 ;  /* 0x009896800000895d */ /* 0x004fea0003900000 */
[----:B------:R-:W2:Y:S02]  /*ab50*/  @!P0 SYNCS.PHASECHK.TRANS64 P0, [R16+URZ+0x38800], R3 ;  /* 0x03880003100085a7 */ /* 0x000ea4000800007f */
[----:B--2---:R-:W-:Y:S05]  /*ab60*/  @!P0 BRA `(.L_x_575) ;  /* 0xfffffffc00f08947 */ /* 0x004fea000383ffff */
.L_x_574:
[----:B------:R-:W-:Y:S05]  /*ab70*/  BSYNC B0 ;  /* 0x0000000000007941 */ /* 0x000fea0003800000 */
.L_x_573:
[----:B------:R-:W-:Y:S05]  /*ab80*/  BRA `(.L_x_576) ;  /* 0x0000006800d47947 */ /* 0x000fea0003800000 */
.L_x_572:
[----:B------:R-:W2:Y:S01]  /*ab90*/  LDL R24, [R1+0x64] ;  /* 0x0000640001187983 */ /* 0x000ea20000100800 */
[----:B-----5:R-:W-:Y:S01]  /*aba0*/  SHF.R.S32.HI R0, RZ, 0x1f, R147 ;  /* 0x0000001fff007819 */ /* 0x020fe20000011493 */
[----:B------:R-:W-:Y:S01]  /*abb0*/  ULDC.64 UR4, c[0x0][0x3d8] ;  /* 0x0000f60000047ab9 */ /* 0x000fe20000000a00 */
[----:B------:R-:W-:Y:S01]  /*abc0*/  ULDC.64 UR6, c[0x0][0x3e8] ;  /* 0x0000fa0000067ab9 */ /* 0x000fe20000000a00 */
[----:B------:R-:W-:Y:S01]  /*abd0*/  IMAD.WIDE.U32 R4, R147, UR4, RZ ;  /* 0x0000000493047c25 */ /* 0x000fe2000f8e00ff */
[----:B------:R-:W-:Y:S02]  /*abe0*/  SHF.R.S32.HI R10, RZ, 0x1f, R22 ;  /* 0x0000001fff0a7819 */ /* 0x000fe40000011416 */
[----:B------:R-:W-:Y:S01]  /*abf0*/  SHF.R.S32.HI R12, RZ, 0x1f, R212 ;  /* 0x0000001fff0c7819 */ /* 0x000fe200000114d4 */
[----:B------:R-:W-:-:S04]  /*ac00*/  IMAD R6, R0, UR4, RZ ;  /* 0x0000000400067c24 */ /* 0x000fc8000f8e02ff */
[----:B------:R-:W-:Y:S01]  /*ac10*/  IMAD R9, R147, UR5, R6 ;  /* 0x0000000593097c24 */ /* 0x000fe2000f8e0206 */
[----:B------:R-:W-:Y:S01]  /*ac20*/  ULDC.64 UR4, c[0x0][0x3c8] ;  /* 0x0000f20000047ab9 */ /* 0x000fe20000000a00 */
[----:B------:R-:W-:Y:S01]  /*ac30*/  IMAD R6, R0, UR6, RZ ;  /* 0x0000000600067c24 */ /* 0x000fe2000f8e02ff */
[-C--:B------:R-:W-:Y:S01]  /*ac40*/  IADD3 R0, P0, R22, R4.reuse, RZ ;  /* 0x0000000416007210 */ /* 0x080fe20007f1e0ff */
[----:B------:R-:W-:Y:S01]  /*ac50*/  IMAD.IADD R9, R9, 0x1, R5 ;  /* 0x0000000109097824 */ /* 0x000fe200078e0205 */
[----:B------:R-:W-:Y:S01]  /*ac60*/  LEA R28, P1, R4, UR4, 0x1 ;  /* 0x00000004041c7c11 */ /* 0x000fe2000f8208ff */
[C---:B------:R-:W-:Y:S01]  /*ac70*/  IMAD R31, R147.reuse, UR7, R6 ;  /* 0x00000007931f7c24 */ /* 0x040fe2000f8e0206 */
[----:B------:R-:W-:Y:S01]  /*ac80*/  LEA R26, P2, R0, UR4, 0x1 ;  /* 0x00000004001a7c11 */ /* 0x000fe2000f8408ff */
[----:B------:R-:W-:Y:S01]  /*ac90*/  IMAD.WIDE.U32 R6, R147, UR6, RZ ;  /* 0x0000000693067c25 */ /* 0x000fe2000f8e00ff */
[----:B------:R-:W-:Y:S01]  /*aca0*/  IADD3.X R3, R10, R9, RZ, P0, !PT ;  /* 0x000000090a037210 */ /* 0x000fe200007fe4ff */
[----:B------:R-:W-:Y:S01]  /*acb0*/  ULDC.64 UR6, c[0x0][0x3e0] ;  /* 0x0000f80000067ab9 */ /* 0x000fe20000000a00 */
[----:B------:R-:W-:Y:S01]  /*acc0*/  LEA.HI.X R29, R4, UR5, R9, 0x1, P1 ;  /* 0x00000005041d7c11 */ /* 0x000fe200088f0c09 */
[----:B------:R-:W-:Y:S01]  /*acd0*/  IMAD.IADD R31, R31, 0x1, R7 ;  /* 0x000000011f1f7824 */ /* 0x000fe200078e0207 */
[----:B------:R-:W-:-:S02]  /*ace0*/  IADD3 R5, P0, R212, R4, RZ ;  /* 0x00000004d4057210 */ /* 0x000fc40007f1e0ff */
[----:B------:R-:W-:Y:S02]  /*acf0*/  LEA.HI.X R27, R0, UR5, R3, 0x1, P2 ;  /* 0x00000005001b7c11 */ /* 0x000fe400090f0c03 */
[-C--:B------:R-:W-:Y:S01]  /*ad00*/  IADD3 R8, P4, R22, R6.reuse, RZ ;  /* 0x0000000616087210 */ /* 0x080fe20007f9e0ff */
[----:B------:R-:W-:Y:S01]  /*ad10*/  IMAD.X R4, R12, 0x1, R9, P0 ;  /* 0x000000010c047824 */ /* 0x000fe200000e0609 */
[----:B------:R-:W-:Y:S02]  /*ad20*/  IADD3 R0, P5, R212, R6, RZ ;  /* 0x00000006d4007210 */ /* 0x000fe40007fbe0ff */
[----:B------:R-:W-:Y:S02]  /*ad30*/  IADD3.X R7, R10, R31, RZ, P4, !PT ;  /* 0x0000001f0a077210 */ /* 0x000fe400027fe4ff */
[----:B------:R-:W-:Y:S02]  /*ad40*/  LEA R32, P2, R8, UR6, 0x1 ;  /* 0x0000000608207c11 */ /* 0x000fe4000f8408ff */
[----:B------:R-:W-:-:S02]  /*ad50*/  LEA R34, P3, R5, UR4, 0x1 ;  /* 0x0000000405227c11 */ /* 0x000fc4000f8608ff */
[----:B------:R-:W-:Y:S02]  /*ad60*/  LEA R36, P4, R0, UR6, 0x1 ;  /* 0x0000000600247c11 */ /* 0x000fe4000f8808ff */
[----:B------:R-:W-:Y:S02]  /*ad70*/  IADD3.X R3, R12, R31, RZ, P5, !PT ;  /* 0x0000001f0c037210 */ /* 0x000fe40002ffe4ff */
[----:B------:R-:W-:Y:S02]  /*ad80*/  LEA R30, P0, R6, UR6, 0x1 ;  /* 0x00000006061e7c11 */ /* 0x000fe4000f8008ff */
[----:B------:R-:W-:Y:S02]  /*ad90*/  LEA.HI.X R33, R8, UR7, R7, 0x1, P2 ;  /* 0x0000000708217c11 */ /* 0x000fe400090f0c07 */
[----:B------:R-:W-:Y:S02]  /*ada0*/  LEA.HI.X R35, R5, UR5, R4, 0x1, P3 ;  /* 0x0000000505237c11 */ /* 0x000fe400098f0c04 */
[----:B------:R-:W-:-:S02]  /*adb0*/  LEA.HI.X R37, R0, UR7, R3, 0x1, P4 ;  /* 0x0000000700257c11 */ /* 0x000fc4000a0f0c03 */
[----:B------:R-:W-:Y:S02]  /*adc0*/  LEA.HI.X R31, R6, UR7, R31, 0x1, P0 ;  /* 0x00000007061f7c11 */ /* 0x000fe400080f0c1f */
[----:B--2---:R-:W-:-:S13]  /*add0*/  LOP3.LUT P1, RZ, R24, 0x3ff, RZ, 0xc0, !PT ;  /* 0x000003ff18ff7812 */ /* 0x004fda000782c0ff */
        /* <DEDUP_REMOVED lines=16> */
[----:B-1----:R-:W-:Y:S05]  /*aee0*/  CALL.ABS.NOINC R14 ;  /* 0x000000000e007343 */ /* 0x002fea0003c00000 */
.L_x_577:
[----:B------:R-:W-:Y:S01]  /*aef0*/  ULDC.U8 UR4, c[0x0][0x3f0] ;  /* 0x0000fc0000047ab9 */ /* 0x000fe20000000000 */
[----:B------:R-:W-:Y:S01]  /*af00*/  IMAD R0, R149, -0x80, R151 ;  /* 0xffffff8095007824 */ /* 0x000fe200078e0297 */
[----:B------:R-:W-:Y:S01]  /*af10*/  ISETP.NE.AND P0, PT, RZ, UR4, PT ;  /* 0x00000004ff007c0c */ /* 0x000fe2000bf05270 */
[----:B------:R-:W-:Y:S01]  /*af20*/  BSSY B0, `(.L_x_578) ;  /* 0x0000673000007945 */ /* 0x000fe20003800000 */
[----:B------:R-:W-:Y:S02]  /*af30*/  LEA R3, R236, R24, 0x1 ;  /* 0x00000018ec037211 */ /* 0x000fe400078e08ff */
[----:B------:R-:W-:-:S09]  /*af40*/  VIMNMX R0, R0, 0x80, PT ;  /* 0x0000008000007848 */ /* 0x000fd20003fe0100 */
[----:B------:R-:W-:Y:S05]  /*af50*/  @!P0 BRA `(.L_x_579) ;  /* 0x0000003000388947 */ /* 0x000fea0003800000 */
        /* <DEDUP_REMOVED lines=11> */
[----:B------:R-:W-:Y:S01]  /*b010*/  ULDC UR4, c[0x0][0x3d4] ;  /* 0x0000f50000047ab9 */ /* 0x000fe20000000800 */
[----:B------:R-:W-:Y:S02]  /*b020*/  CS2R R10, SRZ ;  /* 0x00000000000a7805 */ /* 0x000fe4000001ff00 */
[----:B------:R-:W-:Y:S02]  /*b030*/  ISETP.GE.AND P1, PT, R22, UR4, PT ;  /* 0x0000000416007c0c */ /* 0x000fe4000bf26270 */
[----:B------:R-:W-:Y:S02]  /*b040*/  CS2R R12, SRZ ;  /* 0x00000000000c7805 */ /* 0x000fe4000001ff00 */
[----:B------:R-:W-:Y:S02]  /*b050*/  ISETP.GE.AND P2, PT, R215, UR4, PT ;  /* 0x00000004d7007c0c */ /* 0x000fe4000bf46270 */
[----:B------:R-:W-:Y:S02]  /*b060*/  CS2R R14, SRZ ;  /* 0x00000000000e7805 */ /* 0x000fe4000001ff00 */
[----:B------:R-:W-:-:S02]  /*b070*/  ISETP.GE.AND P3, PT, R214, UR4, PT ;  /* 0x00000004d6007c0c */ /* 0x000fc4000bf66270 */
[----:B------:R-:W-:Y:S02]  /*b080*/  CS2R R24, SRZ ;  /* 0x0000000000187805 */ /* 0x000fe4000001ff00 */
[----:B------:R-:W-:Y:S02]  /*b090*/  ISETP.GE.AND P4, PT, R216, UR4, PT ;  /* 0x00000004d8007c0c */ /* 0x000fe4000bf86270 */
[----:B------:R-:W-:Y:S02]  /*b0a0*/  CS2R R4, SRZ ;  /* 0x0000000000047805 */ /* 0x000fe4000001ff00 */
[----:B------:R-:W-:Y:S02]  /*b0b0*/  CS2R R6, SRZ ;  /* 0x0000000000067805 */ /* 0x000fe4000001ff00 */
[----:B------:R-:W-:Y:S02]  /*b0c0*/  CS2R R8, SRZ ;  /* 0x0000000000087805 */ /* 0x000fe4000001ff00 */
[----:B------:R-:W-:Y:S01]  /*b0d0*/  CS2R R20, SRZ ;  /* 0x0000000000147805 */ /* 0x000fe2000001ff00 */
[----:B------:R-:W-:-:S02]  /*b0e0*/  ULDC.64 UR6, c[0x0][0x208] ;  /* 0x0000820000067ab9 */ /* 0x000fc40000000a00 */
[----:B------:R0:W5:Y:S04]  /*b0f0*/  @!P1 LDG.E.64 R10, desc[UR6][R26.64] ;  /* 0x000000061a0a9981 */ /* 0x000168000c1e1b00 */
[----:B------:R0:W5:Y:S04]  /*b100*/  @!P2 LDG.E.64 R12, desc[UR6][R26.64+0x40] ;  /* 0x000040061a0ca981 */ /* 0x000168000c1e1b00 */
[----:B------:R0:W5:Y:S04]  /*b110*/  @!P3 LDG.E.64 R14, desc[UR6][R26.64+0x80] ;  /* 0x000080061a0eb981 */ /* 0x000168000c1e1b00 */
[----:B------:R0:W5:Y:S04]  /*b120*/  @!P4 LDG.E.64 R24, desc[UR6][R26.64+0xc0] ;  /* 0x0000c0061a18c981 */ /* 0x000168000c1e1b00 */
[----:B------:R0:W5:Y:S04]  /*b130*/  @!P1 LDG.E.64 R4, desc[UR6][R32.64] ;  /* 0x0000000620049981 */ /* 0x000168000c1e1b00 */
[----:B------:R0:W5:Y:S04]  /*b140*/  @!P2 LDG.E.64 R6, desc[UR6][R32.64+0x40] ;  /* 0x000040062006a981 */ /* 0x000168000c1e1b00 */
[----:B------:R0:W5:Y:S04]  /*b150*/  @!P3 LDG.E.64 R8, desc[UR6][R32.64+0x80] ;  /* 0x000080062008b981 */ /* 0x000168000c1e1b00 */
[----:B------:R0:W5:Y:S02]  /*b160*/  @!P4 LDG.E.64 R20, desc[UR6][R32.64+0xc0] ;  /* 0x0000c0062014c981 */ /* 0x000164000c1e1b00 */
.L_x_581:
[----:B------:R-:W-:Y:S05]  /*b170*/  BSYNC B1 ;  /* 0x0000000000017941 */ /* 0x000fea0003800000 */
.L_x_580:
[----:B------:R-:W2:Y:S01]  /*b180*/  LDL R53, [R1+0x68] ;  /* 0x0000680001357983 */ /* 0x000ea20000100800 */
[----:B------:R-:W-:Y:S01]  /*b190*/  UMOV UR4, 0xffffffff ;  /* 0xffffffff00047882 */ /* 0x000fe20000000000 */
[----:B0----5:R-:W-:Y:S01]  /*b1a0*/  IMAD.MOV.U32 R26, RZ, RZ, R10 ;  /* 0x000000ffff1a7224 */ /* 0x021fe200078e000a */
[----:B------:R-:W-:Y:S01]  /*b1b0*/  SHF.R.U64 R39, R10, 0x10, R11 ;  /* 0x000000100a277819 */ /* 0x000fe2000000120b */
[----:B------:R-:W-:Y:S01]  /*b1c0*/  IMAD.MOV.U32 R37, RZ, RZ, R24 ;  /* 0x000000ffff257224 */ /* 0x000fe200078e0018 */
[----:B------:R-:W-:Y:S01]  /*b1d0*/  MOV R38, R25 ;  /* 0x0000001900267202 */ /* 0x000fe20000000f00 */
[----:B------:R-:W-:Y:S01]  /*b1e0*/  IMAD.MOV.U32 R10, RZ, RZ, R4 ;  /* 0x000000ffff0a7224 */ /* 0x000fe200078e0004 */
[--C-:B------:R-:W-:Y:S01]  /*b1f0*/  SHF.R.U64 R45, R24, 0x10, R25.reuse ;  /* 0x00000010182d7819 */ /* 0x100fe20000001219 */
[----:B------:R-:W-:Y:S01]  /*b200*/  IMAD.MOV.U32 R33, RZ, RZ, R12 ;  /* 0x000000ffff217224 */ /* 0x000fe200078e000c */
[----:B------:R-:W-:Y:S01]  /*b210*/  SHF.R.U32.HI R46, RZ, 0x10, R25 ;  /* 0x00000010ff2e7819 */ /* 0x000fe20000011619 */
[----:B------:R-:W-:Y:S01]  /*b220*/  IMAD.MOV.U32 R25, RZ, RZ, R6 ;  /* 0x000000ffff197224 */ /* 0x000fe200078e0006 */
[----:B------:R-:W-:Y:S01]  /*b230*/  SHF.R.U64 R47, R4, 0x10, R5 ;  /* 0x00000010042f7819 */ /* 0x000fe20000001205 */
[----:B------:R-:W-:Y:S01]  /*b240*/  IMAD.MOV.U32 R35, RZ, RZ, R14 ;  /* 0x000000ffff237224 */ /* 0x000fe200078e000e */
[----:B------:R-:W-:-:S02]  /*b250*/  MOV R32, R7 ;  /* 0x0000000700207202 */ /* 0x000fc40000000f00 */
[--C-:B------:R-:W-:Y:S01]  /*b260*/  SHF.R.U64 R49, R6, 0x10, R7.reuse ;  /* 0x0000001006317819 */ /* 0x100fe20000001207 */
[----:B------:R-:W-:Y:S01]  /*b270*/  IMAD.MOV.U32 R6, RZ, RZ, R8 ;  /* 0x000000ffff067224 */ /* 0x000fe200078e0008 */
[----:B------:R-:W-:Y:S02]  /*b280*/  SHF.R.U32.HI R50, RZ, 0x10, R7 ;  /* 0x00000010ff327819 */ /* 0x000fe40000011607 */
[----:B------:R-:W-:Y:S02]  /*b290*/  MOV R27, R11 ;  /* 0x0000000b001b7202 */ /* 0x000fe40000000f00 */
[----:B------:R-:W-:Y:S02]  /*b2a0*/  SHF.R.U32.HI R40, RZ, 0x10, R11 ;  /* 0x00000010ff287819 */ /* 0x000fe4000001160b */
[----:B------:R-:W-:Y:S02]  /*b2b0*/  MOV R34, R13 ;  /* 0x0000000d00227202 */ /* 0x000fe40000000f00 */
[----:B------:R-:W-:-:S02]  /*b2c0*/  SHF.R.U64 R41, R12, 0x10, R13 ;  /* 0x000000100c297819 */ /* 0x000fc4000000120d */
[----:B------:R-:W-:Y:S02]  /*b2d0*/  SHF.R.U32.HI R42, RZ, 0x10, R13 ;  /* 0x00000010ff2a7819 */ /* 0x000fe4000001160d */
[----:B------:R-:W-:Y:S02]  /*b2e0*/  MOV R36, R15 ;  /* 0x0000000f00247202 */ /* 0x000fe40000000f00 */
[--C-:B------:R-:W-:Y:S02]  /*b2f0*/  SHF.R.U64 R43, R14, 0x10, R15.reuse ;  /* 0x000000100e2b7819 */ /* 0x100fe4000000120f */
[----:B------:R-:W-:Y:S02]  /*b300*/  SHF.R.U32.HI R44, RZ, 0x10, R15 ;  /* 0x00000010ff2c7819 */ /* 0x000fe4000001160f */
[----:B------:R-:W-:Y:S02]  /*b310*/  MOV R24, R5 ;  /* 0x0000000500187202 */ /* 0x000fe40000000f00 */
[----:B------:R-:W-:-:S02]  /*b320*/  SHF.R.U32.HI R48, RZ, 0x10, R5 ;  /* 0x00000010ff307819 */ /* 0x000fc40000011605 */
[----:B------:R-:W-:Y:S02]  /*b330*/  MOV R7, R9 ;  /* 0x0000000900077202 */ /* 0x000fe40000000f00 */
[--C-:B------:R-:W-:Y:S02]  /*b340*/  SHF.R.U64 R51, R8, 0x10, R9.reuse ;  /* 0x0000001008337819 */ /* 0x100fe40000001209 */
[----:B------:R-:W-:Y:S02]  /*b350*/  SHF.R.U32.HI R52, RZ, 0x10, R9 ;  /* 0x00000010ff347819 */ /* 0x000fe40000011609 */
[----:B--2---:R-:W-:Y:S01]  /*b360*/  LEA.HI R4, R53, R53, RZ, 0x1 ;  /* 0x0000003535047211 */ /* 0x004fe200078f08ff */
[----:B------:R-:W-:Y:S06]  /*b370*/  BRA.DIV UR4, `(.L_x_582) ;  /* 0x000001aa040c7947 */ /* 0x000fec000b800000 */
.L_x_792:
[----:B------:R-:W-:Y:S01]  /*b380*/  UMOV UR4, 0xffffffff ;  /* 0xffffffff00047882 */ /* 0x000fe20000000000 */
[----:B------:R-:W-:Y:S02]  /*b390*/  LOP3.LUT R4, R4, 0xfffffffe, RZ, 0xc0, !PT ;  /* 0xfffffffe04047812 */ /* 0x000fe400078ec0ff */
[----:B------:R-:W-:Y:S05]  /*b3a0*/  BRA.DIV UR4, `(.L_x_583) ;  /* 0x000001aa04287947 */ /* 0x000fea000b800000 */
.L_x_795:
[----:B------:R-:W-:Y:S01]  /*b3b0*/  UMOV UR4, 0xffffffff ;  /* 0xffffffff00047882 */ /* 0x000fe20000000000 */
[----:B------:R-:W-:Y:S02]  /*b3c0*/  IMAD.IADD R4, R53, 0x1, -R4 ;  /* 0x0000000135047824 */ /* 0x000fe400078e0a04 */
[----:B------:R-:W-:Y:S05]  /*b3d0*/  BRA.DIV UR4, `(.L_x_584) ;  /* 0x000001aa04447947 */ /* 0x000fea000b800000 */
.L_x_798:
[----:B------:R-:W-:Y:S01]  /*b3e0*/  UMOV UR4, 0xffffffff ;  /* 0xffffffff00047882 */ /* 0x000fe20000000000 */
[----:B------:R-:W-:Y:S02]  /*b3f0*/  SHF.L.U32 R5, R4, 0x1f, RZ ;  /* 0x0000001f04057819 */ /* 0x000fe400000006ff */
[----:B------:R-:W-:Y:S05]  /*b400*/  BRA.DIV UR4, `(.L_x_585) ;  /* 0x000001aa04607947 */ /* 0x000fea000b800000 */
.L_x_801:
[----:B------:R-:W0:Y:S01]  /*b410*/  SYNCS.PHASECHK.TRANS64.TRYWAIT P1, [R16+URZ+0x38800], R5 ;  /* 0x03880005100075a7 */ /* 0x000e22000802017f */
[--C-:B------:R-:W-:Y:S01]  /*b420*/  IMAD.MOV.U32 R11, RZ, RZ, R21.reuse ;  /* 0x000000ffff0b7224 */ /* 0x100fe200078e0015 */
[----:B------:R-:W-:Y:S01]  /*b430*/  MOV R4, R20 ;  /* 0x0000001400047202 */ /* 0x000fe20000000f00 */
[----:B------:R-:W-:Y:S01]  /*b440*/  BSSY B1, `(.L_x_586) ;  /* 0x0000013000017945 */ /* 0x000fe20003800000 */
[----:B------:R-:W-:Y:S02]  /*b450*/  PRMT R28, R10, 0x5410, R24 ;  /* 0x000054100a1c7816 */ /* 0x000fe40000000018 */
[--C-:B------:R-:W-:Y:S02]  /*b460*/  SHF.R.U64 R30, R20, 0x10, R21.reuse ;  /* 0x00000010141e7819 */ /* 0x100fe40000001215 */
[----:B------:R-:W-:Y:S02]  /*b470*/  SHF.R.U32.HI R31, RZ, 0x10, R21 ;  /* 0x00000010ff1f7819 */ /* 0x000fe40000011615 */
[----:B------:R-:W-:-:S02]  /*b480*/  PRMT R26, R26, 0x5410, R27 ;  /* 0x000054101a1a7816 */ /* 0x000fc4000000001b */
[----:B------:R-:W-:Y:S02]  /*b490*/  PRMT R24, R25, 0x5410, R32 ;  /* 0x0000541019187816 */ /* 0x000fe40000000020 */
[----:B------:R-:W-:Y:S02]  /*b4a0*/  PRMT R27, R39, 0x5410, R40 ;  /* 0x00005410271b7816 */ /* 0x000fe40000000028 */
[----:B------:R-:W-:Y:S02]  /*b4b0*/  PRMT R20, R33, 0x5410, R34 ;  /* 0x0000541021147816 */ /* 0x000fe40000000022 */
[----:B------:R-:W-:Y:S02]  /*b4c0*/  PRMT R21, R41, 0x5410, R42 ;  /* 0x0000541029157816 */ /* 0x000fe4000000002a */
[----:B------:R-:W-:Y:S02]  /*b4d0*/  PRMT R12, R35, 0x5410, R36 ;  /* 0x00005410230c7816 */ /* 0x000fe40000000024 */
[----:B------:R-:W-:-:S02]  /*b4e0*/  PRMT R13, R43, 0x5410, R44 ;  /* 0x000054102b0d7816 */ /* 0x000fc4000000002c */
[----:B------:R-:W-:Y:S02]  /*b4f0*/  PRMT R8, R37, 0x5410, R38 ;  /* 0x0000541025087816 */ /* 0x000fe40000000026 */
[----:B------:R-:W-:Y:S02]  /*b500*/  PRMT R9, R45, 0x5410, R46 ;  /* 0x000054102d097816 */ /* 0x000fe4000000002e */
[----:B------:R-:W-:Y:S02]  /*b510*/  PRMT R29, R47, 0x5410, R48 ;  /* 0x000054102f1d7816 */ /* 0x000fe40000000030 */
[----:B------:R-:W-:Y:S02]  /*b520*/  PRMT R25, R49, 0x5410, R50 ;  /* 0x0000541031197816 */ /* 0x000fe40000000032 */
[----:B------:R-:W-:Y:S02]  /*b530*/  PRMT R14, R6, 0x5410, R7 ;  /* 0x00005410060e7816 */ /* 0x000fe40000000007 */
[----:B------:R-:W-:-:S02]  /*b540*/  PRMT R15, R51, 0x5410, R52 ;  /* 0x00005410330f7816 */ /* 0x000fc40000000034 */
[----:B------:R-:W-:Y:S01]  /*b550*/  PRMT R10, R4, 0x5410, R11 ;  /* 0x00005410040a7816 */ /* 0x000fe2000000000b */
[----:B0-----:R-:W-:Y:S06]  /*b560*/  @!P1 BRA `(.L_x_587) ;  /* 0x000001a800309947 */ /* 0x001fec0003800000 */
.L_x_802:
[----:B------:R-:W-:Y:S05]  /*b570*/  BSYNC B1 ;  /* 0x0000000000017941 */ /* 0x000fea0003800000 */
.L_x_586:
[----:B------:R-:W-:Y:S01]  /*b580*/  BSSY B1, `(.L_x_588) ;  /* 0x00000aa000017945 */ /* 0x000fe20003800000 */
[----:B------:R-:W-:-:S03]  /*b590*/  PRMT R11, R30, 0x5410, R31 ;  /* 0x000054101e0b7816 */ /* 0x000fc6000000001f */
[----:B------:R-:W-:Y:S05]  /*b5a0*/  @P0 BRA `(.L_x_589) ;  /* 0x00000008009c0947 */ /* 0x000fea0003800000 */
[----:B0-----:R-:W0:Y:S01]  /*b5b0*/  LDC R5, c[0x0][0x3d4] ;  /* 0x0000f500ff057b82 */ /* 0x001e220000000800 */
[----:B------:R-:W-:Y:S01]  /*b5c0*/  BSSY B2, `(.L_x_590) ;  /* 0x000002c000027945 */ /* 0x000fe20003800000 */
[-C--:B0-----:R-:W-:Y:S02]  /*b5d0*/  ISETP.GE.AND P0, PT, R22, R5.reuse, PT ;  /* 0x000000051600720c */ /* 0x081fe40003f06270 */
[-C--:B------:R-:W-:Y:S02]  /*b5e0*/  ISETP.GE.AND P1, PT, R215, R5.reuse, PT ;  /* 0x00000005d700720c */ /* 0x080fe40003f26270 */
[-C--:B------:R-:W-:Y:S02]  /*b5f0*/  ISETP.GE.AND P2, PT, R214, R5.reuse, PT ;  /* 0x00000005d600720c */ /* 0x080fe40003f46270 */
[----:B------:R-:W-:-:S07]  /*b600*/  ISETP.GE.AND P3, PT, R216, R5, PT ;  /* 0x00000005d800720c */ /* 0x000fce0003f66270 */
[----:B------:R-:W-:Y:S06]  /*b610*/  @P0 BRA `(.L_x_591) ;  /* 0x0000000000980947 */ /* 0x000fec0003800000 */
[----:B------:R-:W0:Y:S01]  /*b620*/  LDS.128 R4, [R3] ;  /* 0x0000000003047984 */ /* 0x000e220000000c00 */
[----:B------:R-:W-:Y:S02]  /*b630*/  HADD2.F32 R37, -RZ, R28.H0_H0 ;  /* 0x2000001cff257230 */ /* 0x000fe40000004100 */
[----:B------:R-:W-:Y:S02]  /*b640*/  HADD2.F32 R35, -RZ, R26.H0_H0 ;  /* 0x2000001aff237230 */ /* 0x000fe40000004100 */
[----:B------:R-:W-:Y:S02]  /*b650*/  HADD2.F32 R34, -RZ, R27.H0_H0 ;  /* 0x2000001bff227230 */ /* 0x000fe40000004100 */
[----:B------:R-:W-:Y:S02]  /*b660*/  HADD2.F32 R36, -RZ, R29.H0_H0 ;  /* 0x2000001dff247230 */ /* 0x000fe40000004100 */
[--C-:B0-----:R-:W-:Y:S02]  /*b670*/  HADD2.F32 R30, -RZ, R4.reuse.H0_H0 ;  /* 0x20000004ff1e7230 */ /* 0x101fe40000004100 */
[----:B------:R-:W-:-:S02]  /*b680*/  HADD2.F32 R4, -RZ, R4.H1_H1 ;  /* 0x30000004ff047230 */ /* 0x000fc40000004100 */
[--C-:B------:R-:W-:Y:S02]  /*b690*/  HADD2.F32 R31, -RZ, R5.reuse.H0_H0 ;  /* 0x20000005ff1f7230 */ /* 0x100fe40000004100 */
[----:B------:R-:W-:Y:S02]  /*b6a0*/  HADD2.F32 R5, -RZ, R5.H1_H1 ;  /* 0x30000005ff057230 */ /* 0x000fe40000004100 */
[C---:B------:R-:W-:Y:S01]  /*b6b0*/  FMUL.FTZ R39, R4.reuse, R37 ;  /* 0x0000002504277220 */ /* 0x040fe20000410000 */
[-C--:B------:R-:W-:Y:S01]  /*b6c0*/  FMUL.FTZ R4, R4, R35.reuse ;  /* 0x0000002304047220 */ /* 0x080fe20000410000 */
[--C-:B------:R-:W-:Y:S02]  /*b6d0*/  HADD2.F32 R32, -RZ, R6.reuse.H0_H0 ;  /* 0x20000006ff207230 */ /* 0x100fe40000004100 */
[----:B------:R-:W-:Y:S02]  /*b6e0*/  HADD2.F32 R33, -RZ, R7.H0_H0 ;  /* 0x20000007ff217230 */ /* 0x000fe40000004100 */
[C---:B------:R-:W-:Y:S01]  /*b6f0*/  FMUL.FTZ R40, R5.reuse, R36 ;  /* 0x0000002405287220 */ /* 0x040fe20000410000 */
[C---:B------:R-:W-:Y:S01]  /*b700*/  FFMA.FTZ R39, R30.reuse, R35, -R39 ;  /* 0x000000231e277223 */ /* 0x040fe20000010827 */
[----:B------:R-:W-:Y:S01]  /*b710*/  FFMA.FTZ R38, R30, R37, R4 ;  /* 0x000000251e267223 */ /* 0x000fe20000010004 */
[----:B------:R-:W-:Y:S01]  /*b720*/  FMUL.FTZ R42, R5, R34 ;  /* 0x00000022052a7220 */ /* 0x000fe20000410000 */
[----:B------:R-:W-:-:S02]  /*b730*/  HADD2.F32 R6, -RZ, R6.H1_H1 ;  /* 0x30000006ff067230 */ /* 0x000fc40000004100 */
[C---:B------:R-:W-:Y:S01]  /*b740*/  FFMA.FTZ R40, R31.reuse, R34, -R40 ;  /* 0x000000221f287223 */ /* 0x040fe20000010828 */
[----:B------:R-:W-:Y:S02]  /*b750*/  HADD2.F32 R7, -RZ, R7.H1_H1 ;  /* 0x30000007ff077230 */ /* 0x000fe40000004100 */
[----:B------:R-:W-:Y:S01]  /*b760*/  FFMA.FTZ R31, R31, R36, R42 ;  /* 0x000000241f1f7223 */ /* 0x000fe2000001002a */
[----:B------:R-:W-:Y:S02]  /*b770*/  HADD2.F32 R35, -RZ, R28.H1_H1 ;  /* 0x3000001cff237230 */ /* 0x000fe40000004100 */
[----:B------:R-:W-:Y:S02]  /*b780*/  HADD2.F32 R5, -RZ, R26.H1_H1 ;  /* 0x3000001aff057230 */ /* 0x000fe40000004100 */
[----:B------:R-:W-:Y:S02]  /*b790*/  HADD2.F32 R30, -RZ, R29.H1_H1 ;  /* 0x3000001dff1e7230 */ /* 0x000fe40000004100 */
[----:B------:R-:W-:Y:S01]  /*b7a0*/  FMUL.FTZ R37, R6, R35 ;  /* 0x0000002306257220 */ /* 0x000fe20000410000 */
[----:B------:R-:W-:-:S02]  /*b7b0*/  HADD2.F32 R4, -RZ, R27.H1_H1 ;  /* 0x3000001bff047230 */ /* 0x000fc40000004100 */
[-C--:B------:R-:W-:Y:S01]  /*b7c0*/  FMUL.FTZ R34, R6, R5.reuse ;  /* 0x0000000506227220 */ /* 0x080fe20000410000 */
[C---:B------:R-:W-:Y:S01]  /*b7d0*/  FMUL.FTZ R36, R7.reuse, R30 ;  /* 0x0000001e07247220 */ /* 0x040fe20000410000 */
[C---:B------:R-:W-:Y:S01]  /*b7e0*/  FFMA.FTZ R6, R32.reuse, R5, -R37 ;  /* 0x0000000520067223 */ /* 0x040fe20000010825 */
[-C--:B------:R-:W-:Y:S01]  /*b7f0*/  FMUL.FTZ R41, R7, R4.reuse ;  /* 0x0000000407297220 */ /* 0x080fe20000410000 */
[----:B------:R-:W-:Y:S01]  /*b800*/  FFMA.FTZ R35, R32, R35, R34 ;  /* 0x0000002320237223 */ /* 0x000fe20000010022 */
[C---:B------:R-:W-:Y:S01]  /*b810*/  FFMA.FTZ R7, R33.reuse, R4, -R36 ;  /* 0x0000000421077223 */ /* 0x040fe20000010824 */
[----:B------:R-:W-:Y:S01]  /*b820*/  F2FP.F16.F32.PACK_AB R4, R38, R39 ;  /* 0x000000272604723e */ /* 0x000fe200000000ff */
[----:B------:R-:W-:Y:S01]  /*b830*/  FFMA.FTZ R30, R33, R30, R41 ;  /* 0x0000001e211e7223 */ /* 0x000fe20000010029 */
[----:B------:R-:W-:Y:S02]  /*b840*/  F2FP.F16.F32.PACK_AB R5, R31, R40 ;  /* 0x000000281f05723e */ /* 0x000fe400000000ff */
[----:B------:R-:W-:-:S02]  /*b850*/  F2FP.F16.F32.PACK_AB R6, R35, R6 ;  /* 0x000000062306723e */ /* 0x000fc400000000ff */
[----:B------:R-:W-:-:S05]  /*b860*/  F2FP.F16.F32.PACK_AB R7, R30, R7 ;  /* 0x000000071e07723e */ /* 0x000fca00000000ff */
[----:B------:R0:W-:Y:S02]  /*b870*/  STS.128 [R3], R4 ;  /* 0x0000000403007388 */ /* 0x0001e40000000c00 */
.L_x_591:
[----:B------:R-:W-:Y:S05]  /*b880*/  BSYNC B2 ;  /* 0x0000000000027941 */ /* 0x000fea0003800000 */
.L_x_590:
[----:B------:R-:W-:Y:S04]  /*b890*/  BSSY B2, `(.L_x_592) ;  /* 0x0000028000027945 */ /* 0x000fe80003800000 */
[----:B------:R-:W-:Y:S05]  /*b8a0*/  @P1 BRA `(.L_x_593) ;  /* 0x0000000000981947 */ /* 0x000fea0003800000 */
[----:B0-----:R-:W0:Y:S01]  /*b8b0*/  LDS.128 R4, [R3+0x4000] ;  /* 0x0040000003047984 */ /* 0x001e220000000c00 */
        /* <DEDUP_REMOVED lines=36> */
[----:B------:R1:W-:Y:S02]  /*bb00*/  STS.128 [R3+0x4000], R4 ;  /* 0x0040000403007388 */ /* 0x0003e40000000c00 */
.L_x_593:
[----:B------:R-:W-:Y:S05]  /*bb10*/  BSYNC B2 ;  /* 0x0000000000027941 */ /* 0x000fea0003800000 */
.L_x_592:
[----:B------:R-:W-:Y:S04]  /*bb20*/  BSSY B2, `(.L_x_594) ;  /* 0x0000028000027945 */ /* 0x000fe80003800000 */
[----:B------:R-:W-:Y:S05]  /*bb30*/  @P2 BRA `(.L_x_595) ;  /* 0x0000000000982947 */ /* 0x000fea0003800000 */
[----:B01----:R-:W0:Y:S01]  /*bb40*/  LDS.128 R4, [R3+0x8000] ;  /* 0x0080000003047984 */ /* 0x003e220000000c00 */
        /* <DEDUP_REMOVED lines=37> */
.L_x_595:
[----:B------:R-:W-:Y:S05]  /*bda0*/  BSYNC B2 ;  /* 0x0000000000027941 */ /* 0x000fea0003800000 */
.L_x_594:
[----:B------:R-:W-:Y:S05]  /*bdb0*/  @P3 BRA `(.L_x_589) ;  /* 0x0000000000983947 */ /* 0x000fea0003800000 */
[----:B012---:R-:W0:Y:S01]  /*bdc0*/  LDS.128 R4, [R3+0xc000] ;  /* 0x00c0000003047984 */ /* 0x007e220000000c00 */
        /* <DEDUP_REMOVED lines=37> */
.L_x_589:
[----:B------:R-:W-:Y:S05]  /*c020*/  BSYNC B1 ;  /* 0x0000000000017941 */ /* 0x000fea0003800000 */
.L_x_588:
[----:B------:R-:W-:Y:S01]  /*c030*/  ISETP.GE.AND P0, PT, R217, R0, PT ;  /* 0x00000000d900720c */ /* 0x000fe20003f06270 */
[----:B------:R-:W-:-:S12]  /*c040*/  BSSY B1, `(.L_x_596) ;  /* 0x00000a9000017945 */ /* 0x000fd80003800000 */
[----:B------:R-:W-:Y:S05]  /*c050*/  @P0 BRA `(.L_x_597) ;  /* 0x00000008009c0947 */ /* 0x000fea0003800000 */
[----:B0123--:R-:W0:Y:S01]  /*c060*/  LDC R5, c[0x0][0x3d4] ;  /* 0x0000f500ff057b82 */ /* 0x00fe220000000800 */
[----:B------:R-:W-:Y:S01]  /*c070*/  BSSY B2, `(.L_x_598) ;  /* 0x000002c000027945 */ /* 0x000fe20003800000 */
[-C--:B0-----:R-:W-:Y:S02]  /*c080*/  ISETP.GE.AND P0, PT, R22, R5.reuse, PT ;  /* 0x000000051600720c */ /* 0x081fe40003f06270 */
[-C--:B------:R-:W-:Y:S02]  /*c090*/  ISETP.GE.AND P1, PT, R215, R5.reuse, PT ;  /* 0x00000005d700720c */ /* 0x080fe40003f26270 */
[-C--:B------:R-:W-:Y:S02]  /*c0a0*/  ISETP.GE.AND P2, PT, R214, R5.reuse, PT ;  /* 0x00000005d600720c */ /* 0x080fe40003f46270 */
[----:B------:R-:W-:-:S07]  /*c0b0*/  ISETP.GE.AND P3, PT, R216, R5, PT ;  /* 0x00000005d800720c */ /* 0x000fce0003f66270 */
[----:B------:R-:W-:Y:S06]  /*c0c0*/  @P0 BRA `(.L_x_599) ;  /* 0x0000000000980947 */ /* 0x000fec0003800000 */
[----:B------:R-:W0:Y:S01]  /*c0d0*/  LDS.128 R4, [R3+0x1000] ;  /* 0x0010000003047984 */ /* 0x000e220000000c00 */
[----:B------:R-:W-:Y:S02]  /*c0e0*/  HADD2.F32 R36, -RZ, R26.H0_H0 ;  /* 0x2000001aff247230 */ /* 0x000fe40000004100 */
[--C-:B------:R-:W-:Y:S02]  /*c0f0*/  HADD2.F32 R38, -RZ, R28.reuse.H0_H0 ;  /* 0x2000001cff267230 */ /* 0x100fe40000004100 */
[----:B------:R-:W-:Y:S02]  /*c100*/  HADD2.F32 R41, -RZ, R29.H0_H0 ;  /* 0x2000001dff297230 */ /* 0x000fe40000004100 */
[----:B------:R-:W-:Y:S02]  /*c110*/  HADD2.F32 R39, -RZ, R27.H0_H0 ;  /* 0x2000001bff277230 */ /* 0x000fe40000004100 */
[----:B------:R-:W-:Y:S02]  /*c120*/  HADD2.F32 R40, -RZ, R28.H1_H1 ;  /* 0x3000001cff287230 */ /* 0x000fe40000004100 */
[----:B------:R-:W-:-:S02]  /*c130*/  HADD2.F32 R43, -RZ, R29.H1_H1 ;  /* 0x3000001dff2b7230 */ /* 0x000fc40000004100 */
[--C-:B0-----:R-:W-:Y:S02]  /*c140*/  HADD2.F32 R30, -RZ, R4.reuse.H0_H0 ;  /* 0x20000004ff1e7230 */ /* 0x101fe40000004100 */
[----:B------:R-:W-:Y:S02]  /*c150*/  HADD2.F32 R4, -RZ, R4.H1_H1 ;  /* 0x30000004ff047230 */ /* 0x000fe40000004100 */
[--C-:B------:R-:W-:Y:S02]  /*c160*/  HADD2.F32 R31, -RZ, R5.reuse.H0_H0 ;  /* 0x20000005ff1f7230 */ /* 0x100fe40000004100 */
[----:B------:R-:W-:Y:S02]  /*c170*/  HADD2.F32 R5, -RZ, R5.H1_H1 ;  /* 0x30000005ff057230 */ /* 0x000fe40000004100 */
[-C--:B------:R-:W-:Y:S01]  /*c180*/  FMUL.FTZ R35, R38, R4.reuse ;  /* 0x0000000426237220 */ /* 0x080fe20000410000 */
[----:B------:R-:W-:Y:S01]  /*c190*/  FMUL.FTZ R37, R36, R4 ;  /* 0x0000000424257220 */ /* 0x000fe20000410000 */
[----:B------:R-:W-:-:S02]  /*c1a0*/  HADD2.F32 R32, -RZ, R6.H0_H0 ;  /* 0x20000006ff207230 */ /* 0x000fc40000004100 */
[-C--:B------:R-:W-:Y:S01]  /*c1b0*/  FMUL.FTZ R34, R41, R5.reuse ;  /* 0x0000000529227220 */ /* 0x080fe20000410000 */
[-C--:B------:R-:W-:Y:S01]  /*c1c0*/  FFMA.FTZ R4, R36, R30.reuse, -R35 ;  /* 0x0000001e24047223 */ /* 0x080fe20000010823 */
[----:B------:R-:W-:Y:S01]  /*c1d0*/  FFMA.FTZ R37, R38, R30, R37 ;  /* 0x0000001e26257223 */ /* 0x000fe20000010025 */
[C---:B------:R-:W-:Y:S01]  /*c1e0*/  FMUL.FTZ R30, R39.reuse, R5 ;  /* 0x00000005271e7220 */ /* 0x040fe20000410000 */
[--C-:B------:R-:W-:Y:S02]  /*c1f0*/  HADD2.F32 R33, -RZ, R7.reuse.H0_H0 ;  /* 0x20000007ff217230 */ /* 0x100fe40000004100 */
[-C--:B------:R-:W-:Y:S01]  /*c200*/  FFMA.FTZ R5, R39, R31.reuse, -R34 ;  /* 0x0000001f27057223 */ /* 0x080fe20000010822 */
[----:B------:R-:W-:Y:S02]  /*c210*/  HADD2.F32 R6, -RZ, R6.H1_H1 ;  /* 0x30000006ff067230 */ /* 0x000fe40000004100 */
[----:B------:R-:W-:Y:S01]  /*c220*/  FFMA.FTZ R30, R41, R31, R30 ;  /* 0x0000001f291e7223 */ /* 0x000fe2000001001e */
[----:B------:R-:W-:Y:S01]  /*c230*/  HADD2.F32 R7, -RZ, R7.H1_H1 ;  /* 0x30000007ff077230 */ /* 0x000fe20000004100 */
[----:B------:R-:W-:Y:S01]  /*c240*/  F2FP.F16.F32.PACK_AB R4, R37, R4 ;  /* 0x000000042504723e */ /* 0x000fe200000000ff */
[----:B------:R-:W-:-:S02]  /*c250*/  HADD2.F32 R38, -RZ, R26.H1_H1 ;  /* 0x3000001aff267230 */ /* 0x000fc40000004100 */
[-C--:B------:R-:W-:Y:S01]  /*c260*/  FMUL.FTZ R31, R40, R6.reuse ;  /* 0x00000006281f7220 */ /* 0x080fe20000410000 */
[----:B------:R-:W-:Y:S02]  /*c270*/  HADD2.F32 R39, -RZ, R27.H1_H1 ;  /* 0x3000001bff277230 */ /* 0x000fe40000004100 */
[----:B------:R-:W-:Y:S01]  /*c280*/  FMUL.FTZ R34, R43, R7 ;  /* 0x000000072b227220 */ /* 0x000fe20000410000 */
[----:B------:R-:W-:Y:S01]  /*c290*/  F2FP.F16.F32.PACK_AB R5, R30, R5 ;  /* 0x000000051e05723e */ /* 0x000fe200000000ff */
[C---:B------:R-:W-:Y:S01]  /*c2a0*/  FMUL.FTZ R35, R38.reuse, R6 ;  /* 0x0000000626237220 */ /* 0x040fe20000410000 */
[-C--:B------:R-:W-:Y:S01]  /*c2b0*/  FFMA.FTZ R6, R38, R32.reuse, -R31 ;  /* 0x0000002026067223 */ /* 0x080fe2000001081f */
[C---:B------:R-:W-:Y:S01]  /*c2c0*/  FMUL.FTZ R36, R39.reuse, R7 ;  /* 0x0000000727247220 */ /* 0x040fe20000410000 */
[-C--:B------:R-:W-:Y:S01]  /*c2d0*/  FFMA.FTZ R7, R39, R33.reuse, -R34 ;  /* 0x0000002127077223 */ /* 0x080fe20000010822 */
[----:B------:R-:W-:Y:S02]  /*c2e0*/  FFMA.FTZ R35, R40, R32, R35 ;  /* 0x0000002028237223 */ /* 0x000fe40000010023 */
[----:B------:R-:W-:-:S03]  /*c2f0*/  FFMA.FTZ R36, R43, R33, R36 ;  /* 0x000000212b247223 */ /* 0x000fc60000010024 */
[----:B------:R-:W-:Y:S02]  /*c300*/  F2FP.F16.F32.PACK_AB R6, R35, R6 ;  /* 0x000000062306723e */ /* 0x000fe400000000ff */
[----:B------:R-:W-:-:S05]  /*c310*/  F2FP.F16.F32.PACK_AB R7, R36, R7 ;  /* 0x000000072407723e */ /* 0x000fca00000000ff */
[----:B------:R0:W-:Y:S02]  /*c320*/  STS.128 [R3+0x1000], R4 ;  /* 0x0010000403007388 */ /* 0x0001e40000000c00 */
.L_x_599:
[----:B------:R-:W-:Y:S05]  /*c330*/  BSYNC B2 ;  /* 0x0000000000027941 */ /* 0x000fea0003800000 */
.L_x_598:
[----:B------:R-:W-:Y:S04]  /*c340*/  BSSY B2, `(.L_x_600) ;  /* 0x0000028000027945 */ /* 0x000fe80003800000 */
[----:B------:R-:W-:Y:S05]  /*c350*/  @P1 BRA `(.L_x_601) ;  /* 0x0000000000981947 */ /* 0x000fea0003800000 */
[----:B0-----:R-:W0:Y:S01]  /*c360*/  LDS.128 R4, [R3+0x5000] ;  /* 0x0050000003047984 */ /* 0x001e220000000c00 */
        /* <DEDUP_REMOVED lines=37> */
.L_x_601:
[----:B------:R-:W-:Y:S05]  /*c5c0*/  BSYNC B2 ;  /* 0x0000000000027941 */ /* 0x000fea0003800000 */
.L_x_600:
[----:B------:R-:W-:Y:S04]  /*c5d0*/  BSSY B2, `(.L_x_602) ;  /* 0x0000028000027945 */ /* 0x000fe80003800000 */
[----:B------:R-:W-:Y:S05]  /*c5e0*/  @P2 BRA `(.L_x_603) ;  /* 0x0000000000982947 */ /* 0x000fea0003800000 */
[----:B01----:R-:W0:Y:S01]  /*c5f0*/  LDS.128 R4, [R3+0x9000] ;  /* 0x0090000003047984 */ /* 0x003e220000000c00 */
        /* <DEDUP_REMOVED lines=37> */
.L_x_603:
[----:B------:R-:W-:Y:S05]  /*c850*/  BSYNC B2 ;  /* 0x0000000000027941 */ /* 0x000fea0003800000 */
.L_x_602:
[----:B------:R-:W-:Y:S05]  /*c860*/  @P3 BRA `(.L_x_597) ;  /* 0x0000000000983947 */ /* 0x000fea0003800000 */
[----:B012---:R-:W0:Y:S01]  /*c870*/  LDS.128 R4, [R3+0xd000] ;  /* 0x00d0000003047984 */ /* 0x007e220000000c00 */
        /* <DEDUP_REMOVED lines=37> */
.L_x_597:
[----:B------:R-:W-:Y:S05]  /*cad0*/  BSYNC B1 ;  /* 0x0000000000017941 */ /* 0x000fea0003800000 */
.L_x_596:
[----:B------:R-:W-:Y:S01]  /*cae0*/  ISETP.GE.AND P0, PT, R218, R0, PT ;  /* 0x00000000da00720c */ /* 0x000fe20003f06270 */
[----:B------:R-:W-:-:S12]  /*caf0*/  BSSY B1, `(.L_x_604) ;  /* 0x00000a9000017945 */ /* 0x000fd80003800000 */
[----:B------:R-:W-:Y:S05]  /*cb00*/  @P0 BRA `(.L_x_605) ;  /* 0x00000008009c0947 */ /* 0x000fea0003800000 */
[----:B01234-:R-:W0:Y:S01]  /*cb10*/  LDC R5, c[0x0][0x3d4] ;  /* 0x0000f500ff057b82 */ /* 0x01fe220000000800 */
        /* <DEDUP_REMOVED lines=44> */
.L_x_607:
[----:B------:R-:W-:Y:S05]  /*cde0*/  BSYNC B2 ;  /* 0x0000000000027941 */ /* 0x000fea0003800000 */
.L_x_606:
        /* <DEDUP_REMOVED lines=40> */
.L_x_609:
[----:B------:R-:W-:Y:S05]  /*d070*/  BSYNC B2 ;  /* 0x0000000000027941 */ /* 0x000fea0003800000 */
.L_x_608:
        /* <DEDUP_REMOVED lines=40> */
.L_x_611:
[----:B------:R-:W-:Y:S05]  /*d300*/  BSYNC B2 ;  /* 0x0000000000027941 */ /* 0x000fea0003800000 */
.L_x_610:
        /* <DEDUP_REMOVED lines=39> */
.L_x_605:
[----:B------:R-:W-:Y:S05]  /*d580*/  BSYNC B1 ;  /* 0x0000000000017941 */ /* 0x000fea0003800000 */
.L_x_604:
[----:B01234-:R-:W2:Y:S02]  /*d590*/  LDL R4, [R1+0x74] ;  /* 0x0000740001047983 */ /* 0x01fea40000100800 */
[----:B--2---:R-:W-:-:S13]  /*d5a0*/  ISETP.GE.AND P0, PT, R4, R0, PT ;  /* 0x000000000400720c */ /* 0x004fda0003f06270 */
[----:B------:R-:W-:Y:S05]  /*d5b0*/  @P0 BRA `(.L_x_612) ;  /* 0x0000004000240947 */ /* 0x000fea0003800000 */
[----:B------:R-:W0:Y:S01]  /*d5c0*/  LDC R5, c[0x0][0x3d4] ;  /* 0x0000f500ff057b82 */ /* 0x000e220000000800 */
        /* <DEDUP_REMOVED lines=8> */
[----:B------:R-:W-:Y:S02]  /*d650*/  HADD2.F32 R40, -RZ, R29.H0_H0 ;  /* 0x2000001dff287230 */ /* 0x000fe40000004100 */
        /* <DEDUP_REMOVED lines=12> */
[----:B------:R-:W-:Y:S01]  /*d720*/  FFMA.FTZ R4, R34, R0, -R33 ;  /* 0x0000000022047223 */ /* 0x000fe20000010821 */
[C---:B------:R-:W-:Y:S01]  /*d730*/  FMUL.FTZ R33, R36.reuse, R5 ;  /* 0x0000000524217220 */ /* 0x040fe20000410000 */
[--C-:B------:R-:W-:Y:S02]  /*d740*/  HADD2.F32 R32, -RZ, R7.reuse.H0_H0 ;  /* 0x20000007ff207230 */ /* 0x100fe40000004100 */
[----:B------:R-:W-:Y:S01]  /*d750*/  FFMA.FTZ R5, R36, R30, -R37 ;  /* 0x0000001e24057223 */ /* 0x000fe20000010825 */
[----:B------:R-:W-:Y:S02]  /*d760*/  HADD2.F32 R6, -RZ, R6.H1_H1 ;  /* 0x30000006ff067230 */ /* 0x000fe40000004100 */
[----:B------:R-:W-:Y:S01]  /*d770*/  FFMA.FTZ R35, R38, R0, R35 ;  /* 0x0000000026237223 */ /* 0x000fe20000010023 */
[----:B------:R-:W-:Y:S02]  /*d780*/  HADD2.F32 R7, -RZ, R7.H1_H1 ;  /* 0x30000007ff077230 */ /* 0x000fe40000004100 */
[----:B------:R-:W-:Y:S01]  /*d790*/  FFMA.FTZ R30, R40, R30, R33 ;  /* 0x0000001e281e7223 */ /* 0x000fe20000010021 */
[----:B------:R-:W-:-:S02]  /*d7a0*/  HADD2.F32 R37, -RZ, R26.H1_H1 ;  /* 0x3000001aff257230 */ /* 0x000fc40000004100 */
[----:B------:R-:W-:Y:S01]  /*d7b0*/  FMUL.FTZ R0, R39, R6 ;  /* 0x0000000627007220 */ /* 0x000fe20000410000 */
[----:B------:R-:W-:Y:S02]  /*d7c0*/  HADD2.F32 R26, -RZ, R27.H1_H1 ;  /* 0x3000001bff1a7230 */ /* 0x000fe40000004100 */
[----:B------:R-:W-:Y:S01]  /*d7d0*/  FMUL.FTZ R27, R28, R7 ;  /* 0x000000071c1b7220 */ /* 0x000fe20000410000 */
[----:B------:R-:W-:Y:S01]  /*d7e0*/  F2FP.F16.F32.PACK_AB R4, R35, R4 ;  /* 0x000000042304723e */ /* 0x000fe200000000ff */
[C---:B------:R-:W-:Y:S01]  /*d7f0*/  FMUL.FTZ R6, R37.reuse, R6 ;  /* 0x0000000625067220 */ /* 0x040fe20000410000 */
[----:B------:R-:W-:Y:S01]  /*d800*/  FFMA.FTZ R0, R37, R31, -R0 ;  /* 0x0000001f25007223 */ /* 0x000fe20000010800 */
[C---:B------:R-:W-:Y:S01]  /*d810*/  FMUL.FTZ R29, R26.reuse, R7 ;  /* 0x000000071a1d7220 */ /* 0x040fe20000410000 */
[-C--:B------:R-:W-:Y:S01]  /*d820*/  FFMA.FTZ R7, R26, R32.reuse, -R27 ;  /* 0x000000201a077223 */ /* 0x080fe2000001081b */
[----:B------:R-:W-:Y:S01]  /*d830*/  FFMA.FTZ R31, R39, R31, R6 ;  /* 0x0000001f271f7223 */ /* 0x000fe20000010006 */
[----:B------:R-:W-:Y:S01]  /*d840*/  F2FP.F16.F32.PACK_AB R5, R30, R5 ;  /* 0x000000051e05723e */ /* 0x000fe200000000ff */
[----:B------:R-:W-:-:S03]  /*d850*/  FFMA.FTZ R32, R28, R32, R29 ;  /* 0x000000201c207223 */ /* 0x000fc6000001001d */
[----:B------:R-:W-:Y:S02]  /*d860*/  F2FP.F16.F32.PACK_AB R6, R31, R0 ;  /* 0x000000001f06723e */ /* 0x000fe400000000ff */
[----:B------:R-:W-:-:S05]  /*d870*/  F2FP.F16.F32.PACK_AB R7, R32, R7 ;  /* 0x000000072007723e */ /* 0x000fca00000000ff */
[----:B------:R0:W-:Y:S02]  /*d880*/  STS.128 [R3+0x3000], R4 ;  /* 0x0030000403007388 */ /* 0x0001e40000000c00 */
.L_x_614:
[----:B------:R-:W-:Y:S05]  /*d890*/  BSYNC B1 ;  /* 0x0000000000017941 */ /* 0x000fea0003800000 */
.L_x_613:
[----:B------:R-:W-:Y:S04]  /*d8a0*/  BSSY B1, `(.L_x_615) ;  /* 0x0000028000017945 */ /* 0x000fe80003800000 */
[----:B------:R-:W-:Y:S05]  /*d8b0*/  @P1 BRA `(.L_x_616) ;  /* 0x0000000000981947 */ /* 0x000fea0003800000 */
[----:B0-----:R-:W0:Y:S01]  /*d8c0*/  LDS.128 R4, [R3+0x7000] ;  /* 0x0070000003047984 */ /* 0x001e220000000c00 */
        /* <DEDUP_REMOVED lines=37> */
.L_x_616:
[----:B------:R-:W-:Y:S05]  /*db20*/  BSYNC B1 ;  /* 0x0000000000017941 */ /* 0x000fea0003800000 */
.L_x_615:
[----:B------:R-:W-:Y:S04]  /*db30*/  BSSY B1, `(.L_x_617) ;  /* 0x0000028000017945 */ /* 0x000fe80003800000 */
[----:B------:R-:W-:Y:S05]  /*db40*/  @P2 BRA `(.L_x_618) ;  /* 0x0000000000982947 */ /* 0x000fea0003800000 */
[----:B01----:R-:W0:Y:S01]  /*db50*/  LDS.128 R4, [R3+0xb000] ;  /* 0x00b0000003047984 */ /* 0x003e220000000c00 */
        /* <DEDUP_REMOVED lines=37> */
.L_x_618:
[----:B------:R-:W-:Y:S05]  /*ddb0*/  BSYNC B1 ;  /* 0x0000000000017941 */ /* 0x000fea0003800000 */
.L_x_617:
[----:B------:R-:W-:Y:S05]  /*ddc0*/  @P3 BRA `(.L_x_612) ;  /* 0x0000003800203947 */ /* 0x000fea0003800000 */
[----:B012---:R-:W0:Y:S01]  /*ddd0*/  LDS.128 R4, [R3+0xf000] ;  /* 0x00f0000003047984 */ /* 0x007e220000000c00 */
        /* <DEDUP_REMOVED lines=36> */
[----:B------:R3:W-:Y:S01]  /*e020*/  STS.128 [R3+0xf000], R4 ;  /* 0x00f0000403007388 */ /* 0x0007e20000000c00 */
[----:B------:R-:W-:Y:S05]  /*e030*/  BRA `(.L_x_612) ;  /* 0x0000003400847947 */ /* 0x000fea0003800000 */
.L_x_579:
        /* <DEDUP_REMOVED lines=17> */
[----:B------:R-:W-:-:S02]  /*e150*/  CS2R R26, SRZ ;  /* 0x00000000001a7805 */ /* 0x000fc4000001ff00 */
[----:B------:R-:W-:Y:S02]  /*e160*/  CS2R R8, SRZ ;  /* 0x0000000000087805 */ /* 0x000fe4000001ff00 */
[----:B------:R-:W-:Y:S02]  /*e170*/  CS2R R10, SRZ ;  /* 0x00000000000a7805 */ /* 0x000fe4000001ff00 */
[----:B------:R-:W-:Y:S02]  /*e180*/  CS2R R4, SRZ ;  /* 0x0000000000047805 */ /* 0x000fe4000001ff00 */
[----:B------:R-:W-:Y:S01]  /*e190*/  CS2R R6, SRZ ;  /* 0x0000000000067805 */ /* 0x000fe2000001ff00 */
[----:B------:R-:W-:Y:S02]  /*e1a0*/  ULDC.64 UR6, c[0x0][0x208] ;  /* 0x0000820000067ab9 */ /* 0x000fe40000000a00 */
[----:B------:R0:W5:Y:S04]  /*e1b0*/  @!P0 LDG.E.128 R12, desc[UR6][R34.64] ;  /* 0x00000006220c8981 */ /* 0x000168000c1e1d00 */
[----:B------:R0:W5:Y:S04]  /*e1c0*/  @!P2 LDG.E.128 R24, desc[UR6][R34.64+0x80] ;  /* 0x000080062218a981 */ /* 0x000168000c1e1d00 */
[----:B------:R0:W5:Y:S04]  /*e1d0*/  @!P0 LDG.E.128 R8, desc[UR6][R36.64] ;  /* 0x0000000624088981 */ /* 0x000168000c1e1d00 */
[----:B------:R0:W5:Y:S02]  /*e1e0*/  @!P2 LDG.E.128 R4, desc[UR6][R36.64+0x80] ;  /* 0x000080062404a981 */ /* 0x000164000c1e1d00 */
.L_x_620:
[----:B------:R-:W-:Y:S05]  /*e1f0*/  BSYNC B1 ;  /* 0x0000000000017941 */ /* 0x000fea0003800000 */
.L_x_619:
[----:B------:R-:W-:Y:S01]  /*e200*/  UMOV UR4, 0xffffffff ;  /* 0xffffffff00047882 */ /* 0x000fe20000000000 */
[----:B0----5:R-:W-:Y:S01]  /*e210*/  MOV R37, R24 ;  /* 0x0000001800257202 */ /* 0x021fe20000000f00 */
[----:B------:R-:W-:Y:S01]  /*e220*/  IMAD.MOV.U32 R39, RZ, RZ, R27 ;  /* 0x000000ffff277224 */ /* 0x000fe200078e001b */
[----:B------:R-:W-:Y:S01]  /*e230*/  SHF.R.U64 R44, R24, 0x10, R25 ;  /* 0x00000010182c7819 */ /* 0x000fe20000001219 */
[----:B------:R-:W-:Y:S01]  /*e240*/  IMAD.MOV.U32 R21, RZ, RZ, R9 ;  /* 0x000000ffff157224 */ /* 0x000fe200078e0009 */
[----:B------:R-:W-:Y:S01]  /*e250*/  MOV R24, R26 ;  /* 0x0000001a00187202 */ /* 0x000fe20000000f00 */
[----:B------:R-:W-:Y:S01]  /*e260*/  IMAD.MOV.U32 R32, RZ, RZ, R13 ;  /* 0x000000ffff207224 */ /* 0x000fe200078e000d */
[----:B------:R-:W-:Y:S01]  /*e270*/  SHF.R.U64 R26, R26, 0x10, R27 ;  /* 0x000000101a1a7819 */ /* 0x000fe2000000121b */
[----:B------:R-:W-:Y:S01]  /*e280*/  IMAD.MOV.U32 R36, RZ, RZ, R15 ;  /* 0x000000ffff247224 */ /* 0x000fe200078e000f */
[----:B------:R-:W-:Y:S01]  /*e290*/  MOV R33, R8 ;  /* 0x0000000800217202 */ /* 0x000fe20000000f00 */
[----:B------:R-:W-:Y:S01]  /*e2a0*/  IMAD.MOV.U32 R38, RZ, RZ, R25 ;  /* 0x000000ffff267224 */ /* 0x000fe200078e0019 */
[----:B------:R-:W-:Y:S01]  /*e2b0*/  SHF.R.U64 R46, R8, 0x10, R9 ;  /* 0x00000010082e7819 */ /* 0x000fe20000001209 */
[----:B------:R-:W-:Y:S01]  /*e2c0*/  IMAD.MOV.U32 R8, RZ, RZ, R11 ;  /* 0x000000ffff087224 */ /* 0x000fe200078e000b */
[----:B------:R-:W-:-:S02]  /*e2d0*/  SHF.R.U32.HI R47, RZ, 0x10, R9 ;  /* 0x00000010ff2f7819 */ /* 0x000fc40000011609 */
[----:B------:R-:W-:Y:S02]  /*e2e0*/  MOV R35, R10 ;  /* 0x0000000a00237202 */ /* 0x000fe40000000f00 */
[----:B------:R-:W-:Y:S01]  /*e2f0*/  SHF.R.U64 R48, R10, 0x10, R11 ;  /* 0x000000100a307819 */ /* 0x000fe2000000120b */
[----:B------:R-:W-:Y:S01]  /*e300*/  IMAD.MOV.U32 R10, RZ, RZ, R5 ;  /* 0x000000ffff0a7224 */ /* 0x000fe200078e0005 */
[----:B------:R-:W-:Y:S02]  /*e310*/  MOV R20, R12 ;  /* 0x0000000c00147202 */ /* 0x000fe40000000f00 */
[--C-:B------:R-:W-:Y:S02]  /*e320*/  SHF.R.U64 R40, R12, 0x10, R13.reuse ;  /* 0x000000100c287819 */ /* 0x100fe4000000120d */
[----:B------:R-:W-:Y:S02]  /*e330*/  SHF.R.U32.HI R41, RZ, 0x10, R13 ;  /* 0x00000010ff297819 */ /* 0x000fe4000001160d */
[----:B------:R-:W-:-:S02]  /*e340*/  MOV R34, R14 ;  /* 0x0000000e00227202 */ /* 0x000fc40000000f00 */
[--C-:B------:R-:W-:Y:S02]  /*e350*/  SHF.R.U64 R42, R14, 0x10, R15.reuse ;  /* 0x000000100e2a7819 */ /* 0x100fe4000000120f */
[----:B------:R-:W-:Y:S02]  /*e360*/  SHF.R.U32.HI R43, RZ, 0x10, R15 ;  /* 0x00000010ff2b7819 */ /* 0x000fe4000001160f */
[----:B------:R-:W-:Y:S02]  /*e370*/  SHF.R.U32.HI R45, RZ, 0x10, R25 ;  /* 0x00000010ff2d7819 */ /* 0x000fe40000011619 */
[----:B------:R-:W-:Y:S02]  /*e380*/  SHF.R.U32.HI R27, RZ, 0x10, R27 ;  /* 0x00000010ff1b7819 */ /* 0x000fe4000001161b */
[----:B------:R-:W-:Y:S02]  /*e390*/  SHF.R.U32.HI R49, RZ, 0x10, R11 ;  /* 0x00000010ff317819 */ /* 0x000fe4000001160b */
[----:B------:R-:W-:-:S02]  /*e3a0*/  MOV R9, R4 ;  /* 0x0000000400097202 */ /* 0x000fc40000000f00 */
[--C-:B------:R-:W-:Y:S02]  /*e3b0*/  SHF.R.U64 R50, R4, 0x10, R5.reuse ;  /* 0x0000001004327819 */ /* 0x100fe40000001205 */
[----:B------:R-:W-:Y:S01]  /*e3c0*/  SHF.R.U32.HI R51, RZ, 0x10, R5 ;  /* 0x00000010ff337819 */ /* 0x000fe20000011605 */
[----:B------:R-:W-:Y:S06]  /*e3d0*/  BRA.DIV UR4, `(.L_x_621) ;  /* 0x0000017a04a87947 */ /* 0x000fec000b800000 */
.L_x_805:
[----:B------:R-:W2:Y:S01]  /*e3e0*/  LDL R5, [R1+0x68] ;  /* 0x0000680001057983 */ /* 0x000ea20000100800 */
[----:B------:R-:W-:Y:S01]  /*e3f0*/  UMOV UR4, 0xffffffff ;  /* 0xffffffff00047882 */ /* 0x000fe20000000000 */
[----:B--2---:R-:W-:Y:S02]  /*e400*/  LEA.HI R4, R5, R5, RZ, 0x1 ;  /* 0x0000000505047211 */ /* 0x004fe400078f08ff */
[----:B------:R-:W-:Y:S05]  /*e410*/  BRA.DIV UR4, `(.L_x_622) ;  /* 0x0000017a04c07947 */ /* 0x000fea000b800000 */
.L_x_808:
[----:B------:R-:W-:Y:S01]  /*e420*/  UMOV UR4, 0xffffffff ;  /* 0xffffffff00047882 */ /* 0x000fe20000000000 */
[----:B------:R-:W-:Y:S02]  /*e430*/  LOP3.LUT R4, R4, 0xfffffffe, RZ, 0xc0, !PT ;  /* 0xfffffffe04047812 */ /* 0x000fe400078ec0ff */
[----:B------:R-:W-:Y:S05]  /*e440*/  BRA.DIV UR4, `(.L_x_623) ;  /* 0x0000017a04dc7947 */ /* 0x000fea000b800000 */
.L_x_811:
[----:B------:R-:W-:Y:S01]  /*e450*/  UMOV UR4, 0xffffffff ;  /* 0xffffffff00047882 */ /* 0x000fe20000000000 */
[----:B------:R-:W-:Y:S02]  /*e460*/  IADD3 R4, R5, -R4, RZ ;  /* 0x8000000405047210 */ /* 0x000fe40007ffe0ff */
[----:B------:R-:W-:Y:S05]  /*e470*/  BRA.DIV UR4, `(.L_x_624) ;  /* 0x0000017a04f87947 */ /* 0x000fea000b800000 */
.L_x_814:
[----:B------:R-:W-:Y:S01]  /*e480*/  SHF.L.U32 R5, R4, 0x1f, RZ ;  /* 0x0000001f04057819 */ /* 0x000fe200000006ff */
[----:B------:R-:W-:Y:S01]  /*e490*/  IMAD.MOV.U32 R25, RZ, RZ, R6 ;  /* 0x000000ffff197224 */ /* 0x000fe200078e0006 */
[----:B------:R-:W-:Y:S01]  /*e4a0*/  MOV R4, R7 ;  /* 0x0000000700047202 */ /* 0x000fe20000000f00 */
[----:B------:R-:W-:Y:S01]  /*e4b0*/  BSSY B1, `(.L_x_625) ;  /* 0x0000017000017945 */ /* 0x000fe20003800000 */
[----:B------:R-:W0:Y:S01]  /*e4c0*/  SYNCS.PHASECHK.TRANS64.TRYWAIT P0, [R16+URZ+0x38800], R5 ;  /* 0x03880005100075a7 */ /* 0x000e22000800017f */
[----:B------:R-:W-:Y:S02]  /*e4d0*/  SHF.R.U64 R6, R6, 0x10, R7 ;  /* 0x0000001006067819 */ /* 0x000fe40000001207 */
[----:B------:R-:W-:Y:S02]  /*e4e0*/  SHF.R.S32.HI R28, RZ, 0x1f, R213 ;  /* 0x0000001fff1c7819 */ /* 0x000fe400000114d5 */
[----:B------:R-:W-:Y:S02]  /*e4f0*/  PRMT R29, R20, 0x5410, R32 ;  /* 0x00005410141d7816 */ /* 0x000fe40000000020 */
[----:B------:R-:W-:-:S02]  /*e500*/  PRMT R31, R34, 0x5410, R36 ;  /* 0x00005410221f7816 */ /* 0x000fc40000000024 */
[----:B------:R-:W-:Y:S02]  /*e510*/  PRMT R15, R24, 0x5410, R39 ;  /* 0x00005410180f7816 */ /* 0x000fe40000000027 */
[----:B------:R-:W-:Y:S02]  /*e520*/  PRMT R20, R26, 0x5410, R27 ;  /* 0x000054101a147816 */ /* 0x000fe4000000001b */
[----:B------:R-:W-:Y:S02]  /*e530*/  PRMT R33, R33, 0x5410, R21 ;  /* 0x0000541021217816 */ /* 0x000fe40000000015 */
[----:B------:R-:W-:Y:S02]  /*e540*/  SHF.R.U32.HI R7, RZ, 0x10, R7 ;  /* 0x00000010ff077819 */ /* 0x000fe40000011607 */
        /* <DEDUP_REMOVED lines=11> */
[----:B------:R-:W-:Y:S01]  /*e600*/  LEA.HI R27, R28, R213, RZ, 0x3 ;  /* 0x000000d51c1b7211 */ /* 0x000fe200078f18ff */
[----:B0-----:R-:W-:Y:S06]  /*e610*/  @!P0 BRA `(.L_x_626) ;  /* 0x0000017800b88947 */ /* 0x001fec0003800000 */
.L_x_815:
[----:B------:R-:W-:Y:S05]  /*e620*/  BSYNC B1 ;  /* 0x0000000000017941 */ /* 0x000fea0003800000 */
.L_x_625:
[----:B------:R-:W-:Y:S01]  /*e630*/  BSSY B1, `(.L_x_627) ;  /* 0x00000bf000017945 */ /* 0x000fe20003800000 */
[----:B------:R-:W-:Y:S02]  /*e640*/  PRMT R26, R26, 0x5410, R7 ;  /* 0x000054101a1a7816 */ /* 0x000fe40000000007 */
[----:B------:R-:W-:Y:S01]  /*e650*/  SHF.R.S32.HI R12, RZ, 0x3, R27 ;  /* 0x00000003ff0c7819 */ /* 0x000fe2000001141b */
[----:B------:R-:W-:Y:S06]  /*e660*/  @P1 BRA `(.L_x_628) ;  /* 0x0000000800ec1947 */ /* 0x000fec0003800000 */
[----:B------:R-:W1:Y:S01]  /*e670*/  LDC R59, c[0x0][0x3d4] ;  /* 0x0000f500ff3b7b82 */ /* 0x000e620000000800 */
[----:B------:R-:W-:Y:S01]  /*e680*/  BSSY B2, `(.L_x_629) ;  /* 0x000005a000027945 */ /* 0x000fe20003800000 */
[-C--:B-1----:R-:W-:Y:S02]  /*e690*/  ISETP.GE.AND P0, PT, R212, R59.reuse, PT ;  /* 0x0000003bd400720c */ /* 0x082fe40003f06270 */
[----:B------:R-:W-:-:S11]  /*e6a0*/  ISETP.GE.AND P1, PT, R213, R59, PT ;  /* 0x0000003bd500720c */ /* 0x000fd60003f26270 */
[----:B------:R-:W-:Y:S05]  /*e6b0*/  @P0 BRA `(.L_x_630) ;  /* 0x0000000400580947 */ /* 0x000fea0003800000 */
[----:B------:R-:W-:Y:S01]  /*e6c0*/  LEA.HI R4, R59, R220, RZ, 0x1d ;  /* 0x000000dc3b047211 */ /* 0x000fe200078fe8ff */
[----:B------:R-:W-:Y:S02]  /*e6d0*/  HADD2.F32 R49, -RZ, R33.H0_H0 ;  /* 0x20000021ff317230 */ /* 0x000fe40000004100 */
[----:B------:R-:W-:Y:S01]  /*e6e0*/  HADD2.F32 R47, -RZ, R29.H0_H0 ;  /* 0x2000001dff2f7230 */ /* 0x000fe20000004100 */
[----:B------:R-:W-:Y:S01]  /*e6f0*/  SHF.R.S32.HI R7, RZ, 0x1f, R4 ;  /* 0x0000001fff077819 */ /* 0x000fe20000011404 */
[----:B0-----:R-:W-:Y:S02]  /*e700*/  IMAD.SHL.U32 R5, R4, 0x8, RZ ;  /* 0x0000000804057824 */ /* 0x001fe400078e00ff */
[----:B------:R-:W-:Y:S01]  /*e710*/  HADD2.F32 R51, -RZ, R34.H0_H0 ;  /* 0x20000022ff337230 */ /* 0x000fe20000004100 */
[----:B------:R-:W-:Y:S02]  /*e720*/  LEA.HI R7, R7, R4, RZ, 0x3 ;  /* 0x0000000407077211 */ /* 0x000fe400078f18ff */
[----:B------:R-:W-:-:S02]  /*e730*/  LOP3.LUT R4, R232, 0x38, R5, 0xf8, !PT ;  /* 0x00000038e8047812 */ /* 0x000fc400078ef805 */
[----:B------:R-:W-:Y:S02]  /*e740*/  SHF.L.U32 R7, R7, 0xa, RZ ;  /* 0x0000000a07077819 */ /* 0x000fe400000006ff */
[----:B------:R-:W-:Y:S02]  /*e750*/  LOP3.LUT R8, R4, R233, RZ, 0x3c, !PT ;  /* 0x000000e904087212 */ /* 0x000fe400078e3cff */
[----:B------:R-:W-:Y:S02]  /*e760*/  LOP3.LUT R9, R7, 0x7fffe000, RZ, 0xc0, !PT ;  /* 0x7fffe00007097812 */ /* 0x000fe400078ec0ff */
[----:B------:R-:W0:Y:S02]  /*e770*/  LDS.128 R4, [R3] ;  /* 0x0000000003047984 */ /* 0x000e240000000c00 */
[----:B------:R-:W-:-:S05]  /*e780*/  IADD3 R9, R8, R9, R234 ;  /* 0x0000000908097210 */ /* 0x000fca0007ffe0ea */
[----:B------:R-:W-:-:S05]  /*e790*/  IMAD R37, R9, 0x2, R16 ;  /* 0x0000000209257824 */ /* 0x000fca00078e0210 */
[----:B------:R-:W1:Y:S01]  /*e7a0*/  LDS.128 R8, [R37+0x14400] ;  /* 0x0144000025087984 */ /* 0x000e620000000c00 */
[--C-:B0-----:R-:W-:Y:S02]  /*e7b0*/  HADD2.F32 R38, -RZ, R4.reuse.H0_H0 ;  /* 0x20000004ff267230 */ /* 0x101fe40000004100 */
[----:B------:R-:W-:Y:S02]  /*e7c0*/  HADD2.F32 R4, -RZ, R4.H1_H1 ;  /* 0x30000004ff047230 */ /* 0x000fe40000004100 */
[--C-:B------:R-:W-:Y:S02]  /*e7d0*/  HADD2.F32 R39, -RZ, R5.reuse.H0_H0 ;  /* 0x20000005ff277230 */ /* 0x100fe40000004100 */
[----:B------:R-:W-:Y:S02]  /*e7e0*/  HADD2.F32 R5, -RZ, R5.H1_H1 ;  /* 0x30000005ff057230 */ /* 0x000fe40000004100 */
[--C-:B------:R-:W-:Y:S02]  /*e7f0*/  HADD2.F32 R40, -RZ, R6.reuse.H0_H0 ;  /* 0x20000006ff287230 */ /* 0x100fe40000004100 */
[----:B------:R-:W-:-:S02]  /*e800*/  HADD2.F32 R6, -RZ, R6.H1_H1 ;  /* 0x30000006ff067230 */ /* 0x000fc40000004100 */
[--C-:B-1----:R-:W-:Y:S02]  /*e810*/  HADD2.F32 R42, -RZ, R8.reuse.H0_H0 ;  /* 0x20000008ff2a7230 */ /* 0x102fe40000004100 */
[----:B------:R-:W-:Y:S02]  /*e820*/  HADD2.F32 R8, -RZ, R8.H1_H1 ;  /* 0x30000008ff087230 */ /* 0x000fe40000004100 */
[----:B------:R-:W-:Y:S02]  /*e830*/  HADD2.F32 R43, -RZ, R9.H0_H0 ;  /* 0x20000009ff2b7230 */ /* 0x000fe40000004100 */
[C---:B------:R-:W-:Y:S01]  /*e840*/  FMUL.FTZ R53, R42.reuse, R49 ;  /* 0x000000312a357220 */ /* 0x040fe20000410000 */
[----:B------:R-:W-:Y:S01]  /*e850*/  FMUL.FTZ R55, R42, R47 ;  /* 0x0000002f2a377220 */ /* 0x000fe20000410000 */
[----:B------:R-:W-:Y:S02]  /*e860*/  HADD2.F32 R42, -RZ, R33.H1_H1 ;  /* 0x30000021ff2a7230 */ /* 0x000fe40000004100 */
[----:B------:R-:W-:Y:S01]  /*e870*/  FMUL.FTZ R57, R8, R51 ;  /* 0x0000003308397220 */ /* 0x000fe20000410000 */
[----:B------:R-:W-:Y:S01]  /*e880*/  FFMA.FTZ R53, R38, R47, -R53 ;  /* 0x0000002f26357223 */ /* 0x000fe20000010835 */
[----:B------:R-:W-:-:S02]  /*e890*/  HADD2.F32 R47, -RZ, R30.H0_H0 ;  /* 0x2000001eff2f7230 */ /* 0x000fc40000004100 */
[----:B------:R-:W-:Y:S01]  /*e8a0*/  FFMA.FTZ R55, R38, R49, R55 ;  /* 0x0000003126377223 */ /* 0x000fe20000010037 */
[----:B------:R-:W-:Y:S02]  /*e8b0*/  HADD2.F32 R38, -RZ, R29.H1_H1 ;  /* 0x3000001dff267230 */ /* 0x000fe40000004100 */
[C---:B------:R-:W-:Y:S01]  /*e8c0*/  FMUL.FTZ R50, R43.reuse, R42 ;  /* 0x0000002a2b327220 */ /* 0x040fe20000410000 */
[----:B------:R-:W-:Y:S02]  /*e8d0*/  HADD2.F32 R9, -RZ, R9.H1_H1 ;  /* 0x30000009ff097230 */ /* 0x000fe40000004100 */
[-C--:B------:R-:W-:Y:S01]  /*e8e0*/  FMUL.FTZ R49, R8, R47.reuse ;  /* 0x0000002f08317220 */ /* 0x080fe20000410000 */
[C---:B------:R-:W-:Y:S01]  /*e8f0*/  FFMA.FTZ R46, R4.reuse, R47, -R57 ;  /* 0x0000002f042e7223 */ /* 0x040fe20000010839 */
[----:B------:R-:W-:Y:S01]  /*e900*/  FMUL.FTZ R43, R43, R38 ;  /* 0x000000262b2b7220 */ /* 0x000fe20000410000 */
[----:B------:R-:W-:Y:S02]  /*e910*/  HADD2.F32 R8, -RZ, R34.H1_H1 ;  /* 0x30000022ff087230 */ /* 0x000fe40000004100 */
[----:B------:R-:W-:Y:S01]  /*e920*/  FFMA.FTZ R48, R4, R51, R49 ;  /* 0x0000003304307223 */ /* 0x000fe20000010031 */
[----:B------:R-:W-:-:S02]  /*e930*/  HADD2.F32 R4, -RZ, R30.H1_H1 ;  /* 0x3000001eff047230 */ /* 0x000fc40000004100 */
[C---:B------:R-:W-:Y:S01]  /*e940*/  FFMA.FTZ R42, R39.reuse, R42, R43 ;  /* 0x0000002a272a7223 */ /* 0x040fe2000001002b */
[--C-:B------:R-:W-:Y:S02]  /*e950*/  HADD2.F32 R44, -RZ, R10.reuse.H0_H0 ;  /* 0x2000000aff2c7230 */ /* 0x100fe40000004100 */
[----:B------:R-:W-:Y:S01]  /*e960*/  FFMA.FTZ R50, R39, R38, -R50 ;  /* 0x0000002627327223 */ /* 0x000fe20000010832 */
[----:B------:R-:W-:Y:S02]  /*e970*/  HADD2.F32 R43, -RZ, R35.H0_H0 ;  /* 0x20000023ff2b7230 */ /* 0x000fe40000004100 */
[C---:B------:R-:W-:Y:S01]  /*e980*/  FMUL.FTZ R38, R9.reuse, R8 ;  /* 0x0000000809267220 */ /* 0x040fe20000410000 */
[----:B------:R-:W-:Y:S02]  /*e990*/  HADD2.F32 R39, -RZ, R31.H0_H0 ;  /* 0x2000001fff277230 */ /* 0x000fe40000004100 */
[----:B------:R-:W-:Y:S01]  /*e9a0*/  FMUL.FTZ R52, R9, R4 ;  /* 0x0000000409347220 */ /* 0x000fe20000410000 */
[----:B------:R-:W-:-:S02]  /*e9b0*/  HADD2.F32 R10, -RZ, R10.H1_H1 ;  /* 0x3000000aff0a7230 */ /* 0x000fc40000004100 */
[C---:B------:R-:W-:Y:S01]  /*e9c0*/  FMUL.FTZ R57, R44.reuse, R43 ;  /* 0x0000002b2c397220 */ /* 0x040fe20000410000 */
[----:B------:R-:W-:Y:S02]  /*e9d0*/  HADD2.F32 R47, -RZ, R36.H0_H0 ;  /* 0x20000024ff2f7230 */ /* 0x000fe40000004100 */
[C---:B------:R-:W-:Y:S01]  /*e9e0*/  FFMA.FTZ R49, R5.reuse, R4, -R38 ;  /* 0x0000000405317223 */ /* 0x040fe20000010826 */
[----:B------:R-:W-:Y:S02]  /*e9f0*/  HADD2.F32 R9, -RZ, R32.H0_H0 ;  /* 0x20000020ff097230 */ /* 0x000fe40000004100 */
[-C--:B------:R-:W-:Y:S01]  /*ea00*/  FMUL.FTZ R44, R44, R39.reuse ;  /* 0x000000272c2c7220 */ /* 0x080fe20000410000 */
[----:B------:R-:W-:Y:S01]  /*ea10*/  FFMA.FTZ R51, R5, R8, R52 ;  /* 0x0000000805337223 */ /* 0x000fe20000010034 */
[----:B------:R-:W-:Y:S01]  /*ea20*/  FFMA.FTZ R57, R40, R39, -R57 ;  /* 0x0000002728397223 */ /* 0x000fe20000010839 */
[--C-:B------:R-:W-:Y:S02]  /*ea30*/  HADD2.F32 R45, -RZ, R11.reuse.H0_H0 ;  /* 0x2000000bff2d7230 */ /* 0x100fe40000004100 */
[C---:B------:R-:W-:Y:S01]  /*ea40*/  FMUL.FTZ R5, R10.reuse, R47 ;  /* 0x0000002f0a057220 */ /* 0x040fe20000410000 */
[----:B------:R-:W-:Y:S01]  /*ea50*/  FMUL.FTZ R39, R10, R9 ;  /* 0x000000090a277220 */ /* 0x000fe20000410000 */
[----:B------:R-:W-:-:S02]  /*ea60*/  HADD2.F32 R11, -RZ, R11.H1_H1 ;  /* 0x3000000bff0b7230 */ /* 0x000fc40000004100 */
[----:B------:R-:W-:Y:S01]  /*ea70*/  FFMA.FTZ R44, R40, R43, R44 ;  /* 0x0000002b282c7223 */ /* 0x000fe2000001002c */
[----:B------:R-:W-:Y:S02]  /*ea80*/  HADD2.F32 R10, -RZ, R35.H1_H1 ;  /* 0x30000023ff0a7230 */ /* 0x000fe40000004100 */
[C---:B------:R-:W-:Y:S01]  /*ea90*/  FFMA.FTZ R40, R6.reuse, R9, -R5 ;  /* 0x0000000906287223 */ /* 0x040fe20000010805 */
[----:B------:R-:W-:Y:S02]  /*eaa0*/  HADD2.F32 R38, -RZ, R36.H1_H1 ;  /* 0x30000024ff267230 */ /* 0x000fe40000004100 */
[----:B------:R-:W-:Y:S01]  /*eab0*/  FFMA.FTZ R39, R6, R47, R39 ;  /* 0x0000002f06277223 */ /* 0x000fe20000010027 */
[----:B------:R-:W-:Y:S02]  /*eac0*/  HADD2.F32 R4, -RZ, R31.H1_H1 ;  /* 0x3000001fff047230 */ /* 0x000fe40000004100 */
[----:B------:R-:W-:Y:S01]  /*ead0*/  FMUL.FTZ R6, R45, R10 ;  /* 0x0000000a2d067220 */ /* 0x000fe20000410000 */
[----:B------:R-:W-:-:S02]  /*eae0*/  HADD2.F32 R8, -RZ, R32.H1_H1 ;  /* 0x30000020ff087230 */ /* 0x000fc40000004100 */
[----:B------:R-:W-:Y:S01]  /*eaf0*/  FMUL.FTZ R52, R11, R38 ;  /* 0x000000260b347220 */ /* 0x000fe20000410000 */
[--C-:B------:R-:W-:Y:S02]  /*eb00*/  HADD2.F32 R41, -RZ, R7.reuse.H0_H0 ;  /* 0x20000007ff297230 */ /* 0x100fe40000004100 */
[----:B------:R-:W-:Y:S01]  /*eb10*/  FMUL.FTZ R45, R45, R4 ;  /* 0x000000042d2d7220 */ /* 0x000fe20000410000 */
[----:B------:R-:W-:Y:S02]  /*eb20*/  HADD2.F32 R7, -RZ, R7.H1_H1 ;  /* 0x30000007ff077230 */ /* 0x000fe40000004100 */
[----:B------:R-:W-:Y:S01]  /*eb30*/  FMUL.FTZ R5, R11, R8 ;  /* 0x000000080b057220 */ /* 0x000fe20000410000 */
[----:B------:R-:W-:Y:S01]  /*eb40*/  F2FP.F16.F32.PACK_AB R9, R51, R42 ;  /* 0x0000002a3309723e */ /* 0x000fe200000000ff */
[C---:B------:R-:W-:Y:S01]  /*eb50*/  FFMA.FTZ R11, R41.reuse, R4, -R6 ;  /* 0x00000004290b7223 */ /* 0x040fe20000010806 */
[----:B------:R-:W-:Y:S01]  /*eb60*/  FFMA.FTZ R45, R41, R10, R45 ;  /* 0x0000000a292d7223 */ /* 0x000fe2000001002d */
[C---:B------:R-:W-:Y:S01]  /*eb70*/  FFMA.FTZ R52, R7.reuse, R8, -R52 ;  /* 0x0000000807347223 */ /* 0x040fe20000010834 */
[----:B------:R-:W-:Y:S01]  /*eb80*/  FFMA.FTZ R38, R7, R38, R5 ;  /* 0x0000002607267223 */ /* 0x000fe20000010005 */
[----:B------:R-:W-:-:S02]  /*eb90*/  F2FP.F16.F32.PACK_AB R4, R46, R53 ;  /* 0x000000352e04723e */ /* 0x000fc400000000ff */
[----:B------:R-:W-:Y:S02]  /*eba0*/  F2FP.F16.F32.PACK_AB R5, R49, R50 ;  /* 0x000000323105723e */ /* 0x000fe400000000ff */
[----:B------:R-:W-:Y:S02]  /*ebb0*/  F2FP.F16.F32.PACK_AB R6, R40, R57 ;  /* 0x000000392806723e */ /* 0x000fe400000000ff */
[----:B------:R-:W-:Y:S02]  /*ebc0*/  F2FP.F16.F32.PACK_AB R7, R52, R11 ;  /* 0x0000000b3407723e */ /* 0x000fe400000000ff */
[----:B------:R-:W-:Y:S02]  /*ebd0*/  F2FP.F16.F32.PACK_AB R8, R48, R55 ;  /* 0x000000373008723e */ /* 0x000fe400000000ff */
[----:B------:R-:W-:Y:S01]  /*ebe0*/  F2FP.F16.F32.PACK_AB R10, R39, R44 ;  /* 0x0000002c270a723e */ /* 0x000fe200000000ff */
[----:B------:R1:W-:Y:S01]  /*ebf0*/  STS.128 [R3], R4 ;  /* 0x0000000403007388 */ /* 0x0003e20000000c00 */
[----:B------:R-:W-:-:S05]  /*ec00*/  F2FP.F16.F32.PACK_AB R11, R38, R45 ;  /* 0x0000002d260b723e */ /* 0x000fca00000000ff */
[----:B------:R1:W-:Y:S02]  /*ec10*/  STS.128 [R37+0x14400], R8 ;  /* 0x0144000825007388 */ /* 0x0003e40000000c00 */
.L_x_630:
[----:B------:R-:W-:Y:S05]  /*ec20*/  BSYNC B2 ;  /* 0x0000000000027941 */ /* 0x000fea0003800000 */
.L_x_629:
[----:B------:R-:W-:Y:S05]  /*ec30*/  @P1 BRA `(.L_x_628) ;  /* 0x0000000400781947 */ /* 0x000fea0003800000 */
[----:B-1----:R-:W2:Y:S01]  /*ec40*/  LDL R8, [R1+0x64] ;  /* 0x0000640001087983 */ /* 0x002ea20000100800 */
[----:B------:R-:W-:Y:S01]  /*ec50*/  LEA.HI R4, R28, R213, RZ, 0x6 ;  /* 0x000000d51c047211 */ /* 0x000fe200078f30ff */
[----:B------:R-:W-:Y:S01]  /*ec60*/  HADD2.F32 R46, -RZ, R13.H0_H0 ;  /* 0x2000000dff2e7230 */ /* 0x000fe20000004100 */
[----:B------:R-:W-:Y:S01]  /*ec70*/  LEA.HI R3, R59, R12, RZ, 0x1d ;  /* 0x0000000c3b037211 */ /* 0x000fe200078fe8ff */
[--C-:B------:R-:W-:Y:S01]  /*ec80*/  HADD2.F32 R48, -RZ, R21.reuse.H0_H0 ;  /* 0x20000015ff307230 */ /* 0x100fe20000004100 */
[----:B------:R-:W-:Y:S01]  /*ec90*/  LOP3.LUT R6, R232, 0x38, R27, 0xf8, !PT ;  /* 0x00000038e8067812 */ /* 0x000fe200078ef81b */
[----:B------:R-:W-:Y:S01]  /*eca0*/  HADD2.F32 R45, -RZ, R24.H0_H0 ;  /* 0x20000018ff2d7230 */ /* 0x000fe20000004100 */
[----:B0-----:R-:W-:Y:S01]  /*ecb0*/  SHF.L.U32 R5, R4, 0x7, RZ ;  /* 0x0000000704057819 */ /* 0x001fe200000006ff */
[----:B------:R-:W-:Y:S01]  /*ecc0*/  HADD2.F32 R47, -RZ, R21.H1_H1 ;  /* 0x30000015ff2f7230 */ /* 0x000fe20000004100 */
[----:B------:R-:W-:Y:S02]  /*ecd0*/  SHF.R.S32.HI R4, RZ, 0x1f, R3 ;  /* 0x0000001fff047819 */ /* 0x000fe40000011403 */
[----:B------:R-:W-:-:S02]  /*ece0*/  LOP3.LUT R6, R6, R233, RZ, 0x3c, !PT ;  /* 0x000000e906067212 */ /* 0x000fc400078e3cff */
[----:B------:R-:W-:Y:S01]  /*ecf0*/  LOP3.LUT R7, R5, 0xffffe000, RZ, 0xc0, !PT ;  /* 0xffffe00005077812 */ /* 0x000fe200078ec0ff */
[----:B------:R-:W-:Y:S01]  /*ed00*/  IMAD.SHL.U32 R5, R3, 0x8, RZ ;  /* 0x0000000803057824 */ /* 0x000fe200078e00ff */
[----:B------:R-:W-:Y:S02]  /*ed10*/  LEA.HI R3, R4, R3, RZ, 0x3 ;  /* 0x0000000304037211 */ /* 0x000fe400078f18ff */
[----:B------:R-:W-:Y:S02]  /*ed20*/  IADD3 R6, R6, R7, R234 ;  /* 0x0000000706067210 */ /* 0x000fe40007ffe0ea */
[----:B------:R-:W-:Y:S02]  /*ed30*/  LOP3.LUT R4, R232, 0x38, R5, 0xf8, !PT ;  /* 0x00000038e8047812 */ /* 0x000fe400078ef805 */
[----:B------:R-:W-:-:S04]  /*ed40*/  SHF.L.U32 R3, R3, 0xa, RZ ;  /* 0x0000000a03037819 */ /* 0x000fc800000006ff */
[----:B------:R-:W-:Y:S01]  /*ed50*/  LOP3.LUT R3, R3, 0x7fffe000, RZ, 0xc0, !PT ;  /* 0x7fffe00003037812 */ /* 0x000fe200078ec0ff */
[----:B--2---:R-:W-:Y:S01]  /*ed60*/  IMAD R53, R6, 0x2, R8 ;  /* 0x0000000206357824 */ /* 0x004fe200078e0208 */
[----:B------:R-:W-:-:S04]  /*ed70*/  LOP3.LUT R8, R4, R233, RZ, 0x3c, !PT ;  /* 0x000000e904087212 */ /* 0x000fc800078e3cff */
[----:B------:R-:W-:Y:S01]  /*ed80*/  IADD3 R3, R8, R3, R234 ;  /* 0x0000000308037210 */ /* 0x000fe20007ffe0ea */
[----:B------:R-:W0:Y:S03]  /*ed90*/  LDS.128 R4, [R53] ;  /* 0x0000000035047984 */ /* 0x000e260000000c00 */
[----:B------:R-:W-:-:S05]  /*eda0*/  LEA R3, R3, R16, 0x1 ;  /* 0x0000001003037211 */ /* 0x000fca00078e08ff */
[----:B------:R-:W1:Y:S01]  /*edb0*/  LDS.128 R8, [R3+0x14400] ;  /* 0x0144000003087984 */ /* 0x000e620000000c00 */
[--C-:B0-----:R-:W-:Y:S02]  /*edc0*/  HADD2.F32 R37, -RZ, R4.reuse.H0_H0 ;  /* 0x20000004ff257230 */ /* 0x101fe40000004100 */
[----:B------:R-:W-:Y:S02]  /*edd0*/  HADD2.F32 R4, -RZ, R4.H1_H1 ;  /* 0x30000004ff047230 */ /* 0x000fe40000004100 */
[--C-:B------:R-:W-:Y:S02]  /*ede0*/  HADD2.F32 R38, -RZ, R5.reuse.H0_H0 ;  /* 0x20000005ff267230 */ /* 0x100fe40000004100 */
[----:B------:R-:W-:Y:S02]  /*edf0*/  HADD2.F32 R5, -RZ, R5.H1_H1 ;  /* 0x30000005ff057230 */ /* 0x000fe40000004100 */
[--C-:B-1----:R-:W-:Y:S02]  /*ee00*/  HADD2.F32 R41, -RZ, R8.reuse.H0_H0 ;  /* 0x20000008ff297230 */ /* 0x102fe40000004100 */
[----:B------:R-:W-:-:S02]  /*ee10*/  HADD2.F32 R8, -RZ, R8.H1_H1 ;  /* 0x30000008ff087230 */ /* 0x000fc40000004100 */
[----:B------:R-:W-:Y:S02]  /*ee20*/  HADD2.F32 R42, -RZ, R9.H0_H0 ;  /* 0x20000009ff2a7230 */ /* 0x000fe40000004100 */
[C---:B------:R-:W-:Y:S01]  /*ee30*/  FMUL.FTZ R50, R41.reuse, R48 ;  /* 0x0000003029327220 */ /* 0x040fe20000410000 */
[-C--:B------:R-:W-:Y:S01]  /*ee40*/  FMUL.FTZ R52, R41, R46.reuse ;  /* 0x0000002e29347220 */ /* 0x080fe20000410000 */
[----:B------:R-:W-:Y:S02]  /*ee50*/  HADD2.F32 R41, -RZ, R14.H0_H0 ;  /* 0x2000000eff297230 */ /* 0x000fe40000004100 */
[C---:B------:R-:W-:Y:S01]  /*ee60*/  FMUL.FTZ R49, R8.reuse, R45 ;  /* 0x0000002d08317220 */ /* 0x040fe20000410000 */
[C---:B------:R-:W-:Y:S01]  /*ee70*/  FFMA.FTZ R50, R37.reuse, R46, -R50 ;  /* 0x0000002e25327223 */ /* 0x040fe20000010832 */
[----:B------:R-:W-:Y:S01]  /*ee80*/  FFMA.FTZ R52, R37, R48, R52 ;  /* 0x0000003025347223 */ /* 0x000fe20000010034 */
[----:B------:R-:W-:Y:S02]  /*ee90*/  HADD2.F32 R37, -RZ, R13.H1_H1 ;  /* 0x3000000dff257230 */ /* 0x000fe40000004100 */
[-C--:B------:R-:W-:Y:S01]  /*eea0*/  FMUL.FTZ R51, R8, R41.reuse ;  /* 0x0000002908337220 */ /* 0x080fe20000410000 */
[----:B------:R-:W-:Y:S01]  /*eeb0*/  FFMA.FTZ R49, R4, R41, -R49 ;  /* 0x0000002904317223 */ /* 0x000fe20000010831 */
[----:B------:R-:W-:Y:S01]  /*eec0*/  FMUL.FTZ R41, R42, R47 ;  /* 0x0000002f2a297220 */ /* 0x000fe20000410000 */
[----:B------:R-:W-:-:S02]  /*eed0*/  HADD2.F32 R9, -RZ, R9.H1_H1 ;  /* 0x30000009ff097230 */ /* 0x000fc40000004100 */
[----:B------:R-:W-:Y:S01]  /*eee0*/  FMUL.FTZ R42, R42, R37 ;  /* 0x000000252a2a7220 */ /* 0x000fe20000410000 */
[----:B------:R-:W-:Y:S02]  /*eef0*/  HADD2.F32 R46, -RZ, R24.H1_H1 ;  /* 0x30000018ff2e7230 */ /* 0x000fe40000004100 */
[----:B------:R-:W-:Y:S01]  /*ef00*/  FFMA.FTZ R51, R4, R45, R51 ;  /* 0x0000002d04337223 */ /* 0x000fe20000010033 */
[----:B------:R-:W-:Y:S02]  /*ef10*/  HADD2.F32 R4, -RZ, R14.H1_H1 ;  /* 0x3000000eff047230 */ /* 0x000fe40000004100 */
[C---:B------:R-:W-:Y:S01]  /*ef20*/  FFMA.FTZ R41, R38.reuse, R37, -R41 ;  /* 0x0000002526297223 */ /* 0x040fe20000010829 */
[----:B------:R-:W-:Y:S01]  /*ef30*/  FFMA.FTZ R42, R38, R47, R42 ;  /* 0x0000002f262a7223 */ /* 0x000fe2000001002a */
[----:B------:R-:W-:Y:S02]  /*ef40*/  HADD2.F32 R43, -RZ, R10.H0_H0 ;  /* 0x2000000aff2b7230 */ /* 0x000fe40000004100 */
[----:B------:R-:W-:Y:S01]  /*ef50*/  FMUL.FTZ R48, R9, R46 ;  /* 0x0000002e09307220 */ /* 0x000fe20000410000 */
[----:B------:R-:W-:-:S02]  /*ef60*/  HADD2.F32 R8, -RZ, R15.H0_H0 ;  /* 0x2000000fff087230 */ /* 0x000fc40000004100 */
[-C--:B------:R-:W-:Y:S01]  /*ef70*/  FMUL.FTZ R54, R9, R4.reuse ;  /* 0x0000000409367220 */ /* 0x080fe20000410000 */
[----:B------:R-:W-:Y:S02]  /*ef80*/  HADD2.F32 R38, -RZ, R25.H0_H0 ;  /* 0x20000019ff267230 */ /* 0x000fe40000004100 */
[----:B------:R-:W-:Y:S01]  /*ef90*/  FFMA.FTZ R48, R5, R4, -R48 ;  /* 0x0000000405307223 */ /* 0x000fe20000010830 */
[----:B------:R-:W-:Y:S02]  /*efa0*/  HADD2.F32 R10, -RZ, R10.H1_H1 ;  /* 0x3000000aff0a7230 */ /* 0x000fe40000004100 */
[C---:B------:R-:W-:Y:S01]  /*efb0*/  FMUL.FTZ R47, R43.reuse, R8 ;  /* 0x000000082b2f7220 */ /* 0x040fe20000410000 */
[----:B------:R-:W-:Y:S02]  /*efc0*/  HADD2.F32 R37, -RZ, R26.H0_H0 ;  /* 0x2000001aff257230 */ /* 0x000fe40000004100 */
[----:B------:R-:W-:Y:S01]  /*efd0*/  FMUL.FTZ R4, R43, R38 ;  /* 0x000000262b047220 */ /* 0x000fe20000410000 */
[----:B------:R-:W-:-:S02]  /*efe0*/  HADD2.F32 R39, -RZ, R6.H0_H0 ;  /* 0x20000006ff277230 */ /* 0x000fc40000004100 */
[----:B------:R-:W-:Y:S01]  /*eff0*/  FFMA.FTZ R43, R5, R46, R54 ;  /* 0x0000002e052b7223 */ /* 0x000fe20000010036 */
[----:B------:R-:W-:Y:S02]  /*f000*/  HADD2.F32 R9, -RZ, R20.H0_H0 ;  /* 0x20000014ff097230 */ /* 0x000fe40000004100 */
[C---:B------:R-:W-:Y:S01]  /*f010*/  FMUL.FTZ R5, R10.reuse, R37 ;  /* 0x000000250a057220 */ /* 0x040fe20000410000 */
[----:B------:R-:W-:Y:S02]  /*f020*/  HADD2.F32 R6, -RZ, R6.H1_H1 ;  /* 0x30000006ff067230 */ /* 0x000fe40000004100 */
[C---:B------:R-:W-:Y:S01]  /*f030*/  FFMA.FTZ R45, R39.reuse, R8, -R4 ;  /* 0x00000008272d7223 */ /* 0x040fe20000010804 */
[----:B------:R-:W-:Y:S01]  /*f040*/  FFMA.FTZ R47, R39, R38, R47 ;  /* 0x00000026272f7223 */ /* 0x000fe2000001002f */
[-C--:B------:R-:W-:Y:S01]  /*f050*/  FMUL.FTZ R39, R10, R9.reuse ;  /* 0x000000090a277220 */ /* 0x080fe20000410000 */
[----:B------:R-:W-:Y:S02]  /*f060*/  HADD2.F32 R44, -RZ, R11.H0_H0 ;  /* 0x2000000bff2c7230 */ /* 0x000fe40000004100 */
[----:B------:R-:W-:Y:S01]  /*f070*/  FFMA.FTZ R10, R6, R9, -R5 ;  /* 0x00000009060a7223 */ /* 0x000fe20000010805 */
[----:B------:R-:W-:-:S02]  /*f080*/  HADD2.F32 R9, -RZ, R25.H1_H1 ;  /* 0x30000019ff097230 */ /* 0x000fc40000004100 */
[----:B------:R-:W-:Y:S01]  /*f090*/  FFMA.FTZ R38, R6, R37, R39 ;  /* 0x0000002506267223 */ /* 0x000fe20000010027 */
[----:B------:R-:W-:Y:S02]  /*f0a0*/  HADD2.F32 R5, -RZ, R15.H1_H1 ;  /* 0x3000000fff057230 */ /* 0x000fe40000004100 */
[----:B------:R-:W-:Y:S02]  /*f0b0*/  HADD2.F32 R11, -RZ, R11.H1_H1 ;  /* 0x3000000bff0b7230 */ /* 0x000fe40000004100 */
[C---:B------:R-:W-:Y:S01]  /*f0c0*/  FMUL.FTZ R37, R44.reuse, R9 ;  /* 0x000000092c257220 */ /* 0x040fe20000410000 */
[----:B------:R-:W-:Y:S02]  /*f0d0*/  HADD2.F32 R8, -RZ, R26.H1_H1 ;  /* 0x3000001aff087230 */ /* 0x000fe40000004100 */
[----:B------:R-:W-:Y:S01]  /*f0e0*/  FMUL.FTZ R44, R44, R5 ;  /* 0x000000052c2c7220 */ /* 0x000fe20000410000 */
[----:B------:R-:W-:Y:S02]  /*f0f0*/  HADD2.F32 R4, -RZ, R20.H1_H1 ;  /* 0x30000014ff047230 */ /* 0x000fe40000004100 */
[----:B------:R-:W-:-:S02]  /*f100*/  HADD2.F32 R40, -RZ, R7.H0_H0 ;  /* 0x20000007ff287230 */ /* 0x000fc40000004100 */
[C---:B------:R-:W-:Y:S01]  /*f110*/  FMUL.FTZ R6, R11.reuse, R8 ;  /* 0x000000080b067220 */ /* 0x040fe20000410000 */
[----:B------:R-:W-:Y:S02]  /*f120*/  HADD2.F32 R7, -RZ, R7.H1_H1 ;  /* 0x30000007ff077230 */ /* 0x000fe40000004100 */
[-C--:B------:R-:W-:Y:S01]  /*f130*/  FMUL.FTZ R39, R11, R4.reuse ;  /* 0x000000040b277220 */ /* 0x080fe20000410000 */
[C---:B------:R-:W-:Y:S01]  /*f140*/  FFMA.FTZ R37, R40.reuse, R5, -R37 ;  /* 0x0000000528257223 */ /* 0x040fe20000010825 */
[----:B------:R-:W-:Y:S01]  /*f150*/  FFMA.FTZ R11, R40, R9, R44 ;  /* 0x00000009280b7223 */ /* 0x000fe2000001002c */
[C---:B------:R-:W-:Y:S01]  /*f160*/  FFMA.FTZ R40, R7.reuse, R4, -R6 ;  /* 0x0000000407287223 */ /* 0x040fe20000010806 */
[----:B------:R-:W-:Y:S01]  /*f170*/  FFMA.FTZ R44, R7, R8, R39 ;  /* 0x00000008072c7223 */ /* 0x000fe20000010027 */
[----:B------:R-:W-:Y:S02]  /*f180*/  F2FP.F16.F32.PACK_AB R4, R49, R50 ;  /* 0x000000323104723e */ /* 0x000fe400000000ff */
[----:B------:R-:W-:-:S02]  /*f190*/  F2FP.F16.F32.PACK_AB R5, R48, R41 ;  /* 0x000000293005723e */ /* 0x000fc400000000ff */
[----:B------:R-:W-:Y:S02]  /*f1a0*/  F2FP.F16.F32.PACK_AB R6, R10, R45 ;  /* 0x0000002d0a06723e */ /* 0x000fe400000000ff */
[----:B------:R-:W-:Y:S02]  /*f1b0*/  F2FP.F16.F32.PACK_AB R7, R40, R37 ;  /* 0x000000252807723e */ /* 0x000fe400000000ff */
[----:B------:R-:W-:Y:S02]  /*f1c0*/  F2FP.F16.F32.PACK_AB R8, R51, R52 ;  /* 0x000000343308723e */ /* 0x000fe400000000ff */
[----:B------:R-:W-:Y:S01]  /*f1d0*/  F2FP.F16.F32.PACK_AB R9, R43, R42 ;  /* 0x0000002a2b09723e */ /* 0x000fe200000000ff */
[----:B------:R2:W-:Y:S01]  /*f1e0*/  STS.128 [R53], R4 ;  /* 0x0000000435007388 */ /* 0x0005e20000000c00 */
[----:B------:R-:W-:Y:S02]  /*f1f0*/  F2FP.F16.F32.PACK_AB R10, R38, R47 ;  /* 0x0000002f260a723e */ /* 0x000fe400000000ff */
[----:B------:R-:W-:-:S05]  /*f200*/  F2FP.F16.F32.PACK_AB R11, R44, R11 ;  /* 0x0000000b2c0b723e */ /* 0x000fca00000000ff */
[----:B------:R2:W-:Y:S02]  /*f210*/  STS.128 [R3+0x14400], R8 ;  /* 0x0144000803007388 */ /* 0x0005e40000000c00 */
.L_x_628:
[----:B------:R-:W-:Y:S05]  /*f220*/  BSYNC B1 ;  /* 0x0000000000017941 */ /* 0x000fea0003800000 */
.L_x_627:
[----:B------:R-:W-:Y:S01]  /*f230*/  ISETP.GE.AND P0, PT, R217, R0, PT ;  /* 0x00000000d900720c */ /* 0x000fe20003f06270 */
[----:B------:R-:W-:-:S12]  /*f240*/  BSSY B1, `(.L_x_631) ;  /* 0x00000c0000017945 */ /* 0x000fd80003800000 */
[----:B------:R-:W-:Y:S05]  /*f250*/  @P0 BRA `(.L_x_632) ;  /* 0x0000000800f80947 */ /* 0x000fea0003800000 */
[----:B------:R3:W5:Y:S01]  /*f260*/  LDL R59, [R1+0x64] ;  /* 0x00006400013b7983 */ /* 0x0007620000100800 */
[----:B------:R-:W4:Y:S01]  /*f270*/  LDC R51, c[0x0][0x3d4] ;  /* 0x0000f500ff337b82 */ /* 0x000f220000000800 */
[----:B------:R-:W-:Y:S01]  /*f280*/  BSSY B2, `(.L_x_633) ;  /* 0x000005d000027945 */ /* 0x000fe20003800000 */
[-C--:B----4-:R-:W-:Y:S02]  /*f290*/  ISETP.GE.AND P0, PT, R212, R51.reuse, PT ;  /* 0x00000033d400720c */ /* 0x090fe40003f06270 */
[----:B------:R-:W-:-:S11]  /*f2a0*/  ISETP.GE.AND P1, PT, R213, R51, PT ;  /* 0x00000033d500720c */ /* 0x000fd60003f26270 */
[----:B---3--:R-:W-:Y:S05]  /*f2b0*/  @P0 BRA `(.L_x_634) ;  /* 0x0000000400640947 */ /* 0x008fea0003800000 */
[----:B-12---:R-:W-:Y:S01]  /*f2c0*/  LEA.HI R3, R51, R220, RZ, 0x1d ;  /* 0x000000dc33037211 */ /* 0x006fe200078fe8ff */
[----:B------:R-:W-:Y:S01]  /*f2d0*/  HADD2.F32 R45, -RZ, R29.H0_H0 ;  /* 0x2000001dff2d7230 */ /* 0x000fe20000004100 */
[----:B0-----:R-:W-:Y:S01]  /*f2e0*/  LOP3.LUT R5, R227, 0x38, R212, 0xf8, !PT ;  /* 0x00000038e3057812 */ /* 0x001fe200078ef8d4 */
[--C-:B------:R-:W-:Y:S01]  /*f2f0*/  HADD2.F32 R47, -RZ, R33.reuse.H0_H0 ;  /* 0x20000021ff2f7230 */ /* 0x100fe20000004100 */
[----:B------:R-:W-:Y:S01]  /*f300*/  SHF.R.S32.HI R6, RZ, 0x1f, R3 ;  /* 0x0000001fff067819 */ /* 0x000fe20000011403 */
[----:B------:R-:W-:Y:S01]  /*f310*/  IMAD.SHL.U32 R4, R3, 0x8, RZ ;  /* 0x0000000803047824 */ /* 0x000fe200078e00ff */
[----:B------:R-:W-:Y:S01]  /*f320*/  LOP3.LUT R5, R231, R5, R230, 0xf6, !PT ;  /* 0x00000005e7057212 */ /* 0x000fe200078ef6e6 */
[----:B------:R-:W-:Y:S01]  /*f330*/  HADD2.F32 R54, -RZ, R34.H0_H0 ;  /* 0x20000022ff367230 */ /* 0x000fe20000004100 */
[----:B------:R-:W-:Y:S01]  /*f340*/  LEA.HI R6, R6, R3, RZ, 0x3 ;  /* 0x0000000306067211 */ /* 0x000fe200078f18ff */
[----:B------:R-:W-:Y:S01]  /*f350*/  HADD2.F32 R50, -RZ, R30.H0_H0 ;  /* 0x2000001eff327230 */ /* 0x000fe20000004100 */
[----:B------:R-:W-:Y:S01]  /*f360*/  LOP3.LUT R3, R227, 0x38, R4, 0xf8, !PT ;  /* 0x00000038e3037812 */ /* 0x000fe200078ef804 */
[----:B-----5:R-:W-:Y:S01]  /*f370*/  IMAD R58, R5, 0x2, R59 ;  /* 0x00000002053a7824 */ /* 0x020fe200078e023b */
[----:B------:R-:W-:Y:S01]  /*f380*/  SHF.L.U32 R6, R6, 0xa, RZ ;  /* 0x0000000a06067819 */ /* 0x000fe200000006ff */
[----:B------:R-:W-:Y:S01]  /*f390*/  HADD2.F32 R56, -RZ, R33.H1_H1 ;  /* 0x30000021ff387230 */ /* 0x000fe20000004100 */
[----:B------:R-:W-:Y:S01]  /*f3a0*/  LOP3.LUT R8, R3, R230, RZ, 0x3c, !PT ;  /* 0x000000e603087212 */ /* 0x000fe200078e3cff */
[----:B------:R-:W-:Y:S01]  /*f3b0*/  HADD2.F32 R52, -RZ, R29.H1_H1 ;  /* 0x3000001dff347230 */ /* 0x000fe20000004100 */
[----:B------:R-:W-:Y:S01]  /*f3c0*/  LOP3.LUT R3, R6, 0x7fffe000, RZ, 0xc0, !PT ;  /* 0x7fffe00006037812 */ /* 0x000fe200078ec0ff */
[----:B------:R-:W-:Y:S01]  /*f3d0*/  HADD2.F32 R55, -RZ, R34.H1_H1 ;  /* 0x30000022ff377230 */ /* 0x000fe20000004100 */
[----:B------:R-:W0:Y:S01]  /*f3e0*/  LDS.128 R4, [R58] ;  /* 0x000000003a047984 */ /* 0x000e220000000c00 */
[----:B------:R-:W-:Y:S01]  /*f3f0*/  HADD2.F32 R49, -RZ, R30.H1_H1 ;  /* 0x3000001eff317230 */ /* 0x000fe20000004100 */
[----:B------:R-:W-:Y:S01]  /*f400*/  IADD3 R3, R8, R3, R231 ;  /* 0x0000000308037210 */ /* 0x000fe20007ffe0e7 */
[----:B------:R-:W-:-:S02]  /*f410*/  HADD2.F32 R57, -RZ, R35.H0_H0 ;  /* 0x20000023ff397230 */ /* 0x000fc40000004100 */
[----:B------:R-:W-:Y:S01]  /*f420*/  HADD2.F32 R53, -RZ, R31.H0_H0 ;  /* 0x2000001fff357230 */ /* 0x000fe20000004100 */
[----:B------:R-:W-:-:S05]  /*f430*/  LEA R3, R3, R16, 0x1 ;  /* 0x0000001003037211 */ /* 0x000fca00078e08ff */
        /* <DEDUP_REMOVED lines=9> */
[--C-:B------:R-:W-:Y:S02]  /*f4d0*/  HADD2.F32 R42, -RZ, R9.reuse.H0_H0 ;  /* 0x20000009ff2a7230 */ /* 0x100fe40000004100 */
[-C--:B------:R-:W-:Y:S01]  /*f4e0*/  FMUL.FTZ R46, R47, R41.reuse ;  /* 0x000000292f2e7220 */ /* 0x080fe20000410000 */
[C---:B------:R-:W-:Y:S01]  /*f4f0*/  FMUL.FTZ R48, R45.reuse, R41 ;  /* 0x000000292d307220 */ /* 0x040fe20000410000 */
[----:B------:R-:W-:Y:S02]  /*f500*/  HADD2.F32 R9, -RZ, R9.H1_H1 ;  /* 0x30000009ff097230 */ /* 0x000fe40000004100 */
[-C--:B------:R-:W-:Y:S01]  /*f510*/  FMUL.FTZ R41, R54, R8.reuse ;  /* 0x0000000836297220 */ /* 0x080fe20000410000 */
[-C--:B------:R-:W-:Y:S01]  /*f520*/  FFMA.FTZ R46, R45, R37.reuse, -R46 ;  /* 0x000000252d2e7223 */ /* 0x080fe2000001082e */
[----:B------:R-:W-:Y:S01]  /*f530*/  FFMA.FTZ R48, R47, R37, R48 ;  /* 0x000000252f307223 */ /* 0x000fe20000010030 */
[----:B------:R-:W-:Y:S01]  /*f540*/  FMUL.FTZ R37, R50, R8 ;  /* 0x0000000832257220 */ /* 0x000fe20000410000 */
[----:B------:R-:W-:Y:S01]  /*f550*/  FMUL.FTZ R45, R56, R42 ;  /* 0x0000002a382d7220 */ /* 0x000fe20000410000 */
[----:B------:R-:W-:-:S02]  /*f560*/  HADD2.F32 R43, -RZ, R10.H0_H0 ;  /* 0x2000000aff2b7230 */ /* 0x000fc40000004100 */
[----:B------:R-:W-:Y:S01]  /*f570*/  FFMA.FTZ R41, R50, R4, -R41 ;  /* 0x0000000432297223 */ /* 0x000fe20000010829 */
[----:B------:R-:W-:Y:S01]  /*f580*/  FMUL.FTZ R47, R52, R42 ;  /* 0x0000002a342f7220 */ /* 0x000fe20000410000 */
[----:B------:R-:W-:Y:S01]  /*f590*/  FFMA.FTZ R37, R54, R4, R37 ;  /* 0x0000000436257223 */ /* 0x000fe20000010025 */
[----:B------:R-:W-:Y:S02]  /*f5a0*/  HADD2.F32 R10, -RZ, R10.H1_H1 ;  /* 0x3000000aff0a7230 */ /* 0x000fe40000004100 */
[-C--:B------:R-:W-:Y:S01]  /*f5b0*/  FMUL.FTZ R4, R55, R9.reuse ;  /* 0x0000000937047220 */ /* 0x080fe20000410000 */
[----:B------:R-:W-:Y:S01]  /*f5c0*/  FMUL.FTZ R8, R49, R9 ;  /* 0x0000000931087220 */ /* 0x000fe20000410000 */
[----:B------:R-:W-:Y:S02]  /*f5d0*/  HADD2.F32 R54, -RZ, R36.H0_H0 ;  /* 0x20000024ff367230 */ /* 0x000fe40000004100 */
[-C--:B------:R-:W-:Y:S01]  /*f5e0*/  FFMA.FTZ R45, R52, R38.reuse, -R45 ;  /* 0x00000026342d7223 */ /* 0x080fe2000001082d */
[----:B------:R-:W-:Y:S01]  /*f5f0*/  FFMA.FTZ R47, R56, R38, R47 ;  /* 0x00000026382f7223 */ /* 0x000fe2000001002f */
[----:B------:R-:W-:-:S02]  /*f600*/  HADD2.F32 R52, -RZ, R32.H0_H0 ;  /* 0x20000020ff347230 */ /* 0x000fc40000004100 */
[-C--:B------:R-:W-:Y:S01]  /*f610*/  FFMA.FTZ R38, R49, R5.reuse, -R4 ;  /* 0x0000000531267223 */ /* 0x080fe20000010804 */
[----:B------:R-:W-:Y:S01]  /*f620*/  FFMA.FTZ R42, R55, R5, R8 ;  /* 0x00000005372a7223 */ /* 0x000fe20000010008 */
[-C--:B------:R-:W-:Y:S01]  /*f630*/  FMUL.FTZ R4, R57, R43.reuse ;  /* 0x0000002b39047220 */ /* 0x080fe20000410000 */
[-C--:B------:R-:W-:Y:S01]  /*f640*/  FMUL.FTZ R5, R54, R10.reuse ;  /* 0x0000000a36057220 */ /* 0x080fe20000410000 */
[C---:B------:R-:W-:Y:S01]  /*f650*/  FMUL.FTZ R50, R53.reuse, R43 ;  /* 0x0000002b35327220 */ /* 0x040fe20000410000 */
[C---:B------:R-:W-:Y:S01]  /*f660*/  FMUL.FTZ R9, R52.reuse, R10 ;  /* 0x0000000a34097220 */ /* 0x040fe20000410000 */
[--C-:B------:R-:W-:Y:S02]  /*f670*/  HADD2.F32 R44, -RZ, R11.reuse.H0_H0 ;  /* 0x2000000bff2c7230 */ /* 0x100fe40000004100 */
[----:B------:R-:W-:Y:S01]  /*f680*/  FFMA.FTZ R43, R53, R39, -R4 ;  /* 0x00000027352b7223 */ /* 0x000fe20000010804 */
[----:B------:R-:W-:Y:S01]  /*f690*/  FFMA.FTZ R10, R52, R6, -R5 ;  /* 0x00000006340a7223 */ /* 0x000fe20000010805 */
[----:B------:R-:W-:-:S02]  /*f6a0*/  HADD2.F32 R11, -RZ, R11.H1_H1 ;  /* 0x3000000bff0b7230 */ /* 0x000fc40000004100 */
[----:B------:R-:W-:Y:S01]  /*f6b0*/  FFMA.FTZ R50, R57, R39, R50 ;  /* 0x0000002739327223 */ /* 0x000fe20000010032 */
[----:B------:R-:W-:Y:S02]  /*f6c0*/  HADD2.F32 R52, -RZ, R35.H1_H1 ;  /* 0x30000023ff347230 */ /* 0x000fe40000004100 */
[----:B------:R-:W-:Y:S01]  /*f6d0*/  FFMA.FTZ R39, R54, R6, R9 ;  /* 0x0000000636277223 */ /* 0x000fe20000010009 */
[----:B------:R-:W-:Y:S02]  /*f6e0*/  HADD2.F32 R53, -RZ, R36.H1_H1 ;  /* 0x30000024ff357230 */ /* 0x000fe40000004100 */
[----:B------:R-:W-:Y:S02]  /*f6f0*/  HADD2.F32 R8, -RZ, R31.H1_H1 ;  /* 0x3000001fff087230 */ /* 0x000fe40000004100 */
[----:B------:R-:W-:Y:S01]  /*f700*/  FMUL.FTZ R5, R52, R44 ;  /* 0x0000002c34057220 */ /* 0x000fe20000410000 */
[----:B------:R-:W-:Y:S02]  /*f710*/  HADD2.F32 R49, -RZ, R32.H1_H1 ;  /* 0x30000020ff317230 */ /* 0x000fe40000004100 */
[----:B------:R-:W-:Y:S01]  /*f720*/  FMUL.FTZ R4, R53, R11 ;  /* 0x0000000b35047220 */ /* 0x000fe20000410000 */
[----:B------:R-:W-:-:S02]  /*f730*/  HADD2.F32 R40, -RZ, R7.H0_H0 ;  /* 0x20000007ff287230 */ /* 0x000fc40000004100 */
[C---:B------:R-:W-:Y:S01]  /*f740*/  FMUL.FTZ R9, R8.reuse, R44 ;  /* 0x0000002c08097220 */ /* 0x040fe20000410000 */
[----:B------:R-:W-:Y:S02]  /*f750*/  HADD2.F32 R7, -RZ, R7.H1_H1 ;  /* 0x30000007ff077230 */ /* 0x000fe40000004100 */
[C---:B------:R-:W-:Y:S01]  /*f760*/  FMUL.FTZ R6, R49.reuse, R11 ;  /* 0x0000000b31067220 */ /* 0x040fe20000410000 */
[-C--:B------:R-:W-:Y:S01]  /*f770*/  FFMA.FTZ R11, R8, R40.reuse, -R5 ;  /* 0x00000028080b7223 */ /* 0x080fe20000010805 */
[----:B------:R-:W-:Y:S01]  /*f780*/  FFMA.FTZ R40, R52, R40, R9 ;  /* 0x0000002834287223 */ /* 0x000fe20000010009 */
[-C--:B------:R-:W-:Y:S01]  /*f790*/  FFMA.FTZ R44, R49, R7.reuse, -R4 ;  /* 0x00000007312c7223 */ /* 0x080fe20000010804 */
        /* <DEDUP_REMOVED lines=11> */
.L_x_634:
[----:B------:R-:W-:Y:S05]  /*f850*/  BSYNC B2 ;  /* 0x0000000000027941 */ /* 0x000fea0003800000 */
.L_x_633:
[----:B------:R-:W-:Y:S05]  /*f860*/  @P1 BRA `(.L_x_632) ;  /* 0x0000000400741947 */ /* 0x000fea0003800000 */
[----:B------:R-:W-:Y:S01]  /*f870*/  LEA.HI R51, R51, R12, RZ, 0x1d ;  /* 0x0000000c33337211 */ /* 0x000fe200078fe8ff */
[----:B------:R-:W-:Y:S01]  /*f880*/  HADD2.F32 R45, -RZ, R13.H0_H0 ;  /* 0x2000000dff2d7230 */ /* 0x000fe20000004100 */
[----:B-123--:R-:W-:Y:S01]  /*f890*/  LEA.HI R3, R28, R213, RZ, 0x6 ;  /* 0x000000d51c037211 */ /* 0x00efe200078f30ff */
[--C-:B------:R-:W-:Y:S01]  /*f8a0*/  HADD2.F32 R47, -RZ, R21.reuse.H0_H0 ;  /* 0x20000015ff2f7230 */ /* 0x100fe20000004100 */
[----:B------:R-:W-:Y:S01]  /*f8b0*/  SHF.R.S32.HI R6, RZ, 0x1f, R51 ;  /* 0x0000001fff067819 */ /* 0x000fe20000011433 */
[----:B------:R-:W-:Y:S01]  /*f8c0*/  HADD2.F32 R54, -RZ, R24.H0_H0 ;  /* 0x20000018ff367230 */ /* 0x000fe20000004100 */
[----:B0-----:R-:W-:Y:S01]  /*f8d0*/  LOP3.LUT R5, R227, 0x38, R27, 0xf8, !PT ;  /* 0x00000038e3057812 */ /* 0x001fe200078ef81b */
[----:B------:R-:W-:Y:S01]  /*f8e0*/  IMAD.SHL.U32 R3, R3, 0x80, RZ ;  /* 0x0000008003037824 */ /* 0x000fe200078e00ff */
[----:B------:R-:W-:Y:S01]  /*f8f0*/  LEA.HI R6, R6, R51, RZ, 0x3 ;  /* 0x0000003306067211 */ /* 0x000fe200078f18ff */
[----:B------:R-:W-:Y:S01]  /*f900*/  HADD2.F32 R50, -RZ, R14.H0_H0 ;  /* 0x2000000eff327230 */ /* 0x000fe20000004100 */
[----:B------:R-:W-:Y:S01]  /*f910*/  SHF.L.U32 R4, R51, 0x3, RZ ;  /* 0x0000000333047819 */ /* 0x000fe200000006ff */
[----:B------:R-:W-:Y:S01]  /*f920*/  HADD2.F32 R56, -RZ, R21.H1_H1 ;  /* 0x30000015ff387230 */ /* 0x000fe20000004100 */
[----:B------:R-:W-:Y:S01]  /*f930*/  LOP3.LUT R5, R5, R230, RZ, 0x3c, !PT ;  /* 0x000000e605057212 */ /* 0x000fe200078e3cff */
[----:B------:R-:W-:Y:S01]  /*f940*/  IMAD.SHL.U32 R6, R6, 0x400, RZ ;  /* 0x0000040006067824 */ /* 0x000fe200078e00ff */
[----:B------:R-:W-:Y:S01]  /*f950*/  LOP3.LUT R8, R3, 0xffffe000, RZ, 0xc0, !PT ;  /* 0xffffe00003087812 */ /* 0x000fe200078ec0ff */
[----:B------:R-:W-:Y:S01]  /*f960*/  HADD2.F32 R52, -RZ, R13.H1_H1 ;  /* 0x3000000dff347230 */ /* 0x000fe20000004100 */
[----:B------:R-:W-:Y:S01]  /*f970*/  LOP3.LUT R3, R227, 0x38, R4, 0xf8, !PT ;  /* 0x00000038e3037812 */ /* 0x000fe200078ef804 */
[----:B------:R-:W-:Y:S01]  /*f980*/  HADD2.F32 R53, -RZ, R24.H1_H1 ;  /* 0x30000018ff357230 */ /* 0x000fe20000004100 */
[----:B------:R-:W-:Y:S01]  /*f990*/  IADD3 R5, R5, R8, R231 ;  /* 0x0000000805057210 */ /* 0x000fe20007ffe0e7 */
[----:B------:R-:W-:Y:S01]  /*f9a0*/  HADD2.F32 R49, -RZ, R14.H1_H1 ;  /* 0x3000000eff317230 */ /* 0x000fe20000004100 */
[----:B------:R-:W-:Y:S01]  /*f9b0*/  LOP3.LUT R8, R3, R230, RZ, 0x3c, !PT ;  /* 0x000000e603087212 */ /* 0x000fe200078e3cff */
[----:B------:R-:W-:Y:S01]  /*f9c0*/  HADD2.F32 R55, -RZ, R25.H0_H0 ;  /* 0x20000019ff377230 */ /* 0x000fe20000004100 */
[----:B------:R-:W-:Y:S01]  /*f9d0*/  LOP3.LUT R3, R6, 0x7fffe000, RZ, 0xc0, !PT ;  /* 0x7fffe00006037812 */ /* 0x000fe200078ec0ff */
[----:B------:R-:W-:Y:S01]  /*f9e0*/  HADD2.F32 R51, -RZ, R15.H0_H0 ;  /* 0x2000000fff337230 */ /* 0x000fe20000004100 */
[----:B-----5:R-:W-:-:S02]  /*f9f0*/  LEA R57, R5, R59, 0x1 ;  /* 0x0000003b05397211 */ /* 0x020fc400078e08ff */
[----:B------:R-:W-:-:S03]  /*fa00*/  IADD3 R3, R8, R3, R231 ;  /* 0x0000000308037210 */ /* 0x000fc60007ffe0e7 */
[----:B------:R-:W0:Y:S02]  /*fa10*/  LDS.128 R4, [R57] ;  /* 0x0000000039047984 */ /* 0x000e240000000c00 */
[----:B------:R-:W-:-:S05]  /*fa20*/  IMAD R3, R3, 0x2, R16 ;  /* 0x0000000203037824 */ /* 0x000fca00078e0210 */
[----:B------:R-:W1:Y:S01]  /*fa30*/  LDS.128 R8, [R3+0x14400] ;  /* 0x0144000003087984 */ /* 0x000e620000000c00 */
[--C-:B0-----:R-:W-:Y:S02]  /*fa40*/  HADD2.F32 R37, -RZ, R4.reuse.H0_H0 ;  /* 0x20000004ff257230 */ /* 0x101fe40000004100 */
[----:B------:R-:W-:Y:S02]  /*fa50*/  HADD2.F32 R4, -RZ, R4.H1_H1 ;  /* 0x30000004ff047230 */ /* 0x000fe40000004100 */
[--C-:B------:R-:W-:Y:S02]  /*fa60*/  HADD2.F32 R38, -RZ, R5.reuse.H0_H0 ;  /* 0x20000005ff267230 */ /* 0x100fe40000004100 */
[----:B------:R-:W-:Y:S02]  /*fa70*/  HADD2.F32 R5, -RZ, R5.H1_H1 ;  /* 0x30000005ff057230 */ /* 0x000fe40000004100 */
[--C-:B-1----:R-:W-:Y:S02]  /*fa80*/  HADD2.F32 R41, -RZ, R8.reuse.H0_H0 ;  /* 0x20000008ff297230 */ /* 0x102fe40000004100 */
[----:B------:R-:W-:-:S02]  /*fa90*/  HADD2.F32 R8, -RZ, R8.H1_H1 ;  /* 0x30000008ff087230 */ /* 0x000fc40000004100 */
        /* <DEDUP_REMOVED lines=17> */
[----:B------:R-:W-:Y:S01]  /*fbb0*/  FFMA.FTZ R45, R52, R38, -R45 ;  /* 0x00000026342d7223 */ /* 0x000fe2000001082d */
[----:B------:R-:W-:-:S02]  /*fbc0*/  HADD2.F32 R39, -RZ, R6.H0_H0 ;  /* 0x20000006ff277230 */ /* 0x000fc40000004100 */
[----:B------:R-:W-:Y:S01]  /*fbd0*/  FFMA.FTZ R47, R56, R38, R47 ;  /* 0x00000026382f7223 */ /* 0x000fe2000001002f */
[----:B------:R-:W-:Y:S02]  /*fbe0*/  HADD2.F32 R52, -RZ, R20.H0_H0 ;  /* 0x20000014ff347230 */ /* 0x000fe40000004100 */
[-C--:B------:R-:W-:Y:S01]  /*fbf0*/  FFMA.FTZ R38, R49, R5.reuse, -R4 ;  /* 0x0000000531267223 */ /* 0x080fe20000010804 */
[----:B------:R-:W-:Y:S02]  /*fc00*/  HADD2.F32 R6, -RZ, R6.H1_H1 ;  /* 0x30000006ff067230 */ /* 0x000fe40000004100 */
[----:B------:R-:W-:Y:S01]  /*fc10*/  FFMA.FTZ R42, R53, R5, R8 ;  /* 0x00000005352a7223 */ /* 0x000fe20000010008 */
[-C--:B------:R-:W-:Y:S01]  /*fc20*/  FMUL.FTZ R4, R55, R43.reuse ;  /* 0x0000002b37047220 */ /* 0x080fe20000410000 */
[-C--:B------:R-:W-:Y:S01]  /*fc30*/  FMUL.FTZ R5, R54, R10.reuse ;  /* 0x0000000a36057220 */ /* 0x080fe20000410000 */
[----:B------:R-:W-:Y:S01]  /*fc40*/  FMUL.FTZ R50, R51, R43 ;  /* 0x0000002b33327220 */ /* 0x000fe20000410000 */
[----:B------:R-:W-:Y:S01]  /*fc50*/  FMUL.FTZ R9, R52, R10 ;  /* 0x0000000a34097220 */ /* 0x000fe20000410000 */
[----:B------:R-:W-:-:S02]  /*fc60*/  HADD2.F32 R44, -RZ, R11.H0_H0 ;  /* 0x2000000bff2c7230 */ /* 0x000fc40000004100 */
[-C--:B------:R-:W-:Y:S01]  /*fc70*/  FFMA.FTZ R43, R51, R39.reuse, -R4 ;  /* 0x00000027332b7223 */ /* 0x080fe20000010804 */
[-C--:B------:R-:W-:Y:S01]  /*fc80*/  FFMA.FTZ R10, R52, R6.reuse, -R5 ;  /* 0x00000006340a7223 */ /* 0x080fe20000010805 */
[----:B------:R-:W-:Y:S02]  /*fc90*/  HADD2.F32 R11, -RZ, R11.H1_H1 ;  /* 0x3000000bff0b7230 */ /* 0x000fe40000004100 */
[----:B------:R-:W-:Y:S01]  /*fca0*/  FFMA.FTZ R50, R55, R39, R50 ;  /* 0x0000002737327223 */ /* 0x000fe20000010032 */
[----:B------:R-:W-:Y:S02]  /*fcb0*/  HADD2.F32 R52, -RZ, R25.H1_H1 ;  /* 0x30000019ff347230 */ /* 0x000fe40000004100 */
[----:B------:R-:W-:Y:S01]  /*fcc0*/  FFMA.FTZ R39, R54, R6, R9 ;  /* 0x0000000636277223 */ /* 0x000fe20000010009 */
[----:B------:R-:W-:Y:S02]  /*fcd0*/  HADD2.F32 R51, -RZ, R26.H1_H1 ;  /* 0x3000001aff337230 */ /* 0x000fe40000004100 */
[----:B------:R-:W-:-:S02]  /*fce0*/  HADD2.F32 R8, -RZ, R15.H1_H1 ;  /* 0x3000000fff087230 */ /* 0x000fc40000004100 */
[-C--:B------:R-:W-:Y:S01]  /*fcf0*/  FMUL.FTZ R5, R52, R44.reuse ;  /* 0x0000002c34057220 */ /* 0x080fe20000410000 */
[----:B------:R-:W-:Y:S02]  /*fd00*/  HADD2.F32 R49, -RZ, R20.H1_H1 ;  /* 0x30000014ff317230 */ /* 0x000fe40000004100 */
[-C--:B------:R-:W-:Y:S01]  /*fd10*/  FMUL.FTZ R4, R51, R11.reuse ;  /* 0x0000000b33047220 */ /* 0x080fe20000410000 */
[--C-:B------:R-:W-:Y:S02]  /*fd20*/  HADD2.F32 R40, -RZ, R7.reuse.H0_H0 ;  /* 0x20000007ff287230 */ /* 0x100fe40000004100 */
[C---:B------:R-:W-:Y:S01]  /*fd30*/  FMUL.FTZ R9, R8.reuse, R44 ;  /* 0x0000002c08097220 */ /* 0x040fe20000410000 */
[----:B------:R-:W-:Y:S02]  /*fd40*/  HADD2.F32 R7, -RZ, R7.H1_H1 ;  /* 0x30000007ff077230 */ /* 0x000fe40000004100 */
[C---:B------:R-:W-:Y:S01]  /*fd50*/  FMUL.FTZ R6, R49.reuse, R11 ;  /* 0x0000000b31067220 */ /* 0x040fe20000410000 */
[-C--:B------:R-:W-:Y:S01]  /*fd60*/  FFMA.FTZ R11, R8, R40.reuse, -R5 ;  /* 0x00000028080b7223 */ /* 0x080fe20000010805 */
[----:B------:R-:W-:Y:S01]  /*fd70*/  FFMA.FTZ R40, R52, R40, R9 ;  /* 0x0000002834287223 */ /* 0x000fe20000010009 */
[-C--:B------:R-:W-:Y:S01]  /*fd80*/  FFMA.FTZ R44, R49, R7.reuse, -R4 ;  /* 0x00000007312c7223 */ /* 0x080fe20000010804 */
        /* <DEDUP_REMOVED lines=8> */
[----:B------:R-:W-:-:S02]  /*fe10*/  F2FP.F16.F32.PACK_AB R10, R39, R50 ;  /* 0x00000032270a723e */ /* 0x000fc400000000ff */
[----:B------:R-:W-:-:S05]  /*fe20*/  F2FP.F16.F32.PACK_AB R11, R49, R40 ;  /* 0x00000028310b723e */ /* 0x000fca00000000ff */
[----:B------:R4:W-:Y:S02]  /*fe30*/  STS.128 [R3+0x14400], R8 ;  /* 0x0144000803007388 */ /* 0x0009e40000000c00 */
.L_x_632:
[----:B------:R-:W-:Y:S05]  /*fe40*/  BSYNC B1 ;  /* 0x0000000000017941 */ /* 0x000fea0003800000 */
.L_x_631:
[----:B------:R-:W-:Y:S01]  /*fe50*/  ISETP.GE.AND P0, PT, R218, R0, PT ;  /* 0x00000000da00720c */ /* 0x000fe20003f06270 */
[----:B------:R-:W-:-:S12]  /*fe60*/  BSSY B1, `(.L_x_635) ;  /* 0x00000c0000017945 */ /* 0x000fd80003800000 */
[----:B------:R-:W-:Y:S05]  /*fe70*/  @P0 BRA `(.L_x_636) ;  /* 0x0000000800f80947 */ /* 0x000fea0003800000 */
[----:B-----5:R0:W5:Y:S01]  /*fe80*/  LDL R59, [R1+0x64] ;  /* 0x00006400013b7983 */ /* 0x0201620000100800 */
[----:B------:R-:W1:Y:S01]  /*fe90*/  LDC R51, c[0x0][0x3d4] ;  /* 0x0000f500ff337b82 */ /* 0x000e620000000800 */
[----:B------:R-:W-:Y:S01]  /*fea0*/  BSSY B2, `(.L_x_637) ;  /* 0x000005d000027945 */ /* 0x000fe20003800000 */
[-C--:B-1----:R-:W-:Y:S02]  /*feb0*/  ISETP.GE.AND P0, PT, R212, R51.reuse, PT ;  /* 0x00000033d400720c */ /* 0x082fe40003f06270 */
[----:B------:R-:W-:-:S11]  /*fec0*/  ISETP.GE.AND P1, PT, R213, R51, PT ;  /* 0x00000033d500720c */ /* 0x000fd60003f26270 */
[----:B0-----:R-:W-:Y:S05]  /*fed0*/  @P0 BRA `(.L_x_638) ;  /* 0x0000000400640947 */ /* 0x001fea0003800000 */
[----:B--234-:R-:W-:Y:S01]  /*fee0*/  LEA.HI R3, R51, R220, RZ, 0x1d ;  /* 0x000000dc33037211 */ /* 0x01cfe200078fe8ff */
[----:B------:R-:W-:Y:S01]  /*fef0*/  HADD2.F32 R45, -RZ, R29.H0_H0 ;  /* 0x2000001dff2d7230 */ /* 0x000fe20000004100 */
[----:B------:R-:W-:Y:S01]  /*ff00*/  LOP3.LUT R6, R226, 0x38, R212, 0xf8, !PT ;  /* 0x00000038e2067812 */ /* 0x000fe200078ef8d4 */
[--C-:B------:R-:W-:Y:S01]  /*ff10*/  HADD2.F32 R47, -RZ, R33.reuse.H0_H0 ;  /* 0x20000021ff2f7230 */ /* 0x100fe20000004100 */
[----:B------:R-:W-:Y:S01]  /*ff20*/  SHF.R.S32.HI R4, RZ, 0x1f, R3 ;  /* 0x0000001fff047819 */ /* 0x000fe20000011403 */
[----:B------:R-:W-:Y:S01]  /*ff30*/  HADD2.F32 R54, -RZ, R34.H0_H0 ;  /* 0x20000022ff367230 */ /* 0x000fe20000004100 */
[----:B------:R-:W-:Y:S01]  /*ff40*/  SHF.L.U32 R5, R3, 0x3, RZ ;  /* 0x0000000303057819 */ /* 0x000fe200000006ff */
[----:B------:R-:W-:Y:S01]  /*ff50*/  HADD2.F32 R50, -RZ, R30.H0_H0 ;  /* 0x2000001eff327230 */ /* 0x000fe20000004100 */
[----:B------:R-:W-:Y:S01]  /*ff60*/  LEA.HI R4, R4, R3, RZ, 0x3 ;  /* 0x0000000304047211 */ /* 0x000fe200078f18ff */
[----:B------:R-:W-:Y:S01]  /*ff70*/  HADD2.F32 R56, -RZ, R33.H1_H1 ;  /* 0x30000021ff387230 */ /* 0x000fe20000004100 */
[----:B------:R-:W-:Y:S01]  /*ff80*/  LOP3.LUT R3, R226, 0x38, R5, 0xf8, !PT ;  /* 0x00000038e2037812 */ /* 0x000fe200078ef805 */
[----:B------:R-:W-:Y:S01]  /*ff90*/  HADD2.F32 R52, -RZ, R29.H1_H1 ;  /* 0x3000001dff347230 */ /* 0x000fe20000004100 */
[----:B------:R-:W-:Y:S01]  /*ffa0*/  LOP3.LUT R6, R229, R6, R228, 0xf6, !PT ;  /* 0x00000006e5067212 */ /* 0x000fe200078ef6e4 */
[----:B------:R-:W-:Y:S01]  /*ffb0*/  IMAD.SHL.U32 R4, R4, 0x400, RZ ;  /* 0x0000040004047824 */ /* 0x000fe200078e00ff */
[----:B------:R-:W-:Y:S01]  /*ffc0*/  LOP3.LUT R8, R3, R228, RZ, 0x3c, !PT ;  /* 0x000000e403087212 */ /* 0x000fe200078e3cff */
[----:B------:R-:W-:Y:S01]  /*ffd0*/  HADD2.F32 R55, -RZ, R34.H1_H1 ;  /* 0x30000022ff377230 */ /* 0x000fe20000004100 */
[----:B-----5:R-:W-:Y:S01]  /*ffe0*/  LEA R58, R6, R59, 0x1 ;  /* 0x0000003b063a7211 */ /* 0x020fe200078e08ff */
[----:B------:R-:W-:Y:S01]  /*fff0*/  HADD2.F32 R49, -RZ, R30.H1_H1 ;  /* 0x3000001eff317230 */ /* 0x000fe20000004100 */
[----:B------:R-:W-:Y:S01]  /*10000*/  LOP3.LUT R3, R4, 0x7fffe000, RZ, 0xc0, !PT ;  /* 0x7fffe00004037812 */ /* 0x000fe200078ec0ff */
[----:B------:R-:W-:-:S02]  /*10010*/  HADD2.F32 R57, -RZ, R35.H0_H0 ;  /* 0x20000023ff397230 */ /* 0x000fc40000004100 */
[----:B------:R-:W0:Y:S01]  /*10020*/  LDS.128 R4, [R58] ;  /* 0x000000003a047984 */ /* 0x000e220000000c00 */
[----:B------:R-:W-:Y:S01]  /*10030*/  IADD3 R3, R8, R3, R229 ;  /* 0x0000000308037210 */ /* 0x000fe20007ffe0e5 */
[----:B------:R-:W-:-:S04]  /*10040*/  HADD2.F32 R53, -RZ, R31.H0_H0 ;  /* 0x2000001fff357230 */ /* 0x000fc80000004100 */
        /* <DEDUP_REMOVED lines=66> */
.L_x_638:
[----:B------:R-:W-:Y:S05]  /*10470*/  BSYNC B2 ;  /* 0x0000000000027941 */ /* 0x000fea0003800000 */
.L_x_637:
[----:B------:R-:W-:Y:S05]  /*10480*/  @P1 BRA `(.L_x_636) ;  /* 0x0000000400741947 */ /* 0x000fea0003800000 */
[----:B------:R-:W-:Y:S01]  /*10490*/  LEA.HI R51, R51, R12, RZ, 0x1d ;  /* 0x0000000c33337211 */ /* 0x000fe200078fe8ff */
[----:B------:R-:W-:Y:S01]  /*104a0*/  HADD2.F32 R43, -RZ, R13.H0_H0 ;  /* 0x2000000dff2b7230 */ /* 0x000fe20000004100 */
[----:B------:R-:W-:Y:S01]  /*104b0*/  LEA.HI R28, R28, R213, RZ, 0x6 ;  /* 0x000000d51c1c7211 */ /* 0x000fe200078f30ff */
[--C-:B------:R-:W-:Y:S01]  /*104c0*/  HADD2.F32 R45, -RZ, R21.reuse.H0_H0 ;  /* 0x20000015ff2d7230 */ /* 0x100fe20000004100 */
[----:B0-234-:R-:W-:Y:S01]  /*104d0*/  SHF.R.S32.HI R4, RZ, 0x1f, R51 ;  /* 0x0000001fff047819 */ /* 0x01dfe20000011433 */
[----:B------:R-:W-:Y:S01]  /*104e0*/  IMAD.SHL.U32 R3, R51, 0x8, RZ ;  /* 0x0000000833037824 */ /* 0x000fe200078e00ff */
[----:B------:R-:W-:Y:S01]  /*104f0*/  LOP3.LUT R27, R226, 0x38, R27, 0xf8, !PT ;  /* 0x00000038e21b7812 */ /* 0x000fe200078ef81b */
[----:B------:R-:W-:Y:S01]  /*10500*/  HADD2.F32 R52, -RZ, R24.H0_H0 ;  /* 0x20000018ff347230 */ /* 0x000fe20000004100 */
[----:B------:R-:W-:Y:S01]  /*10510*/  LEA.HI R4, R4, R51, RZ, 0x3 ;  /* 0x0000003304047211 */ /* 0x000fe200078f18ff */
[----:B------:R-:W-:Y:S01]  /*10520*/  HADD2.F32 R48, -RZ, R14.H0_H0 ;  /* 0x2000000eff307230 */ /* 0x000fe20000004100 */
[----:B------:R-:W-:Y:S01]  /*10530*/  LOP3.LUT R3, R226, 0x38, R3, 0xf8, !PT ;  /* 0x00000038e2037812 */ /* 0x000fe200078ef803 */
[----:B------:R-:W-:Y:S01]  /*10540*/  HADD2.F32 R54, -RZ, R21.H1_H1 ;  /* 0x30000015ff367230 */ /* 0x000fe20000004100 */
[----:B------:R-:W-:Y:S01]  /*10550*/  SHF.L.U32 R4, R4, 0xa, RZ ;  /* 0x0000000a04047819 */ /* 0x000fe200000006ff */
[----:B------:R-:W-:Y:S01]  /*10560*/  HADD2.F32 R50, -RZ, R13.H1_H1 ;  /* 0x3000000dff327230 */ /* 0x000fe20000004100 */
[----:B------:R-:W-:Y:S01]  /*10570*/  SHF.L.U32 R28, R28, 0x7, RZ ;  /* 0x000000071c1c7819 */ /* 0x000fe200000006ff */
[----:B------:R-:W-:Y:S01]  /*10580*/  HADD2.F32 R51, -RZ, R24.H1_H1 ;  /* 0x30000018ff337230 */ /* 0x000fe20000004100 */
[-C--:B------:R-:W-:Y:S01]  /*10590*/  LOP3.LUT R8, R3, R228.reuse, RZ, 0x3c, !PT ;  /* 0x000000e403087212 */ /* 0x080fe200078e3cff */
[----:B------:R-:W-:Y:S01]  /*105a0*/  HADD2.F32 R47, -RZ, R14.H1_H1 ;  /* 0x3000000eff2f7230 */ /* 0x000fe20000004100 */
[----:B------:R-:W-:Y:S01]  /*105b0*/  LOP3.LUT R3, R4, 0x7fffe000, RZ, 0xc0, !PT ;  /* 0x7fffe00004037812 */ /* 0x000fe200078ec0ff */
[----:B------:R-:W-:Y:S01]  /*105c0*/  HADD2.F32 R53, -RZ, R25.H0_H0 ;  /* 0x20000019ff357230 */ /* 0x000fe20000004100 */
[----:B------:R-:W-:Y:S01]  /*105d0*/  LOP3.LUT R27, R27, R228, RZ, 0x3c, !PT ;  /* 0x000000e41b1b7212 */ /* 0x000fe200078e3cff */
[----:B------:R-:W-:Y:S01]  /*105e0*/  HADD2.F32 R49, -RZ, R15.H0_H0 ;  /* 0x2000000fff317230 */ /* 0x000fe20000004100 */
[----:B------:R-:W-:-:S02]  /*105f0*/  LOP3.LUT R28, R28, 0xffffe000, RZ, 0xc0, !PT ;  /* 0xffffe0001c1c7812 */ /* 0x000fc400078ec0ff */
[--C-:B------:R-:W-:Y:S02]  /*10600*/  IADD3 R3, R8, R3, R229.reuse ;  /* 0x0000000308037210 */ /* 0x100fe40007ffe0e5 */
[----:B------:R-:W-:Y:S02]  /*10610*/  IADD3 R27, R27, R28, R229 ;  /* 0x0000001c1b1b7210 */ /* 0x000fe40007ffe0e5 */
[----:B------:R-:W-:-:S03]  /*10620*/  LEA R3, R3, R16, 0x1 ;  /* 0x0000001003037211 */ /* 0x000fc600078e08ff */
[----:B-----5:R-:W-:Y:S02]  /*10630*/  IMAD R55, R27, 0x2, R59 ;  /* 0x000000021b377824 */ /* 0x020fe400078e023b */
[----:B------:R-:W0:Y:S04]  /*10640*/  LDS.128 R8, [R3+0x14400] ;  /* 0x0144000003087984 */ /* 0x000e280000000c00 */
[----:B------:R-:W1:Y:S01]  /*10650*/  LDS.128 R4, [R55] ;  /* 0x0000000037047984 */ /* 0x000e620000000c00 */
[--C-:B0-----:R-:W-:Y:S02]  /*10660*/  HADD2.F32 R39, -RZ, R8.reuse.H0_H0 ;  /* 0x20000008ff277230 */ /* 0x101fe40000004100 */
[----:B------:R-:W-:Y:S02]  /*10670*/  HADD2.F32 R8, -RZ, R8.H1_H1 ;  /* 0x30000008ff087230 */ /* 0x000fe40000004100 */
[----:B-1----:R-:W-:-:S02]  /*10680*/  HADD2.F32 R27, -RZ, R4.H0_H0 ;  /* 0x20000004ff1b7230 */ /* 0x002fc40000004100 */
[-C--:B------:R-:W-:Y:S01]  /*10690*/  FMUL.FTZ R44, R45, R39.reuse ;  /* 0x000000272d2c7220 */ /* 0x080fe20000410000 */
[C---:B------:R-:W-:Y:S01]  /*106a0*/  FMUL.FTZ R46, R43.reuse, R39 ;  /* 0x000000272b2e7220 */ /* 0x040fe20000410000 */
[--C-:B------:R-:W-:Y:S02]  /*106b0*/  HADD2.F32 R40, -RZ, R9.reuse.H0_H0 ;  /* 0x20000009ff287230 */ /* 0x100fe40000004100 */
[-C--:B------:R-:W-:Y:S01]  /*106c0*/  FMUL.FTZ R39, R52, R8.reuse ;  /* 0x0000000834277220 */ /* 0x080fe20000410000 */
[----:B------:R-:W-:Y:S02]  /*106d0*/  HADD2.F32 R4, -RZ, R4.H1_H1 ;  /* 0x30000004ff047230 */ /* 0x000fe40000004100 */
[-C--:B------:R-:W-:Y:S01]  /*106e0*/  FFMA.FTZ R44, R43, R27.reuse, -R44 ;  /* 0x0000001b2b2c7223 */ /* 0x080fe2000001082c */
[----:B------:R-:W-:Y:S01]  /*106f0*/  FFMA.FTZ R46, R45, R27, R46 ;  /* 0x0000001b2d2e7223 */ /* 0x000fe2000001002e */
[----:B------:R-:W-:Y:S02]  /*10700*/  HADD2.F32 R9, -RZ, R9.H1_H1 ;  /* 0x30000009ff097230 */ /* 0x000fe40000004100 */
[----:B------:R-:W-:Y:S01]  /*10710*/  FMUL.FTZ R27, R48, R8 ;  /* 0x00000008301b7220 */ /* 0x000fe20000410000 */
[----:B------:R-:W-:-:S02]  /*10720*/  HADD2.F32 R28, -RZ, R5.H0_H0 ;  /* 0x20000005ff1c7230 */ /* 0x000fc40000004100 */
[----:B------:R-:W-:Y:S01]  /*10730*/  FMUL.FTZ R43, R54, R40 ;  /* 0x00000028362b7220 */ /* 0x000fe20000410000 */
[----:B------:R-:W-:Y:S02]  /*10740*/  HADD2.F32 R5, -RZ, R5.H1_H1 ;  /* 0x30000005ff057230 */ /* 0x000fe40000004100 */
[----:B------:R-:W-:Y:S01]  /*10750*/  FFMA.FTZ R39, R48, R4, -R39 ;  /* 0x0000000430277223 */ /* 0x000fe20000010827 */
[--C-:B------:R-:W-:Y:S02]  /*10760*/  HADD2.F32 R41, -RZ, R10.reuse.H0_H0 ;  /* 0x2000000aff297230 */ /* 0x100fe40000004100 */
[----:B------:R-:W-:Y:S01]  /*10770*/  FMUL.FTZ R45, R50, R40 ;  /* 0x00000028322d7220 */ /* 0x000fe20000410000 */
[----:B------:R-:W-:Y:S01]  /*10780*/  FFMA.FTZ R27, R52, R4, R27 ;  /* 0x00000004341b7223 */ /* 0x000fe2000001001b */
[----:B------:R-:W-:Y:S02]  /*10790*/  HADD2.F32 R10, -RZ, R10.H1_H1 ;  /* 0x3000000aff0a7230 */ /* 0x000fe40000004100 */
[-C--:B------:R-:W-:Y:S01]  /*107a0*/  FMUL.FTZ R4, R51, R9.reuse ;  /* 0x0000000933047220 */ /* 0x080fe20000410000 */
[----:B------:R-:W-:Y:S01]  /*107b0*/  FMUL.FTZ R8, R47, R9 ;  /* 0x000000092f087220 */ /* 0x000fe20000410000 */
[----:B------:R-:W-:-:S02]  /*107c0*/  HADD2.F32 R52, -RZ, R26.H0_H0 ;  /* 0x2000001aff347230 */ /* 0x000fc40000004100 */
[-C--:B------:R-:W-:Y:S01]  /*107d0*/  FFMA.FTZ R43, R50, R28.reuse, -R43 ;  /* 0x0000001c322b7223 */ /* 0x080fe2000001082b */
[----:B------:R-:W-:Y:S02]  /*107e0*/  HADD2.F32 R37, -RZ, R6.H0_H0 ;  /* 0x20000006ff257230 */ /* 0x000fe40000004100 */
        /* <DEDUP_REMOVED lines=39> */
.L_x_636:
[----:B------:R-:W-:Y:S05]  /*10a60*/  BSYNC B1 ;  /* 0x0000000000017941 */ /* 0x000fea0003800000 */
.L_x_635:
[----:B01234-:R-:W2:Y:S02]  /*10a70*/  LDL R3, [R1+0x74] ;  /* 0x0000740001037983 */ /* 0x01fea40000100800 */
[----:B--2---:R-:W-:-:S13]  /*10a80*/  ISETP.GE.AND P0, PT, R3, R0, PT ;  /* 0x000000000300720c */ /* 0x004fda0003f06270 */
[----:B------:R-:W-:Y:S05]  /*10a90*/  @P0 BRA `(.L_x_612) ;  /* 0x0000000800ec0947 */ /* 0x000fea0003800000 */
[----:B------:R0:W5:Y:S01]  /*10aa0*/  LDL R54, [R1+0x78] ;  /* 0x0000780001367983 */ /* 0x0001620000100800 */
[----:B------:R-:W1:Y:S03]  /*10ab0*/  LDC R47, c[0x0][0x3d4] ;  /* 0x0000f500ff2f7b82 */ /* 0x000e660000000800 */
[----:B------:R0:W5:Y:S04]  /*10ac0*/  LDL R52, [R1+0x7c] ;  /* 0x00007c0001347983 */ /* 0x0001680000100800 */
[----:B------:R0:W5:Y:S01]  /*10ad0*/  LDL R50, [R1+0x80] ;  /* 0x0000800001327983 */ /* 0x0001620000100800 */
[----:B------:R-:W-:Y:S01]  /*10ae0*/  BSSY B1, `(.L_x_639) ;  /* 0x000005e000017945 */ /* 0x000fe20003800000 */
[----:B-1----:R-:W-:-:S02]  /*10af0*/  ISETP.GE.AND P0, PT, R212, R47, PT ;  /* 0x0000002fd400720c */ /* 0x002fc40003f06270 */
[----:B------:R-:W-:-:S11]  /*10b00*/  ISETP.GE.AND P1, PT, R213, R47, PT ;  /* 0x0000002fd500720c */ /* 0x000fd60003f26270 */
[----:B0-----:R-:W-:Y:S05]  /*10b10*/  @P0 BRA `(.L_x_640) ;  /* 0x0000000400680947 */ /* 0x001fea0003800000 */
[----:B------:R-:W2:Y:S01]  /*10b20*/  LDL R6, [R1+0x64] ;  /* 0x0000640001067983 */ /* 0x000ea20000100800 */
[----:B------:R-:W-:Y:S01]  /*10b30*/  LEA.HI R0, R47, R220, RZ, 0x1d ;  /* 0x000000dc2f007211 */ /* 0x000fe200078fe8ff */
[----:B------:R-:W-:Y:S01]  /*10b40*/  HADD2.F32 R42, -RZ, R29.H0_H0 ;  /* 0x2000001dff2a7230 */ /* 0x000fe20000004100 */
[----:B-----5:R-:W-:Y:S01]  /*10b50*/  LOP3.LUT R4, R54, 0x38, R212, 0xf8, !PT ;  /* 0x0000003836047812 */ /* 0x020fe200078ef8d4 */
[----:B------:R-:W-:Y:S01]  /*10b60*/  HADD2.F32 R44, -RZ, R33.H0_H0 ;  /* 0x20000021ff2c7230 */ /* 0x000fe20000004100 */
[----:B------:R-:W-:Y:S01]  /*10b70*/  SHF.R.S32.HI R5, RZ, 0x1f, R0 ;  /* 0x0000001fff057819 */ /* 0x000fe20000011400 */
[----:B------:R-:W-:Y:S01]  /*10b80*/  IMAD.SHL.U32 R3, R0, 0x8, RZ ;  /* 0x0000000800037824 */ /* 0x000fe200078e00ff */
[----:B------:R-:W-:Y:S01]  /*10b90*/  LOP3.LUT R4, R50, R4, R52, 0xf6, !PT ;  /* 0x0000000432047212 */ /* 0x000fe200078ef634 */
[--C-:B------:R-:W-:Y:S01]  /*10ba0*/  HADD2.F32 R46, -RZ, R34.reuse.H0_H0 ;  /* 0x20000022ff2e7230 */ /* 0x100fe20000004100 */
[----:B------:R-:W-:Y:S01]  /*10bb0*/  LEA.HI R5, R5, R0, RZ, 0x3 ;  /* 0x0000000005057211 */ /* 0x000fe200078f18ff */
[----:B------:R-:W-:Y:S01]  /*10bc0*/  HADD2.F32 R49, -RZ, R29.H1_H1 ;  /* 0x3000001dff317230 */ /* 0x000fe20000004100 */
[----:B------:R-:W-:Y:S01]  /*10bd0*/  LOP3.LUT R0, R54, 0x38, R3, 0xf8, !PT ;  /* 0x0000003836007812 */ /* 0x000fe200078ef803 */
[----:B------:R-:W-:Y:S01]  /*10be0*/  HADD2.F32 R51, -RZ, R33.H1_H1 ;  /* 0x30000021ff337230 */ /* 0x000fe20000004100 */
[----:B------:R-:W-:Y:S01]  /*10bf0*/  SHF.L.U32 R5, R5, 0xa, RZ ;  /* 0x0000000a05057819 */ /* 0x000fe200000006ff */
[----:B------:R-:W-:Y:S01]  /*10c00*/  HADD2.F32 R53, -RZ, R34.H1_H1 ;  /* 0x30000022ff357230 */ /* 0x000fe20000004100 */
[----:B------:R-:W-:-:S02]  /*10c10*/  LOP3.LUT R0, R0, R52, RZ, 0x3c, !PT ;  /* 0x0000003400007212 */ /* 0x000fc400078e3cff */
[----:B------:R-:W-:-:S04]  /*10c20*/  LOP3.LUT R3, R5, 0x7fffe000, RZ, 0xc0, !PT ;  /* 0x7fffe00005037812 */ /* 0x000fc800078ec0ff */
[----:B------:R-:W-:-:S04]  /*10c30*/  IADD3 R3, R0, R3, R50 ;  /* 0x0000000300037210 */ /* 0x000fc80007ffe032 */
[----:B------:R-:W-:-:S05]  /*10c40*/  LEA R3, R3, R16, 0x1 ;  /* 0x0000001003037211 */ /* 0x000fca00078e08ff */
[----:B------:R-:W0:Y:S02]  /*10c50*/  LDS.128 R8, [R3+0x14400] ;  /* 0x0144000003087984 */ /* 0x000e240000000c00 */
[--C-:B0-----:R-:W-:Y:S02]  /*10c60*/  HADD2.F32 R38, -RZ, R8.reuse.H0_H0 ;  /* 0x20000008ff267230 */ /* 0x101fe40000004100 */
[----:B------:R-:W-:Y:S02]  /*10c70*/  HADD2.F32 R8, -RZ, R8.H1_H1 ;  /* 0x30000008ff087230 */ /* 0x000fe40000004100 */
[----:B------:R-:W-:Y:S02]  /*10c80*/  HADD2.F32 R39, -RZ, R9.H0_H0 ;  /* 0x20000009ff277230 */ /* 0x000fe40000004100 */
[-C--:B------:R-:W-:Y:S01]  /*10c90*/  FMUL.FTZ R43, R44, R38.reuse ;  /* 0x000000262c2b7220 */ /* 0x080fe20000410000 */
[----:B------:R-:W-:Y:S01]  /*10ca0*/  FMUL.FTZ R45, R42, R38 ;  /* 0x000000262a2d7220 */ /* 0x000fe20000410000 */
[----:B------:R-:W-:-:S02]  /*10cb0*/  HADD2.F32 R38, -RZ, R30.H0_H0 ;  /* 0x2000001eff267230 */ /* 0x000fc40000004100 */
[-C--:B------:R-:W-:Y:S01]  /*10cc0*/  FMUL.FTZ R33, R46, R8.reuse ;  /* 0x000000082e217220 */ /* 0x080fe20000410000 */
[----:B------:R-:W-:Y:S02]  /*10cd0*/  HADD2.F32 R9, -RZ, R9.H1_H1 ;  /* 0x30000009ff097230 */ /* 0x000fe40000004100 */
[----:B------:R-:W-:Y:S01]  /*10ce0*/  FMUL.FTZ R34, R49, R39 ;  /* 0x0000002731227220 */ /* 0x000fe20000410000 */
[--C-:B------:R-:W-:Y:S02]  /*10cf0*/  HADD2.F32 R40, -RZ, R10.reuse.H0_H0 ;  /* 0x2000000aff287230 */ /* 0x100fe40000004100 */
[----:B------:R-:W-:Y:S01]  /*10d00*/  FMUL.FTZ R29, R38, R8 ;  /* 0x00000008261d7220 */ /* 0x000fe20000410000 */
[----:B------:R-:W-:Y:S02]  /*10d10*/  HADD2.F32 R10, -RZ, R10.H1_H1 ;  /* 0x3000000aff0a7230 */ /* 0x000fe40000004100 */
[--C-:B------:R-:W-:Y:S02]  /*10d20*/  HADD2.F32 R41, -RZ, R11.reuse.H0_H0 ;  /* 0x2000000bff297230 */ /* 0x100fe40000004100 */
[----:B------:R-:W-:-:S02]  /*10d30*/  HADD2.F32 R11, -RZ, R11.H1_H1 ;  /* 0x3000000bff0b7230 */ /* 0x000fc40000004100 */
[----:B--2---:R-:W-:-:S05]  /*10d40*/  IMAD R48, R4, 0x2, R6 ;  /* 0x0000000204307824 */ /* 0x004fca00078e0206 */
[----:B------:R-:W0:Y:S02]  /*10d50*/  LDS.128 R4, [R48] ;  /* 0x0000000030047984 */ /* 0x000e240000000c00 */
[--C-:B0-----:R-:W-:Y:S02]  /*10d60*/  HADD2.F32 R0, -RZ, R4.reuse.H0_H0 ;  /* 0x20000004ff007230 */ /* 0x101fe40000004100 */
[----:B------:R-:W-:Y:S02]  /*10d70*/  HADD2.F32 R4, -RZ, R4.H1_H1 ;  /* 0x30000004ff047230 */ /* 0x000fe40000004100 */
[----:B------:R-:W-:Y:S02]  /*10d80*/  HADD2.F32 R27, -RZ, R5.H0_H0 ;  /* 0x20000005ff1b7230 */ /* 0x000fe40000004100 */
[-C--:B------:R-:W-:Y:S01]  /*10d90*/  FFMA.FTZ R43, R42, R0.reuse, -R43 ;  /* 0x000000002a2b7223 */ /* 0x080fe2000001082b */
[----:B------:R-:W-:Y:S01]  /*10da0*/  FFMA.FTZ R45, R44, R0, R45 ;  /* 0x000000002c2d7223 */ /* 0x000fe2000001002d */
[----:B------:R-:W-:Y:S01]  /*10db0*/  FFMA.FTZ R8, R46, R4, R29 ;  /* 0x000000042e087223 */ /* 0x000fe2000001001d */
[----:B------:R-:W-:-:S02]  /*10dc0*/  HADD2.F32 R29, -RZ, R30.H1_H1 ;  /* 0x3000001eff1d7230 */ /* 0x000fc40000004100 */
[----:B------:R-:W-:Y:S01]  /*10dd0*/  FFMA.FTZ R0, R38, R4, -R33 ;  /* 0x0000000426007223 */ /* 0x000fe20000010821 */
[----:B------:R-:W-:Y:S02]  /*10de0*/  HADD2.F32 R5, -RZ, R5.H1_H1 ;  /* 0x30000005ff057230 */ /* 0x000fe40000004100 */
[----:B------:R-:W-:Y:S01]  /*10df0*/  FMUL.FTZ R4, R53, R9 ;  /* 0x0000000935047220 */ /* 0x000fe20000410000 */
[----:B------:R-:W-:Y:S01]  /*10e00*/  FMUL.FTZ R38, R51, R39 ;  /* 0x0000002733267220 */ /* 0x000fe20000410000 */
[C---:B------:R-:W-:Y:S01]  /*10e10*/  FMUL.FTZ R30, R29.reuse, R9 ;  /* 0x000000091d1e7220 */ /* 0x040fe20000410000 */
[----:B------:R-:W-:Y:S02]  /*10e20*/  HADD2.F32 R46, -RZ, R36.H0_H0 ;  /* 0x20000024ff2e7230 */ /* 0x000fe40000004100 */
[----:B------:R-:W-:Y:S01]  /*10e30*/  FFMA.FTZ R9, R29, R5, -R4 ;  /* 0x000000051d097223 */ /* 0x000fe20000010804 */
[----:B------:R-:W-:Y:S02]  /*10e40*/  HADD2.F32 R28, -RZ, R6.H0_H0 ;  /* 0x20000006ff1c7230 */ /* 0x000fe40000004100 */
[-C--:B------:R-:W-:Y:S01]  /*10e50*/  FFMA.FTZ R38, R49, R27.reuse, -R38 ;  /* 0x0000001b31267223 */ /* 0x080fe20000010826 */
[----:B------:R-:W-:Y:S01]  /*10e60*/  FFMA.FTZ R34, R51, R27, R34 ;  /* 0x0000001b33227223 */ /* 0x000fe20000010022 */
[----:B------:R-:W-:-:S02]  /*10e70*/  HADD2.F32 R4, -RZ, R32.H0_H0 ;  /* 0x20000020ff047230 */ /* 0x000fc40000004100 */
[----:B------:R-:W-:Y:S01]  /*10e80*/  FFMA.FTZ R27, R53, R5, R30 ;  /* 0x00000005351b7223 */ /* 0x000fe2000001001e */
[----:B------:R-:W-:Y:S02]  /*10e90*/  HADD2.F32 R6, -RZ, R6.H1_H1 ;  /* 0x30000006ff067230 */ /* 0x000fe40000004100 */
[-C--:B------:R-:W-:Y:S01]  /*10ea0*/  FMUL.FTZ R5, R46, R10.reuse ;  /* 0x0000000a2e057220 */ /* 0x080fe20000410000 */
[----:B------:R-:W-:Y:S02]  /*10eb0*/  HADD2.F32 R42, -RZ, R31.H0_H0 ;  /* 0x2000001fff2a7230 */ /* 0x000fe40000004100 */
[C---:B------:R-:W-:Y:S01]  /*10ec0*/  FMUL.FTZ R39, R4.reuse, R10 ;  /* 0x0000000a04277220 */ /* 0x040fe20000410000 */
[--C-:B------:R-:W-:Y:S02]  /*10ed0*/  HADD2.F32 R44, -RZ, R35.reuse.H0_H0 ;  /* 0x20000023ff2c7230 */ /* 0x100fe40000004100 */
[----:B------:R-:W-:Y:S01]  /*10ee0*/  FFMA.FTZ R10, R4, R6, -R5 ;  /* 0x00000006040a7223 */ /* 0x000fe20000010805 */
[----:B------:R-:W-:-:S02]  /*10ef0*/  HADD2.F32 R35, -RZ, R35.H1_H1 ;  /* 0x30000023ff237230 */ /* 0x000fc40000004100 */
[-C--:B------:R-:W-:Y:S01]  /*10f00*/  FMUL.FTZ R33, R42, R40.reuse ;  /* 0x000000282a217220 */ /* 0x080fe20000410000 */
[----:B------:R-:W-:Y:S02]  /*10f10*/  HADD2.F32 R49, -RZ, R36.H1_H1 ;  /* 0x30000024ff317230 */ /* 0x000fe40000004100 */
[C---:B------:R-:W-:Y:S01]  /*10f20*/  FMUL.FTZ R29, R44.reuse, R40 ;  /* 0x000000282c1d7220 */ /* 0x040fe20000410000 */
[----:B------:R-:W-:Y:S02]  /*10f30*/  HADD2.F32 R31, -RZ, R31.H1_H1 ;  /* 0x3000001fff1f7230 */ /* 0x000fe40000004100 */
[-C--:B------:R-:W-:Y:S01]  /*10f40*/  FFMA.FTZ R33, R44, R28.reuse, R33 ;  /* 0x0000001c2c217223 */ /* 0x080fe20000010021 */
[----:B------:R-:W-:Y:S02]  /*10f50*/  HADD2.F32 R5, -RZ, R32.H1_H1 ;  /* 0x30000020ff057230 */ /* 0x000fe40000004100 */
[----:B------:R-:W-:Y:S01]  /*10f60*/  FFMA.FTZ R29, R42, R28, -R29 ;  /* 0x0000001c2a1d7223 */ /* 0x000fe2000001081d */
[----:B------:R-:W-:-:S02]  /*10f70*/  HADD2.F32 R37, -RZ, R7.H0_H0 ;  /* 0x20000007ff257230 */ /* 0x000fc40000004100 */
[----:B------:R-:W-:Y:S01]  /*10f80*/  FFMA.FTZ R28, R46, R6, R39 ;  /* 0x000000062e1c7223 */ /* 0x000fe20000010027 */
[----:B------:R-:W-:Y:S02]  /*10f90*/  HADD2.F32 R7, -RZ, R7.H1_H1 ;  /* 0x30000007ff077230 */ /* 0x000fe40000004100 */
[----:B------:R-:W-:Y:S01]  /*10fa0*/  FMUL.FTZ R4, R35, R41 ;  /* 0x0000002923047220 */ /* 0x000fe20000410000 */
[----:B------:R-:W-:Y:S01]  /*10fb0*/  FMUL.FTZ R30, R49, R11 ;  /* 0x0000000b311e7220 */ /* 0x000fe20000410000 */
[----:B------:R-:W-:Y:S01]  /*10fc0*/  FMUL.FTZ R6, R31, R41 ;  /* 0x000000291f067220 */ /* 0x000fe20000410000 */
[----:B------:R-:W-:Y:S01]  /*10fd0*/  FMUL.FTZ R32, R5, R11 ;  /* 0x0000000b05207220 */ /* 0x000fe20000410000 */
[----:B------:R-:W-:Y:S01]  /*10fe0*/  FFMA.FTZ R11, R31, R37, -R4 ;  /* 0x000000251f0b7223 */ /* 0x000fe20000010804 */
[----:B------:R-:W-:Y:S01]  /*10ff0*/  FFMA.FTZ R30, R5, R7, -R30 ;  /* 0x00000007051e7223 */ /* 0x000fe2000001081e */
[----:B------:R-:W-:Y:S01]  /*11000*/  FFMA.FTZ R37, R35, R37, R6 ;  /* 0x0000002523257223 */ /* 0x000fe20000010006 */
        /* <DEDUP_REMOVED lines=11> */
.L_x_640:
[----:B------:R-:W-:Y:S05]  /*110c0*/  BSYNC B1 ;  /* 0x0000000000017941 */ /* 0x000fea0003800000 */
.L_x_639:
[----:B------:R-:W-:Y:S05]  /*110d0*/  @P1 BRA `(.L_x_612) ;  /* 0x00000004005c1947 */ /* 0x000fea0003800000 */
[----:B------:R-:W2:Y:S01]  /*110e0*/  LDL R42, [R1+0x84] ;  /* 0x00008400012a7983 */ /* 0x000ea20000100800 */
[----:B------:R-:W-:Y:S01]  /*110f0*/  LEA.HI R12, R47, R12, RZ, 0x1d ;  /* 0x0000000c2f0c7211 */ /* 0x000fe200078fe8ff */
[----:B------:R-:W-:Y:S02]  /*11100*/  HADD2.F32 R36, -RZ, R21.H0_H0 ;  /* 0x20000015ff247230 */ /* 0x000fe40000004100 */
[----:B------:R-:W-:Y:S01]  /*11110*/  HADD2.F32 R34, -RZ, R13.H0_H0 ;  /* 0x2000000dff227230 */ /* 0x000fe20000004100 */
[----:B0-----:R-:W-:Y:S01]  /*11120*/  SHF.R.S32.HI R3, RZ, 0x1f, R12 ;  /* 0x0000001fff037819 */ /* 0x001fe2000001140c */
[----:B------:R-:W-:Y:S02]  /*11130*/  IMAD.SHL.U32 R0, R12, 0x8, RZ ;  /* 0x000000080c007824 */ /* 0x000fe400078e00ff */
[--C-:B------:R-:W-:Y:S01]  /*11140*/  HADD2.F32 R38, -RZ, R24.reuse.H0_H0 ;  /* 0x20000018ff267230 */ /* 0x100fe20000004100 */
[----:B------:R-:W-:Y:S01]  /*11150*/  LEA.HI R3, R3, R12, RZ, 0x3 ;  /* 0x0000000c03037211 */ /* 0x000fe200078f18ff */
[----:B------:R-:W-:Y:S01]  /*11160*/  HADD2.F32 R40, -RZ, R21.H1_H1 ;  /* 0x30000015ff287230 */ /* 0x000fe20000004100 */
[----:B-----5:R-:W-:Y:S01]  /*11170*/  LOP3.LUT R0, R54, 0x38, R0, 0xf8, !PT ;  /* 0x0000003836007812 */ /* 0x020fe200078ef800 */
[----:B------:R-:W-:Y:S01]  /*11180*/  HADD2.F32 R39, -RZ, R24.H1_H1 ;  /* 0x30000018ff277230 */ /* 0x000fe20000004100 */
[----:B------:R-:W-:Y:S01]  /*11190*/  SHF.L.U32 R3, R3, 0xa, RZ ;  /* 0x0000000a03037819 */ /* 0x000fe200000006ff */
[----:B------:R-:W-:Y:S01]  /*111a0*/  HADD2.F32 R37, -RZ, R15.H0_H0 ;  /* 0x2000000fff257230 */ /* 0x000fe20000004100 */
[----:B------:R-:W-:Y:S01]  /*111b0*/  LOP3.LUT R0, R0, R52, RZ, 0x3c, !PT ;  /* 0x0000003400007212 */ /* 0x000fe200078e3cff */
[----:B------:R-:W-:Y:S01]  /*111c0*/  HADD2.F32 R41, -RZ, R25.H0_H0 ;  /* 0x20000019ff297230 */ /* 0x000fe20000004100 */
[----:B------:R-:W-:-:S04]  /*111d0*/  LOP3.LUT R3, R3, 0x7fffe000, RZ, 0xc0, !PT ;  /* 0x7fffe00003037812 */ /* 0x000fc800078ec0ff */
[----:B------:R-:W-:-:S05]  /*111e0*/  IADD3 R3, R0, R3, R50 ;  /* 0x0000000300037210 */ /* 0x000fca0007ffe032 */
[----:B------:R-:W-:-:S05]  /*111f0*/  IMAD R3, R3, 0x2, R16 ;  /* 0x0000000203037824 */ /* 0x000fca00078e0210 */
[----:B------:R-:W0:Y:S02]  /*11200*/  LDS.128 R8, [R3+0x14400] ;  /* 0x0144000003087984 */ /* 0x000e240000000c00 */
[--C-:B0-----:R-:W-:Y:S02]  /*11210*/  HADD2.F32 R29, -RZ, R8.reuse.H0_H0 ;  /* 0x20000008ff1d7230 */ /* 0x101fe40000004100 */
[----:B------:R-:W-:Y:S02]  /*11220*/  HADD2.F32 R8, -RZ, R8.H1_H1 ;  /* 0x30000008ff087230 */ /* 0x000fe40000004100 */
[--C-:B------:R-:W-:Y:S02]  /*11230*/  HADD2.F32 R30, -RZ, R9.reuse.H0_H0 ;  /* 0x20000009ff1e7230 */ /* 0x100fe40000004100 */
[-C--:B------:R-:W-:Y:S01]  /*11240*/  FMUL.FTZ R33, R36, R29.reuse ;  /* 0x0000001d24217220 */ /* 0x080fe20000410000 */
[----:B------:R-:W-:Y:S01]  /*11250*/  FMUL.FTZ R29, R34, R29 ;  /* 0x0000001d221d7220 */ /* 0x000fe20000410000 */
[----:B------:R-:W-:Y:S01]  /*11260*/  FMUL.FTZ R21, R38, R8 ;  /* 0x0000000826157220 */ /* 0x000fe20000410000 */
[----:B------:R-:W-:-:S02]  /*11270*/  HADD2.F32 R9, -RZ, R9.H1_H1 ;  /* 0x30000009ff097230 */ /* 0x000fc40000004100 */
[--C-:B------:R-:W-:Y:S02]  /*11280*/  HADD2.F32 R31, -RZ, R10.reuse.H0_H0 ;  /* 0x2000000aff1f7230 */ /* 0x100fe40000004100 */
[----:B------:R-:W-:Y:S02]  /*11290*/  HADD2.F32 R10, -RZ, R10.H1_H1 ;  /* 0x3000000aff0a7230 */ /* 0x000fe40000004100 */
[--C-:B------:R-:W-:Y:S02]  /*112a0*/  HADD2.F32 R32, -RZ, R11.reuse.H0_H0 ;  /* 0x2000000bff207230 */ /* 0x100fe40000004100 */
[----:B------:R-:W-:Y:S01]  /*112b0*/  FMUL.FTZ R24, R37, R31 ;  /* 0x0000001f25187220 */ /* 0x000fe20000410000 */
[----:B------:R-:W-:Y:S01]  /*112c0*/  HADD2.F32 R11, -RZ, R11.H1_H1 ;  /* 0x3000000bff0b7230 */ /* 0x000fe20000004100 */
[----:B--2---:R-:W0:Y:S02]  /*112d0*/  LDS.128 R4, [R42] ;  /* 0x000000002a047984 */ /* 0x004e240000000c00 */
[----:B0-----:R-:W-:-:S02]  /*112e0*/  HADD2.F32 R0, -RZ, R4.H0_H0 ;  /* 0x20000004ff007230 */ /* 0x001fc40000004100 */
[----:B------:R-:W-:Y:S02]  /*112f0*/  HADD2.F32 R4, -RZ, R4.H1_H1 ;  /* 0x30000004ff047230 */ /* 0x000fe40000004100 */
[----:B------:R-:W-:Y:S02]  /*11300*/  HADD2.F32 R12, -RZ, R5.H0_H0 ;  /* 0x20000005ff0c7230 */ /* 0x000fe40000004100 */
[-C--:B------:R-:W-:Y:S01]  /*11310*/  FFMA.FTZ R33, R34, R0.reuse, -R33 ;  /* 0x0000000022217223 */ /* 0x080fe20000010821 */
[----:B------:R-:W-:Y:S02]  /*11320*/  HADD2.F32 R34, -RZ, R14.H0_H0 ;  /* 0x2000000eff227230 */ /* 0x000fe40000004100 */
[----:B------:R-:W-:Y:S01]  /*11330*/  FFMA.FTZ R29, R36, R0, R29 ;  /* 0x00000000241d7223 */ /* 0x000fe2000001001d */
[----:B------:R-:W-:Y:S02]  /*11340*/  HADD2.F32 R36, -RZ, R13.H1_H1 ;  /* 0x3000000dff247230 */ /* 0x000fe40000004100 */
[----:B------:R-:W-:-:S02]  /*11350*/  HADD2.F32 R5, -RZ, R5.H1_H1 ;  /* 0x30000005ff057230 */ /* 0x000fc40000004100 */
[C---:B------:R-:W-:Y:S01]  /*11360*/  FMUL.FTZ R13, R34.reuse, R8 ;  /* 0x00000008220d7220 */ /* 0x040fe20000410000 */
[----:B------:R-:W-:Y:S01]  /*11370*/  FFMA.FTZ R0, R34, R4, -R21 ;  /* 0x0000000422007223 */ /* 0x000fe20000010815 */
[-C--:B------:R-:W-:Y:S01]  /*11380*/  FMUL.FTZ R21, R40, R30.reuse ;  /* 0x0000001e28157220 */ /* 0x080fe20000410000 */
[----:B------:R-:W-:Y:S01]  /*11390*/  FMUL.FTZ R35, R36, R30 ;  /* 0x0000001e24237220 */ /* 0x000fe20000410000 */
[----:B------:R-:W-:Y:S01]  /*113a0*/  FFMA.FTZ R8, R38, R4, R13 ;  /* 0x0000000426087223 */ /* 0x000fe2000001000d */
[----:B------:R-:W-:Y:S02]  /*113b0*/  HADD2.F32 R13, -RZ, R14.H1_H1 ;  /* 0x3000000eff0d7230 */ /* 0x000fe40000004100 */
[-C--:B------:R-:W-:Y:S01]  /*113c0*/  FMUL.FTZ R4, R39, R9.reuse ;  /* 0x0000000927047220 */ /* 0x080fe20000410000 */
[----:B------:R-:W-:Y:S02]  /*113d0*/  HADD2.F32 R34, -RZ, R26.H0_H0 ;  /* 0x2000001aff227230 */ /* 0x000fe40000004100 */
[-C--:B------:R-:W-:Y:S01]  /*113e0*/  FFMA.FTZ R21, R36, R12.reuse, -R21 ;  /* 0x0000000c24157223 */ /* 0x080fe20000010815 */
[----:B------:R-:W-:Y:S01]  /*113f0*/  FFMA.FTZ R35, R40, R12, R35 ;  /* 0x0000000c28237223 */ /* 0x000fe20000010023 */
[----:B------:R-:W-:Y:S01]  /*11400*/  FMUL.FTZ R14, R13, R9 ;  /* 0x000000090d0e7220 */ /* 0x000fe20000410000 */
[----:B------:R-:W-:-:S02]  /*11410*/  HADD2.F32 R27, -RZ, R6.H0_H0 ;  /* 0x20000006ff1b7230 */ /* 0x000fc40000004100 */
[----:B------:R-:W-:Y:S01]  /*11420*/  FFMA.FTZ R12, R13, R5, -R4 ;  /* 0x000000050d0c7223 */ /* 0x000fe20000010804 */
[----:B------:R-:W-:Y:S02]  /*11430*/  HADD2.F32 R30, -RZ, R20.H0_H0 ;  /* 0x20000014ff1e7230 */ /* 0x000fe40000004100 */
[----:B------:R-:W-:Y:S01]  /*11440*/  FMUL.FTZ R4, R41, R31 ;  /* 0x0000001f29047220 */ /* 0x000fe20000410000 */
[----:B------:R-:W-:Y:S02]  /*11450*/  HADD2.F32 R6, -RZ, R6.H1_H1 ;  /* 0x30000006ff067230 */ /* 0x000fe40000004100 */
[----:B------:R-:W-:Y:S01]  /*11460*/  FFMA.FTZ R14, R39, R5, R14 ;  /* 0x00000005270e7223 */ /* 0x000fe2000001000e */
[-C--:B------:R-:W-:Y:S01]  /*11470*/  FMUL.FTZ R5, R34, R10.reuse ;  /* 0x0000000a22057220 */ /* 0x080fe20000410000 */
[-C--:B------:R-:W-:Y:S01]  /*11480*/  FFMA.FTZ R13, R37, R27.reuse, -R4 ;  /* 0x0000001b250d7223 */ /* 0x080fe20000010804 */
[----:B------:R-:W-:Y:S01]  /*11490*/  FFMA.FTZ R24, R41, R27, R24 ;  /* 0x0000001b29187223 */ /* 0x000fe20000010018 */
[C---:B------:R-:W-:Y:S01]  /*114a0*/  FMUL.FTZ R9, R30.reuse, R10 ;  /* 0x0000000a1e097220 */ /* 0x040fe20000410000 */
[----:B------:R-:W-:Y:S01]  /*114b0*/  FFMA.FTZ R10, R30, R6, -R5 ;  /* 0x000000061e0a7223 */ /* 0x000fe20000010805 */
[----:B------:R-:W-:Y:S01]  /*114c0*/  HADD2.F32 R36, -RZ, R25.H1_H1 ;  /* 0x30000019ff247230 */ /* 0x000fe20000004100 */
[----:B------:R-:W-:Y:S01]  /*114d0*/  F2FP.F16.F32.PACK_AB R8, R8, R29 ;  /* 0x0000001d0808723e */ /* 0x000fe200000000ff */
[----:B------:R-:W-:-:S02]  /*114e0*/  HADD2.F32 R27, -RZ, R26.H1_H1 ;  /* 0x3000001aff1b7230 */ /* 0x000fc40000004100 */
[----:B------:R-:W-:Y:S02]  /*114f0*/  HADD2.F32 R30, -RZ, R15.H1_H1 ;  /* 0x3000000fff1e7230 */ /* 0x000fe40000004100 */
[----:B------:R-:W-:Y:S01]  /*11500*/  FFMA.FTZ R15, R34, R6, R9 ;  /* 0x00000006220f7223 */ /* 0x000fe20000010009 */
[----:B------:R-:W-:Y:S02]  /*11510*/  HADD2.F32 R25, -RZ, R20.H1_H1 ;  /* 0x30000014ff197230 */ /* 0x000fe40000004100 */
[-C--:B------:R-:W-:Y:S01]  /*11520*/  FMUL.FTZ R5, R36, R32.reuse ;  /* 0x0000002024057220 */ /* 0x080fe20000410000 */
[--C-:B------:R-:W-:Y:S02]  /*11530*/  HADD2.F32 R28, -RZ, R7.reuse.H0_H0 ;  /* 0x20000007ff1c7230 */ /* 0x100fe40000004100 */
[-C--:B------:R-:W-:Y:S01]  /*11540*/  FMUL.FTZ R4, R27, R11.reuse ;  /* 0x0000000b1b047220 */ /* 0x080fe20000410000 */
[----:B------:R-:W-:Y:S02]  /*11550*/  HADD2.F32 R7, -RZ, R7.H1_H1 ;  /* 0x30000007ff077230 */ /* 0x000fe40000004100 */
[C---:B------:R-:W-:Y:S01]  /*11560*/  FMUL.FTZ R9, R30.reuse, R32 ;  /* 0x000000201e097220 */ /* 0x040fe20000410000 */
[C---:B------:R-:W-:Y:S01]  /*11570*/  FMUL.FTZ R6, R25.reuse, R11 ;  /* 0x0000000b19067220 */ /* 0x040fe20000410000 */
[-C--:B------:R-:W-:Y:S01]  /*11580*/  FFMA.FTZ R11, R30, R28.reuse, -R5 ;  /* 0x0000001c1e0b7223 */ /* 0x080fe20000010805 */
[----:B------:R-:W-:Y:S01]  /*11590*/  F2FP.F16.F32.PACK_AB R5, R12, R21 ;  /* 0x000000150c05723e */ /* 0x000fe200000000ff */
[-C--:B------:R-:W-:Y:S01]  /*115a0*/  FFMA.FTZ R20, R25, R7.reuse, -R4 ;  /* 0x0000000719147223 */ /* 0x080fe20000010804 */
[----:B------:R-:W-:Y:S01]  /*115b0*/  FFMA.FTZ R28, R36, R28, R9 ;  /* 0x0000001c241c7223 */ /* 0x000fe20000010009 */
[----:B------:R-:W-:Y:S01]  /*115c0*/  FFMA.FTZ R25, R27, R7, R6 ;  /* 0x000000071b197223 */ /* 0x000fe20000010006 */
[----:B------:R-:W-:-:S02]  /*115d0*/  F2FP.F16.F32.PACK_AB R4, R0, R33 ;  /* 0x000000210004723e */ /* 0x000fc400000000ff */
[----:B------:R-:W-:Y:S02]  /*115e0*/  F2FP.F16.F32.PACK_AB R6, R10, R13 ;  /* 0x0000000d0a06723e */ /* 0x000fe400000000ff */
[----:B------:R-:W-:Y:S02]  /*115f0*/  F2FP.F16.F32.PACK_AB R7, R20, R11 ;  /* 0x0000000b1407723e */ /* 0x000fe400000000ff */
[----:B------:R-:W-:Y:S02]  /*11600*/  F2FP.F16.F32.PACK_AB R9, R14, R35 ;  /* 0x000000230e09723e */ /* 0x000fe400000000ff */
[----:B------:R-:W-:Y:S01]  /*11610*/  F2FP.F16.F32.PACK_AB R10, R15, R24 ;  /* 0x000000180f0a723e */ /* 0x000fe200000000ff */
[----:B------:R4:W-:Y:S01]  /*11620*/  STS.128 [R42], R4 ;  /* 0x000000042a007388 */ /* 0x0009e20000000c00 */
[----:B------:R-:W-:-:S05]  /*11630*/  F2FP.F16.F32.PACK_AB R11, R25, R28 ;  /* 0x0000001c190b723e */ /* 0x000fca00000000ff */
[----:B------:R4:W-:Y:S02]  /*11640*/  STS.128 [R3+0x14400], R8 ;  /* 0x0144000803007388 */ /* 0x0009e40000000c00 */
.L_x_612:
[----:B------:R-:W-:Y:S05]  /*11650*/  BSYNC B0 ;  /* 0x0000000000007941 */ /* 0x000fea0003800000 */
.L_x_578:
[----:B------:R-:W-:Y:S01]  /*11660*/  @!PT LDS RZ, [RZ] ;  /* 0x00000000fffff984 */ /* 0x000fe20000000800 */
[----:B------:R-:W-:Y:S01]  /*11670*/  @!PT LDS RZ, [RZ] ;  /* 0x00000000fffff984 */ /* 0x000fe20000000800 */
[----:B------:R-:W-:Y:S01]  /*11680*/  @!PT LDS RZ, [RZ] ;  /* 0x00000000fffff984 */ /* 0x000fe20000000800 */
[----:B------:R-:W-:Y:S01]  /*11690*/  @!PT LDS RZ, [RZ] ;  /* 0x00000000fffff984 */ /* 0x000fe20000000800 */
[----:B------:R0:W-:Y:S06]  /*116a0*/  MEMBAR.ALL.CTA ;  /* 0x0000000000007992 */ /* 0x0001ec0000008000 */
[----:B0-----:R-:W0:Y:S01]  /*116b0*/  FENCE.VIEW.ASYNC.S ;  /* 0x00000000000073c6 */ /* 0x001e220000000000 */
[----:B------:R-:W-:Y:S05]  /*116c0*/  WARPSYNC.ALL ;  /* 0x0000000000007948 */ /* 0x000fea0003800000 */
[----:B0-----:R-:W-:Y:S06]  /*116d0*/  BAR.SYNC.DEFER_BLOCKING 0xd, 0x100 ;  /* 0x0344000000007b1d */ /* 0x001fec0000010000 */
.L_x_576:
[----:B------:R-:W-:-:S13]  /*116e0*/  ISETP.NE.AND P0, PT, R221, 0x3, PT ;  /* 0x00000003dd00780c */ /* 0x000fda0003f05270 */
[----:B------:R-:W-:Y:S05]  /*116f0*/  @!P0 BRA `(.L_x_641) ;  /* 0x0000000000048947 */ /* 0x000fea0003800000 */
[----:B------:R-:W-:Y:S01]  /*11700*/  BPT.TRAP 0x1 ;  /* 0x000000040000795c */ /* 0x000fe20000300000 */
.L_x_641:
[----:B------:R-:W-:Y:S02]  /*11710*/  LEA R0, R222, R16, 0x3 ;  /* 0x00000010de007211 */ /* 0x000fe400078e18ff */
[----:B01234-:R-:W-:-:S04]  /*11720*/  SHF.L.U32 R3, R223, 0x1f, RZ ;  /* 0x0000001fdf037819 */ /* 0x01ffc800000006ff */
[----:B------:R0:W1:Y:S01]  /*11730*/  SYNCS.PHASECHK.TRANS64.TRYWAIT P1, [R0+URZ+0x38830], R3 ;  /* 0x03883003000075a7 */ /* 0x000062000802017f */
[----:B------:R-:W-:Y:S05]  /*11740*/  @!P0 BRA `(.L_x_642) ;  /* 0x0000000000048947 */ /* 0x000fea0003800000 */
[----:B------:R-:W-:Y:S01]  /*11750*/  BPT.TRAP 0x1 ;  /* 0x000000040000795c */ /* 0x000fe20000300000 */
.L_x_642:
[----:B------:R-:W2:Y:S01]  /*11760*/  LDL R6, [R1+0x70] ;  /* 0x0000700001067983 */ /* 0x000ea20000100800 */
[----:B------:R-:W-:Y:S01]  /*11770*/  IMAD.MOV.U32 R5, RZ, RZ, -0x2 ;  /* 0xfffffffeff057424 */ /* 0x000fe200078e00ff */
[----:B--2---:R-:W-:-:S04]  /*11780*/  SHF.R.S32.HI R4, RZ, 0x1f, R6 ;  /* 0x0000001fff047819 */ /* 0x004fc80000011406 */
[----:B------:R-:W-:-:S04]  /*11790*/  LEA.HI R4, R4, R6, RZ, 0x2 ;  /* 0x0000000604047211 */ /* 0x000fc800078f10ff */
[----:B------:R-:W-:-:S04]  /*117a0*/  LOP3.LUT R4, R4, 0x7ffffffc, RZ, 0xc0, !PT ;  /* 0x7ffffffc04047812 */ /* 0x000fc800078ec0ff */
[----:B------:R-:W-:Y:S01]  /*117b0*/  IADD3 R4, R6, -R4, RZ ;  /* 0x8000000406047210 */ /* 0x000fe20007ffe0ff */
[----:B-1----:R-:W-:Y:S06]  /*117c0*/  @P1 BRA `(.L_x_643) ;  /* 0x0000000000081947 */ /* 0x002fec0003800000 */
[----:B------:R-:W1:Y:S02]  /*117d0*/  SYNCS.PHASECHK.TRANS64.TRYWAIT P1, [R0+URZ+0x38830], R3 ;  /* 0x03883003000075a7 */ /* 0x000e64000802017f */
[----:B-1----:R-:W-:Y:S05]  /*117e0*/  @!P1 BRA `(.L_x_644) ;  /* 0x0000014800589947 */ /* 0x002fea0003800000 */
.L_x_643:
[----:B------:R-:W2:Y:S01]  /*117f0*/  S2R R6, SR_TID.X ;  /* 0x0000000000067919 */ /* 0x000ea20000002100 */
[----:B------:R-:W-:Y:S05]  /*11800*/  WARPSYNC.ALL ;  /* 0x0000000000007948 */ /* 0x000fea0003800000 */
[----:B------:R-:W-:Y:S02]  /*11810*/  IMAD R5, R4, R5, 0x50 ;  /* 0x0000005004057424 */ /* 0x000fe400078e0205 */
[----:B------:R-:W-:Y:S01]  /*11820*/  IMAD.MOV.U32 R151, RZ, RZ, RZ ;  /* 0x000000ffff977224 */ /* 0x000fe200078e00ff */
[----:B--2---:R-:W-:-:S04]  /*11830*/  LOP3.LUT R6, R6, 0x7f, RZ, 0xc0, !PT ;  /* 0x0000007f06067812 */ /* 0x004fc800078ec0ff */
[----:B------:R-:W-:Y:S02]  /*11840*/  ISETP.NE.AND P1, PT, R6, RZ, PT ;  /* 0x000000ff0600720c */ /* 0x000fe40003f25270 */
[----:B01----:R-:W-:Y:S01]  /*11850*/  IADD3 R3, R16, 0x24400, RZ ;  /* 0x0002440010037810 */ /* 0x003fe20007ffe0ff */
[----:B-----5:R-:W-:Y:S01]  /*11860*/  WARPGROUP.ARRIVE ;  /* 0x00000000000079c5 */ /* 0x020fe20000000000 */
[----:B------:R-:W-:Y:S01]  /*11870*/  R2UR UR20, R2 ;  /* 0x00000000021472ca */ /* 0x000fe200000e0000 */
[----:B------:R-:W-:Y:S01]  /*11880*/  UMOV UR5, 0x40000040 ;  /* 0x4000004000057882 */ /* 0x000fe20000000000 */
[----:B------:R-:W-:Y:S01]  /*11890*/  SHF.R.U32.HI R3, RZ, 0x4, R3 ;  /* 0x00000004ff037819 */ /* 0x000fe20000011603 */
[----:B------:R-:W-:Y:S01]  /*118a0*/  UMOV UR17, UR5 ;  /* 0x0000000500117c82 */ /* 0x000fe20008000000 */
[----:B------:R-:W-:Y:S01]  /*118b0*/  MOV R7, 0x40000040 ;  /* 0x4000004000077802 */ /* 0x000fe20000000f00 */
[----:B------:R-:W-:Y:S01]  /*118c0*/  IMAD.U32 R15, RZ, RZ, UR5 ;  /* 0x00000005ff0f7e24 */ /* 0x000fe2000f8e00ff */
[----:B------:R-:W-:Y:S01]  /*118d0*/  LOP3.LUT R3, R3, 0x3fff, RZ, 0xc0, !PT ;  /* 0x00003fff03037812 */ /* 0x000fe200078ec0ff */
[----:B------:R-:W-:Y:S01]  /*118e0*/  UMOV UR9, UR17 ;  /* 0x0000001100097c82 */ /* 0x000fe20008000000 */
[----:B------:R-:W-:Y:S01]  /*118f0*/  MOV R9, 0x40000040 ;  /* 0x4000004000097802 */ /* 0x000fe20000000f00 */
[----:B------:R-:W-:Y:S01]  /*11900*/  UMOV UR13, UR17 ;  /* 0x00000011000d7c82 */ /* 0x000fe20008000000 */
[----:B------:R-:W-:Y:S01]  /*11910*/  LOP3.LUT R235, R3, 0x10000, RZ, 0xfc, !PT ;  /* 0x0001000003eb7812 */ /* 0x000fe200078efcff */
[----:B------:R-:W-:Y:S01]  /*11920*/  IMAD.MOV.U32 R3, RZ, RZ, 0x40000040 ;  /* 0x40000040ff037424 */ /* 0x000fe200078e00ff */
[----:B------:R-:W-:Y:S01]  /*11930*/  R2UR UR11, R9 ;  /* 0x00000000090b72ca */ /* 0x000fe200000e0000 */
[----:B------:R-:W-:Y:S01]  /*11940*/  ULOP3.LUT UR20, UR20, 0x10000, URZ, 0xfc, !UPT ;  /* 0x0001000014147892 */ /* 0x000fe2000f8efc3f */
[----:B------:R-:W-:Y:S01]  /*11950*/  MOV R9, 0x40000040 ;  /* 0x4000004000097802 */ /* 0x000fe20000000f00 */
[----:B------:R-:W-:Y:S01]  /*11960*/  IMAD R2, R222, 0xa00, R235 ;  /* 0x00000a00de027824 */ /* 0x000fe200078e02eb */
[----:B------:R-:W-:Y:S01]  /*11970*/  R2UR UR7, R3 ;  /* 0x00000000030772ca */ /* 0x000fe200000e0000 */
[----:B------:R-:W-:Y:S01]  /*11980*/  IMAD.MOV.U32 R11, RZ, RZ, 0x40000040 ;  /* 0x40000040ff0b7424 */ /* 0x000fe200078e00ff */
[----:B------:R-:W-:Y:S01]  /*11990*/  R2UR UR19, R9 ;  /* 0x00000000091372ca */ /* 0x000fe200000e0000 */
[C---:B------:R-:W-:Y:S01]  /*119a0*/  VIADD R8, R2.reuse, 0x100 ;  /* 0x0000010002087836 */ /* 0x040fe20000000000 */
[C---:B------:R-:W-:Y:S01]  /*119b0*/  R2UR UR6, R2.reuse ;  /* 0x00000000020672ca */ /* 0x040fe200000e0000 */
[----:B------:R-:W-:Y:S01]  /*119c0*/  UMOV UR4, UR20 ;  /* 0x0000001400047c82 */ /* 0x000fe20008000000 */
[----:B------:R-:W-:Y:S01]  /*119d0*/  IADD3 R6, R2, 0x80, RZ ;  /* 0x0000008002067810 */ /* 0x000fe20007ffe0ff */
[----:B------:R-:W-:Y:S01]  /*119e0*/  UMOV UR16, UR4 ;  /* 0x0000000400107c82 */ /* 0x000fe20008000000 */
[----:B------:R-:W-:Y:S01]  /*119f0*/  MOV R14, UR4 ;  /* 0x00000004000e7c02 */ /* 0x000fe20008000f00 */
[----:B------:R-:W-:Y:S01]  /*11a00*/  UMOV UR8, UR16 ;  /* 0x0000001000087c82 */ /* 0x000fe20008000000 */
[----:B------:R-:W-:Y:S01]  /*11a10*/  R2UR UR10, R8 ;  /* 0x00000000080a72ca */ /* 0x000fe200000e0000 */
[----:B------:R-:W-:Y:S01]  /*11a20*/  UMOV UR12, UR16 ;  /* 0x00000010000c7c82 */ /* 0x000fe20008000000 */
[C---:B------:R-:W-:Y:S01]  /*11a30*/  VIADD R8, R2.reuse, 0x200 ;  /* 0x0000020002087836 */ /* 0x040fe20000000000 */
[----:B------:R-:W-:Y:S01]  /*11a40*/  IADD3 R10, R2, 0x2, RZ ;  /* 0x00000002020a7810 */ /* 0x000fe20007ffe0ff */
[----:B------:R-:W-:Y:S01]  /*11a50*/  UMOV UR25, 0x40000040 ;  /* 0x4000004000197882 */ /* 0x000fe20000000000 */
[----:B------:R-:W-:Y:S01]  /*11a60*/  R2UR UR27, R11 ;  /* 0x000000000b1b72ca */ /* 0x000fe200000e0000 */
[----:B------:R-:W-:Y:S01]  /*11a70*/  IMAD.MOV.U32 R11, RZ, RZ, 0x40000040 ;  /* 0x40000040ff0b7424 */ /* 0x000fe200078e00ff */
[----:B------:R-:W-:Y:S01]  /*11a80*/  HGMMA.64x16x16.F32 R56, gdesc[UR4], RZ, !UPT, gsb0 ;  /* 0x00200000043879f0 */ /* 0x000fe2000c0008ff */
[----:B------:R-:W-:Y:S01]  /*11a90*/  R2UR UR6, R6 ;  /* 0x00000000060672ca */ /* 0x000fe200000e0000 */
[----:B------:R-:W-:Y:S01]  /*11aa0*/  UMOV UR4, UR16 ;  /* 0x0000001000047c82 */ /* 0x000fe20008000000 */
[----:B------:R-:W-:Y:S01]  /*11ab0*/  R2UR UR7, R7 ;  /* 0x00000000070772ca */ /* 0x000fe200000e0000 */
[----:B------:R-:W-:Y:S01]  /*11ac0*/  UMOV UR5, UR17 ;  /* 0x0000001100057c82 */ /* 0x000fe20008000000 */
[----:B------:R-:W-:Y:S01]  /*11ad0*/  VIADD R6, R2, 0x180 ;  /* 0x0000018002067836 */ /* 0x000fe20000000000 */
[----:B------:R-:W-:Y:S01]  /*11ae0*/  R2UR UR18, R8 ;  /* 0x00000000081272ca */ /* 0x000fe200000e0000 */
[----:B------:R-:W-:Y:S01]  /*11af0*/  IMAD.MOV.U32 R7, RZ, RZ, 0x40000040 ;  /* 0x40000040ff077424 */ /* 0x000fe200078e00ff */
[----:B------:R-:W-:Y:S01]  /*11b00*/  R2UR UR26, R10 ;  /* 0x000000000a1a72ca */ /* 0x000fe200000e0000 */
[----:B------:R-:W-:Y:S01]  /*11b10*/  VIADD R8, R2, 0x102 ;  /* 0x0000010202087836 */ /* 0x000fe20000000000 */
[----:B------:R-:W-:Y:S01]  /*11b20*/  R2UR UR14, R6 ;  /* 0x00000000060e72ca */ /* 0x000fe200000e0000 */
[----:B------:R0:W-:Y:S01]  /*11b30*/  STL.64 [R1+0x50], R14 ;  /* 0x0000500e01007387 */ /* 0x0001e20000100a00 */
[----:B------:R-:W-:Y:S01]  /*11b40*/  R2UR UR15, R7 ;  /* 0x00000000070f72ca */ /* 0x000fe200000e0000 */
[----:B------:R-:W-:Y:S01]  /*11b50*/  UIADD3 UR52, UR20, 0x806, URZ ;  /* 0x0000080614347890 */ /* 0x000fe2000fffe03f */
[C---:B------:R-:W-:Y:S01]  /*11b60*/  IADD3 R6, R2.reuse, 0x82, RZ ;  /* 0x0000008202067810 */ /* 0x040fe20007ffe0ff */
[----:B------:R-:W-:Y:S01]  /*11b70*/  UMOV UR53, 0x40000040 ;  /* 0x4000004000357882 */ /* 0x000fe20000000000 */
[----:B------:R-:W-:Y:S01]  /*11b80*/  MOV R7, 0x40000040 ;  /* 0x4000004000077802 */ /* 0x000fe20000000f00 */
[----:B------:R-:W-:Y:S01]  /*11b90*/  UIADD3 UR48, UR20, 0xc00, URZ ;  /* 0x00000c0014307890 */ /* 0x000fe2000fffe03f */
[----:B------:R-:W-:Y:S01]  /*11ba0*/  MOV R9, 0x40000040 ;  /* 0x4000004000097802 */ /* 0x000fe20000000f00 */
[----:B------:R-:W-:Y:S01]  /*11bb0*/  UMOV UR49, 0x40000040 ;  /* 0x4000004000317882 */ /* 0x000fe20000000000 */
[----:B------:R-:W-:Y:S01]  /*11bc0*/  IADD3 R10, R2, 0x4, RZ ;  /* 0x00000004020a7810 */ /* 0x000fe20007ffe0ff */
[----:B------:R-:W-:Y:S01]  /*11bd0*/  UIADD3 UR44, UR20, 0xc02, URZ ;  /* 0x00000c02142c7890 */ /* 0x000fe2000fffe03f */
[----:B------:R-:W-:Y:S01]  /*11be0*/  IMAD.MOV.U32 R3, RZ, RZ, 0x40000040 ;  /* 0x40000040ff037424 */ /* 0x000fe200078e00ff */
[----:B------:R-:W-:Y:S01]  /*11bf0*/  UMOV UR45, 0x40000040 ;  /* 0x40000040002d7882 */ /* 0x000fe20000000000 */
[----:B0-----:R-:W-:Y:S01]  /*11c00*/  IMAD.U32 R15, RZ, RZ, UR25 ;  /* 0x00000019ff0f7e24 */ /* 0x001fe2000f8e00ff */
[----:B------:R-:W-:Y:S01]  /*11c10*/  UIADD3 UR40, UR20, 0xc04, URZ ;  /* 0x00000c0414287890 */ /* 0x000fe2000fffe03f */
[----:B------:R-:W-:Y:S01]  /*11c20*/  IADD3 R5, R5, R148, RZ ;  /* 0x0000009405057210 */ /* 0x000fe20007ffe0ff */
[----:B------:R-:W-:Y:S01]  /*11c30*/  UMOV UR41, 0x40000040 ;  /* 0x4000004000297882 */ /* 0x000fe20000000000 */
[----:B------:R-:W-:Y:S01]  /*11c40*/  UIADD3 UR36, UR20, 0xc06, URZ ;  /* 0x00000c0614247890 */ /* 0x000fe2000fffe03f */
[----:B------:R-:W-:Y:S01]  /*11c50*/  P2R R12, PR, RZ, 0x1 ;  /* 0x00000001ff0c7803 */ /* 0x000fe20000000000 */
[----:B------:R-:W-:Y:S01]  /*11c60*/  UMOV UR37, 0x40000040 ;  /* 0x4000004000257882 */ /* 0x000fe20000000000 */
[----:B------:R-:W-:Y:S01]  /*11c70*/  @!P1 IADD3 R0, R0, 0x38840, RZ ;  /* 0x0003884000009810 */ /* 0x000fe20007ffe0ff */
[----:B------:R-:W-:Y:S01]  /*11c80*/  BSSY B0, `(.L_x_645) ;  /* 0x00009b4000007945 */ /* 0x000fe20003800000 */
[--C-:B------:R-:W-:Y:S01]  /*11c90*/  IMAD.MOV.U32 R150, RZ, RZ, R151.reuse ;  /* 0x000000ffff967224 */ /* 0x100fe200078e0097 */
[-C--:B------:R-:W-:Y:S01]  /*11ca0*/  MOV R149, R151.reuse ;  /* 0x0000009700957202 */ /* 0x080fe20000000f00 */
[--C-:B------:R-:W-:Y:S01]  /*11cb0*/  IMAD.MOV.U32 R146, RZ, RZ, R151.reuse ;  /* 0x000000ffff927224 */ /* 0x100fe200078e0097 */
[----:B------:R-:W-:Y:S01]  /*11cc0*/  @!P1 PRMT R0, RZ, 0x654, R0 ;  /* 0x00000654ff009816 */ /* 0x000fe20000000000 */
        /* <DEDUP_REMOVED lines=17> */
[-C--:B------:R-:W-:Y:S01]  /*11de0*/  MOV R133, R151.reuse ;  /* 0x0000009700857202 */ /* 0x080fe20000000f00 */
[--C-:B------:R-:W-:Y:S01]  /*11df0*/  IMAD.MOV.U32 R128, RZ, RZ, R151.reuse ;  /* 0x000000ffff807224 */ /* 0x100fe200078e0097 */
[-C--:B------:R-:W-:Y:S01]  /*11e00*/  MOV R131, R151.reuse ;  /* 0x0000009700837202 */ /* 0x080fe20000000f00 */
[--C-:B------:R-:W-:Y:S01]  /*11e10*/  IMAD.MOV.U32 R126, RZ, RZ, R151.reuse ;  /* 0x000000ffff7e7224 */ /* 0x100fe200078e0097 */
[-C--:B------:R-:W-:Y:S01]  /*11e20*/  MOV R129, R151.reuse ;  /* 0x0000009700817202 */ /* 0x080fe20000000f00 */
[----:B------:R-:W-:Y:S01]  /*11e30*/  HGMMA.64x16x16.F32 R48, gdesc[UR4], RZ, !UPT, gsb0 ;  /* 0x00200000043079f0 */ /* 0x000fe2000c0008ff */
[----:B------:R-:W-:Y:S01]  /*11e40*/  UIADD3 UR4, UR20, 0x2, URZ ;  /* 0x0000000214047890 */ /* 0x000fe2000fffe03f */
[----:B------:R-:W-:Y:S01]  /*11e50*/  R2UR UR6, R6 ;  /* 0x00000000060672ca */ /* 0x000fe200000e0000 */
[----:B------:R-:W-:Y:S01]  /*11e60*/  VIADD R6, R2, 0x182 ;  /* 0x0000018202067836 */ /* 0x000fe20000000000 */
[----:B------:R-:W-:Y:S01]  /*11e70*/  R2UR UR7, R7 ;  /* 0x00000000070772ca */ /* 0x000fe200000e0000 */
[----:B------:R-:W-:Y:S01]  /*11e80*/  IMAD.MOV.U32 R7, RZ, RZ, 0x40000040 ;  /* 0x40000040ff077424 */ /* 0x000fe200078e00ff */
[-C--:B------:R-:W-:Y:S01]  /*11e90*/  MOV R127, R151.reuse ;  /* 0x00000097007f7202 */ /* 0x080fe20000000f00 */
[--C-:B------:R-:W-:Y:S01]  /*11ea0*/  IMAD.MOV.U32 R124, RZ, RZ, R151.reuse ;  /* 0x000000ffff7c7224 */ /* 0x100fe200078e0097 */
[----:B------:R-:W-:Y:S01]  /*11eb0*/  UMOV UR24, UR4 ;  /* 0x0000000400187c82 */ /* 0x000fe20008000000 */
[-C--:B------:R-:W-:Y:S01]  /*11ec0*/  MOV R125, R151.reuse ;  /* 0x00000097007d7202 */ /* 0x080fe20000000f00 */
[--C-:B------:R-:W-:Y:S01]  /*11ed0*/  IMAD.MOV.U32 R122, RZ, RZ, R151.reuse ;  /* 0x000000ffff7a7224 */ /* 0x100fe200078e0097 */
[----:B------:R-:W-:Y:S01]  /*11ee0*/  MOV R14, UR24 ;  /* 0x00000018000e7c02 */ /* 0x000fe20008000f00 */
[--C-:B------:R-:W-:Y:S01]  /*11ef0*/  IMAD.MOV.U32 R120, RZ, RZ, R151.reuse ;  /* 0x000000ffff787224 */ /* 0x100fe200078e0097 */
[-C--:B------:R-:W-:Y:S01]  /*11f00*/  MOV R123, R151.reuse ;  /* 0x00000097007b7202 */ /* 0x080fe20000000f00 */
[--C-:B------:R-:W-:Y:S01]  /*11f10*/  IMAD.MOV.U32 R118, RZ, RZ, R151.reuse ;  /* 0x000000ffff767224 */ /* 0x100fe200078e0097 */
[-C--:B------:R-:W-:Y:S01]  /*11f20*/  MOV R121, R151.reuse ;  /* 0x0000009700797202 */ /* 0x080fe20000000f00 */
[----:B------:R0:W-:Y:S01]  /*11f30*/  STL.64 [R1+0x48], R14 ;  /* 0x0000480e01007387 */ /* 0x0001e20000100a00 */
        /* <DEDUP_REMOVED lines=33> */
[----:B------:R-:W-:Y:S01]  /*12150*/  IMAD.MOV.U32 R84, RZ, RZ, R151 ;  /* 0x000000ffff547224 */ /* 0x000fe200078e0097 */
[----:B------:R-:W-:Y:S01]  /*12160*/  MOV R85, R151 ;  /* 0x0000009700557202 */ /* 0x000fe20000000f00 */
[----:B------:R-:W-:-:S02]  /*12170*/  WARPGROUP.DEPBAR.LE gsb0, 0x0 ;  /* 0x00008000000079c5 */ /* 0x000fc40000010000 */
[----:B------:R-:W-:Y:S01]  /*12180*/  WARPGROUP.ARRIVE ;  /* 0x00000000000079c5 */ /* 0x000fe20000000000 */
[--C-:B------:R-:W-:Y:S02]  /*12190*/  IMAD.MOV.U32 R82, RZ, RZ, R151.reuse ;  /* 0x000000ffff527224 */ /* 0x100fe400078e0097 */
[--C-:B------:R-:W-:Y:S02]  /*121a0*/  IMAD.MOV.U32 R80, RZ, RZ, R151.reuse ;  /* 0x000000ffff507224 */ /* 0x100fe400078e0097 */
[--C-:B------:R-:W-:Y:S01]  /*121b0*/  IMAD.MOV.U32 R78, RZ, RZ, R151.reuse ;  /* 0x000000ffff4e7224 */ /* 0x100fe200078e0097 */
[----:B------:R-:W-:Y:S01]  /*121c0*/  HGMMA.64x16x16.F32 R40, gdesc[UR8], RZ, !UPT, gsb0 ;  /* 0x00200000082879f0 */ /* 0x000fe2000c0008ff */
[----:B------:R-:W-:Y:S01]  /*121d0*/  R2UR UR10, R8 ;  /* 0x00000000080a72ca */ /* 0x000fe200000e0000 */
[----:B------:R-:W-:Y:S01]  /*121e0*/  VIADD R8, R2, 0x202 ;  /* 0x0000020202087836 */ /* 0x000fe20000000000 */
[----:B------:R-:W-:Y:S01]  /*121f0*/  R2UR UR11, R9 ;  /* 0x00000000090b72ca */ /* 0x000fe200000e0000 */
[--C-:B------:R-:W-:Y:S01]  /*12200*/  IMAD.MOV.U32 R76, RZ, RZ, R151.reuse ;  /* 0x000000ffff4c7224 */ /* 0x100fe200078e0097 */
[----:B------:R-:W-:Y:S01]  /*12210*/  MOV R9, 0x40000040 ;  /* 0x4000004000097802 */ /* 0x000fe20000000f00 */
[----:B------:R-:W-:-:S02]  /*12220*/  IMAD.MOV.U32 R74, RZ, RZ, R151 ;  /* 0x000000ffff4a7224 */ /* 0x000fc400078e0097 */
[--C-:B------:R-:W-:Y:S02]  /*12230*/  IMAD.MOV.U32 R72, RZ, RZ, R151.reuse ;  /* 0x000000ffff487224 */ /* 0x100fe400078e0097 */
[--C-:B------:R-:W-:Y:S02]  /*12240*/  IMAD.MOV.U32 R70, RZ, RZ, R151.reuse ;  /* 0x000000ffff467224 */ /* 0x100fe400078e0097 */
[--C-:B------:R-:W-:Y:S02]  /*12250*/  IMAD.MOV.U32 R68, RZ, RZ, R151.reuse ;  /* 0x000000ffff447224 */ /* 0x100fe400078e0097 */
[--C-:B------:R-:W-:Y:S02]  /*12260*/  IMAD.MOV.U32 R66, RZ, RZ, R151.reuse ;  /* 0x000000ffff427224 */ /* 0x100fe400078e0097 */
[----:B------:R-:W-:Y:S01]  /*12270*/  IMAD.MOV.U32 R64, RZ, RZ, R151 ;  /* 0x000000ffff407224 */ /* 0x000fe200078e0097 */
[----:B------:R-:W-:Y:S02]  /*12280*/  WARPGROUP.DEPBAR.LE gsb0, 0x0 ;  /* 0x00008000000079c5 */ /* 0x000fe40000010000 */
[----:B------:R-:W-:-:S06]  /*12290*/  WARPGROUP.ARRIVE ;  /* 0x00000000000079c5 */ /* 0x000fcc0000000000 */
[----:B------:R-:W-:Y:S01]  /*122a0*/  HGMMA.64x16x16.F32 R32, gdesc[UR12], RZ, !UPT, gsb0 ;  /* 0x002000000c2079f0 */ /* 0x000fe2000c0008ff */
[----:B------:R-:W-:Y:S02]  /*122b0*/  R2UR UR14, R6 ;  /* 0x00000000060e72ca */ /* 0x000fe400000e0000 */
[----:B------:R-:W-:Y:S02]  /*122c0*/  R2UR UR15, R7 ;  /* 0x00000000070f72ca */ /* 0x000fe400000e0000 */
[----:B------:R-:W-:Y:S02]  /*122d0*/  IADD3 R6, R2, 0x84, RZ ;  /* 0x0000008402067810 */ /* 0x000fe40007ffe0ff */
[----:B------:R-:W-:Y:S01]  /*122e0*/  MOV R7, 0x40000040 ;  /* 0x4000004000077802 */ /* 0x000fe20000000f00 */
[----:B------:R-:W-:Y:S02]  /*122f0*/  WARPGROUP.DEPBAR.LE gsb0, 0x0 ;  /* 0x00008000000079c5 */ /* 0x000fe40000010000 */
[----:B------:R-:W-:-:S06]  /*12300*/  WARPGROUP.ARRIVE ;  /* 0x00000000000079c5 */ /* 0x000fcc0000000000 */
[----:B------:R-:W-:Y:S01]  /*12310*/  HGMMA.64x16x16.F32 R24, gdesc[UR16], RZ, !UPT, gsb0 ;  /* 0x00200000101879f0 */ /* 0x000fe2000c0008ff */
[----:B------:R-:W-:Y:S01]  /*12320*/  UMOV UR16, UR24 ;  /* 0x0000001800107c82 */ /* 0x000fe20008000000 */
[----:B------:R-:W-:Y:S01]  /*12330*/  UMOV UR17, UR25 ;  /* 0x0000001900117c82 */ /* 0x000fe20008000000 */
[----:B------:R-:W-:Y:S01]  /*12340*/  UMOV UR4, UR16 ;  /* 0x0000001000047c82 */ /* 0x000fe20008000000 */
[----:B------:R-:W-:Y:S01]  /*12350*/  UMOV UR5, UR17 ;  /* 0x0000001100057c82 */ /* 0x000fe20008000000 */
[----:B------:R-:W-:Y:S01]  /*12360*/  UMOV UR8, UR16 ;  /* 0x0000001000087c82 */ /* 0x000fe20008000000 */
[----:B------:R-:W-:Y:S01]  /*12370*/  UMOV UR9, UR17 ;  /* 0x0000001100097c82 */ /* 0x000fe20008000000 */
[----:B------:R-:W-:Y:S01]  /*12380*/  UMOV UR12, UR16 ;  /* 0x00000010000c7c82 */ /* 0x000fe20008000000 */
[----:B------:R-:W-:Y:S01]  /*12390*/  UMOV UR13, UR17 ;  /* 0x00000011000d7c82 */ /* 0x000fe20008000000 */
[----:B------:R-:W-:Y:S01]  /*123a0*/  R2UR UR18, R8 ;  /* 0x00000000081272ca */ /* 0x000fe200000e0000 */
[----:B------:R-:W-:Y:S01]  /*123b0*/  VIADD R8, R2, 0x104 ;  /* 0x0000010402087836 */ /* 0x000fe20000000000 */
[----:B------:R-:W-:-:S02]  /*123c0*/  R2UR UR19, R9 ;  /* 0x00000000091372ca */ /* 0x000fc400000e0000 */
[----:B------:R-:W-:Y:S01]  /*123d0*/  MOV R9, 0x40000040 ;  /* 0x4000004000097802 */ /* 0x000fe20000000f00 */
[----:B------:R-:W-:Y:S02]  /*123e0*/  WARPGROUP.DEPBAR.LE gsb0, 0x0 ;  /* 0x00008000000079c5 */ /* 0x000fe40000010000 */
[----:B------:R-:W-:-:S06]  /*123f0*/  WARPGROUP.ARRIVE ;  /* 0x00000000000079c5 */ /* 0x000fcc0000000000 */
[----:B------:R-:W-:Y:S01]  /*12400*/  HGMMA.64x16x16.F32 R56, gdesc[UR24], R56, gsb0 ;  /* 0x00200000183879f0 */ /* 0x000fe20008000838 */
[----:B------:R-:W-:Y:S01]  /*12410*/  R2UR UR26, R10 ;  /* 0x000000000a1a72ca */ /* 0x000fe200000e0000 */
[----:B------:R-:W-:Y:S01]  /*12420*/  UMOV UR25, 0x40000040 ;  /* 0x4000004000197882 */ /* 0x000fe20000000000 */
[----:B------:R-:W-:Y:S01]  /*12430*/  R2UR UR27, R11 ;  /* 0x000000000b1b72ca */ /* 0x000fe200000e0000 */
[----:B------:R-:W-:Y:S01]  /*12440*/  IMAD.MOV.U32 R11, RZ, RZ, 0x40000040 ;  /* 0x40000040ff0b7424 */ /* 0x000fe200078e00ff */
[----:B------:R-:W-:Y:S01]  /*12450*/  IADD3 R10, R2, 0x6, RZ ;  /* 0x00000006020a7810 */ /* 0x000fe20007ffe0ff */
[----:B0-----:R-:W-:Y:S01]  /*12460*/  IMAD.U32 R15, RZ, RZ, UR25 ;  /* 0x00000019ff0f7e24 */ /* 0x001fe2000f8e00ff */
[----:B------:R-:W-:Y:S02]  /*12470*/  WARPGROUP.DEPBAR.LE gsb0, 0x0 ;  /* 0x00008000000079c5 */ /* 0x000fe40000010000 */
[----:B------:R-:W-:-:S06]  /*12480*/  WARPGROUP.ARRIVE ;  /* 0x00000000000079c5 */ /* 0x000fcc0000000000 */
[----:B------:R-:W-:Y:S01]  /*12490*/  HGMMA.64x16x16.F32 R48, gdesc[UR4], R48, gsb0 ;  /* 0x00200000043079f0 */ /* 0x000fe20008000830 */
[----:B------:R-:W-:Y:S01]  /*124a0*/  UIADD3 UR4, UR20, 0x4, URZ ;  /* 0x0000000414047890 */ /* 0x000fe2000fffe03f */
[----:B------:R-:W-:Y:S01]  /*124b0*/  R2UR UR6, R6 ;  /* 0x00000000060672ca */ /* 0x000fe200000e0000 */
[----:B------:R-:W-:Y:S01]  /*124c0*/  VIADD R6, R2, 0x184 ;  /* 0x0000018402067836 */ /* 0x000fe20000000000 */
[----:B------:R-:W-:Y:S01]  /*124d0*/  R2UR UR7, R7 ;  /* 0x00000000070772ca */ /* 0x000fe200000e0000 */
[----:B------:R-:W-:-:S03]  /*124e0*/  IMAD.MOV.U32 R7, RZ, RZ, 0x40000040 ;  /* 0x40000040ff077424 */ /* 0x000fc600078e00ff */
[----:B------:R-:W-:Y:S02]  /*124f0*/  UMOV UR24, UR4 ;  /* 0x0000000400187c82 */ /* 0x000fe40008000000 */
[----:B------:R-:W-:-:S05]  /*12500*/  MOV R14, UR24 ;  /* 0x00000018000e7c02 */ /* 0x000fca0008000f00 */
[----:B------:R0:W-:Y:S01]  /*12510*/  STL.64 [R1+0x40], R14 ;  /* 0x0000400e01007387 */ /* 0x0001e20000100a00 */
[----:B------:R-:W-:Y:S02]  /*12520*/  WARPGROUP.DEPBAR.LE gsb0, 0x0 ;  /* 0x00008000000079c5 */ /* 0x000fe40000010000 */
[----:B------:R-:W-:-:S06]  /*12530*/  WARPGROUP.ARRIVE ;  /* 0x00000000000079c5 */ /* 0x000fcc0000000000 */
[----:B------:R-:W-:Y:S01]  /*12540*/  HGMMA.64x16x16.F32 R40, gdesc[UR8], R40, gsb0 ;  /* 0x00200000082879f0 */ /* 0x000fe20008000828 */
[----:B------:R-:W-:Y:S01]  /*12550*/  R2UR UR10, R8 ;  /* 0x00000000080a72ca */ /* 0x000fe200000e0000 */
[----:B------:R-:W-:Y:S01]  /*12560*/  VIADD R8, R2, 0x204 ;  /* 0x0000020402087836 */ /* 0x000fe20000000000 */
[----:B------:R-:W-:Y:S02]  /*12570*/  R2UR UR11, R9 ;  /* 0x00000000090b72ca */ /* 0x000fe400000e0000 */
[----:B------:R-:W-:Y:S01]  /*12580*/  MOV R9, 0x40000040 ;  /* 0x4000004000097802 */ /* 0x000fe20000000f00 */
[----:B------:R-:W-:Y:S02]  /*12590*/  WARPGROUP.DEPBAR.LE gsb0, 0x0 ;  /* 0x00008000000079c5 */ /* 0x000fe40000010000 */
[----:B------:R-:W-:-:S06]  /*125a0*/  WARPGROUP.ARRIVE ;  /* 0x00000000000079c5 */ /* 0x000fcc0000000000 */
[----:B------:R-:W-:Y:S01]  /*125b0*/  HGMMA.64x16x16.F32 R32, gdesc[UR12], R32, gsb0 ;  /* 0x002000000c2079f0 */ /* 0x000fe20008000820 */
[----:B------:R-:W-:Y:S02]  /*125c0*/  R2UR UR14, R6 ;  /* 0x00000000060e72ca */ /* 0x000fe400000e0000 */
[----:B------:R-:W-:Y:S02]  /*125d0*/  R2UR UR15, R7 ;  /* 0x00000000070f72ca */ /* 0x000fe400000e0000 */
[----:B------:R-:W-:Y:S02]  /*125e0*/  IADD3 R6, R2, 0x86, RZ ;  /* 0x0000008602067810 */ /* 0x000fe40007ffe0ff */
[----:B------:R-:W-:Y:S01]  /*125f0*/  MOV R7, 0x40000040 ;  /* 0x4000004000077802 */ /* 0x000fe20000000f00 */
[----:B------:R-:W-:Y:S02]  /*12600*/  WARPGROUP.DEPBAR.LE gsb0, 0x0 ;  /* 0x00008000000079c5 */ /* 0x000fe40000010000 */
[----:B------:R-:W-:-:S06]  /*12610*/  WARPGROUP.ARRIVE ;  /* 0x00000000000079c5 */ /* 0x000fcc0000000000 */
[----:B------:R-:W-:Y:S01]  /*12620*/  HGMMA.64x16x16.F32 R24, gdesc[UR16], R24, gsb0 ;  /* 0x00200000101879f0 */ /* 0x000fe20008000818 */
        /* <DEDUP_REMOVED lines=73> */
[----:B------:R-:W-:-:S07]  /*12ac0*/  UIADD3 UR4, UR20, 0x400, URZ ;  /* 0x0000040014047890 */ /* 0x000fce000fffe03f */
[----:B------:R-:W-:Y:S02]  /*12ad0*/  UMOV UR24, UR4 ;  /* 0x0000000400187c82 */ /* 0x000fe40008000000 */
[----:B------:R-:W-:-:S05]  /*12ae0*/  MOV R14, UR24 ;  /* 0x00000018000e7c02 */ /* 0x000fca0008000f00 */
[----:B------:R0:W-:Y:S01]  /*12af0*/  STL.64 [R1+0x30], R14 ;  /* 0x0000300e01007387 */ /* 0x0001e20000100a00 */
[----:B------:R-:W-:Y:S02]  /*12b00*/  WARPGROUP.DEPBAR.LE gsb0, 0x0 ;  /* 0x00008000000079c5 */ /* 0x000fe40000010000 */
[----:B------:R-:W-:-:S06]  /*12b10*/  WARPGROUP.ARRIVE ;  /* 0x00000000000079c5 */ /* 0x000fcc0000000000 */
[----:B------:R-:W-:Y:S01]  /*12b20*/  HGMMA.64x16x16.F32 R40, gdesc[UR8], R40, gsb0 ;  /* 0x00200000082879f0 */ /* 0x000fe20008000828 */
[----:B------:R-:W-:Y:S01]  /*12b30*/  UMOV UR8, UR24 ;  /* 0x0000001800087c82 */ /* 0x000fe20008000000 */
[----:B------:R-:W-:Y:S01]  /*12b40*/  UMOV UR9, UR25 ;  /* 0x0000001900097c82 */ /* 0x000fe20008000000 */
[----:B------:R-:W-:Y:S01]  /*12b50*/  UMOV UR4, UR8 ;  /* 0x0000000800047c82 */ /* 0x000fe20008000000 */
[----:B------:R-:W-:Y:S01]  /*12b60*/  UMOV UR5, UR9 ;  /* 0x0000000900057c82 */ /* 0x000fe20008000000 */
[----:B------:R-:W-:Y:S02]  /*12b70*/  WARPGROUP.DEPBAR.LE gsb0, 0x0 ;  /* 0x00008000000079c5 */ /* 0x000fe40000010000 */
[----:B------:R-:W-:-:S06]  /*12b80*/  WARPGROUP.ARRIVE ;  /* 0x00000000000079c5 */ /* 0x000fcc0000000000 */
[----:B------:R-:W-:Y:S01]  /*12b90*/  HGMMA.64x16x16.F32 R32, gdesc[UR12], R32, gsb0 ;  /* 0x002000000c2079f0 */ /* 0x000fe20008000820 */
[----:B------:R-:W-:Y:S01]  /*12ba0*/  R2UR UR14, R6 ;  /* 0x00000000060e72ca */ /* 0x000fe200000e0000 */
[----:B------:R-:W-:Y:S01]  /*12bb0*/  UMOV UR12, UR8 ;  /* 0x00000008000c7c82 */ /* 0x000fe20008000000 */
[----:B------:R-:W-:Y:S01]  /*12bc0*/  R2UR UR15, R7 ;  /* 0x00000000070f72ca */ /* 0x000fe200000e0000 */
[----:B------:R-:W-:Y:S01]  /*12bd0*/  UMOV UR13, UR9 ;  /* 0x00000009000d7c82 */ /* 0x000fe20008000000 */
[----:B------:R-:W-:Y:S02]  /*12be0*/  VIADD R6, R2, 0x400 ;  /* 0x0000040002067836 */ /* 0x000fe40000000000 */
[----:B------:R-:W-:-:S03]  /*12bf0*/  IMAD.MOV.U32 R7, RZ, RZ, 0x40000040 ;  /* 0x40000040ff077424 */ /* 0x000fc600078e00ff */
[----:B------:R-:W-:Y:S02]  /*12c00*/  R2UR UR6, R6 ;  /* 0x00000000060672ca */ /* 0x000fe400000e0000 */
[----:B------:R-:W-:Y:S02]  /*12c10*/  R2UR UR7, R7 ;  /* 0x00000000070772ca */ /* 0x000fe400000e0000 */
[----:B------:R-:W-:Y:S02]  /*12c20*/  IADD3 R6, R2, 0x302, RZ ;  /* 0x0000030202067810 */ /* 0x000fe40007ffe0ff */
[----:B------:R-:W-:Y:S01]  /*12c30*/  MOV R7, 0x40000040 ;  /* 0x4000004000077802 */ /* 0x000fe20000000f00 */
[----:B------:R-:W-:Y:S02]  /*12c40*/  WARPGROUP.DEPBAR.LE gsb0, 0x0 ;  /* 0x00008000000079c5 */ /* 0x000fe40000010000 */
[----:B------:R-:W-:-:S06]  /*12c50*/  WARPGROUP.ARRIVE ;  /* 0x00000000000079c5 */ /* 0x000fcc0000000000 */
[----:B------:R-:W-:Y:S01]  /*12c60*/  HGMMA.64x16x16.F32 R24, gdesc[UR16], R24, gsb0 ;  /* 0x00200000101879f0 */ /* 0x000fe20008000818 */
[----:B------:R-:W-:Y:S01]  /*12c70*/  R2UR UR18, R8 ;  /* 0x00000000081272ca */ /* 0x000fe200000e0000 */
[----:B------:R-:W-:Y:S01]  /*12c80*/  UMOV UR16, UR8 ;  /* 0x0000000800107c82 */ /* 0x000fe20008000000 */
[----:B------:R-:W-:Y:S01]  /*12c90*/  R2UR UR19, R9 ;  /* 0x00000000091372ca */ /* 0x000fe200000e0000 */
[----:B------:R-:W-:Y:S01]  /*12ca0*/  UMOV UR17, UR9 ;  /* 0x0000000900117c82 */ /* 0x000fe20008000000 */
[----:B------:R-:W-:Y:S01]  /*12cb0*/  VIADD R8, R2, 0x480 ;  /* 0x0000048002087836 */ /* 0x000fe20000000000 */
[----:B------:R-:W-:-:S04]  /*12cc0*/  MOV R9, 0x40000040 ;  /* 0x4000004000097802 */ /* 0x000fc80000000f00 */
[----:B------:R-:W-:Y:S01]  /*12cd0*/  R2UR UR10, R8 ;  /* 0x00000000080a72ca */ /* 0x000fe200000e0000 */
[----:B------:R-:W-:Y:S01]  /*12ce0*/  VIADD R8, R2, 0x382 ;  /* 0x0000038202087836 */ /* 0x000fe20000000000 */
[----:B------:R-:W-:Y:S02]  /*12cf0*/  R2UR UR11, R9 ;  /* 0x00000000090b72ca */ /* 0x000fe400000e0000 */
        /* <DEDUP_REMOVED lines=163> */
[----:B------:R-:W-:Y:S02]  /*13730*/  R2UR UR7, R9 ;  /* 0x00000000090772ca */ /* 0x000fe400000e0000 */
[----:B------:R-:W-:Y:S02]  /*13740*/  MOV R9, 0x40000040 ;  /* 0x4000004000097802 */ /* 0x000fe40000000f00 */
[----:B------:R-:W-:Y:S02]  /*13750*/  UMOV UR24, UR4 ;  /* 0x0000000400187c82 */ /* 0x000fe40008000000 */
[----:B------:R-:W-:-:S05]  /*13760*/  MOV R14, UR24 ;  /* 0x00000018000e7c02 */ /* 0x000fca0008000f00 */
[----:B------:R0:W-:Y:S01]  /*13770*/  STL.64 [R1+0x10], R14 ;  /* 0x0000100e01007387 */ /* 0x0001e20000100a00 */
        /* <DEDUP_REMOVED lines=14> */
[----:B------:R-:W-:Y:S02]  /*13860*/  R2UR UR15, R9 ;  /* 0x00000000090f72ca */ /* 0x000fe400000e0000 */
[----:B------:R-:W-:Y:S01]  /*13870*/  MOV R9, 0x40000040 ;  /* 0x4000004000097802 */ /* 0x000fe20000000f00 */
[----:B------:R-:W-:-:S02]  /*13880*/  WARPGROUP.DEPBAR.LE gsb0, 0x0 ;  /* 0x00008000000079c5 */ /* 0x000fc40000010000 */
        /* <DEDUP_REMOVED lines=24> */
[----:B------:R-:W-:Y:S01]  /*13a10*/  R2UR UR18, R6 ;  /* 0x00000000061272ca */ /* 0x000fe200000e0000 */
[----:B------:R-:W-:Y:S01]  /*13a20*/  VIADD R6, R2, 0x682 ;  /* 0x0000068202067836 */ /* 0x000fe20000000000 */
[----:B------:R-:W-:Y:S01]  /*13a30*/  R2UR UR19, R7 ;  /* 0x00000000071372ca */ /* 0x000fe200000e0000 */
[----:B------:R-:W-:Y:S01]  /*13a40*/  IMAD.MOV.U32 R7, RZ, RZ, 0x40000040 ;  /* 0x40000040ff077424 */ /* 0x000fe200078e00ff */
[----:B------:R-:W-:Y:S02]  /*13a50*/  WARPGROUP.DEPBAR.LE gsb0, 0x0 ;  /* 0x00008000000079c5 */ /* 0x000fe40000010000 */
[----:B------:R-:W-:-:S06]  /*13a60*/  WARPGROUP.ARRIVE ;  /* 0x00000000000079c5 */ /* 0x000fcc0000000000 */
[----:B------:R-:W-:Y:S01]  /*13a70*/  HGMMA.64x16x16.F32 R40, gdesc[UR4], R40, gsb0 ;  /* 0x00200000042879f0 */ /* 0x000fe20008000828 */
[----:B------:R-:W-:Y:S01]  /*13a80*/  UIADD3 UR4, UR20, 0x802, URZ ;  /* 0x0000080214047890 */ /* 0x000fe2000fffe03f */
[----:B------:R-:W-:Y:S02]  /*13a90*/  R2UR UR6, R6 ;  /* 0x00000000060672ca */ /* 0x000fe400000e0000 */
[----:B------:R-:W-:Y:S02]  /*13aa0*/  R2UR UR7, R7 ;  /* 0x00000000070772ca */ /* 0x000fe400000e0000 */
[----:B------:R-:W-:Y:S02]  /*13ab0*/  IADD3 R6, R2, 0x584, RZ ;  /* 0x0000058402067810 */ /* 0x000fe40007ffe0ff */
[----:B------:R-:W-:Y:S01]  /*13ac0*/  UMOV UR24, UR4 ;  /* 0x0000000400187c82 */ /* 0x000fe20008000000 */
[----:B------:R-:W-:Y:S02]  /*13ad0*/  MOV R7, 0x40000040 ;  /* 0x4000004000077802 */ /* 0x000fe40000000f00 */
        /* <DEDUP_REMOVED lines=32> */
[----:B0-----:R-:W-:-:S03]  /*13ce0*/  IMAD.U32 R15, RZ, RZ, UR25 ;  /* 0x00000019ff0f7e24 */ /* 0x001fc6000f8e00ff */
[----:B------:R-:W-:Y:S02]  /*13cf0*/  R2UR UR54, R10 ;  /* 0x000000000a3672ca */ /* 0x000fe400000e0000 */
[----:B------:R-:W-:Y:S01]  /*13d00*/  R2UR UR55, R11 ;  /* 0x000000000b3772ca */ /* 0x000fe200000e0000 */
[----:B------:R-:W-:Y:S01]  /*13d10*/  IMAD.MOV.U32 R11, RZ, RZ, 0x40000040 ;  /* 0x40000040ff0b7424 */ /* 0x000fe200078e00ff */
[----:B------:R-:W-:-:S04]  /*13d20*/  IADD3 R10, R2, 0x780, RZ ;  /* 0x00000780020a7810 */ /* 0x000fc80007ffe0ff */
        /* <DEDUP_REMOVED lines=31> */
[----:B------:R0:W-:Y:S01]  /*13f20*/  STL.64 [R1], R14 ;  /* 0x0000000e01007387 */ /* 0x0001e20000100a00 */
        /* <DEDUP_REMOVED lines=20> */
[----:B------:R-:W-:Y:S02]  /*14070*/  IADD3 R6, R2, 0x586, RZ ;  /* 0x0000058602067810 */ /* 0x000fe40007ffe0ff */
[----:B------:R-:W-:Y:S01]  /*14080*/  MOV R7, 0x40000040 ;  /* 0x4000004000077802 */ /* 0x000fe20000000f00 */
[----:B------:R-:W-:Y:S02]  /*14090*/  WARPGROUP.DEPBAR.LE gsb0, 0x0 ;  /* 0x00008000000079c5 */ /* 0x000fe40000010000 */
[----:B------:R-:W-:-:S06]  /*140a0*/  WARPGROUP.ARRIVE ;  /* 0x00000000000079c5 */ /* 0x000fcc0000000000 */
[----:B------:R-:W-:Y:S03]  /*140b0*/  HGMMA.64x16x16.F32 R56, gdesc[UR24], R56, gsb0 ;  /* 0x00200000183879f0 */ /* 0x000fe60008000838 */
        /* <DEDUP_REMOVED lines=8> */
[----:B------:R-:W-:Y:S01]  /*14140*/  IMAD.MOV.U32 R7, RZ, RZ, 0x40000040 ;  /* 0x40000040ff077424 */ /* 0x000fe200078e00ff */
        /* <DEDUP_REMOVED lines=133> */
[----:B------:R-:W-:Y:S01]  /*149a0*/  IMAD.MOV.U32 R7, RZ, RZ, 0x40000040 ;  /* 0x40000040ff077424 */ /* 0x000fe200078e00ff */
[----:B------:R-:W-:Y:S01]  /*149b0*/  IADD3 R6, R2, 0x806, RZ ;  /* 0x0000080602067810 */ /* 0x000fe20007ffe0ff */
[----:B------:R-:W-:Y:S02]  /*149c0*/  WARPGROUP.DEPBAR.LE gsb0, 0x0 ;  /* 0x00008000000079c5 */ /* 0x000fe40000010000 */
[----:B------:R-:W-:-:S06]  /*149d0*/  WARPGROUP.ARRIVE ;  /* 0x00000000000079c5 */ /* 0x000fcc0000000000 */
[----:B------:R-:W-:Y:S01]  /*149e0*/  HGMMA.64x16x16.F32 R24, gdesc[UR4], R24, gsb0 ;  /* 0x00200000041879f0 */ /* 0x000fe20008000818 */
[----:B------:R-:W-:Y:S01]  /*149f0*/  R2UR UR6, R8 ;  /* 0x00000000080672ca */ /* 0x000fe200000e0000 */
[----:B------:R-:W-:Y:S01]  /*14a00*/  UMOV UR4, UR40 ;  /* 0x0000002800047c82 */ /* 0x000fe20008000000 */
[----:B------:R-:W-:Y:S01]  /*14a10*/  R2UR UR7, R9 ;  /* 0x00000000090772ca */ /* 0x000fe200000e0000 */
[----:B------:R-:W-:Y:S01]  /*14a20*/  UMOV UR5, UR41 ;  /* 0x0000002900057c82 */ /* 0x000fe20008000000 */
        /* <DEDUP_REMOVED lines=8> */
[----:B------:R-:W-:Y:S03]  /*14ab0*/  HGMMA.64x16x16.F32 R56, gdesc[UR40], R56, gsb0 ;  /* 0x00200000283879f0 */ /* 0x000fe60008000838 */
        /* <DEDUP_REMOVED lines=8> */
[----:B------:R-:W-:Y:S01]  /*14b40*/  HGMMA.64x16x16.F32 R32, gdesc[UR8], R32, gsb0 ;  /* 0x00200000082079f0 */ /* 0x000fe20008000820 */
[----:B------:R-:W-:Y:S02]  /*14b50*/  ULDC UR8, c[0x0][0x9d8] ;  /* 0x0002760000087ab9 */ /* 0x000fe40000000800 */
        /* <DEDUP_REMOVED lines=12> */
[----:B------:R-:W-:Y:S01]  /*14c20*/  ULDC UR39, c[0x0][0x9d8] ;  /* 0x0002760000277ab9 */ /* 0x000fe20000000800 */
[----:B------:R-:W-:Y:S01]  /*14c30*/  ULDC UR38, c[0x0][0x988] ;  /* 0x0002620000267ab9 */ /* 0x000fe20000000800 */
        /* <DEDUP_REMOVED lines=8> */
[----:B------:R-:W-:Y:S01]  /*14cc0*/  R2UR UR6, R6 ;  /* 0x00000000060672ca */ /* 0x000fe200000e0000 */
[----:B------:R-:W-:Y:S01]  /*14cd0*/  UMOV UR4, UR36 ;  /* 0x0000002400047c82 */ /* 0x000fe20008000000 */
[----:B------:R-:W-:Y:S01]  /*14ce0*/  R2UR UR7, R7 ;  /* 0x00000000070772ca */ /* 0x000fe200000e0000 */
[----:B------:R-:W-:Y:S01]  /*14cf0*/  UMOV UR5, UR37 ;  /* 0x0000002500057c82 */ /* 0x000fe20008000000 */
[----:B------:R-:W-:Y:S01]  /*14d00*/  IMAD.MOV.U32 R7, RZ, RZ, 0x40000040 ;  /* 0x40000040ff077424 */ /* 0x000fe200078e00ff */
[C---:B------:R-:W-:Y:S01]  /*14d10*/  IADD3 R6, R2.reuse, 0x906, RZ ;  /* 0x0000090602067810 */ /* 0x040fe20007ffe0ff */
[----:B------:R-:W-:Y:S01]  /*14d20*/  MUFU.TANH R56, R56 ;  /* 0x0000003800387308 */ /* 0x000fe20000002400 */
[----:B------:R-:W-:Y:S01]  /*14d30*/  IADD3 R2, R2, 0x986, RZ ;  /* 0x0000098602027810 */ /* 0x000fe20007ffe0ff */
[----:B------:R-:W-:Y:S01]  /*14d40*/  FMUL.FTZ R59, R59, UR8 ;  /* 0x000000083b3b7c20 */ /* 0x000fe20008410000 */
[----:B------:R-:W-:Y:S01]  /*14d50*/  FMUL.FTZ R62, R62, UR8 ;  /* 0x000000083e3e7c20 */ /* 0x000fe20008410000 */
[----:B------:R-:W-:-:S04]  /*14d60*/  FMUL.FTZ R63, R63, UR8 ;  /* 0x000000083f3f7c20 */ /* 0x000fc80008410000 */
[----:B------:R-:W1:Y:S08]  /*14d70*/  MUFU.TANH R57, R57 ;  /* 0x0000003900397308 */ /* 0x000e700000002400 */
[----:B------:R-:W-:Y:S08]  /*14d80*/  MUFU.TANH R60, R60 ;  /* 0x0000003c003c7308 */ /* 0x000ff00000002400 */
[----:B------:R-:W2:Y:S01]  /*14d90*/  MUFU.TANH R61, R61 ;  /* 0x0000003d003d7308 */ /* 0x000ea20000002400 */
[----:B-1----:R-:W-:-:S07]  /*14da0*/  FSEL R57, R57, -INF , P5 ;  /* 0xff80000039397808 */ /* 0x002fce0002800000 */
[----:B------:R-:W-:Y:S08]  /*14db0*/  MUFU.TANH R58, R58 ;  /* 0x0000003a003a7308 */ /* 0x000ff00000002400 */
[----:B------:R-:W1:Y:S01]  /*14dc0*/  MUFU.TANH R59, R59 ;  /* 0x0000003b003b7308 */ /* 0x000e620000002400 */
[----:B--2---:R-:W-:Y:S01]  /*14dd0*/  FSEL R61, R61, -INF , P2 ;  /* 0xff8000003d3d7808 */ /* 0x004fe20001000000 */
[----:B------:R-:W-:-:S02]  /*14de0*/  WARPGROUP.DEPBAR.LE gsb0, 0x0 ;  /* 0x00008000000079c5 */ /* 0x000fc40000010000 */
        /* <DEDUP_REMOVED lines=11> */
[----:B------:R-:W2:Y:S01]  /*14ea0*/  MUFU.TANH R48, R48 ;  /* 0x0000003000307308 */ /* 0x000ea20000002400 */
[----:B------:R-:W-:Y:S01]  /*14eb0*/  FMUL.FTZ R53, R53, UR8 ;  /* 0x0000000835357c20 */ /* 0x000fe20008410000 */
[----:B------:R-:W-:Y:S01]  /*14ec0*/  FMUL.FTZ R50, R50, UR8 ;  /* 0x0000000832327c20 */ /* 0x000fe20008410000 */
[----:B-1----:R-:W-:Y:S01]  /*14ed0*/  FSEL R6, R59, -INF , P5 ;  /* 0xff8000003b067808 */ /* 0x002fe20002800000 */
[----:B------:R-:W-:Y:S01]  /*14ee0*/  FMUL.FTZ R54, R54, UR8 ;  /* 0x0000000836367c20 */ /* 0x000fe20008410000 */
[----:B------:R-:W-:-:S03]  /*14ef0*/  ISETP.GT.AND P5, PT, R8, 0x18, PT ;  /* 0x000000180800780c */ /* 0x000fc60003fa4270 */
[----:B------:R-:W-:Y:S08]  /*14f00*/  MUFU.TANH R49, R49 ;  /* 0x0000003100317308 */ /* 0x000ff00000002400 */
[----:B------:R1:W-:Y:S01]  /*14f10*/  MUFU.TANH R13, R51 ;  /* 0x00000033000d7308 */ /* 0x0003e20000002400 */
[----:B--2---:R-:W-:Y:S01]  /*14f20*/  FSEL R59, R48, -INF , P3 ;  /* 0xff800000303b7808 */ /* 0x004fe20001800000 */
[----:B------:R-:W-:-:S06]  /*14f30*/  IMAD.MOV.U32 R48, RZ, RZ, R151 ;  /* 0x000000ffff307224 */ /* 0x000fcc00078e0097 */
[----:B------:R-:W2:Y:S01]  /*14f40*/  MUFU.TANH R62, R62 ;  /* 0x0000003e003e7308 */ /* 0x000ea20000002400 */
[----:B-1----:R-:W-:Y:S01]  /*14f50*/  FSEL R51, R56, -INF , P6 ;  /* 0xff80000038337808 */ /* 0x002fe20003000000 */
[----:B------:R-:W-:-:S03]  /*14f60*/  IMAD.MOV.U32 R56, RZ, RZ, R151 ;  /* 0x000000ffff387224 */ /* 0x000fc600078e0097 */
[----:B------:R-:W-:-:S03]  /*14f70*/  FMNMX.FTZ R10, R51, R57, !PT ;  /* 0x00000039330a7209 */ /* 0x000fc60007810000 */
[----:B------:R-:W1:Y:S08]  /*14f80*/  MUFU.TANH R52, R52 ;  /* 0x0000003400347308 */ /* 0x000e700000002400 */
[----:B------:R3:W-:Y:S01]  /*14f90*/  MUFU.TANH R21, R55 ;  /* 0x0000003700157308 */ /* 0x0007e20000002400 */
[----:B--2---:R-:W-:Y:S01]  /*14fa0*/  FSEL R7, R62, -INF , P4 ;  /* 0xff8000003e077808 */ /* 0x004fe20002000000 */
[----:B------:R-:W-:Y:S01]  /*14fb0*/  IMAD.MOV.U32 R62, RZ, RZ, R151 ;  /* 0x000000ffff3e7224 */ /* 0x000fe200078e0097 */
[----:B------:R-:W-:-:S02]  /*14fc0*/  WARPGROUP.DEPBAR.LE gsb0, 0x0 ;  /* 0x00008000000079c5 */ /* 0x000fc40000010000 */
[----:B------:R-:W-:Y:S01]  /*14fd0*/  WARPGROUP.ARRIVE ;  /* 0x00000000000079c5 */ /* 0x000fe20000000000 */
[----:B---3--:R-:W-:Y:S01]  /*14fe0*/  FSEL R55, R60, -INF , P4 ;  /* 0xff8000003c377808 */ /* 0x008fe20002000000 */
[----:B------:R-:W-:Y:S01]  /*14ff0*/  FMUL.FTZ R40, R40, UR8 ;  /* 0x0000000828287c20 */ /* 0x000fe20008410000 */
[----:B------:R1:W2:Y:S01]  /*15000*/  MUFU.TANH R9, R63 ;  /* 0x0000003f00097308 */ /* 0x0002a20000002400 */
[----:B------:R-:W-:Y:S01]  /*15010*/  FMUL.FTZ R41, R41, UR8 ;  /* 0x0000000829297c20 */ /* 0x000fe20008410000 */
[----:B------:R-:W-:Y:S01]  /*15020*/  FMNMX.FTZ R10, R55, R10, !PT ;  /* 0x0000000a370a7209 */ /* 0x000fe20007810000 */
[----:B------:R-:W-:Y:S01]  /*15030*/  HGMMA.64x16x16.F32 R32, gdesc[UR4], R32, gsb0 ;  /* 0x00200000042079f0 */ /* 0x000fe20008000820 */
[----:B------:R-:W-:Y:S01]  /*15040*/  R2UR UR6, R2 ;  /* 0x00000000020672ca */ /* 0x000fe200000e0000 */
[----:B------:R-:W-:Y:S01]  /*15050*/  UMOV UR4, UR36 ;  /* 0x0000002400047c82 */ /* 0x000fe20008000000 */
[----:B------:R-:W-:Y:S01]  /*15060*/  R2UR UR7, R3 ;  /* 0x00000000030772ca */ /* 0x000fe200000e0000 */
[----:B------:R-:W-:Y:S01]  /*15070*/  UMOV UR5, UR37 ;  /* 0x0000002500057c82 */ /* 0x000fe20008000000 */
[----:B------:R-:W3:Y:S01]  /*15080*/  MUFU.TANH R53, R53 ;  /* 0x0000003500357308 */ /* 0x000ee20000002400 */
[----:B------:R-:W-:Y:S01]  /*15090*/  FSEL R3, R58, -INF , P6 ;  /* 0xff8000003a037808 */ /* 0x000fe20003000000 */
[----:B------:R-:W-:Y:S01]  /*150a0*/  FMUL.FTZ R44, R44, UR8 ;  /* 0x000000082c2c7c20 */ /* 0x000fe20008410000 */
[----:B------:R-:W-:Y:S01]  /*150b0*/  ISETP.GT.AND P6, PT, R8, 0x11, PT ;  /* 0x000000110800780c */ /* 0x000fe20003fc4270 */
[----:B------:R-:W-:Y:S01]  /*150c0*/  FMUL.FTZ R45, R45, UR8 ;  /* 0x000000082d2d7c20 */ /* 0x000fe20008410000 */
[----:B------:R-:W-:Y:S01]  /*150d0*/  FMNMX.FTZ R10, R61, R10, !PT ;  /* 0x0000000a3d0a7209 */ /* 0x000fe20007810000 */
[----:B------:R-:W-:Y:S01]  /*150e0*/  FMUL.FTZ R43, R43, UR8 ;  /* 0x000000082b2b7c20 */ /* 0x000fe20008410000 */
[----:B------:R-:W-:Y:S01]  /*150f0*/  FSEL R49, R49, -INF , P6 ;  /* 0xff80000031317808 */ /* 0x000fe20003000000 */
[----:B------:R-:W4:Y:S01]  /*15100*/  MUFU.TANH R11, R50 ;  /* 0x00000032000b7308 */ /* 0x000f220000002400 */
[----:B------:R-:W-:Y:S01]  /*15110*/  FMNMX.FTZ R10, R59, R10, !PT ;  /* 0x0000000a3b0a7209 */ /* 0x000fe20007810000 */
[----:B------:R-:W-:Y:S01]  /*15120*/  FMUL.FTZ R42, R42, UR8 ;  /* 0x000000082a2a7c20 */ /* 0x000fe20008410000 */
[----:B------:R-:W-:Y:S01]  /*15130*/  ISETP.GT.AND P4, PT, R8, 0x19, PT ;  /* 0x000000190800780c */ /* 0x000fe20003f84270 */
[----:B------:R-:W-:Y:S01]  /*15140*/  FMUL.FTZ R46, R46, UR8 ;  /* 0x000000082e2e7c20 */ /* 0x000fe20008410000 */
[----:B-1----:R-:W-:Y:S01]  /*15150*/  FSEL R63, R52, -INF , P5 ;  /* 0xff800000343f7808 */ /* 0x002fe20002800000 */
[----:B------:R-:W-:Y:S01]  /*15160*/  FMUL.FTZ R47, R47, UR8 ;  /* 0x000000082f2f7c20 */ /* 0x000fe20008410000 */
[----:B------:R-:W-:Y:S01]  /*15170*/  FMNMX.FTZ R10, R49, R10, !PT ;  /* 0x0000000a310a7209 */ /* 0x000fe20007810000 */
[----:B------:R-:W1:Y:S01]  /*15180*/  MUFU.TANH R40, R40 ;  /* 0x0000002800287308 */ /* 0x000e620000002400 */
[----:B--2---:R-:W-:Y:S01]  /*15190*/  FSEL R9, R9, -INF , P2 ;  /* 0xff80000009097808 */ /* 0x004fe20001000000 */
[--C-:B------:R-:W-:Y:S01]  /*151a0*/  IMAD.MOV.U32 R60, RZ, RZ, R151.reuse ;  /* 0x000000ffff3c7224 */ /* 0x100fe200078e0097 */
[C---:B------:R-:W-:Y:S01]  /*151b0*/  ISETP.GT.AND P2, PT, R8.reuse, 0x20, PT ;  /* 0x000000200800780c */ /* 0x040fe20003f44270 */
[--C-:B------:R-:W-:Y:S01]  /*151c0*/  IMAD.MOV.U32 R58, RZ, RZ, R151.reuse ;  /* 0x000000ffff3a7224 */ /* 0x100fe200078e0097 */
[----:B---3--:R-:W-:Y:S01]  /*151d0*/  FSEL R53, R53, -INF , P4 ;  /* 0xff80000035357808 */ /* 0x008fe20002000000 */
[--C-:B------:R-:W-:Y:S01]  /*151e0*/  IMAD.MOV.U32 R52, RZ, RZ, R151.reuse ;  /* 0x000000ffff347224 */ /* 0x100fe200078e0097 */
[----:B------:R-:W-:Y:S01]  /*151f0*/  FMNMX.FTZ R10, R63, R10, !PT ;  /* 0x0000000a3f0a7209 */ /* 0x000fe20007810000 */
[----:B------:R-:W2:Y:S01]  /*15200*/  MUFU.TANH R41, R41 ;  /* 0x0000002900297308 */ /* 0x000ea20000002400 */
[----:B----4-:R-:W-:Y:S01]  /*15210*/  FSEL R11, R11, -INF , P3 ;  /* 0xff8000000b0b7808 */ /* 0x010fe20001800000 */
[----:B------:R-:W-:Y:S01]  /*15220*/  IMAD.MOV.U32 R50, RZ, RZ, R151 ;  /* 0x000000ffff327224 */ /* 0x000fe200078e0097 */
[----:B------:R-:W-:-:S02]  /*15230*/  ISETP.GT.AND P3, PT, R8, 0x21, PT ;  /* 0x000000210800780c */ /* 0x000fc40003f64270 */
[----:B------:R-:W-:Y:S02]  /*15240*/  FMNMX.FTZ R10, R53, R10, !PT ;  /* 0x0000000a350a7209 */ /* 0x000fe40007810000 */
[----:B------:R-:W-:Y:S01]  /*15250*/  FSEL R13, R13, -INF , P6 ;  /* 0xff8000000d0d7808 */ /* 0x000fe20003000000 */
[----:B0-----:R0:W3:Y:S01]  /*15260*/  MUFU.TANH R15, R54 ;  /* 0x00000036000f7308 */ /* 0x0010e20000002400 */
[----:B-1----:R-:W-:Y:S01]  /*15270*/  FSEL R65, R40, -INF , P2 ;  /* 0xff80000028417808 */ /* 0x002fe20001000000 */
[--C-:B------:R-:W-:Y:S01]  /*15280*/  IMAD.MOV.U32 R40, RZ, RZ, R151.reuse ;  /* 0x000000ffff287224 */ /* 0x100fe200078e0097 */
[C---:B------:R-:W-:Y:S02]  /*15290*/  ISETP.GT.AND P6, PT, R8.reuse, 0x28, PT ;  /* 0x000000280800780c */ /* 0x040fe40003fc4270 */
[----:B------:R-:W-:Y:S02]  /*152a0*/  FMNMX.FTZ R10, R65, R10, !PT ;  /* 0x0000000a410a7209 */ /* 0x000fe40007810000 */
[----:B------:R-:W-:Y:S01]  /*152b0*/  FSEL R21, R21, -INF , P4 ;  /* 0xff80000015157808 */ /* 0x000fe20002000000 */
[----:B------:R-:W1:Y:S01]  /*152c0*/  MUFU.TANH R44, R44 ;  /* 0x0000002c002c7308 */ /* 0x000e620000002400 */
[----:B--2---:R-:W-:Y:S01]  /*152d0*/  FSEL R67, R41, -INF , P3 ;  /* 0xff80000029437808 */ /* 0x004fe20001800000 */
[----:B0-----:R-:W-:Y:S01]  /*152e0*/  IMAD.MOV.U32 R54, RZ, RZ, R151 ;  /* 0x000000ffff367224 */ /* 0x001fe200078e0097 */
[----:B------:R-:W-:-:S02]  /*152f0*/  ISETP.GT.AND P4, PT, R8, 0x30, PT ;  /* 0x000000300800780c */ /* 0x000fc40003f84270 */
[----:B------:R-:W-:Y:S01]  /*15300*/  FMNMX.FTZ R10, R67, R10, !PT ;  /* 0x0000000a430a7209 */ /* 0x000fe20007810000 */
[----:B------:R-:W-:Y:S02]  /*15310*/  WARPGROUP.DEPBAR.LE gsb0, 0x0 ;  /* 0x00008000000079c5 */ /* 0x000fe40000010000 */
[----:B------:R-:W-:Y:S01]  /*15320*/  WARPGROUP.ARRIVE ;  /* 0x00000000000079c5 */ /* 0x000fe20000000000 */
[----:B------:R-:W-:Y:S01]  /*15330*/  FMUL.FTZ R32, R32, UR8 ;  /* 0x0000000820207c20 */ /* 0x000fe20008410000 */
[----:B------:R-:W0:Y:S01]  /*15340*/  MUFU.TANH R45, R45 ;  /* 0x0000002d002d7308 */ /* 0x000e220000002400 */
[----:B------:R-:W-:Y:S01]  /*15350*/  FMUL.FTZ R33, R33, UR8 ;  /* 0x0000000821217c20 */ /* 0x000fe20008410000 */
[----:B------:R-:W-:Y:S01]  /*15360*/  FMUL.FTZ R36, R36, UR8 ;  /* 0x0000000824247c20 */ /* 0x000fe20008410000 */
[----:B------:R-:W-:Y:S01]  /*15370*/  FMUL.FTZ R37, R37, UR8 ;  /* 0x0000000825257c20 */ /* 0x000fe20008410000 */
[----:B------:R-:W-:Y:S01]  /*15380*/  HGMMA.64x16x16.F32 R24, gdesc[UR4], R24, gsb0 ;  /* 0x00200000041879f0 */ /* 0x000fe20008000818 */
[----:B---3--:R-:W-:Y:S01]  /*15390*/  FSEL R15, R15, -INF , P5 ;  /* 0xff8000000f0f7808 */ /* 0x008fe20002800000 */
[----:B------:R-:W-:Y:S01]  /*153a0*/  FMUL.FTZ R34, R34, UR8 ;  /* 0x0000000822227c20 */ /* 0x000fe20008410000 */
[----:B------:R-:W-:Y:S01]  /*153b0*/  ISETP.GT.AND P5, PT, R8, 0x29, PT ;  /* 0x000000290800780c */ /* 0x000fe20003fa4270 */
[----:B------:R-:W-:Y:S01]  /*153c0*/  MUFU.TANH R43, R43 ;  /* 0x0000002b002b7308 */ /* 0x000fe20000002400 */
[----:B-1----:R-:W-:Y:S01]  /*153d0*/  FSEL R69, R44, -INF , P6 ;  /* 0xff8000002c457808 */ /* 0x002fe20003000000 */
[----:B------:R-:W-:Y:S01]  /*153e0*/  FMUL.FTZ R35, R35, UR8 ;  /* 0x0000000823237c20 */ /* 0x000fe20008410000 */
[----:B------:R-:W-:Y:S01]  /*153f0*/  FMUL.FTZ R38, R38, UR8 ;  /* 0x0000000826267c20 */ /* 0x000fe20008410000 */
[----:B------:R-:W-:Y:S01]  /*15400*/  FMUL.FTZ R39, R39, UR8 ;  /* 0x0000000827277c20 */ /* 0x000fe20008410000 */
[----:B------:R-:W-:Y:S01]  /*15410*/  FMNMX.FTZ R10, R69, R10, !PT ;  /* 0x0000000a450a7209 */ /* 0x000fe20007810000 */
[----:B------:R-:W-:Y:S01]  /*15420*/  ULDC UR4, c[0x0][0x988] ;  /* 0x0002620000047ab9 */ /* 0x000fe20000000800 */
[----:B------:R-:W-:Y:S01]  /*15430*/  IMAD.MOV.U32 R44, RZ, RZ, R151 ;  /* 0x000000ffff2c7224 */ /* 0x000fe200078e0097 */
[----:B------:R-:W1:Y:S01]  /*15440*/  MUFU.TANH R32, R32 ;  /* 0x0000002000207308 */ /* 0x000e620000002400 */
[----:B0-----:R-:W-:-:S04]  /*15450*/  FSEL R45, R45, -INF , P5 ;  /* 0xff8000002d2d7808 */ /* 0x001fc80002800000 */
[----:B------:R-:W-:-:S03]  /*15460*/  FMNMX.FTZ R10, R45, R10, !PT ;  /* 0x0000000a2d0a7209 */ /* 0x000fc60007810000 */
[----:B------:R-:W0:Y:S08]  /*15470*/  MUFU.TANH R42, R42 ;  /* 0x0000002a002a7308 */ /* 0x000e300000002400 */
[----:B------:R0:W-:Y:S01]  /*15480*/  MUFU.TANH R2, R33 ;  /* 0x0000002100027308 */ /* 0x0001e20000002400 */
[----:B-1----:R-:W-:-:S04]  /*15490*/  FSEL R71, R32, -INF , P4 ;  /* 0xff80000020477808 */ /* 0x002fc80002000000 */
[----:B------:R-:W-:-:S03]  /*154a0*/  FMNMX.FTZ R10, R71, R10, !PT ;  /* 0x0000000a470a7209 */ /* 0x000fc60007810000 */
[----:B------:R-:W1:Y:S01]  /*154b0*/  MUFU.TANH R46, R46 ;  /* 0x0000002e002e7308 */ /* 0x000e620000002400 */
[----:B0-----:R-:W-:Y:S01]  /*154c0*/  FSEL R33, R42, -INF , P2 ;  /* 0xff8000002a217808 */ /* 0x001fe20001000000 */
[----:B------:R-:W-:Y:S01]  /*154d0*/  IMAD.MOV.U32 R42, RZ, RZ, R151 ;  /* 0x000000ffff2a7224 */ /* 0x000fe200078e0097 */
[----:B------:R-:W-:-:S05]  /*154e0*/  ISETP.GT.AND P2, PT, R8, 0x38, PT ;  /* 0x000000380800780c */ /* 0x000fca0003f44270 */
[----:B------:R-:W-:Y:S08]  /*154f0*/  MUFU.TANH R47, R47 ;  /* 0x0000002f002f7308 */ /* 0x000ff00000002400 */
[----:B------:R-:W-:Y:S01]  /*15500*/  MUFU.TANH R36, R36 ;  /* 0x0000002400247308 */ /* 0x000fe20000002400 */
[----:B------:R-:W-:Y:S02]  /*15510*/  WARPGROUP.DEPBAR.LE gsb0, 0x0 ;  /* 0x00008000000079c5 */ /* 0x000fe40000010000 */
[----:B------:R-:W-:Y:S01]  /*15520*/  FMUL.FTZ R24, R24, UR8 ;  /* 0x0000000818187c20 */ /* 0x000fe20008410000 */
[----:B------:R-:W-:Y:S01]  /*15530*/  FMUL.FTZ R5, R25, UR8 ;  /* 0x0000000819057c20 */ /* 0x000fe20008410000 */
[----:B------:R-:W-:Y:S01]  /*15540*/  FMUL.FTZ R28, R28, UR8 ;  /* 0x000000081c1c7c20 */ /* 0x000fe20008410000 */
[----:B-1----:R-:W-:Y:S01]  /*15550*/  FSEL R25, R46, -INF , P6 ;  /* 0xff8000002e197808 */ /* 0x002fe20003000000 */
[----:B------:R-:W-:Y:S01]  /*15560*/  FMUL.FTZ R26, R26, UR8 ;  /* 0x000000081a1a7c20 */ /* 0x000fe20008410000 */
[----:B------:R-:W0:Y:S01]  /*15570*/  MUFU.TANH R37, R37 ;  /* 0x0000002500257308 */ /* 0x000e220000002400 */
[----:B------:R-:W-:Y:S01]  /*15580*/  ISETP.GT.AND P6, PT, R8, 0x39, PT ;  /* 0x000000390800780c */ /* 0x000fe20003fc4270 */
[----:B------:R-:W-:Y:S01]  /*15590*/  FMUL.FTZ R27, R27, UR8 ;  /* 0x000000081b1b7c20 */ /* 0x000fe20008410000 */
[----:B------:R-:W-:Y:S01]  /*155a0*/  FMUL.FTZ R30, R30, UR8 ;  /* 0x000000081e1e7c20 */ /* 0x000fe20008410000 */
[----:B------:R-:W-:Y:S01]  /*155b0*/  FMUL.FTZ R31, R31, UR8 ;  /* 0x000000081f1f7c20 */ /* 0x000fe20008410000 */
[----:B------:R1:W-:Y:S01]  /*155c0*/  @!P1 SYNCS.ARRIVE.TRANS64.RED.A1T0 RZ, [R0+URZ], RZ ;  /* 0x000000ff00ff99a7 */ /* 0x0003e2000810043f */
[----:B------:R-:W-:-:S02]  /*155d0*/  IMAD.MOV.U32 R46, RZ, RZ, R151 ;  /* 0x000000ffff2e7224 */ /* 0x000fc400078e0097 */
[----:B------:R-:W2:Y:S08]  /*155e0*/  MUFU.TANH R34, R34 ;  /* 0x0000002200227308 */ /* 0x000eb00000002400 */
[----:B------:R3:W-:Y:S01]  /*155f0*/  MUFU.TANH R4, R35 ;  /* 0x0000002300047308 */ /* 0x0007e20000002400 */
[----:B0-----:R-:W-:-:S07]  /*15600*/  FSEL R75, R37, -INF , P6 ;  /* 0xff800000254b7808 */ /* 0x001fce0003000000 */
[----:B------:R-:W0:Y:S01]  /*15610*/  MUFU.TANH R24, R24 ;  /* 0x0000001800187308 */ /* 0x000e220000002400 */
[----:B---3--:R-:W-:Y:S02]  /*15620*/  FSEL R35, R43, -INF , P3 ;  /* 0xff8000002b237808 */ /* 0x008fe40001800000 */
[----:B------:R-:W-:Y:S02]  /*15630*/  ISETP.GT.AND P3, PT, R8, 0x31, PT ;  /* 0x000000310800780c */ /* 0x000fe40003f64270 */
[----:B--2---:R-:W-:Y:S02]  /*15640*/  FSEL R37, R34, -INF , P4 ;  /* 0xff80000022257808 */ /* 0x004fe40002000000 */
[----:B------:R-:W-:Y:S01]  /*15650*/  FSEL R73, R2, -INF , P3 ;  /* 0xff80000002497808 */ /* 0x000fe20001800000 */
[----:B------:R-:W2:Y:S01]  /*15660*/  MUFU.TANH R5, R5 ;  /* 0x0000000500057308 */ /* 0x000ea20000002400 */
[----:B------:R-:W-:Y:S01]  /*15670*/  FMUL.FTZ R2, R29, UR8 ;  /* 0x000000081d027c20 */ /* 0x000fe20008410000 */
[----:B------:R-:W-:-:S02]  /*15680*/  FSEL R29, R47, -INF , P5 ;  /* 0xff8000002f1d7808 */ /* 0x000fc40002800000 */
[----:B------:R-:W-:Y:S01]  /*15690*/  FSEL R47, R36, -INF , P2 ;  /* 0xff800000242f7808 */ /* 0x000fe20001000000 */
[----:B------:R-:W-:Y:S01]  /*156a0*/  IMAD.MOV.U32 R36, RZ, RZ, R151 ;  /* 0x000000ffff247224 */ /* 0x000fe200078e0097 */
[----:B------:R-:W-:Y:S02]  /*156b0*/  FMNMX.FTZ R10, R73, R10, !PT ;  /* 0x0000000a490a7209 */ /* 0x000fe40007810000 */
[----:B------:R-:W3:Y:S01]  /*156c0*/  MUFU.TANH R38, R38 ;  /* 0x0000002600267308 */ /* 0x000ee20000002400 */
[C---:B------:R-:W-:Y:S02]  /*156d0*/  ISETP.GT.AND P5, PT, R8.reuse, 0x40, PT ;  /* 0x000000400800780c */ /* 0x040fe40003fa4270 */
[----:B------:R-:W-:Y:S02]  /*156e0*/  FMNMX.FTZ R10, R47, R10, !PT ;  /* 0x0000000a2f0a7209 */ /* 0x000fe40007810000 */
[----:B------:R-:W-:Y:S02]  /*156f0*/  ISETP.GT.AND P4, PT, R8, 0x41, PT ;  /* 0x000000410800780c */ /* 0x000fe40003f84270 */
[----:B0-----:R-:W-:Y:S01]  /*15700*/  FSEL R77, R24, -INF , P5 ;  /* 0xff800000184d7808 */ /* 0x001fe20002800000 */
[----:B------:R-:W0:Y:S01]  /*15710*/  MUFU.TANH R28, R28 ;  /* 0x0000001c001c7308 */ /* 0x000e220000002400 */
[----:B------:R-:W-:-:S02]  /*15720*/  FMNMX.FTZ R10, R75, R10, !PT ;  /* 0x0000000a4b0a7209 */ /* 0x000fc40007810000 */
[----:B------:R-:W-:Y:S02]  /*15730*/  FSEL R41, R4, -INF , P3 ;  /* 0xff80000004297808 */ /* 0x000fe40001800000 */
[----:B------:R-:W-:Y:S02]  /*15740*/  ISETP.GT.AND P3, PT, R8, 0x48, PT ;  /* 0x000000480800780c */ /* 0x000fe40003f64270 */
[----:B--2---:R-:W-:Y:S01]  /*15750*/  FSEL R79, R5, -INF , P4 ;  /* 0xff800000054f7808 */ /* 0x004fe20002000000 */
[----:B------:R-:W2:Y:S01]  /*15760*/  MUFU.TANH R2, R2 ;  /* 0x0000000200027308 */ /* 0x000ea20000002400 */
[----:B------:R-:W-:Y:S02]  /*15770*/  FMNMX.FTZ R10, R77, R10, !PT ;  /* 0x0000000a4d0a7209 */ /* 0x000fe40007810000 */
[----:B---3--:R-:W-:Y:S01]  /*15780*/  FSEL R43, R38, -INF , P2 ;  /* 0xff800000262b7808 */ /* 0x008fe20001000000 */
[----:B------:R-:W-:Y:S01]  /*15790*/  IMAD.MOV.U32 R38, RZ, RZ, R151 ;  /* 0x000000ffff267224 */ /* 0x000fe200078e0097 */
[----:B------:R-:W-:-:S02]  /*157a0*/  ISETP.GT.AND P2, PT, R8, 0x49, PT ;  /* 0x000000490800780c */ /* 0x000fc40003f44270 */
[----:B------:R-:W-:Y:S01]  /*157b0*/  FMNMX.FTZ R10, R79, R10, !PT ;  /* 0x0000000a4f0a7209 */ /* 0x000fe20007810000 */
[----:B------:R-:W3:Y:S01]  /*157c0*/  MUFU.TANH R39, R39 ;  /* 0x0000002700277308 */ /* 0x000ee20000002400 */
[----:B0-----:R-:W-:-:S04]  /*157d0*/  FSEL R81, R28, -INF , P3 ;  /* 0xff8000001c517808 */ /* 0x001fc80001800000 */
[----:B------:R-:W-:-:S03]  /*157e0*/  FMNMX.FTZ R10, R81, R10, !PT ;  /* 0x0000000a510a7209 */ /* 0x000fc60007810000 */
[----:B------:R-:W-:Y:S01]  /*157f0*/  MUFU.TANH R26, R26 ;  /* 0x0000001a001a7308 */ /* 0x000fe20000002400 */
[----:B--2---:R-:W-:Y:S01]  /*15800*/  FSEL R83, R2, -INF , P2 ;  /* 0xff80000002537808 */ /* 0x004fe20001000000 */
[----:B------:R-:W-:-:S03]  /*15810*/  IMAD.U32 R2, RZ, RZ, UR4 ;  /* 0x00000004ff027e24 */ /* 0x000fc6000f8e00ff */
[----:B------:R-:W-:-:S03]  /*15820*/  FMNMX.FTZ R10, R83, R10, !PT ;  /* 0x0000000a530a7209 */ /* 0x000fc60007810000 */
[----:B------:R-:W0:Y:S01]  /*15830*/  MUFU.TANH R27, R27 ;  /* 0x0000001b001b7308 */ /* 0x000e220000002400 */
[----:B---3--:R-:W-:Y:S01]  /*15840*/  FSEL R39, R39, -INF , P6 ;  /* 0xff80000027277808 */ /* 0x008fe20003000000 */
[----:B------:R-:W2:Y:S06]  /*15850*/  SHFL.BFLY PT, R5, R10, 0x2, 0x1f ;  /* 0x0c401f000a057f89 */ /* 0x000eac00000e0000 */
[----:B------:R-:W-:Y:S08]  /*15860*/  MUFU.TANH R30, R30 ;  /* 0x0000001e001e7308 */ /* 0x000ff00000002400 */
[----:B------:R-:W3:Y:S01]  /*15870*/  MUFU.TANH R31, R31 ;  /* 0x0000001f001f7308 */ /* 0x000ee20000002400 */
[----:B0-----:R-:W-:-:S02]  /*15880*/  FSEL R27, R27, -INF , P4 ;  /* 0xff8000001b1b7808 */ /* 0x001fc40002000000 */
[----:B--2---:R-:W-:-:S05]  /*15890*/  FMNMX.FTZ R4, R10, R5, !PT ;  /* 0x000000050a047209 */ /* 0x004fca0007810000 */
[----:B------:R-:W0:Y:S01]  /*158a0*/  SHFL.BFLY PT, R5, R4, 0x1, 0x1f ;  /* 0x0c201f0004057f89 */ /* 0x000e2200000e0000 */
[----:B---3--:R-:W-:Y:S02]  /*158b0*/  FSEL R31, R31, -INF , P2 ;  /* 0xff8000001f1f7808 */ /* 0x008fe40001000000 */
[----:B0-----:R-:W-:Y:S02]  /*158c0*/  FMNMX.FTZ R5, R4, R5, !PT ;  /* 0x0000000504057209 */ /* 0x001fe40007810000 */
        /* <DEDUP_REMOVED lines=11> */
[----:B------:R-:W-:Y:S01]  /*15980*/  FSEL R51, R26, -INF , P5 ;  /* 0xff8000001a337808 */ /* 0x000fe20002800000 */
[--C-:B------:R-:W-:Y:S01]  /*15990*/  FFMA.FTZ R10, R49, R2, -R8.reuse ;  /* 0x00000002310a7223 */ /* 0x100fe20000010808 */
[----:B------:R-:W-:Y:S01]  /*159a0*/  FMNMX.FTZ R4, R15, R4, !PT ;  /* 0x000000040f047209 */ /* 0x000fe20007810000 */
[----:B------:R0:W-:Y:S01]  /*159b0*/  MUFU.EX2 R210, R55 ;  /* 0x0000003700d27308 */ /* 0x0001e20000000800 */
[-CC-:B------:R-:W-:Y:S01]  /*159c0*/  FFMA.FTZ R57, R57, R2.reuse, -R8.reuse ;  /* 0x0000000239397223 */ /* 0x180fe20000010808 */
[--C-:B------:R-:W-:Y:S01]  /*159d0*/  FFMA.FTZ R61, R61, R2, -R8.reuse ;  /* 0x000000023d3d7223 */ /* 0x100fe20000010808 */
[----:B------:R-:W-:Y:S01]  /*159e0*/  FMNMX.FTZ R4, R21, R4, !PT ;  /* 0x0000000415047209 */ /* 0x000fe20007810000 */
[-CC-:B------:R-:W-:Y:S01]  /*159f0*/  FFMA.FTZ R59, R59, R2.reuse, -R8.reuse ;  /* 0x000000023b3b7223 */ /* 0x180fe20000010808 */
[-CC-:B------:R-:W-:Y:S01]  /*15a00*/  FFMA.FTZ R63, R63, R2.reuse, -R8.reuse ;  /* 0x000000023f3f7223 */ /* 0x180fe20000010808 */
[--C-:B------:R-:W-:Y:S01]  /*15a10*/  FFMA.FTZ R53, R53, R2, -R8.reuse ;  /* 0x0000000235357223 */ /* 0x100fe20000010808 */
[----:B------:R-:W-:Y:S01]  /*15a20*/  FMNMX.FTZ R4, R33, R4, !PT ;  /* 0x0000000421047209 */ /* 0x000fe20007810000 */
[----:B------:R-:W-:Y:S01]  /*15a30*/  MUFU.EX2 R208, R208 ;  /* 0x000000d000d07308 */ /* 0x000fe20000000800 */
[----:B0-----:R-:W-:Y:S01]  /*15a40*/  FSEL R55, R30, -INF , P3 ;  /* 0xff8000001e377808 */ /* 0x001fe20001800000 */
[--C-:B------:R-:W-:Y:S01]  /*15a50*/  FFMA.FTZ R65, R65, R2, -R8.reuse ;  /* 0x0000000241417223 */ /* 0x100fe20000010808 */
[----:B------:R-:W-:Y:S01]  /*15a60*/  FMNMX.FTZ R4, R35, R4, !PT ;  /* 0x0000000423047209 */ /* 0x000fe20007810000 */
[-CC-:B------:R-:W-:Y:S01]  /*15a70*/  FFMA.FTZ R67, R67, R2.reuse, -R8.reuse ;  /* 0x0000000243437223 */ /* 0x180fe20000010808 */
[-CC-:B------:R-:W-:Y:S01]  /*15a80*/  FFMA.FTZ R69, R69, R2.reuse, -R8.reuse ;  /* 0x0000000245457223 */ /* 0x180fe20000010808 */
[--C-:B------:R-:W-:Y:S01]  /*15a90*/  FFMA.FTZ R45, R45, R2, -R8.reuse ;  /* 0x000000022d2d7223 */ /* 0x100fe20000010808 */
[----:B------:R-:W-:Y:S01]  /*15aa0*/  FMNMX.FTZ R4, R25, R4, !PT ;  /* 0x0000000419047209 */ /* 0x000fe20007810000 */
[----:B------:R-:W-:Y:S01]  /*15ab0*/  MUFU.EX2 R57, R57 ;  /* 0x0000003900397308 */ /* 0x000fe20000000800 */
        /* <DEDUP_REMOVED lines=11> */
[----:B------:R-:W-:Y:S01]  /*15b70*/  FFMA.FTZ R8, R83, R2, -R8 ;  /* 0x0000000253087223 */ /* 0x000fe20000010808 */
[----:B------:R-:W-:-:S02]  /*15b80*/  MOV R83, R151 ;  /* 0x0000009700537202 */ /* 0x000fc40000000f00 */
[----:B------:R-:W-:Y:S01]  /*15b90*/  FMNMX.FTZ R4, R43, R4, !PT ;  /* 0x000000042b047209 */ /* 0x000fe20007810000 */
[----:B------:R-:W-:Y:S03]  /*15ba0*/  MUFU.EX2 R59, R59 ;  /* 0x0000003b003b7308 */ /* 0x000fe60000000800 */
[----:B------:R-:W-:-:S04]  /*15bb0*/  FMNMX.FTZ R4, R39, R4, !PT ;  /* 0x0000000427047209 */ /* 0x000fc80007810000 */
[----:B------:R-:W-:Y:S01]  /*15bc0*/  FMNMX.FTZ R4, R51, R4, !PT ;  /* 0x0000000433047209 */ /* 0x000fe20007810000 */
[----:B------:R-:W0:Y:S03]  /*15bd0*/  MUFU.EX2 R10, R10 ;  /* 0x0000000a000a7308 */ /* 0x000e260000000800 */
[----:B------:R-:W-:-:S04]  /*15be0*/  FMNMX.FTZ R4, R27, R4, !PT ;  /* 0x000000041b047209 */ /* 0x000fc80007810000 */
[----:B------:R-:W-:Y:S01]  /*15bf0*/  FMNMX.FTZ R4, R55, R4, !PT ;  /* 0x0000000437047209 */ /* 0x000fe20007810000 */
[----:B------:R-:W-:Y:S03]  /*15c00*/  MUFU.EX2 R63, R63 ;  /* 0x0000003f003f7308 */ /* 0x000fe60000000800 */
[----:B------:R-:W-:-:S05]  /*15c10*/  FMNMX.FTZ R4, R31, R4, !PT ;  /* 0x000000041f047209 */ /* 0x000fca0007810000 */
[----:B------:R-:W2:Y:S01]  /*15c20*/  SHFL.BFLY PT, R49, R4, 0x2, 0x1f ;  /* 0x0c401f0004317f89 */ /* 0x000ea200000e0000 */
[----:B------:R3:W-:Y:S01]  /*15c30*/  MUFU.EX2 R206, R53 ;  /* 0x0000003500ce7308 */ /* 0x0007e20000000800 */
[----:B0-----:R-:W-:-:S07]  /*15c40*/  F2FP.F16.F32.PACK_AB R204, R10, R59 ;  /* 0x0000003b0acc723e */ /* 0x001fce00000000ff */
[----:B------:R-:W-:Y:S01]  /*15c50*/  MUFU.EX2 R65, R65 ;  /* 0x0000004100417308 */ /* 0x000fe20000000800 */
[----:B---3--:R-:W-:-:S07]  /*15c60*/  MOV R53, R151 ;  /* 0x0000009700357202 */ /* 0x008fce0000000f00 */
[----:B------:R0:W-:Y:S01]  /*15c70*/  MUFU.EX2 R200, R67 ;  /* 0x0000004300c87308 */ /* 0x0001e20000000800 */
[----:B--2---:R-:W-:-:S07]  /*15c80*/  FMNMX.FTZ R49, R4, R49, !PT ;  /* 0x0000003104317209 */ /* 0x004fce0007810000 */
[----:B------:R-:W-:Y:S01]  /*15c90*/  MUFU.EX2 R69, R69 ;  /* 0x0000004500457308 */ /* 0x000fe20000000800 */
[-C--:B0-----:R-:W-:Y:S01]  /*15ca0*/  MOV R67, R151.reuse ;  /* 0x0000009700437202 */ /* 0x081fe20000000f00 */
[----:B------:R-:W0:Y:S06]  /*15cb0*/  SHFL.BFLY PT, R4, R49, 0x1, 0x1f ;  /* 0x0c201f0031047f89 */ /* 0x000e2c00000e0000 */
[----:B------:R2:W-:Y:S08]  /*15cc0*/  MUFU.EX2 R202, R45 ;  /* 0x0000002d00ca7308 */ /* 0x0005f00000000800 */
[----:B------:R-:W-:Y:S01]  /*15cd0*/  MUFU.EX2 R71, R71 ;  /* 0x0000004700477308 */ /* 0x000fe20000000800 */
[----:B--2---:R-:W-:-:S07]  /*15ce0*/  MOV R45, R151 ;  /* 0x00000097002d7202 */ /* 0x004fce0000000f00 */
[----:B------:R2:W-:Y:S01]  /*15cf0*/  MUFU.EX2 R196, R73 ;  /* 0x0000004900c47308 */ /* 0x0005e20000000800 */
[----:B0-----:R-:W-:Y:S02]  /*15d00*/  FMNMX.FTZ R4, R49, R4, !PT ;  /* 0x0000000431047209 */ /* 0x001fe40007810000 */
[-C--:B------:R-:W-:Y:S02]  /*15d10*/  MOV R49, R151.reuse ;  /* 0x0000009700317202 */ /* 0x080fe40000000f00 */
[C---:B------:R-:W-:Y:S01]  /*15d20*/  FSETP.NEU.FTZ.AND P2, PT, R4.reuse, -INF , PT ;  /* 0xff8000000400780b */ /* 0x040fe20003f5d000 */
[----:B------:R-:W-:Y:S02]  /*15d30*/  FMUL.FTZ R12, R4, R2 ;  /* 0x00000002040c7220 */ /* 0x000fe40000410000 */
[----:B------:R-:W-:Y:S01]  /*15d40*/  MUFU.EX2 R47, R47 ;  /* 0x0000002f002f7308 */ /* 0x000fe20000000800 */
[----:B--2---:R-:W-:Y:S02]  /*15d50*/  MOV R73, R151 ;  /* 0x0000009700497202 */ /* 0x004fe40000000f00 */
[----:B------:R-:W-:-:S02]  /*15d60*/  FSEL R12, R12, RZ, P2 ;  /* 0x000000ff0c0c7208 */ /* 0x000fc40001000000 */
[----:B------:R-:W-:Y:S01]  /*15d70*/  ISETP.GE.AND P2, PT, R148, 0x51, PT ;  /* 0x000000519400780c */ /* 0x000fe20003f46270 */
[----:B------:R-:W-:Y:S02]  /*15d80*/  IMAD.MOV.U32 R148, RZ, RZ, R151 ;  /* 0x000000ffff947224 */ /* 0x000fe400078e0097 */
[----:B------:R0:W-:Y:S01]  /*15d90*/  MUFU.EX2 R198, R75 ;  /* 0x0000004b00c67308 */ /* 0x0001e20000000800 */
[-CC-:B------:R-:W-:Y:S01]  /*15da0*/  FFMA.FTZ R3, R3, R2.reuse, -R12.reuse ;  /* 0x0000000203037223 */ /* 0x180fe2000001080c */
[-CC-:B------:R-:W-:Y:S01]  /*15db0*/  FFMA.FTZ R6, R6, R2.reuse, -R12.reuse ;  /* 0x0000000206067223 */ /* 0x180fe2000001080c */
        /* <DEDUP_REMOVED lines=19> */
[----:B------:R-:W-:Y:S01]  /*15ef0*/  FFMA.FTZ R31, R31, R2, -R12 ;  /* 0x000000021f1f7223 */ /* 0x000fe2000001080c */
[----:B0-----:R-:W-:Y:S01]  /*15f00*/  MOV R75, R151 ;  /* 0x00000097004b7202 */ /* 0x001fe20000000f00 */
[----:B------:R0:W-:Y:S08]  /*15f10*/  MUFU.EX2 R14, R9 ;  /* 0x00000009000e7308 */ /* 0x0001f00000000800 */
[----:B------:R-:W3:Y:S01]  /*15f20*/  MUFU.EX2 R7, R7 ;  /* 0x0000000700077308 */ /* 0x000ee20000000800 */
[----:B0-----:R-:W-:Y:S01]  /*15f30*/  FADD.FTZ R9, R208, R57 ;  /* 0x00000039d0097221 */ /* 0x001fe20000010000 */
[----:B--2---:R-:W-:-:S02]  /*15f40*/  F2FP.F16.F32.PACK_AB R209, R6, R3 ;  /* 0x0000000306d1723e */ /* 0x004fc400000000ff */
[----:B------:R-:W-:Y:S01]  /*15f50*/  F2FP.F16.F32.PACK_AB R208, R57, R208 ;  /* 0x000000d039d0723e */ /* 0x000fe200000000ff */
[----:B------:R-:W-:Y:S01]  /*15f60*/  FADD.FTZ R30, R210, R9 ;  /* 0x00000009d21e7221 */ /* 0x000fe20000010000 */
[C---:B------:R-:W-:Y:S02]  /*15f70*/  F2FP.F16.F32.PACK_AB R210, R61.reuse, R210 ;  /* 0x000000d23dd2723e */ /* 0x040fe400000000ff */
[----:B------:R-:W0:Y:S01]  /*15f80*/  MUFU.EX2 R11, R11 ;  /* 0x0000000b000b7308 */ /* 0x000e220000000800 */
[----:B------:R-:W-:Y:S01]  /*15f90*/  FADD.FTZ R30, R61, R30 ;  /* 0x0000001e3d1e7221 */ /* 0x000fe20000010000 */
[-C--:B------:R-:W-:Y:S02]  /*15fa0*/  MOV R61, R151.reuse ;  /* 0x00000097003d7202 */ /* 0x080fe40000000f00 */
[-C--:B------:R-:W-:Y:S01]  /*15fb0*/  MOV R57, R151.reuse ;  /* 0x0000009700397202 */ /* 0x080fe20000000f00 */
[----:B------:R-:W-:Y:S01]  /*15fc0*/  FADD.FTZ R9, R59, R30 ;  /* 0x0000001e3b097221 */ /* 0x000fe20000010000 */
[----:B------:R-:W-:Y:S01]  /*15fd0*/  FADD.FTZ R30, R3, R6 ;  /* 0x00000006031e7221 */ /* 0x000fe20000010000 */
[----:B------:R-:W-:Y:S01]  /*15fe0*/  MOV R59, R151 ;  /* 0x00000097003b7202 */ /* 0x000fe20000000f00 */
[----:B------:R2:W4:Y:S01]  /*15ff0*/  MUFU.EX2 R20, R13 ;  /* 0x0000000d00147308 */ /* 0x0005220000000800 */
[----:B------:R-:W-:Y:S01]  /*16000*/  FADD.FTZ R32, R10, R9 ;  /* 0x000000090a207221 */ /* 0x000fe20000010000 */
[----:B---3--:R-:W-:Y:S01]  /*16010*/  FADD.FTZ R9, R7, R30 ;  /* 0x0000001e07097221 */ /* 0x008fe20000010000 */
[----:B------:R-:W-:-:S05]  /*16020*/  F2FP.F16.F32.PACK_AB R211, R14, R7 ;  /* 0x000000070ed3723e */ /* 0x000fca00000000ff */
[----:B------:R-:W3:Y:S01]  /*16030*/  MUFU.EX2 R207, R15 ;  /* 0x0000000f00cf7308 */ /* 0x000ee20000000800 */
[----:B--2---:R-:W-:Y:S01]  /*16040*/  FADD.FTZ R13, R63, R32 ;  /* 0x000000203f0d7221 */ /* 0x004fe20000010000 */
[----:B------:R-:W-:-:S03]  /*16050*/  FADD.FTZ R32, R14, R9 ;  /* 0x000000090e207221 */ /* 0x000fc60000010000 */
[C---:B------:R-:W-:Y:S01]  /*16060*/  FADD.FTZ R34, R206.reuse, R13 ;  /* 0x0000000dce227221 */ /* 0x040fe20000010000 */
[----:B0-----:R-:W-:Y:S01]  /*16070*/  FADD.FTZ R9, R11, R32 ;  /* 0x000000200b097221 */ /* 0x001fe20000010000 */
[----:B------:R-:W-:Y:S01]  /*16080*/  F2FP.F16.F32.PACK_AB R206, R206, R63 ;  /* 0x0000003fcece723e */ /* 0x000fe200000000ff */
[----:B------:R-:W0:Y:S01]  /*16090*/  MUFU.EX2 R24, R21 ;  /* 0x0000001500187308 */ /* 0x000e220000000800 */
[----:B------:R-:W-:Y:S01]  /*160a0*/  FADD.FTZ R13, R65, R34 ;  /* 0x00000022410d7221 */ /* 0x000fe20000010000 */
[C---:B----4-:R-:W-:Y:S01]  /*160b0*/  FADD.FTZ R32, R20.reuse, R9 ;  /* 0x0000000914207221 */ /* 0x050fe20000010000 */
[----:B------:R-:W-:Y:S02]  /*160c0*/  F2FP.F16.F32.PACK_AB R205, R20, R11 ;  /* 0x0000000b14cd723e */ /* 0x000fe400000000ff */
[C---:B------:R-:W-:Y:S01]  /*160d0*/  FADD.FTZ R34, R200.reuse, R13 ;  /* 0x0000000dc8227221 */ /* 0x040fe20000010000 */
[----:B------:R-:W-:Y:S02]  /*160e0*/  F2FP.F16.F32.PACK_AB R200, R200, R65 ;  /* 0x00000041c8c8723e */ /* 0x000fe400000000ff */
[----:B------:R-:W2:Y:S01]  /*160f0*/  MUFU.EX2 R33, R33 ;  /* 0x0000002100217308 */ /* 0x000ea20000000800 */
[----:B---3--:R-:W-:Y:S01]  /*16100*/  FADD.FTZ R9, R207, R32 ;  /* 0x00000020cf097221 */ /* 0x008fe20000010000 */
[----:B------:R-:W-:Y:S01]  /*16110*/  FADD.FTZ R13, R69, R34 ;  /* 0x00000022450d7221 */ /* 0x000fe20000010000 */
[----:B------:R-:W-:-:S02]  /*16120*/  MOV R65, R151 ;  /* 0x0000009700417202 */ /* 0x000fc40000000f00 */
[----:B------:R-:W-:Y:S01]  /*16130*/  MOV R63, R151 ;  /* 0x00000097003f7202 */ /* 0x000fe20000000f00 */
[C---:B------:R-:W-:Y:S01]  /*16140*/  FADD.FTZ R34, R202.reuse, R13 ;  /* 0x0000000dca227221 */ /* 0x040fe20000010000 */
[----:B------:R-:W-:Y:S01]  /*16150*/  F2FP.F16.F32.PACK_AB R202, R202, R69 ;  /* 0x00000045caca723e */ /* 0x000fe200000000ff */
[----:B------:R3:W4:Y:S01]  /*16160*/  MUFU.EX2 R26, R35 ;  /* 0x00000023001a7308 */ /* 0x0007220000000800 */
[C---:B0-----:R-:W-:Y:S01]  /*16170*/  FADD.FTZ R32, R24.reuse, R9 ;  /* 0x0000000918207221 */ /* 0x041fe20000010000 */
[----:B------:R-:W-:Y:S01]  /*16180*/  FADD.FTZ R13, R71, R34 ;  /* 0x00000022470d7221 */ /* 0x000fe20000010000 */
[----:B------:R-:W-:Y:S01]  /*16190*/  F2FP.F16.F32.PACK_AB R207, R24, R207 ;  /* 0x000000cf18cf723e */ /* 0x000fe200000000ff */
[----:B------:R-:W-:Y:S01]  /*161a0*/  IMAD.MOV.U32 R34, RZ, RZ, R151 ;  /* 0x000000ffff227224 */ /* 0x000fe200078e0097 */
[----:B------:R-:W-:Y:S01]  /*161b0*/  MOV R69, R151 ;  /* 0x0000009700457202 */ /* 0x000fe20000000f00 */
[C---:B------:R-:W-:Y:S01]  /*161c0*/  FADD.FTZ R12, R196.reuse, R13 ;  /* 0x0000000dc40c7221 */ /* 0x040fe20000010000 */
[----:B------:R-:W-:Y:S01]  /*161d0*/  F2FP.F16.F32.PACK_AB R196, R196, R71 ;  /* 0x00000047c4c4723e */ /* 0x000fe200000000ff */
[----:B------:R-:W0:Y:S01]  /*161e0*/  MUFU.EX2 R25, R25 ;  /* 0x0000001900197308 */ /* 0x000e220000000800 */
[----:B--2---:R-:W-:Y:S01]  /*161f0*/  FADD.FTZ R9, R33, R32 ;  /* 0x0000002021097221 */ /* 0x004fe20000010000 */
[----:B------:R-:W-:Y:S01]  /*16200*/  FADD.FTZ R13, R47, R12 ;  /* 0x0000000c2f0d7221 */ /* 0x000fe20000010000 */
[-C--:B------:R-:W-:Y:S01]  /*16210*/  MOV R71, R151.reuse ;  /* 0x0000009700477202 */ /* 0x080fe20000000f00 */
[----:B------:R-:W-:Y:S01]  /*16220*/  IMAD.MOV.U32 R24, RZ, RZ, R151 ;  /* 0x000000ffff187224 */ /* 0x000fe200078e0097 */
[----:B---3--:R-:W-:Y:S01]  /*16230*/  MOV R35, R151 ;  /* 0x0000009700237202 */ /* 0x008fe20000000f00 */
[C---:B------:R-:W-:Y:S01]  /*16240*/  FADD.FTZ R10, R198.reuse, R13 ;  /* 0x0000000dc60a7221 */ /* 0x040fe20000010000 */
[----:B------:R-:W-:Y:S01]  /*16250*/  F2FP.F16.F32.PACK_AB R198, R198, R47 ;  /* 0x0000002fc6c6723e */ /* 0x000fe200000000ff */
[----:B------:R2:W3:Y:S01]  /*16260*/  MUFU.EX2 R28, R29 ;  /* 0x0000001d001c7308 */ /* 0x0004e20000000800 */
[C---:B----4-:R-:W-:Y:S01]  /*16270*/  FADD.FTZ R32, R26.reuse, R9 ;  /* 0x000000091a207221 */ /* 0x050fe20000010000 */
[----:B------:R-:W-:Y:S01]  /*16280*/  F2FP.F16.F32.PACK_AB R201, R26, R33 ;  /* 0x000000211ac9723e */ /* 0x000fe200000000ff */
[----:B------:R-:W-:Y:S01]  /*16290*/  IMAD.MOV.U32 R26, RZ, RZ, R151 ;  /* 0x000000ffff1a7224 */ /* 0x000fe200078e0097 */
[----:B------:R-:W-:-:S02]  /*162a0*/  MOV R47, R151 ;  /* 0x00000097002f7202 */ /* 0x000fc40000000f00 */
[-C--:B------:R-:W-:Y:S02]  /*162b0*/  MOV R33, R151.reuse ;  /* 0x0000009700217202 */ /* 0x080fe40000000f00 */
[----:B------:R-:W4:Y:S01]  /*162c0*/  MUFU.EX2 R37, R37 ;  /* 0x0000002500257308 */ /* 0x000f220000000800 */
[----:B0-----:R-:W-:Y:S01]  /*162d0*/  FADD.FTZ R9, R25, R32 ;  /* 0x0000002019097221 */ /* 0x001fe20000010000 */
[----:B--2---:R-:W-:-:S06]  /*162e0*/  MOV R29, R151 ;  /* 0x00000097001d7202 */ /* 0x004fcc0000000f00 */
[----:B------:R-:W0:Y:S01]  /*162f0*/  MUFU.EX2 R77, R77 ;  /* 0x0000004d004d7308 */ /* 0x000e220000000800 */
[C---:B---3--:R-:W-:Y:S01]  /*16300*/  FADD.FTZ R32, R28.reuse, R9 ;  /* 0x000000091c207221 */ /* 0x048fe20000010000 */
[----:B------:R-:W-:Y:S01]  /*16310*/  F2FP.F16.F32.PACK_AB R203, R28, R25 ;  /* 0x000000191ccb723e */ /* 0x000fe200000000ff */
[----:B------:R-:W-:Y:S01]  /*16320*/  IMAD.MOV.U32 R28, RZ, RZ, R151 ;  /* 0x000000ffff1c7224 */ /* 0x000fe200078e0097 */
[----:B------:R-:W-:-:S04]  /*16330*/  MOV R25, R151 ;  /* 0x0000009700197202 */ /* 0x000fc80000000f00 */
[----:B------:R2:W3:Y:S01]  /*16340*/  MUFU.EX2 R30, R41 ;  /* 0x00000029001e7308 */ /* 0x0004e20000000800 */
[----:B----4-:R-:W-:-:S07]  /*16350*/  FADD.FTZ R9, R37, R32 ;  /* 0x0000002025097221 */ /* 0x010fce0000010000 */
[----:B------:R4:W1:Y:S01]  /*16360*/  MUFU.EX2 R192, R79 ;  /* 0x0000004f00c07308 */ /* 0x0008620000000800 */
[----:B0-----:R-:W-:Y:S01]  /*16370*/  FADD.FTZ R13, R77, R10 ;  /* 0x0000000a4d0d7221 */ /* 0x001fe20000010000 */
[----:B--2---:R-:W-:-:S06]  /*16380*/  MOV R41, R151 ;  /* 0x0000009700297202 */ /* 0x004fcc0000000f00 */
[----:B------:R-:W0:Y:S01]  /*16390*/  MUFU.EX2 R43, R43 ;  /* 0x0000002b002b7308 */ /* 0x000e220000000800 */
[C---:B---3--:R-:W-:Y:S01]  /*163a0*/  FADD.FTZ R10, R30.reuse, R9 ;  /* 0x000000091e0a7221 */ /* 0x048fe20000010000 */
[----:B------:R-:W-:Y:S01]  /*163b0*/  F2FP.F16.F32.PACK_AB R197, R30, R37 ;  /* 0x000000251ec5723e */ /* 0x000fe200000000ff */
[----:B------:R-:W-:Y:S01]  /*163c0*/  IMAD.MOV.U32 R30, RZ, RZ, R151 ;  /* 0x000000ffff1e7224 */ /* 0x000fe200078e0097 */
[-C--:B----4-:R-:W-:Y:S02]  /*163d0*/  MOV R79, R151.reuse ;  /* 0x00000097004f7202 */ /* 0x090fe40000000f00 */
[----:B------:R-:W-:Y:S02]  /*163e0*/  MOV R37, R151 ;  /* 0x0000009700257202 */ /* 0x000fe40000000f00 */
[----:B------:R-:W2:Y:S01]  /*163f0*/  MUFU.EX2 R81, R81 ;  /* 0x0000005100517308 */ /* 0x000ea20000000800 */
[C---:B-1----:R-:W-:Y:S01]  /*16400*/  FADD.FTZ R32, R192.reuse, R13 ;  /* 0x0000000dc0207221 */ /* 0x042fe20000010000 */
[----:B------:R-:W-:-:S02]  /*16410*/  F2FP.F16.F32.PACK_AB R192, R192, R77 ;  /* 0x0000004dc0c0723e */ /* 0x000fc400000000ff */
[----:B------:R-:W-:-:S04]  /*16420*/  MOV R77, R151 ;  /* 0x00000097004d7202 */ /* 0x000fc80000000f00 */
[----:B------:R1:W3:Y:S01]  /*16430*/  MUFU.EX2 R0, R39 ;  /* 0x0000002700007308 */ /* 0x0002e20000000800 */
[----:B0-----:R-:W-:-:S07]  /*16440*/  FADD.FTZ R9, R43, R10 ;  /* 0x0000000a2b097221 */ /* 0x001fce0000010000 */
[----:B------:R-:W0:Y:S01]  /*16450*/  MUFU.EX2 R51, R51 ;  /* 0x0000003300337308 */ /* 0x000e220000000800 */
[----:B--2---:R-:W-:Y:S01]  /*16460*/  FADD.FTZ R15, R81, R32 ;  /* 0x00000020510f7221 */ /* 0x004fe20000010000 */
[----:B-1----:R-:W-:-:S06]  /*16470*/  MOV R39, R151 ;  /* 0x0000009700277202 */ /* 0x002fcc0000000f00 */
[----:B------:R1:W2:Y:S01]  /*16480*/  MUFU.EX2 R12, R27 ;  /* 0x0000001b000c7308 */ /* 0x0002a20000000800 */
[C---:B---3--:R-:W-:Y:S01]  /*16490*/  FADD.FTZ R32, R0.reuse, R9 ;  /* 0x0000000900207221 */ /* 0x048fe20000010000 */
[----:B------:R-:W-:Y:S01]  /*164a0*/  F2FP.F16.F32.PACK_AB R199, R0, R43 ;  /* 0x0000002b00c7723e */ /* 0x000fe200000000ff */
[----:B------:R-:W-:Y:S01]  /*164b0*/  IMAD.MOV.U32 R0, RZ, RZ, 0x3f800000 ;  /* 0x3f800000ff007424 */ /* 0x000fe200078e00ff */
[----:B------:R-:W-:-:S04]  /*164c0*/  MOV R43, R151 ;  /* 0x00000097002b7202 */ /* 0x000fc80000000f00 */
[----:B------:R-:W3:Y:S01]  /*164d0*/  MUFU.EX2 R55, R55 ;  /* 0x0000003700377308 */ /* 0x000ee20000000800 */
[----:B0-----:R-:W-:Y:S01]  /*164e0*/  FADD.FTZ R9, R51, R32 ;  /* 0x0000002033097221 */ /* 0x001fe20000010000 */
[----:B------:R-:W-:Y:S01]  /*164f0*/  IMAD.MOV.U32 R32, RZ, RZ, R151 ;  /* 0x000000ffff207224 */ /* 0x000fe200078e0097 */
[----:B-1----:R-:W-:-:S05]  /*16500*/  MOV R27, R151 ;  /* 0x00000097001b7202 */ /* 0x002fca0000000f00 */
[----:B------:R-:W0:Y:S01]  /*16510*/  MUFU.EX2 R8, R8 ;  /* 0x0000000800087308 */ /* 0x000e220000000800 */
[C---:B--2---:R-:W-:Y:S01]  /*16520*/  FADD.FTZ R6, R12.reuse, R9 ;  /* 0x000000090c067221 */ /* 0x044fe20000010000 */
[----:B------:R-:W-:Y:S02]  /*16530*/  F2FP.F16.F32.PACK_AB R193, R12, R51 ;  /* 0x000000330cc1723e */ /* 0x000fe400000000ff */
[----:B------:R-:W-:-:S04]  /*16540*/  MOV R51, R151 ;  /* 0x0000009700337202 */ /* 0x000fc80000000f00 */
[----:B------:R1:W2:Y:S01]  /*16550*/  MUFU.EX2 R10, R31 ;  /* 0x0000001f000a7308 */ /* 0x0002a20000000800 */
[----:B---3--:R-:W-:Y:S01]  /*16560*/  FADD.FTZ R3, R55, R6 ;  /* 0x0000000637037221 */ /* 0x008fe20000010000 */
[C---:B0-----:R-:W-:Y:S01]  /*16570*/  F2FP.F16.F32.PACK_AB R194, R8.reuse, R81 ;  /* 0x0000005108c2723e */ /* 0x041fe200000000ff */
[----:B------:R-:W-:Y:S01]  /*16580*/  FADD.FTZ R15, R8, R15 ;  /* 0x0000000f080f7221 */ /* 0x000fe20000010000 */
[-C--:B------:R-:W-:Y:S02]  /*16590*/  MOV R81, R151.reuse ;  /* 0x0000009700517202 */ /* 0x080fe40000000f00 */
[----:B-1----:R-:W-:Y:S01]  /*165a0*/  MOV R31, R151 ;  /* 0x00000097001f7202 */ /* 0x002fe20000000f00 */
[C---:B--2---:R-:W-:Y:S01]  /*165b0*/  FADD.FTZ R14, R10.reuse, R3 ;  /* 0x000000030a0e7221 */ /* 0x044fe20000010000 */
[----:B------:R-:W-:Y:S02]  /*165c0*/  F2FP.F16.F32.PACK_AB R195, R10, R55 ;  /* 0x000000370ac3723e */ /* 0x000fe400000000ff */
[----:B------:R-:W-:-:S02]  /*165d0*/  MOV R3, 0x3f800000 ;  /* 0x3f80000000037802 */ /* 0x000fc40000000f00 */
[----:B------:R-:W-:Y:S01]  /*165e0*/  MOV R55, R151 ;  /* 0x0000009700377202 */ /* 0x000fe20000000f00 */
[----:B------:R-:W-:Y:S06]  /*165f0*/  @!P2 BRA `(.L_x_646) ;  /* 0x000000500070a947 */ /* 0x000fec0003800000 */
[----:B------:R-:W-:Y:S01]  /*16600*/  IADD3 R6, R180, -0x2, RZ ;  /* 0xfffffffeb4067810 */ /* 0x000fe20007ffe0ff */
[----:B------:R-:W-:Y:S01]  /*16610*/  IMAD.MOV.U32 R7, RZ, RZ, R4 ;  /* 0x000000ffff077224 */ /* 0x000fe200078e0004 */
[----:B------:R-:W-:Y:S01]  /*16620*/  MOV R8, R5 ;  /* 0x0000000500087202 */ /* 0x000fe20000000f00 */
        /* <DEDUP_REMOVED lines=66> */
[----:B------:R-:W-:-:S07]  /*16a50*/  CS2R R24, SRZ ;  /* 0x0000000000187805 */ /* 0x000fce000001ff00 */
.L_x_657:
[----:B------:R-:W-:-:S04]  /*16a60*/  IADD3 R2, R10, 0x1, RZ ;  /* 0x000000010a027810 */ /* 0x000fc80007ffe0ff */
[----:B------:R-:W-:-:S04]  /*16a70*/  ISETP.NE.AND P2, PT, R2, 0x2, PT ;  /* 0x000000020200780c */ /* 0x000fc80003f45270 */
[----:B------:R-:W-:Y:S02]  /*16a80*/  SEL R4, RZ, 0x1, P2 ;  /* 0x00000001ff047807 */ /* 0x000fe40001000000 */
[----:B------:R-:W-:Y:S02]  /*16a90*/  SEL R222, R2, RZ, P2 ;  /* 0x000000ff02de7207 */ /* 0x000fe40001000000 */
[----:B------:R-:W-:Y:S01]  /*16aa0*/  LOP3.LUT R223, R9, R4, RZ, 0x3c, !PT ;  /* 0x0000000409df7212 */ /* 0x000fe200078e3cff */
[----:B------:R-:W-:Y:S06]  /*16ab0*/  @!P0 BRA `(.L_x_647) ;  /* 0x0000000000048947 */ /* 0x000fec0003800000 */
[----:B------:R-:W-:Y:S01]  /*16ac0*/  BPT.TRAP 0x1 ;  /* 0x000000040000795c */ /* 0x000fe20000300000 */
.L_x_647:
[----:B------:R-:W-:Y:S01]  /*16ad0*/  IMAD R11, R222, 0x8, R16 ;  /* 0x00000008de0b7824 */ /* 0x000fe200078e0210 */
[----:B------:R-:W-:-:S04]  /*16ae0*/  SHF.L.U32 R4, R223, 0x1f, RZ ;  /* 0x0000001fdf047819 */ /* 0x000fc800000006ff */
[----:B------:R0:W1:Y:S01]  /*16af0*/  SYNCS.PHASECHK.TRANS64.TRYWAIT P2, [R11+URZ+0x38830], R4 ;  /* 0x038830040b0075a7 */ /* 0x000062000804017f */
[----:B------:R-:W-:Y:S05]  /*16b00*/  @!P0 BRA `(.L_x_648) ;  /* 0x0000000000048947 */ /* 0x000fea0003800000 */
[----:B------:R-:W-:Y:S01]  /*16b10*/  BPT.TRAP 0x1 ;  /* 0x000000040000795c */ /* 0x000fe20000300000 */
.L_x_648:
[----:B------:R-:W-:Y:S01]  /*16b20*/  IMAD R2, R222, 0xa00, R235 ;  /* 0x00000a00de027824 */ /* 0x000fe200078e02eb */
[----:B------:R-:W-:Y:S03]  /*16b30*/  BSSY B1, `(.L_x_649) ;  /* 0x0000006000017945 */ /* 0x000fe60003800000 */
[C---:B------:R-:W-:Y:S01]  /*16b40*/  VIADD R20, R2.reuse, 0x100 ;  /* 0x0000010002147836 */ /* 0x040fe20000000000 */
[----:B------:R-:W-:Y:S01]  /*16b50*/  IADD3 R13, R2, 0x80, RZ ;  /* 0x00000080020d7810 */ /* 0x000fe20007ffe0ff */
[----:B-1----:R-:W-:Y:S06]  /*16b60*/  @P2 BRA `(.L_x_650) ;  /* 0x0000000000082947 */ /* 0x002fec0003800000 */
[----:B------:R-:W1:Y:S02]  /*16b70*/  SYNCS.PHASECHK.TRANS64.TRYWAIT P2, [R11+URZ+0x38830], R4 ;  /* 0x038830040b0075a7 */ /* 0x000e64000804017f */
[----:B-1----:R-:W-:Y:S05]  /*16b80*/  @!P2 BRA `(.L_x_651) ;  /* 0x000000f40084a947 */ /* 0x002fea0003800000 */
.L_x_650:
[----:B------:R-:W-:Y:S05]  /*16b90*/  BSYNC B1 ;  /* 0x0000000000017941 */ /* 0x000fea0003800000 */
.L_x_649:
[----:B------:R-:W2:Y:S04]  /*16ba0*/  LDL.64 R152, [R1+0x48] ;  /* 0x0000480001987983 */ /* 0x000ea80000100a00 */
[----:B------:R-:W3:Y:S01]  /*16bb0*/  LDL.64 R154, [R1+0x50] ;  /* 0x00005000019a7983 */ /* 0x000ee20000100a00 */
[----:B------:R-:W-:Y:S01]  /*16bc0*/  IMAD.MOV.U32 R5, RZ, RZ, 0x40000040 ;  /* 0x40000040ff057424 */ /* 0x000fe200078e00ff */
[----:B01----:R-:W-:-:S04]  /*16bd0*/  MOV R4, R2 ;  /* 0x0000000200047202 */ /* 0x003fc80000000f00 */
[----:B------:R-:W-:Y:S02]  /*16be0*/  R2UR UR22, R4 ;  /* 0x00000000041672ca */ /* 0x000fe400000e0000 */
[C---:B------:R-:W-:Y:S01]  /*16bf0*/  R2UR UR23, R5.reuse ;  /* 0x00000000051772ca */ /* 0x040fe200000e0000 */
[----:B------:R-:W-:Y:S01]  /*16c00*/  WARPGROUP.ARRIVE ;  /* 0x00000000000079c5 */ /* 0x000fe20000000000 */
[----:B------:R-:W-:Y:S01]  /*16c10*/  IMAD.MOV.U32 R4, RZ, RZ, R13 ;  /* 0x000000ffff047224 */ /* 0x000fe200078e000d */
[----:B------:R-:W-:-:S04]  /*16c20*/  R2UR UR7, R5 ;  /* 0x00000000050772ca */ /* 0x000fc800000e0000 */
[----:B------:R-:W-:Y:S01]  /*16c30*/  R2UR UR6, R4 ;  /* 0x00000000040672ca */ /* 0x000fe200000e0000 */
[----:B------:R-:W-:Y:S01]  /*16c40*/  IMAD.MOV.U32 R21, RZ, RZ, 0x40000040 ;  /* 0x40000040ff157424 */ /* 0x000fe200078e00ff */
[----:B------:R-:W-:-:S04]  /*16c50*/  R2UR UR18, R20 ;  /* 0x00000000141272ca */ /* 0x000fc800000e0000 */
[----:B------:R-:W-:Y:S02]  /*16c60*/  R2UR UR19, R21 ;  /* 0x00000000151372ca */ /* 0x000fe400000e0000 */
[----:B------:R-:W-:Y:S01]  /*16c70*/  IADD3 R12, R2, 0x180, RZ ;  /* 0x00000180020c7810 */ /* 0x000fe20007ffe0ff */
[----:B------:R-:W4:Y:S01]  /*16c80*/  LDL.64 R20, [R1+0x38] ;  /* 0x0000380001147983 */ /* 0x000f220000100a00 */
[----:B------:R-:W-:Y:S02]  /*16c90*/  MOV R13, 0x40000040 ;  /* 0x40000040000d7802 */ /* 0x000fe40000000f00 */
[----:B------:R-:W-:Y:S02]  /*16ca0*/  R2UR UR14, R12 ;  /* 0x000000000c0e72ca */ /* 0x000fe400000e0000 */
[----:B------:R-:W-:Y:S02]  /*16cb0*/  R2UR UR15, R13 ;  /* 0x000000000d0f72ca */ /* 0x000fe400000e0000 */
[----:B--2---:R-:W-:-:S02]  /*16cc0*/  R2UR UR34, R152 ;  /* 0x00000000982272ca */ /* 0x004fc400000e0000 */
[----:B------:R-:W-:Y:S02]  /*16cd0*/  R2UR UR35, R153 ;  /* 0x00000000992372ca */ /* 0x000fe400000e0000 */
[----:B------:R-:W2:Y:S01]  /*16ce0*/  LDL.64 R152, [R1+0x40] ;  /* 0x0000400001987983 */ /* 0x000ea20000100a00 */
[----:B---3--:R-:W-:Y:S02]  /*16cf0*/  R2UR UR8, R154 ;  /* 0x000000009a0872ca */ /* 0x008fe400000e0000 */
[----:B------:R-:W-:-:S11]  /*16d00*/  R2UR UR9, R155 ;  /* 0x000000009b0972ca */ /* 0x000fd600000e0000 */
[----:B------:R-:W-:Y:S02]  /*16d10*/  UMOV UR20, UR8 ;  /* 0x0000000800147c82 */ /* 0x000fe40008000000 */
[----:B------:R-:W-:Y:S02]  /*16d20*/  UMOV UR21, UR9 ;  /* 0x0000000900157c82 */ /* 0x000fe40008000000 */
[----:B------:R-:W-:Y:S01]  /*16d30*/  HGMMA.64x16x16.F32 R184, gdesc[UR20], RZ, !UPT, gsb0 ;  /* 0x0020000014b879f0 */ /* 0x000fe2000c0008ff */
[----:B------:R-:W-:Y:S01]  /*16d40*/  UMOV UR4, UR8 ;  /* 0x0000000800047c82 */ /* 0x000fe20008000000 */
[----:B------:R-:W-:Y:S01]  /*16d50*/  UMOV UR5, UR9 ;  /* 0x0000000900057c82 */ /* 0x000fe20008000000 */
[----:B------:R-:W-:Y:S02]  /*16d60*/  WARPGROUP.DEPBAR.LE gsb0, 0x0 ;  /* 0x00008000000079c5 */ /* 0x000fe40000010000 */
[----:B------:R-:W-:-:S06]  /*16d70*/  WARPGROUP.ARRIVE ;  /* 0x00000000000079c5 */ /* 0x000fcc0000000000 */
        /* <DEDUP_REMOVED lines=8> */
[----:B------:R-:W-:Y:S01]  /*16e00*/  IADD3 R4, R2, 0x200, RZ ;  /* 0x0000020002047810 */ /* 0x000fe20007ffe0ff */
[----:B------:R-:W-:Y:S02]  /*16e10*/  WARPGROUP.DEPBAR.LE gsb0, 0x0 ;  /* 0x00008000000079c5 */ /* 0x000fe40000010000 */
[----:B------:R-:W-:-:S06]  /*16e20*/  WARPGROUP.ARRIVE ;  /* 0x00000000000079c5 */ /* 0x000fcc0000000000 */
[----:B------:R-:W-:Y:S01]  /*16e30*/  HGMMA.64x16x16.F32 R160, gdesc[UR12], RZ, !UPT, gsb0 ;  /* 0x002000000ca079f0 */ /* 0x000fe2000c0008ff */
[----:B------:R-:W-:Y:S02]  /*16e40*/  R2UR UR10, R4 ;  /* 0x00000000040a72ca */ /* 0x000fe400000e0000 */
[----:B------:R-:W-:Y:S01]  /*16e50*/  R2UR UR11, R5 ;  /* 0x00000000050b72ca */ /* 0x000fe200000e0000 */
[----:B------:R-:W-:Y:S01]  /*16e60*/  VIADD R12, R2, 0x2 ;  /* 0x00000002020c7836 */ /* 0x000fe20000000000 */
[----:B------:R-:W-:Y:S02]  /*16e70*/  WARPGROUP.DEPBAR.LE gsb0, 0x0 ;  /* 0x00008000000079c5 */ /* 0x000fe40000010000 */
[----:B------:R-:W-:Y:S01]  /*16e80*/  IMAD.MOV.U32 R13, RZ, RZ, 0x40000040 ;  /* 0x40000040ff0d7424 */ /* 0x000fe200078e00ff */
[----:B--2---:R-:W-:Y:S02]  /*16e90*/  R2UR UR32, R152 ;  /* 0x00000000982072ca */ /* 0x004fe400000e0000 */
[----:B------:R-:W-:-:S02]  /*16ea0*/  R2UR UR33, R153 ;  /* 0x00000000992172ca */ /* 0x000fc400000e0000 */
[----:B------:R-:W-:-:S06]  /*16eb0*/  WARPGROUP.ARRIVE ;  /* 0x00000000000079c5 */ /* 0x000fcc0000000000 */
[----:B------:R-:W-:Y:S01]  /*16ec0*/  HGMMA.64x16x16.F32 R152, gdesc[UR8], RZ, !UPT, gsb0 ;  /* 0x00200000089879f0 */ /* 0x000fe2000c0008ff */
[----:B------:R-:W-:Y:S02]  /*16ed0*/  R2UR UR30, R12 ;  /* 0x000000000c1e72ca */ /* 0x000fe400000e0000 */
[----:B------:R-:W-:Y:S01]  /*16ee0*/  R2UR UR31, R13 ;  /* 0x000000000d1f72ca */ /* 0x000fe200000e0000 */
[----:B------:R-:W-:Y:S01]  /*16ef0*/  UMOV UR28, UR34 ;  /* 0x00000022001c7c82 */ /* 0x000fe20008000000 */
[----:B------:R-:W-:Y:S01]  /*16f00*/  UMOV UR29, UR35 ;  /* 0x00000023001d7c82 */ /* 0x000fe20008000000 */
[----:B------:R-:W-:Y:S02]  /*16f10*/  WARPGROUP.DEPBAR.LE gsb0, 0x0 ;  /* 0x00008000000079c5 */ /* 0x000fe40000010000 */
[----:B------:R-:W-:-:S08]  /*16f20*/  WARPGROUP.ARRIVE ;  /* 0x00000000000079c5 */ /* 0x000fd00000000000 */
[----:B------:R-:W-:Y:S01]  /*16f30*/  HGMMA.64x16x16.F32 R184, gdesc[UR28], R184, gsb0 ;  /* 0x002000001cb879f0 */ /* 0x000fe200080008b8 */
[----:B------:R-:W-:Y:S01]  /*16f40*/  IMAD.MOV.U32 R5, RZ, RZ, 0x40000040 ;  /* 0x40000040ff057424 */ /* 0x000fe200078e00ff */
[----:B------:R-:W-:-:S04]  /*16f50*/  IADD3 R4, R2, 0x82, RZ ;  /* 0x0000008202047810 */ /* 0x000fc80007ffe0ff */
[----:B------:R-:W-:Y:S02]  /*16f60*/  R2UR UR26, R4 ;  /* 0x00000000041a72ca */ /* 0x000fe400000e0000 */
[----:B------:R-:W-:Y:S01]  /*16f70*/  R2UR UR27, R5 ;  /* 0x00000000051b72ca */ /* 0x000fe200000e0000 */
[----:B------:R-:W-:Y:S01]  /*16f80*/  UMOV UR24, UR34 ;  /* 0x0000002200187c82 */ /* 0x000fe20008000000 */
[----:B------:R-:W-:Y:S01]  /*16f90*/  UMOV UR25, UR35 ;  /* 0x0000002300197c82 */ /* 0x000fe20008000000 */
[----:B------:R-:W-:Y:S02]  /*16fa0*/  WARPGROUP.DEPBAR.LE gsb0, 0x0 ;  /* 0x00008000000079c5 */ /* 0x000fe40000010000 */
[----:B------:R-:W-:-:S08]  /*16fb0*/  WARPGROUP.ARRIVE ;  /* 0x00000000000079c5 */ /* 0x000fd00000000000 */
[----:B------:R-:W-:Y:S01]  /*16fc0*/  HGMMA.64x16x16.F32 R176, gdesc[UR24], R176, gsb0 ;  /* 0x0020000018b079f0 */ /* 0x000fe200080008b0 */
[----:B------:R-:W-:Y:S02]  /*16fd0*/  IADD3 R12, R2, 0x102, RZ ;  /* 0x00000102020c7810 */ /* 0x000fe40007ffe0ff */
[----:B------:R-:W-:Y:S02]  /*16fe0*/  MOV R13, 0x40000040 ;  /* 0x40000040000d7802 */ /* 0x000fe40000000f00 */
[----:B------:R-:W-:Y:S02]  /*16ff0*/  R2UR UR6, R12 ;  /* 0x000000000c0672ca */ /* 0x000fe400000e0000 */
[----:B------:R-:W-:Y:S01]  /*17000*/  R2UR UR7, R13 ;  /* 0x000000000d0772ca */ /* 0x000fe200000e0000 */
[----:B------:R-:W-:Y:S01]  /*17010*/  UMOV UR4, UR34 ;  /* 0x0000002200047c82 */ /* 0x000fe20008000000 */
[----:B------:R-:W-:Y:S01]  /*17020*/  UMOV UR5, UR35 ;  /* 0x0000002300057c82 */ /* 0x000fe20008000000 */
[----:B------:R-:W-:Y:S01]  /*17030*/  VIADD R4, R2, 0x182 ;  /* 0x0000018202047836 */ /* 0x000fe20000000000 */
[----:B------:R-:W-:Y:S01]  /*17040*/  MOV R5, 0x40000040 ;  /* 0x4000004000057802 */ /* 0x000fe20000000f00 */
[----:B------:R-:W-:Y:S01]  /*17050*/  UMOV UR20, UR34 ;  /* 0x0000002200147c82 */ /* 0x000fe20008000000 */
[----:B------:R-:W-:Y:S01]  /*17060*/  UMOV UR21, UR35 ;  /* 0x0000002300157c82 */ /* 0x000fe20008000000 */
[----:B------:R-:W-:Y:S01]  /*17070*/  UMOV UR16, UR34 ;  /* 0x0000002200107c82 */ /* 0x000fe20008000000 */
[----:B------:R-:W-:-:S02]  /*17080*/  WARPGROUP.DEPBAR.LE gsb0, 0x0 ;  /* 0x00008000000079c5 */ /* 0x000fc40000010000 */
[----:B------:R-:W-:Y:S01]  /*17090*/  WARPGROUP.ARRIVE ;  /* 0x00000000000079c5 */ /* 0x000fe20000000000 */
[----:B------:R-:W-:Y:S01]  /*170a0*/  UMOV UR17, UR35 ;  /* 0x0000002300117c82 */ /* 0x000fe20008000000 */
[----:B------:R-:W-:Y:S01]  /*170b0*/  UMOV UR12, UR32 ;  /* 0x00000020000c7c82 */ /* 0x000fe20008000000 */
[----:B------:R-:W-:Y:S01]  /*170c0*/  UMOV UR13, UR33 ;  /* 0x00000021000d7c82 */ /* 0x000fe20008000000 */
[----:B------:R-:W-:Y:S01]  /*170d0*/  UMOV UR8, UR32 ;  /* 0x0000002000087c82 */ /* 0x000fe20008000000 */
[----:B------:R-:W-:Y:S01]  /*170e0*/  UMOV UR9, UR33 ;  /* 0x0000002100097c82 */ /* 0x000fe20008000000 */
[----:B------:R-:W-:Y:S01]  /*170f0*/  HGMMA.64x16x16.F32 R168, gdesc[UR4], R168, gsb0 ;  /* 0x0020000004a879f0 */ /* 0x000fe200080008a8 */
[----:B------:R-:W-:Y:S01]  /*17100*/  R2UR UR22, R4 ;  /* 0x00000000041672ca */ /* 0x000fe200000e0000 */
[----:B------:R-:W-:Y:S01]  /*17110*/  UMOV UR28, UR32 ;  /* 0x00000020001c7c82 */ /* 0x000fe20008000000 */
[----:B------:R-:W-:Y:S01]  /*17120*/  R2UR UR23, R5 ;  /* 0x00000000051772ca */ /* 0x000fe200000e0000 */
[----:B------:R-:W-:Y:S01]  /*17130*/  VIADD R4, R2, 0x202 ;  /* 0x0000020202047836 */ /* 0x000fe20000000000 */
[----:B------:R-:W-:Y:S01]  /*17140*/  UMOV UR29, UR33 ;  /* 0x00000021001d7c82 */ /* 0x000fe20008000000 */
[----:B------:R-:W-:Y:S01]  /*17150*/  UMOV UR24, UR32 ;  /* 0x0000002000187c82 */ /* 0x000fe20008000000 */
[----:B------:R-:W-:Y:S01]  /*17160*/  UMOV UR25, UR33 ;  /* 0x0000002100197c82 */ /* 0x000fe20008000000 */
[----:B------:R-:W2:Y:S01]  /*17170*/  LDL.64 R12, [R1+0x30] ;  /* 0x00003000010c7983 */ /* 0x000ea20000100a00 */
[----:B------:R-:W-:-:S02]  /*17180*/  WARPGROUP.DEPBAR.LE gsb0, 0x0 ;  /* 0x00008000000079c5 */ /* 0x000fc40000010000 */
[----:B------:R-:W-:-:S06]  /*17190*/  WARPGROUP.ARRIVE ;  /* 0x00000000000079c5 */ /* 0x000fcc0000000000 */
[----:B------:R-:W-:Y:S01]  /*171a0*/  HGMMA.64x16x16.F32 R160, gdesc[UR20], R160, gsb0 ;  /* 0x0020000014a079f0 */ /* 0x000fe200080008a0 */
[----:B------:R-:W-:Y:S02]  /*171b0*/  MOV R5, 0x40000040 ;  /* 0x4000004000057802 */ /* 0x000fe40000000f00 */
[----:B------:R-:W-:Y:S02]  /*171c0*/  R2UR UR18, R4 ;  /* 0x00000000041272ca */ /* 0x000fe400000e0000 */
[----:B------:R-:W-:Y:S01]  /*171d0*/  R2UR UR19, R5 ;  /* 0x00000000051372ca */ /* 0x000fe200000e0000 */
[----:B------:R-:W-:Y:S02]  /*171e0*/  WARPGROUP.DEPBAR.LE gsb0, 0x0 ;  /* 0x00008000000079c5 */ /* 0x000fe40000010000 */
[----:B------:R-:W-:-:S10]  /*171f0*/  WARPGROUP.ARRIVE ;  /* 0x00000000000079c5 */ /* 0x000fd40000000000 */
[----:B------:R-:W-:Y:S01]  /*17200*/  HGMMA.64x16x16.F32 R152, gdesc[UR16], R152, gsb0 ;  /* 0x00200000109879f0 */ /* 0x000fe20008000898 */
[----:B------:R-:W-:Y:S01]  /*17210*/  VIADD R4, R2, 0x4 ;  /* 0x0000000402047836 */ /* 0x000fe20000000000 */
[----:B------:R-:W-:-:S04]  /*17220*/  MOV R5, 0x40000040 ;  /* 0x4000004000057802 */ /* 0x000fc80000000f00 */
        /* <DEDUP_REMOVED lines=16> */
[----:B------:R-:W-:Y:S01]  /*17330*/  UMOV UR4, UR32 ;  /* 0x0000002000047c82 */ /* 0x000fe20008000000 */
[----:B------:R-:W-:Y:S01]  /*17340*/  UMOV UR5, UR33 ;  /* 0x0000002100057c82 */ /* 0x000fe20008000000 */
[----:B------:R-:W-:Y:S02]  /*17350*/  WARPGROUP.DEPBAR.LE gsb0, 0x0 ;  /* 0x00008000000079c5 */ /* 0x000fe40000010000 */
[----:B------:R-:W-:-:S08]  /*17360*/  WARPGROUP.ARRIVE ;  /* 0x00000000000079c5 */ /* 0x000fd00000000000 */
        /* <DEDUP_REMOVED lines=16> */
[----:B------:R-:W-:Y:S02]  /*17470*/  MOV R5, 0x40000040 ;  /* 0x4000004000057802 */ /* 0x000fe40000000f00 */
[----:B----4-:R-:W-:Y:S02]  /*17480*/  R2UR UR34, R20 ;  /* 0x00000000142272ca */ /* 0x010fe400000e0000 */
[----:B------:R-:W-:Y:S02]  /*17490*/  R2UR UR35, R21 ;  /* 0x00000000152372ca */ /* 0x000fe400000e0000 */
[----:B------:R-:W-:Y:S01]  /*174a0*/  R2UR UR22, R4 ;  /* 0x00000000041672ca */ /* 0x000fe200000e0000 */
[----:B------:R-:W3:Y:S01]  /*174b0*/  LDL.64 R20, [R1+0x28] ;  /* 0x0000280001147983 */ /* 0x000ee20000100a00 */
[----:B------:R-:W-:-:S07]  /*174c0*/  R2UR UR23, R5 ;  /* 0x00000000051772ca */ /* 0x000fce00000e0000 */
[----:B------:R-:W-:Y:S02]  /*174d0*/  UMOV UR20, UR34 ;  /* 0x0000002200147c82 */ /* 0x000fe40008000000 */
[----:B------:R-:W-:Y:S01]  /*174e0*/  UMOV UR21, UR35 ;  /* 0x0000002300157c82 */ /* 0x000fe20008000000 */
[----:B------:R-:W-:Y:S02]  /*174f0*/  WARPGROUP.DEPBAR.LE gsb0, 0x0 ;  /* 0x00008000000079c5 */ /* 0x000fe40000010000 */
[----:B------:R-:W-:-:S06]  /*17500*/  WARPGROUP.ARRIVE ;  /* 0x00000000000079c5 */ /* 0x000fcc0000000000 */
        /* <DEDUP_REMOVED lines=38> */
[----:B------:R-:W-:Y:S02]  /*17770*/  MOV R5, 0x40000040 ;  /* 0x4000004000057802 */ /* 0x000fe40000000f00 */
[----:B--2---:R-:W-:Y:S02]  /*17780*/  R2UR UR32, R12 ;  /* 0x000000000c2072ca */ /* 0x004fe400000e0000 */
[----:B------:R-:W-:Y:S02]  /*17790*/  R2UR UR33, R13 ;  /* 0x000000000d2172ca */ /* 0x000fe400000e0000 */
[----:B------:R-:W-:Y:S01]  /*177a0*/  R2UR UR30, R4 ;  /* 0x00000000041e72ca */ /* 0x000fe200000e0000 */
[----:B------:R-:W2:Y:S01]  /*177b0*/  LDL.64 R12, [R1+0x20] ;  /* 0x00002000010c7983 */ /* 0x000ea20000100a00 */
        /* <DEDUP_REMOVED lines=44> */
[----:B---3--:R-:W-:Y:S02]  /*17a80*/  R2UR UR34, R20 ;  /* 0x00000000142272ca */ /* 0x008fe400000e0000 */
        /* <DEDUP_REMOVED lines=146> */
[----:B------:R-:W2:Y:S01]  /*183b0*/  LDL.64 R12, [R1] ;  /* 0x00000000010c7983 */ /* 0x000ea20000100a00 */
        /* <DEDUP_REMOVED lines=46> */
[----:B------:R-:W-:Y:S02]  /*186a0*/  R2UR UR22, R4 ;  /* 0x00000000041672ca */ /* 0x000fe400000e0000 */
        /* <DEDUP_REMOVED lines=445> */
.L_x_652:
[----:B------:R-:W-:Y:S01]  /*1a280*/  SHF.L.U32 R0, R9, 0x1f, RZ ;  /* 0x0000001f09007819 */ /* 0x000fe200000006ff */
[----:B------:R-:W-:-:S04]  /*1a290*/  IMAD R9, R10, 0x8, R16 ;  /* 0x000000080a097824 */ /* 0x000fc800078e0210 */
[----:B------:R0:W1:Y:S01]  /*1a2a0*/  SYNCS.PHASECHK.TRANS64.TRYWAIT P2, [R9+URZ+0x38850], R0 ;  /* 0x03885000090075a7 */ /* 0x000062000804017f */
[----:B------:R-:W-:Y:S05]  /*1a2b0*/  @!P0 BRA `(.L_x_653) ;  /* 0x0000000000048947 */ /* 0x000fea0003800000 */
[----:B------:R-:W-:Y:S01]  /*1a2c0*/  BPT.TRAP 0x1 ;  /* 0x000000040000795c */ /* 0x000fe20000300000 */
.L_x_653:
[----:B------:R-:W-:Y:S04]  /*1a2d0*/  BSSY B1, `(.L_x_654) ;  /* 0x0000004000017945 */ /* 0x000fe80003800000 */
[----:B-1----:R-:W-:Y:S05]  /*1a2e0*/  @P2 BRA `(.L_x_655) ;  /* 0x0000000000082947 */ /* 0x002fea0003800000 */
[----:B------:R-:W1:Y:S02]  /*1a2f0*/  SYNCS.PHASECHK.TRANS64.TRYWAIT P2, [R9+URZ+0x38850], R0 ;  /* 0x03885000090075a7 */ /* 0x000e64000804017f */
[----:B-1----:R-:W-:Y:S05]  /*1a300*/  @!P2 BRA `(.L_x_656) ;  /* 0x000000bc00b8a947 */ /* 0x002fea0003800000 */
.L_x_655:
[----:B------:R-:W-:Y:S05]  /*1a310*/  BSYNC B1 ;  /* 0x0000000000017941 */ /* 0x000fea0003800000 */
.L_x_654:
[----:B01----:R-:W-:Y:S01]  /*1a320*/  IADD3 R0, R16, 0x400, RZ ;  /* 0x0000040010007810 */ /* 0x003fe20007ffe0ff */
[----:B------:R-:W-:Y:S01]  /*1a330*/  IMAD.MOV.U32 R3, RZ, RZ, 0x40000040 ;  /* 0x40000040ff037424 */ /* 0x000fe200078e00ff */
[----:B------:R-:W-:Y:S01]  /*1a340*/  WARPGROUP.ARRIVE ;  /* 0x00000000000079c5 */ /* 0x000fe20000000000 */
[----:B------:R-:W-:Y:S01]  /*1a350*/  IMAD.MOV.U32 R5, RZ, RZ, 0x40000040 ;  /* 0x40000040ff057424 */ /* 0x000fe200078e00ff */
[----:B------:R-:W-:Y:S01]  /*1a360*/  SHF.R.U32.HI R0, RZ, 0x4, R0 ;  /* 0x00000004ff007819 */ /* 0x000fe20000011600 */
[----:B------:R-:W-:Y:S01]  /*1a370*/  FMUL.FTZ R20, R188, UR39 ;  /* 0x00000027bc147c20 */ /* 0x000fe20008410000 */
[----:B------:R-:W-:Y:S01]  /*1a380*/  R2UR UR7, R3 ;  /* 0x00000000030772ca */ /* 0x000fe200000e0000 */
[----:B------:R-:W-:Y:S01]  /*1a390*/  FMUL.FTZ R21, R189, UR39 ;  /* 0x00000027bd157c20 */ /* 0x000fe20008410000 */
[----:B------:R-:W-:Y:S01]  /*1a3a0*/  LOP3.LUT R0, R0, 0x3fff, RZ, 0xc0, !PT ;  /* 0x00003fff00007812 */ /* 0x000fe200078ec0ff */
[----:B------:R-:W-:Y:S01]  /*1a3b0*/  FMUL.FTZ R177, R177, UR39 ;  /* 0x00000027b1b17c20 */ /* 0x000fe20008410000 */
[----:B------:R-:W-:Y:S01]  /*1a3c0*/  FMUL.FTZ R180, R180, UR39 ;  /* 0x00000027b4b47c20 */ /* 0x000fe20008410000 */
[----:B------:R-:W-:Y:S01]  /*1a3d0*/  MUFU.TANH R20, R20 ;  /* 0x0000001400147308 */ /* 0x000fe20000002400 */
[----:B------:R-:W-:Y:S01]  /*1a3e0*/  LOP3.LUT R0, R0, 0x2800000, RZ, 0xfc, !PT ;  /* 0x0280000000007812 */ /* 0x000fe200078efcff */
[----:B------:R-:W-:Y:S01]  /*1a3f0*/  FMUL.FTZ R181, R181, UR39 ;  /* 0x00000027b5b57c20 */ /* 0x000fe20008410000 */
[----:B------:R-:W-:Y:S01]  /*1a400*/  FMUL.FTZ R168, R168, UR39 ;  /* 0x00000027a8a87c20 */ /* 0x000fe20008410000 */
[----:B------:R-:W-:Y:S01]  /*1a410*/  FMUL.FTZ R169, R169, UR39 ;  /* 0x00000027a9a97c20 */ /* 0x000fe20008410000 */
[----:B------:R-:W-:Y:S01]  /*1a420*/  FMUL.FTZ R172, R172, UR39 ;  /* 0x00000027acac7c20 */ /* 0x000fe20008410000 */
[----:B------:R-:W-:-:S02]  /*1a430*/  IMAD R2, R10, 0xa00, R0 ;  /* 0x00000a000a027824 */ /* 0x000fc400078e0200 */
[----:B------:R-:W-:Y:S01]  /*1a440*/  FMUL.FTZ R0, R184, UR39 ;  /* 0x00000027b8007c20 */ /* 0x000fe20008410000 */
[----:B------:R-:W-:Y:S01]  /*1a450*/  MUFU.TANH R21, R21 ;  /* 0x0000001500157308 */ /* 0x000fe20000002400 */
[----:B------:R-:W-:Y:S01]  /*1a460*/  FMUL.FTZ R173, R173, UR39 ;  /* 0x00000027adad7c20 */ /* 0x000fe20008410000 */
[----:B------:R-:W-:Y:S01]  /*1a470*/  FMUL.FTZ R160, R160, UR39 ;  /* 0x00000027a0a07c20 */ /* 0x000fe20008410000 */
[C---:B------:R-:W-:Y:S01]  /*1a480*/  R2UR UR6, R2.reuse ;  /* 0x00000000020672ca */ /* 0x040fe200000e0000 */
[----:B------:R-:W-:Y:S01]  /*1a490*/  FMUL.FTZ R161, R161, UR39 ;  /* 0x00000027a1a17c20 */ /* 0x000fe20008410000 */
[----:B------:R-:W-:Y:S01]  /*1a4a0*/  IADD3 R4, R2, 0x80, RZ ;  /* 0x0000008002047810 */ /* 0x000fe20007ffe0ff */
[----:B------:R-:W-:Y:S01]  /*1a4b0*/  FMUL.FTZ R164, R164, UR39 ;  /* 0x00000027a4a47c20 */ /* 0x000fe20008410000 */
[----:B------:R-:W-:Y:S01]  /*1a4c0*/  FMUL.FTZ R165, R165, UR39 ;  /* 0x00000027a5a57c20 */ /* 0x000fe20008410000 */
[----:B------:R-:W0:Y:S01]  /*1a4d0*/  MUFU.TANH R0, R0 ;  /* 0x0000000000007308 */ /* 0x000e220000002400 */
[----:B------:R-:W-:Y:S01]  /*1a4e0*/  FMUL.FTZ R152, R152, UR39 ;  /* 0x0000002798987c20 */ /* 0x000fe20008410000 */
[----:B------:R-:W-:Y:S01]  /*1a4f0*/  FMUL.FTZ R153, R153, UR39 ;  /* 0x0000002799997c20 */ /* 0x000fe20008410000 */
[----:B------:R-:W-:Y:S01]  /*1a500*/  FMUL.FTZ R156, R156, UR39 ;  /* 0x000000279c9c7c20 */ /* 0x000fe20008410000 */
[----:B------:R-:W-:-:S02]  /*1a510*/  IMAD.MOV.U32 R3, RZ, RZ, 0x40000040 ;  /* 0x40000040ff037424 */ /* 0x000fc400078e00ff */
[----:B------:R-:W-:Y:S01]  /*1a520*/  FMUL.FTZ R10, R186, UR39 ;  /* 0x00000027ba0a7c20 */ /* 0x000fe20008410000 */
[----:B------:R-:W-:Y:S01]  /*1a530*/  FMUL.FTZ R12, R187, UR39 ;  /* 0x00000027bb0c7c20 */ /* 0x000fe20008410000 */
[----:B------:R-:W-:Y:S01]  /*1a540*/  FMUL.FTZ R13, R190, UR39 ;  /* 0x00000027be0d7c20 */ /* 0x000fe20008410000 */
[----:B------:R-:W-:Y:S01]  /*1a550*/  HGMMA.64x256x16.F32 R24, R208, gdesc[UR4].tnspB, R24, gsb0 ;  /* 0x43e00004d0187df0 */ /* 0x000fe20008000818 */
[----:B------:R-:W-:Y:S01]  /*1a560*/  R2UR UR6, R4 ;  /* 0x00000000040672ca */ /* 0x000fe200000e0000 */
[----:B------:R-:W-:Y:S01]  /*1a570*/  MUFU.TANH R177, R177 ;  /* 0x000000b100b17308 */ /* 0x000fe20000002400 */
[----:B------:R-:W-:Y:S01]  /*1a580*/  R2UR UR7, R5 ;  /* 0x00000000050772ca */ /* 0x000fe200000e0000 */
[----:B------:R-:W-:Y:S01]  /*1a590*/  IMAD.MOV.U32 R5, RZ, RZ, 0x40000040 ;  /* 0x40000040ff057424 */ /* 0x000fe200078e00ff */
[----:B------:R-:W-:Y:S01]  /*1a5a0*/  IADD3 R4, R2, 0x100, RZ ;  /* 0x0000010002047810 */ /* 0x000fe20007ffe0ff */
        /* <DEDUP_REMOVED lines=15> */
[----:B------:R-:W-:Y:S01]  /*1a6a0*/  @!P1 VIADD R11, R11, 0x38840 ;  /* 0x000388400b0b9836 */ /* 0x000fe20000000000 */
[----:B------:R-:W-:-:S02]  /*1a6b0*/  @!P1 IADD3 R9, R9, 0x38860, RZ ;  /* 0x0003886009099810 */ /* 0x000fc40007ffe0ff */
[C---:B------:R-:W-:Y:S01]  /*1a6c0*/  ISETP.GT.AND P2, PT, R6.reuse, RZ, PT ;  /* 0x000000ff0600720c */ /* 0x040fe20003f44270 */
[----:B------:R-:W-:Y:S01]  /*1a6d0*/  VIADD R6, R6, 0xffffffff ;  /* 0xffffffff06067836 */ /* 0x000fe20000000000 */
[----:B------:R-:W-:Y:S01]  /*1a6e0*/  MUFU.TANH R168, R168 ;  /* 0x000000a800a87308 */ /* 0x000fe20000002400 */
[----:B------:R-:W-:-:S07]  /*1a6f0*/  @!P1 PRMT R9, RZ, 0x654, R9 ;  /* 0x00000654ff099816 */ /* 0x000fce0000000009 */
        /* <DEDUP_REMOVED lines=27> */
[----:B------:R-:W-:-:S06]  /*1a8b0*/  WARPGROUP.ARRIVE ;  /* 0x00000000000079c5 */ /* 0x000fcc0000000000 */
[----:B------:R-:W-:Y:S01]  /*1a8c0*/  HGMMA.64x256x16.F32 R24, R204, gdesc[UR4].tnspB, R24, gsb0 ;  /* 0x43e00004cc187df0 */ /* 0x000fe20008000818 */
[----:B------:R-:W-:Y:S02]  /*1a8d0*/  R2UR UR6, R4 ;  /* 0x00000000040672ca */ /* 0x000fe400000e0000 */
[----:B------:R-:W-:Y:S01]  /*1a8e0*/  R2UR UR7, R5 ;  /* 0x00000000050772ca */ /* 0x000fe200000e0000 */
[----:B------:R-:W-:Y:S01]  /*1a8f0*/  IMAD.MOV.U32 R5, RZ, RZ, 0x40000040 ;  /* 0x40000040ff057424 */ /* 0x000fe200078e00ff */
[C---:B------:R-:W-:Y:S02]  /*1a900*/  IADD3 R4, R2.reuse, 0x180, RZ ;  /* 0x0000018002047810 */ /* 0x040fe40007ffe0ff */
[----:B------:R-:W-:Y:S01]  /*1a910*/  IADD3 R2, R2, 0x200, RZ ;  /* 0x0000020002027810 */ /* 0x000fe20007ffe0ff */
[----:B------:R-:W-:Y:S02]  /*1a920*/  WARPGROUP.DEPBAR.LE gsb0, 0x0 ;  /* 0x00008000000079c5 */ /* 0x000fe40000010000 */
[----:B------:R-:W-:-:S15]  /*1a930*/  WARPGROUP.ARRIVE ;  /* 0x00000000000079c5 */ /* 0x000fde0000000000 */
[----:B------:R-:W-:-:S03]  /*1a940*/  NOP ;  /* 0x0000000000007918 */ /* 0x000fc60000000000 */
[----:B------:R-:W-:Y:S01]  /*1a950*/  HGMMA.64x256x16.F32 R24, R200, gdesc[UR4].tnspB, R24, gsb0 ;  /* 0x43e00004c8187df0 */ /* 0x000fe20008000818 */
[----:B------:R-:W-:Y:S01]  /*1a960*/  R2UR UR6, R4 ;  /* 0x00000000040672ca */ /* 0x000fe200000e0000 */
[----:B------:R-:W-:Y:S01]  /*1a970*/  FMUL.FTZ R4, R185, UR39 ;  /* 0x00000027b9047c20 */ /* 0x000fe20008410000 */
[----:B------:R-:W-:Y:S01]  /*1a980*/  R2UR UR7, R5 ;  /* 0x00000000050772ca */ /* 0x000fe200000e0000 */
[----:B------:R-:W-:Y:S01]  /*1a990*/  FMUL.FTZ R185, R176, UR39 ;  /* 0x00000027b0b97c20 */ /* 0x000fe20008410000 */
[----:B------:R-:W-:Y:S01]  /*1a9a0*/  FMUL.FTZ R176, R178, UR39 ;  /* 0x00000027b2b07c20 */ /* 0x000fe20008410000 */
[----:B------:R-:W-:Y:S01]  /*1a9b0*/  FMUL.FTZ R178, R179, UR39 ;  /* 0x00000027b3b27c20 */ /* 0x000fe20008410000 */
[----:B------:R-:W-:Y:S01]  /*1a9c0*/  FMUL.FTZ R179, R182, UR39 ;  /* 0x00000027b6b37c20 */ /* 0x000fe20008410000 */
[----:B------:R-:W1:Y:S01]  /*1a9d0*/  MUFU.TANH R4, R4 ;  /* 0x0000000400047308 */ /* 0x000e620000002400 */
[----:B------:R-:W-:Y:S01]  /*1a9e0*/  FMUL.FTZ R182, R157, UR39 ;  /* 0x000000279db67c20 */ /* 0x000fe20008410000 */
[----:B------:R-:W-:-:S06]  /*1a9f0*/  FMUL.FTZ R157, R183, UR39 ;  /* 0x00000027b79d7c20 */ /* 0x000fcc0008410000 */
[----:B------:R-:W2:Y:S08]  /*1aa00*/  MUFU.TANH R185, R185 ;  /* 0x000000b900b97308 */ /* 0x000eb00000002400 */
[----:B------:R-:W3:Y:S08]  /*1aa10*/  MUFU.TANH R182, R182 ;  /* 0x000000b600b67308 */ /* 0x000ef00000002400 */
[----:B------:R-:W4:Y:S08]  /*1aa20*/  MUFU.TANH R176, R176 ;  /* 0x000000b000b07308 */ /* 0x000f300000002400 */
[----:B------:R-:W5:Y:S08]  /*1aa30*/  MUFU.TANH R178, R178 ;  /* 0x000000b200b27308 */ /* 0x000f700000002400 */
[----:B------:R-:W5:Y:S08]  /*1aa40*/  MUFU.TANH R179, R179 ;  /* 0x000000b300b37308 */ /* 0x000f700000002400 */
[----:B------:R-:W5:Y:S01]  /*1aa50*/  MUFU.TANH R157, R157 ;  /* 0x0000009d009d7308 */ /* 0x000f620000002400 */
[----:B------:R-:W-:-:S02]  /*1aa60*/  WARPGROUP.DEPBAR.LE gsb0, 0x0 ;  /* 0x00008000000079c5 */ /* 0x000fc40000010000 */
[----:B------:R-:W-:-:S06]  /*1aa70*/  WARPGROUP.ARRIVE ;  /* 0x00000000000079c5 */ /* 0x000fcc0000000000 */
[----:B------:R-:W-:Y:S01]  /*1aa80*/  HGMMA.64x256x16.F32 R24, R196, gdesc[UR4].tnspB, R24, gsb0 ;  /* 0x43e00004c4187df0 */ /* 0x000fe20008000818 */
[----:B------:R-:W-:Y:S02]  /*1aa90*/  R2UR UR6, R2 ;  /* 0x00000000020672ca */ /* 0x000fe400000e0000 */
[----:B0-----:R-:W-:Y:S02]  /*1aaa0*/  FMNMX.FTZ R2, R0, R8, !PT ;  /* 0x0000000800027209 */ /* 0x001fe40007810000 */
[----:B------:R-:W-:Y:S02]  /*1aab0*/  R2UR UR7, R3 ;  /* 0x00000000030772ca */ /* 0x000fe400000e0000 */
[----:B-1----:R-:W-:-:S04]  /*1aac0*/  FMNMX.FTZ R2, R4, R2, !PT ;  /* 0x0000000204027209 */ /* 0x002fc80007810000 */
[----:B------:R-:W-:-:S04]  /*1aad0*/  FMNMX.FTZ R2, R20, R2, !PT ;  /* 0x0000000214027209 */ /* 0x000fc80007810000 */
[----:B------:R-:W-:-:S04]  /*1aae0*/  FMNMX.FTZ R2, R21, R2, !PT ;  /* 0x0000000215027209 */ /* 0x000fc80007810000 */
[----:B--2---:R-:W-:-:S04]  /*1aaf0*/  FMNMX.FTZ R2, R185, R2, !PT ;  /* 0x00000002b9027209 */ /* 0x004fc80007810000 */
[----:B------:R-:W-:-:S04]  /*1ab00*/  FMNMX.FTZ R2, R177, R2, !PT ;  /* 0x00000002b1027209 */ /* 0x000fc80007810000 */
        /* <DEDUP_REMOVED lines=13> */
[----:B---3--:R-:W-:-:S05]  /*1abe0*/  FMNMX.FTZ R2, R182, R2, !PT ;  /* 0x00000002b6027209 */ /* 0x008fca0007810000 */
[----:B------:R-:W0:Y:S02]  /*1abf0*/  SHFL.BFLY PT, R3, R2, 0x2, 0x1f ;  /* 0x0c401f0002037f89 */ /* 0x000e2400000e0000 */
[----:B0-----:R-:W-:Y:S02]  /*1ac00*/  FMNMX.FTZ R3, R2, R3, !PT ;  /* 0x0000000302037209 */ /* 0x001fe40007810000 */
[----:B------:R-:W-:-:S03]  /*1ac10*/  MOV R2, UR38 ;  /* 0x0000002600027c02 */ /* 0x000fc60008000f00 */
[----:B------:R-:W0:Y:S02]  /*1ac20*/  SHFL.BFLY PT, R5, R3, 0x1, 0x1f ;  /* 0x0c201f0003057f89 */ /* 0x000e2400000e0000 */
[----:B0-----:R-:W-:Y:S02]  /*1ac30*/  FMNMX.FTZ R5, R3, R5, !PT ;  /* 0x0000000503057209 */ /* 0x001fe40007810000 */
[----:B------:R-:W-:-:S03]  /*1ac40*/  FMNMX.FTZ R3, R10, R7, !PT ;  /* 0x000000070a037209 */ /* 0x000fc60007810000 */
[----:B------:R-:W-:Y:S01]  /*1ac50*/  FADD.FTZ R8, -R5, R8 ;  /* 0x0000000805087221 */ /* 0x000fe20000010100 */
[----:B------:R-:W-:-:S03]  /*1ac60*/  FMNMX.FTZ R183, R12, R3, !PT ;  /* 0x000000030cb77209 */ /* 0x000fc60007810000 */
[-C--:B------:R-:W-:Y:S01]  /*1ac70*/  FMUL.FTZ R3, R8, R2.reuse ;  /* 0x0000000208037220 */ /* 0x080fe20000410000 */
[----:B------:R-:W-:Y:S01]  /*1ac80*/  FMNMX.FTZ R8, R13, R183, !PT ;  /* 0x000000b70d087209 */ /* 0x000fe20007810000 */
[----:B------:R-:W-:-:S03]  /*1ac90*/  FMUL.FTZ R183, R5, R2 ;  /* 0x0000000205b77220 */ /* 0x000fc60000410000 */
[----:B------:R-:W-:Y:S01]  /*1aca0*/  FMNMX.FTZ R8, R184, R8, !PT ;  /* 0x00000008b8087209 */ /* 0x000fe20007810000 */
[-CC-:B------:R-:W-:Y:S01]  /*1acb0*/  FFMA.FTZ R208, R0, R2.reuse, -R183.reuse ;  /* 0x0000000200d07223 */ /* 0x180fe200000108b7 */
[--C-:B------:R-:W-:Y:S01]  /*1acc0*/  FFMA.FTZ R4, R4, R2, -R183.reuse ;  /* 0x0000000204047223 */ /* 0x100fe200000108b7 */
[----:B------:R-:W-:Y:S01]  /*1acd0*/  MUFU.EX2 R3, R3 ;  /* 0x0000000300037308 */ /* 0x000fe20000000800 */
[----:B----4-:R-:W-:Y:S01]  /*1ace0*/  FMNMX.FTZ R8, R176, R8, !PT ;  /* 0x00000008b0087209 */ /* 0x010fe20007810000 */
[-CC-:B------:R-:W-:Y:S01]  /*1acf0*/  FFMA.FTZ R210, R20, R2.reuse, -R183.reuse ;  /* 0x0000000214d27223 */ /* 0x180fe200000108b7 */
[-CC-:B------:R-:W-:Y:S01]  /*1ad00*/  FFMA.FTZ R186, R21, R2.reuse, -R183.reuse ;  /* 0x0000000215ba7223 */ /* 0x180fe200000108b7 */
[--C-:B------:R-:W-:Y:S01]  /*1ad10*/  FFMA.FTZ R204, R185, R2, -R183.reuse ;  /* 0x00000002b9cc7223 */ /* 0x100fe200000108b7 */
[----:B-----5:R-:W-:Y:S01]  /*1ad20*/  FMNMX.FTZ R8, R178, R8, !PT ;  /* 0x00000008b2087209 */ /* 0x020fe20007810000 */
[-CC-:B------:R-:W-:Y:S01]  /*1ad30*/  FFMA.FTZ R20, R177, R2.reuse, -R183.reuse ;  /* 0x00000002b1147223 */ /* 0x180fe200000108b7 */
[--C-:B------:R-:W-:Y:S01]  /*1ad40*/  FFMA.FTZ R206, R180, R2, -R183.reuse ;  /* 0x00000002b4ce7223 */ /* 0x100fe200000108b7 */
[----:B------:R-:W0:Y:S01]  /*1ad50*/  MUFU.EX2 R208, R208 ;  /* 0x000000d000d07308 */ /* 0x000e220000000800 */
[----:B------:R-:W-:Y:S01]  /*1ad60*/  FMNMX.FTZ R0, R179, R8, !PT ;  /* 0x00000008b3007209 */ /* 0x000fe20007810000 */
[-CC-:B------:R-:W-:Y:S01]  /*1ad70*/  FFMA.FTZ R21, R181, R2.reuse, -R183.reuse ;  /* 0x00000002b5157223 */ /* 0x180fe200000108b7 */
[-CC-:B------:R-:W-:Y:S01]  /*1ad80*/  FFMA.FTZ R200, R168, R2.reuse, -R183.reuse ;  /* 0x00000002a8c87223 */ /* 0x180fe200000108b7 */
[--C-:B------:R-:W-:Y:S01]  /*1ad90*/  FFMA.FTZ R168, R169, R2, -R183.reuse ;  /* 0x00000002a9a87223 */ /* 0x100fe200000108b7 */
[----:B------:R-:W-:Y:S01]  /*1ada0*/  FMNMX.FTZ R0, R157, R0, !PT ;  /* 0x000000009d007209 */ /* 0x000fe20007810000 */
[-CC-:B------:R-:W-:Y:S01]  /*1adb0*/  FFMA.FTZ R202, R172, R2.reuse, -R183.reuse ;  /* 0x00000002acca7223 */ /* 0x180fe200000108b7 */
[--C-:B------:R-:W-:Y:S01]  /*1adc0*/  FFMA.FTZ R169, R173, R2, -R183.reuse ;  /* 0x00000002ada97223 */ /* 0x100fe200000108b7 */
[----:B------:R-:W1:Y:S01]  /*1add0*/  MUFU.EX2 R8, R4 ;  /* 0x0000000400087308 */ /* 0x000e620000000800 */
[----:B------:R-:W-:Y:S01]  /*1ade0*/  FMNMX.FTZ R0, R170, R0, !PT ;  /* 0x00000000aa007209 */ /* 0x000fe20007810000 */
[----:B------:R-:W-:-:S03]  /*1adf0*/  FFMA.FTZ R182, R182, R2, -R183 ;  /* 0x00000002b6b67223 */ /* 0x000fc600000108b7 */
[----:B------:R-:W-:-:S03]  /*1ae00*/  FMNMX.FTZ R0, R171, R0, !PT ;  /* 0x00000000ab007209 */ /* 0x000fc60007810000 */
[----:B------:R-:W2:Y:S01]  /*1ae10*/  MUFU.EX2 R210, R210 ;  /* 0x000000d200d27308 */ /* 0x000ea20000000800 */
[----:B------:R-:W-:Y:S01]  /*1ae20*/  FMNMX.FTZ R0, R174, R0, !PT ;  /* 0x00000000ae007209 */ /* 0x000fe20007810000 */
[----:B0-----:R-:W-:-:S03]  /*1ae30*/  FFMA.FTZ R15, R3, R15, R208 ;  /* 0x0000000f030f7223 */ /* 0x001fc600000100d0 */
[----:B------:R-:W-:-:S03]  /*1ae40*/  FMNMX.FTZ R0, R175, R0, !PT ;  /* 0x00000000af007209 */ /* 0x000fc60007810000 */
[----:B------:R-:W0:Y:S01]  /*1ae50*/  MUFU.EX2 R186, R186 ;  /* 0x000000ba00ba7308 */ /* 0x000e220000000800 */
[----:B------:R-:W-:Y:S01]  /*1ae60*/  FMNMX.FTZ R0, R162, R0, !PT ;  /* 0x00000000a2007209 */ /* 0x000fe20007810000 */
[C---:B-1----:R-:W-:Y:S01]  /*1ae70*/  FADD.FTZ R15, R8.reuse, R15 ;  /* 0x0000000f080f7221 */ /* 0x042fe20000010000 */
[----:B------:R-:W-:Y:S02]  /*1ae80*/  F2FP.F16.F32.PACK_AB R208, R8, R208 ;  /* 0x000000d008d0723e */ /* 0x000fe400000000ff */
[----:B------:R-:W-:-:S03]  /*1ae90*/  FMNMX.FTZ R0, R163, R0, !PT ;  /* 0x00000000a3007209 */ /* 0x000fc60007810000 */
[----:B------:R-:W1:Y:S01]  /*1aea0*/  MUFU.EX2 R204, R204 ;  /* 0x000000cc00cc7308 */ /* 0x000e620000000800 */
[----:B------:R-:W-:Y:S01]  /*1aeb0*/  FMNMX.FTZ R0, R166, R0, !PT ;  /* 0x00000000a6007209 */ /* 0x000fe20007810000 */
[----:B--2---:R-:W-:-:S03]  /*1aec0*/  FADD.FTZ R15, R210, R15 ;  /* 0x0000000fd20f7221 */ /* 0x004fc60000010000 */
[----:B------:R-:W-:-:S03]  /*1aed0*/  FMNMX.FTZ R0, R167, R0, !PT ;  /* 0x00000000a7007209 */ /* 0x000fc60007810000 */
[----:B------:R-:W2:Y:S01]  /*1aee0*/  MUFU.EX2 R20, R20 ;  /* 0x0000001400147308 */ /* 0x000ea20000000800 */
[----:B------:R-:W-:Y:S01]  /*1aef0*/  FMNMX.FTZ R0, R154, R0, !PT ;  /* 0x000000009a007209 */ /* 0x000fe20007810000 */
[C---:B0-----:R-:W-:Y:S01]  /*1af00*/  FADD.FTZ R15, R186.reuse, R15 ;  /* 0x0000000fba0f7221 */ /* 0x041fe20000010000 */
[----:B------:R-:W-:Y:S02]  /*1af10*/  F2FP.F16.F32.PACK_AB R210, R186, R210 ;  /* 0x000000d2bad2723e */ /* 0x000fe400000000ff */
[----:B------:R-:W-:-:S03]  /*1af20*/  FMNMX.FTZ R0, R155, R0, !PT ;  /* 0x000000009b007209 */ /* 0x000fc60007810000 */
[----:B------:R-:W0:Y:S01]  /*1af30*/  MUFU.EX2 R206, R206 ;  /* 0x000000ce00ce7308 */ /* 0x000e220000000800 */
[----:B------:R-:W-:Y:S01]  /*1af40*/  FMNMX.FTZ R0, R158, R0, !PT ;  /* 0x000000009e007209 */ /* 0x000fe20007810000 */
[----:B-1----:R-:W-:-:S03]  /*1af50*/  FADD.FTZ R15, R204, R15 ;  /* 0x0000000fcc0f7221 */ /* 0x002fc60000010000 */
[----:B------:R-:W-:-:S03]  /*1af60*/  FMNMX.FTZ R0, R159, R0, !PT ;  /* 0x000000009f007209 */ /* 0x000fc60007810000 */
[----:B------:R-:W1:Y:S01]  /*1af70*/  MUFU.EX2 R21, R21 ;  /* 0x0000001500157308 */ /* 0x000e620000000800 */
[C---:B--2---:R-:W-:Y:S01]  /*1af80*/  FADD.FTZ R15, R20.reuse, R15 ;  /* 0x0000000f140f7221 */ /* 0x044fe20000010000 */
[----:B------:R-:W2:Y:S01]  /*1af90*/  SHFL.BFLY PT, R4, R0, 0x2, 0x1f ;  /* 0x0c401f0000047f89 */ /* 0x000ea200000e0000 */
[----:B------:R-:W-:-:S05]  /*1afa0*/  F2FP.F16.F32.PACK_AB R204, R20, R204 ;  /* 0x000000cc14cc723e */ /* 0x000fca00000000ff */
[----:B------:R-:W3:Y:S01]  /*1afb0*/  MUFU.EX2 R200, R200 ;  /* 0x000000c800c87308 */ /* 0x000ee20000000800 */
[----:B0-----:R-:W-:-:S07]  /*1afc0*/  FADD.FTZ R15, R206, R15 ;  /* 0x0000000fce0f7221 */ /* 0x001fce0000010000 */
[----:B------:R-:W0:Y:S01]  /*1afd0*/  MUFU.EX2 R168, R168 ;  /* 0x000000a800a87308 */ /* 0x000e220000000800 */
[C---:B-1----:R-:W-:Y:S01]  /*1afe0*/  FADD.FTZ R15, R21.reuse, R15 ;  /* 0x0000000f150f7221 */ /* 0x042fe20000010000 */
[----:B------:R-:W-:-:S06]  /*1aff0*/  F2FP.F16.F32.PACK_AB R206, R21, R206 ;  /* 0x000000ce15ce723e */ /* 0x000fcc00000000ff */
[----:B------:R-:W1:Y:S01]  /*1b000*/  MUFU.EX2 R202, R202 ;  /* 0x000000ca00ca7308 */ /* 0x000e620000000800 */
[----:B---3--:R-:W-:Y:S01]  /*1b010*/  FADD.FTZ R15, R200, R15 ;  /* 0x0000000fc80f7221 */ /* 0x008fe20000010000 */
[----:B--2---:R-:W-:-:S05]  /*1b020*/  FMNMX.FTZ R0, R0, R4, !PT ;  /* 0x0000000400007209 */ /* 0x004fca0007810000 */
[----:B------:R-:W2:Y:S01]  /*1b030*/  SHFL.BFLY PT, R4, R0, 0x1, 0x1f ;  /* 0x0c201f0000047f89 */ /* 0x000ea200000e0000 */
[----:B------:R-:W3:Y:S01]  /*1b040*/  MUFU.EX2 R169, R169 ;  /* 0x000000a900a97308 */ /* 0x000ee20000000800 */
[C---:B0-----:R-:W-:Y:S01]  /*1b050*/  FADD.FTZ R15, R168.reuse, R15 ;  /* 0x0000000fa80f7221 */ /* 0x041fe20000010000 */
[----:B------:R-:W-:-:S03]  /*1b060*/  F2FP.F16.F32.PACK_AB R200, R168, R200 ;  /* 0x000000c8a8c8723e */ /* 0x000fc600000000ff */
[----:B-1----:R-:W-:-:S04]  /*1b070*/  FADD.FTZ R15, R202, R15 ;  /* 0x0000000fca0f7221 */ /* 0x002fc80000010000 */
[C---:B---3--:R-:W-:Y:S01]  /*1b080*/  FADD.FTZ R15, R169.reuse, R15 ;  /* 0x0000000fa90f7221 */ /* 0x048fe20000010000 */
[----:B------:R-:W-:Y:S01]  /*1b090*/  F2FP.F16.F32.PACK_AB R202, R169, R202 ;  /* 0x000000caa9ca723e */ /* 0x000fe200000000ff */
[----:B------:R-:W-:Y:S02]  /*1b0a0*/  WARPGROUP.DEPBAR.LE gsb0, 0x0 ;  /* 0x00008000000079c5 */ /* 0x000fe40000010000 */
[----:B------:R-:W-:Y:S01]  /*1b0b0*/  WARPGROUP.ARRIVE ;  /* 0x00000000000079c5 */ /* 0x000fe20000000000 */
[----:B--2---:R-:W-:Y:S01]  /*1b0c0*/  FMNMX.FTZ R4, R0, R4, !PT ;  /* 0x0000000400047209 */ /* 0x004fe20007810000 */
[-CC-:B------:R-:W-:Y:S01]  /*1b0d0*/  FFMA.FTZ R196, R160, R2.reuse, -R183.reuse ;  /* 0x00000002a0c47223 */ /* 0x180fe200000108b7 */
[-C--:B------:R-:W-:Y:S01]  /*1b0e0*/  FFMA.FTZ R198, R164, R2.reuse, -R183 ;  /* 0x00000002a4c67223 */ /* 0x080fe200000108b7 */
[----:B------:R-:W-:Y:S01]  /*1b0f0*/  @!P1 PRMT R164, RZ, 0x654, R11 ;  /* 0x00000654ffa49816 */ /* 0x000fe2000000000b */
[-C--:B------:R-:W-:Y:S01]  /*1b100*/  FFMA.FTZ R160, R161, R2.reuse, -R183 ;  /* 0x00000002a1a07223 */ /* 0x080fe200000108b7 */
[----:B------:R-:W-:Y:S01]  /*1b110*/  HGMMA.64x256x16.F32 R24, R192, gdesc[UR4].tnspB, R24, gsb0 ;  /* 0x43e00004c0187df0 */ /* 0x000fe20008000818 */
[----:B------:R-:W-:Y:S01]  /*1b120*/  FADD.FTZ R0, -R4, R7 ;  /* 0x0000000704007221 */ /* 0x000fe20000010100 */
[----:B------:R-:W0:Y:S01]  /*1b130*/  MUFU.EX2 R196, R196 ;  /* 0x000000c400c47308 */ /* 0x000e220000000800 */
[----:B------:R-:W-:-:S02]  /*1b140*/  FFMA.FTZ R161, R165, R2, -R183 ;  /* 0x00000002a5a17223 */ /* 0x000fc400000108b7 */
[----:B------:R-:W-:-:S05]  /*1b150*/  FMUL.FTZ R0, R0, R2 ;  /* 0x0000000200007220 */ /* 0x000fca0000410000 */
[----:B------:R-:W1:Y:S08]  /*1b160*/  MUFU.EX2 R160, R160 ;  /* 0x000000a000a07308 */ /* 0x000e700000000800 */
[----:B------:R-:W-:Y:S01]  /*1b170*/  MUFU.EX2 R0, R0 ;  /* 0x0000000000007308 */ /* 0x000fe20000000800 */
[----:B0-----:R-:W-:-:S07]  /*1b180*/  FADD.FTZ R15, R196, R15 ;  /* 0x0000000fc40f7221 */ /* 0x001fce0000010000 */
[----:B------:R-:W0:Y:S01]  /*1b190*/  MUFU.EX2 R198, R198 ;  /* 0x000000c600c67308 */ /* 0x000e220000000800 */
[C---:B-1----:R-:W-:Y:S01]  /*1b1a0*/  FADD.FTZ R15, R160.reuse, R15 ;  /* 0x0000000fa00f7221 */ /* 0x042fe20000010000 */
[----:B------:R-:W-:-:S06]  /*1b1b0*/  F2FP.F16.F32.PACK_AB R196, R160, R196 ;  /* 0x000000c4a0c4723e */ /* 0x000fcc00000000ff */
[----:B------:R-:W1:Y:S08]  /*1b1c0*/  MUFU.EX2 R161, R161 ;  /* 0x000000a100a17308 */ /* 0x000e700000000800 */
[----:B------:R-:W-:Y:S01]  /*1b1d0*/  MUFU.EX2 R7, R182 ;  /* 0x000000b600077308 */ /* 0x000fe20000000800 */
[----:B0-----:R-:W-:-:S04]  /*1b1e0*/  FADD.FTZ R15, R198, R15 ;  /* 0x0000000fc60f7221 */ /* 0x001fc80000010000 */
[C---:B-1----:R-:W-:Y:S01]  /*1b1f0*/  FADD.FTZ R15, R161.reuse, R15 ;  /* 0x0000000fa10f7221 */ /* 0x042fe20000010000 */
[----:B------:R-:W-:Y:S01]  /*1b200*/  F2FP.F16.F32.PACK_AB R198, R161, R198 ;  /* 0x000000c6a1c6723e */ /* 0x000fe200000000ff */
[----:B------:R-:W-:Y:S02]  /*1b210*/  WARPGROUP.DEPBAR.LE gsb0, 0x0 ;  /* 0x00008000000079c5 */ /* 0x000fe40000010000 */
[-CC-:B------:R-:W-:Y:S01]  /*1b220*/  FFMA.FTZ R192, R152, R2.reuse, -R183.reuse ;  /* 0x0000000298c07223 */ /* 0x180fe200000108b7 */
[-CC-:B------:R-:W-:Y:S01]  /*1b230*/  FFMA.FTZ R152, R153, R2.reuse, -R183.reuse ;  /* 0x0000000299987223 */ /* 0x180fe200000108b7 */
[-C--:B------:R-:W-:Y:S01]  /*1b240*/  FMUL.FTZ R153, R4, R2.reuse ;  /* 0x0000000204997220 */ /* 0x080fe20000410000 */
[-C--:B------:R-:W-:Y:S01]  /*1b250*/  FFMA.FTZ R194, R156, R2.reuse, -R183 ;  /* 0x000000029cc27223 */ /* 0x080fe200000108b7 */
[----:B------:R-:W-:Y:S02]  /*1b260*/  @!P1 SYNCS.ARRIVE.TRANS64.RED.A1T0 RZ, [R164+URZ], RZ ;  /* 0x000000ffa4ff99a7 */ /* 0x000fe4000810043f */
[-CC-:B------:R-:W-:Y:S01]  /*1b270*/  FFMA.FTZ R209, R10, R2.reuse, -R153.reuse ;  /* 0x000000020ad17223 */ /* 0x180fe20000010899 */
[-CC-:B------:R-:W-:Y:S01]  /*1b280*/  FFMA.FTZ R10, R12, R2.reuse, -R153.reuse ;  /* 0x000000020c0a7223 */ /* 0x180fe20000010899 */
[-CC-:B------:R-:W-:Y:S01]  /*1b290*/  FFMA.FTZ R211, R13, R2.reuse, -R153.reuse ;  /* 0x000000020dd37223 */ /* 0x180fe20000010899 */
[-CC-:B------:R-:W-:Y:S01]  /*1b2a0*/  FFMA.FTZ R13, R184, R2.reuse, -R153.reuse ;  /* 0x00000002b80d7223 */ /* 0x180fe20000010899 */
[-CC-:B------:R-:W-:Y:S01]  /*1b2b0*/  FFMA.FTZ R205, R176, R2.reuse, -R153.reuse ;  /* 0x00000002b0cd7223 */ /* 0x180fe20000010899 */
[-CC-:B------:R-:W-:Y:S01]  /*1b2c0*/  FFMA.FTZ R156, R178, R2.reuse, -R153.reuse ;  /* 0x00000002b29c7223 */ /* 0x180fe20000010899 */
[----:B------:R-:W0:Y:S01]  /*1b2d0*/  MUFU.EX2 R209, R209 ;  /* 0x000000d100d17308 */ /* 0x000e220000000800 */
[-CC-:B------:R-:W-:Y:S01]  /*1b2e0*/  FFMA.FTZ R207, R179, R2.reuse, -R153.reuse ;  /* 0x00000002b3cf7223 */ /* 0x180fe20000010899 */
[-CC-:B------:R-:W-:Y:S01]  /*1b2f0*/  FFMA.FTZ R12, R157, R2.reuse, -R153.reuse ;  /* 0x000000029d0c7223 */ /* 0x180fe20000010899 */
[-CC-:B------:R-:W-:Y:S01]  /*1b300*/  FFMA.FTZ R201, R170, R2.reuse, -R153.reuse ;  /* 0x00000002aac97223 */ /* 0x180fe20000010899 */
[-CC-:B------:R-:W-:Y:S01]  /*1b310*/  FFMA.FTZ R197, R162, R2.reuse, -R153.reuse ;  /* 0x00000002a2c57223 */ /* 0x180fe20000010899 */
[-CC-:B------:R-:W-:Y:S01]  /*1b320*/  FFMA.FTZ R157, R171, R2.reuse, -R153.reuse ;  /* 0x00000002ab9d7223 */ /* 0x180fe20000010899 */
[-CC-:B------:R-:W-:Y:S01]  /*1b330*/  FFMA.FTZ R203, R174, R2.reuse, -R153.reuse ;  /* 0x00000002aecb7223 */ /* 0x180fe20000010899 */
[-CC-:B------:R-:W-:Y:S01]  /*1b340*/  FFMA.FTZ R175, R175, R2.reuse, -R153.reuse ;  /* 0x00000002afaf7223 */ /* 0x180fe20000010899 */
[----:B------:R-:W1:Y:S01]  /*1b350*/  MUFU.EX2 R10, R10 ;  /* 0x0000000a000a7308 */ /* 0x000e620000000800 */
[-CC-:B------:R-:W-:Y:S01]  /*1b360*/  FFMA.FTZ R163, R163, R2.reuse, -R153.reuse ;  /* 0x00000002a3a37223 */ /* 0x180fe20000010899 */
[-CC-:B------:R-:W-:Y:S01]  /*1b370*/  FFMA.FTZ R199, R166, R2.reuse, -R153.reuse ;  /* 0x00000002a6c77223 */ /* 0x180fe20000010899 */
[----:B------:R2:W-:Y:S01]  /*1b380*/  @!P1 SYNCS.ARRIVE.TRANS64.RED.A1T0 RZ, [R9+URZ], RZ ;  /* 0x000000ff09ff99a7 */ /* 0x0005e2000810043f */
[-CC-:B------:R-:W-:Y:S01]  /*1b390*/  FFMA.FTZ R193, R154, R2.reuse, -R153.reuse ;  /* 0x000000029ac17223 */ /* 0x180fe20000010899 */
[-CC-:B------:R-:W-:Y:S01]  /*1b3a0*/  FFMA.FTZ R155, R155, R2.reuse, -R153.reuse ;  /* 0x000000029b9b7223 */ /* 0x180fe20000010899 */
[----:B------:R-:W-:-:S02]  /*1b3b0*/  FFMA.FTZ R158, R158, R2, -R153 ;  /* 0x000000029e9e7223 */ /* 0x000fc40000010899 */
[----:B------:R-:W3:Y:S01]  /*1b3c0*/  MUFU.EX2 R211, R211 ;  /* 0x000000d300d37308 */ /* 0x000ee20000000800 */
[----:B0-----:R-:W-:-:S07]  /*1b3d0*/  FFMA.FTZ R14, R0, R14, R209 ;  /* 0x0000000e000e7223 */ /* 0x001fce00000100d1 */
[----:B------:R-:W0:Y:S01]  /*1b3e0*/  MUFU.EX2 R13, R13 ;  /* 0x0000000d000d7308 */ /* 0x000e220000000800 */
[C---:B-1----:R-:W-:Y:S01]  /*1b3f0*/  FADD.FTZ R14, R10.reuse, R14 ;  /* 0x0000000e0a0e7221 */ /* 0x042fe20000010000 */
[----:B------:R-:W-:Y:S01]  /*1b400*/  F2FP.F16.F32.PACK_AB R209, R10, R209 ;  /* 0x000000d10ad1723e */ /* 0x000fe200000000ff */
[----:B------:R-:W-:-:S05]  /*1b410*/  IMAD.MOV.U32 R10, RZ, RZ, R222 ;  /* 0x000000ffff0a7224 */ /* 0x000fca00078e00de */
[----:B------:R-:W1:Y:S01]  /*1b420*/  MUFU.EX2 R205, R205 ;  /* 0x000000cd00cd7308 */ /* 0x000e620000000800 */
[----:B---3--:R-:W-:-:S07]  /*1b430*/  FADD.FTZ R14, R211, R14 ;  /* 0x0000000ed30e7221 */ /* 0x008fce0000010000 */
[----:B------:R-:W3:Y:S01]  /*1b440*/  MUFU.EX2 R156, R156 ;  /* 0x0000009c009c7308 */ /* 0x000ee20000000800 */
[----:B0-----:R-:W-:Y:S01]  /*1b450*/  FADD.FTZ R162, R13, R14 ;  /* 0x0000000e0da27221 */ /* 0x001fe20000010000 */
[-CC-:B------:R-:W-:Y:S01]  /*1b460*/  FFMA.FTZ R14, R167, R2.reuse, -R153.reuse ;  /* 0x00000002a70e7223 */ /* 0x180fe20000010899 */
[----:B------:R-:W-:Y:S01]  /*1b470*/  FFMA.FTZ R153, R159, R2, -R153 ;  /* 0x000000029f997223 */ /* 0x000fe20000010899 */
[----:B------:R-:W-:-:S04]  /*1b480*/  F2FP.F16.F32.PACK_AB R211, R13, R211 ;  /* 0x000000d30dd3723e */ /* 0x000fc800000000ff */
[----:B------:R-:W0:Y:S01]  /*1b490*/  MUFU.EX2 R207, R207 ;  /* 0x000000cf00cf7308 */ /* 0x000e220000000800 */
[----:B-1----:R-:W-:-:S07]  /*1b4a0*/  FADD.FTZ R162, R205, R162 ;  /* 0x000000a2cda27221 */ /* 0x002fce0000010000 */
[----:B------:R-:W1:Y:S01]  /*1b4b0*/  MUFU.EX2 R12, R12 ;  /* 0x0000000c000c7308 */ /* 0x000e620000000800 */
[C---:B---3--:R-:W-:Y:S01]  /*1b4c0*/  FADD.FTZ R162, R156.reuse, R162 ;  /* 0x000000a29ca27221 */ /* 0x048fe20000010000 */
[----:B------:R-:W-:-:S06]  /*1b4d0*/  F2FP.F16.F32.PACK_AB R205, R156, R205 ;  /* 0x000000cd9ccd723e */ /* 0x000fcc00000000ff */
[----:B------:R-:W3:Y:S01]  /*1b4e0*/  MUFU.EX2 R201, R201 ;  /* 0x000000c900c97308 */ /* 0x000ee20000000800 */
[----:B0-----:R-:W-:-:S07]  /*1b4f0*/  FADD.FTZ R162, R207, R162 ;  /* 0x000000a2cfa27221 */ /* 0x001fce0000010000 */
[----:B------:R-:W0:Y:S01]  /*1b500*/  MUFU.EX2 R157, R157 ;  /* 0x0000009d009d7308 */ /* 0x000e220000000800 */
[C---:B-1----:R-:W-:Y:S01]  /*1b510*/  FADD.FTZ R162, R12.reuse, R162 ;  /* 0x000000a20ca27221 */ /* 0x042fe20000010000 */
[----:B------:R-:W-:-:S06]  /*1b520*/  F2FP.F16.F32.PACK_AB R207, R12, R207 ;  /* 0x000000cf0ccf723e */ /* 0x000fcc00000000ff */
[----:B------:R-:W1:Y:S01]  /*1b530*/  MUFU.EX2 R203, R203 ;  /* 0x000000cb00cb7308 */ /* 0x000e620000000800 */
[----:B---3--:R-:W-:-:S07]  /*1b540*/  FADD.FTZ R162, R201, R162 ;  /* 0x000000a2c9a27221 */ /* 0x008fce0000010000 */
[----:B------:R-:W3:Y:S01]  /*1b550*/  MUFU.EX2 R11, R175 ;  /* 0x000000af000b7308 */ /* 0x000ee20000000800 */
[C---:B0-----:R-:W-:Y:S01]  /*1b560*/  FADD.FTZ R162, R157.reuse, R162 ;  /* 0x000000a29da27221 */ /* 0x041fe20000010000 */
[----:B------:R-:W-:-:S06]  /*1b570*/  F2FP.F16.F32.PACK_AB R201, R157, R201 ;  /* 0x000000c99dc9723e */ /* 0x000fcc00000000ff */
[----:B------:R-:W0:Y:S01]  /*1b580*/  MUFU.EX2 R197, R197 ;  /* 0x000000c500c57308 */ /* 0x000e220000000800 */
[----:B-1----:R-:W-:-:S07]  /*1b590*/  FADD.FTZ R162, R203, R162 ;  /* 0x000000a2cba27221 */ /* 0x002fce0000010000 */
[----:B--2---:R-:W1:Y:S01]  /*1b5a0*/  MUFU.EX2 R9, R163 ;  /* 0x000000a300097308 */ /* 0x004e620000000800 */
[C---:B---3--:R-:W-:Y:S01]  /*1b5b0*/  FADD.FTZ R162, R11.reuse, R162 ;  /* 0x000000a20ba27221 */ /* 0x048fe20000010000 */
[----:B------:R-:W-:-:S06]  /*1b5c0*/  F2FP.F16.F32.PACK_AB R203, R11, R203 ;  /* 0x000000cb0bcb723e */ /* 0x000fcc00000000ff */
[----:B------:R-:W2:Y:S01]  /*1b5d0*/  MUFU.EX2 R199, R199 ;  /* 0x000000c700c77308 */ /* 0x000ea20000000800 */
[----:B0-----:R-:W-:-:S07]  /*1b5e0*/  FADD.FTZ R162, R197, R162 ;  /* 0x000000a2c5a27221 */ /* 0x001fce0000010000 */
[----:B------:R-:W0:Y:S01]  /*1b5f0*/  MUFU.EX2 R14, R14 ;  /* 0x0000000e000e7308 */ /* 0x000e220000000800 */
[C---:B-1----:R-:W-:Y:S01]  /*1b600*/  FADD.FTZ R162, R9.reuse, R162 ;  /* 0x000000a209a27221 */ /* 0x042fe20000010000 */
[----:B------:R-:W-:-:S06]  /*1b610*/  F2FP.F16.F32.PACK_AB R197, R9, R197 ;  /* 0x000000c509c5723e */ /* 0x000fcc00000000ff */
[----:B------:R-:W1:Y:S01]  /*1b620*/  MUFU.EX2 R192, R192 ;  /* 0x000000c000c07308 */ /* 0x000e620000000800 */
[----:B--2---:R-:W-:-:S07]  /*1b630*/  FADD.FTZ R13, R199, R162 ;  /* 0x000000a2c70d7221 */ /* 0x004fce0000010000 */
[----:B------:R-:W2:Y:S01]  /*1b640*/  MUFU.EX2 R193, R193 ;  /* 0x000000c100c17308 */ /* 0x000ea20000000800 */
[C---:B0-----:R-:W-:Y:S01]  /*1b650*/  FADD.FTZ R8, R14.reuse, R13 ;  /* 0x0000000d0e087221 */ /* 0x041fe20000010000 */
[----:B------:R-:W-:-:S06]  /*1b660*/  F2FP.F16.F32.PACK_AB R199, R14, R199 ;  /* 0x000000c70ec7723e */ /* 0x000fcc00000000ff */
[----:B------:R-:W0:Y:S01]  /*1b670*/  MUFU.EX2 R152, R152 ;  /* 0x0000009800987308 */ /* 0x000e220000000800 */
[----:B-1----:R-:W-:-:S07]  /*1b680*/  FADD.FTZ R15, R192, R15 ;  /* 0x0000000fc00f7221 */ /* 0x002fce0000010000 */
[----:B------:R-:W1:Y:S01]  /*1b690*/  MUFU.EX2 R155, R155 ;  /* 0x0000009b009b7308 */ /* 0x000e620000000800 */
[----:B--2---:R-:W-:-:S07]  /*1b6a0*/  FADD.FTZ R8, R193, R8 ;  /* 0x00000008c1087221 */ /* 0x004fce0000010000 */
[----:B------:R-:W2:Y:S01]  /*1b6b0*/  MUFU.EX2 R194, R194 ;  /* 0x000000c200c27308 */ /* 0x000ea20000000800 */
[C---:B0-----:R-:W-:Y:S01]  /*1b6c0*/  FADD.FTZ R15, R152.reuse, R15 ;  /* 0x0000000f980f7221 */ /* 0x041fe20000010000 */
[----:B------:R-:W-:-:S06]  /*1b6d0*/  F2FP.F16.F32.PACK_AB R192, R152, R192 ;  /* 0x000000c098c0723e */ /* 0x000fcc00000000ff */
[----:B------:R-:W0:Y:S01]  /*1b6e0*/  MUFU.EX2 R158, R158 ;  /* 0x0000009e009e7308 */ /* 0x000e220000000800 */
[C---:B-1----:R-:W-:Y:S01]  /*1b6f0*/  FADD.FTZ R9, R155.reuse, R8 ;  /* 0x000000089b097221 */ /* 0x042fe20000010000 */
[----:B------:R-:W-:-:S06]  /*1b700*/  F2FP.F16.F32.PACK_AB R193, R155, R193 ;  /* 0x000000c19bc1723e */ /* 0x000fcc00000000ff */
[----:B------:R-:W1:Y:S01]  /*1b710*/  MUFU.EX2 R153, R153 ;  /* 0x0000009900997308 */ /* 0x000e620000000800 */
[----:B--2---:R-:W-:Y:S01]  /*1b720*/  FADD.FTZ R8, R194, R15 ;  /* 0x0000000fc2087221 */ /* 0x004fe20000010000 */
[----:B------:R-:W-:-:S03]  /*1b730*/  F2FP.F16.F32.PACK_AB R194, R7, R194 ;  /* 0x000000c207c2723e */ /* 0x000fc600000000ff */
[----:B------:R-:W-:Y:S01]  /*1b740*/  FADD.FTZ R15, R7, R8 ;  /* 0x00000008070f7221 */ /* 0x000fe20000010000 */
[----:B------:R-:W-:Y:S01]  /*1b750*/  MOV R7, R4 ;  /* 0x0000000400077202 */ /* 0x000fe20000000f00 */
[----:B------:R-:W-:Y:S02]  /*1b760*/  IMAD.MOV.U32 R8, RZ, RZ, R5 ;  /* 0x000000ffff087224 */ /* 0x000fe400078e0005 */
[----:B0-----:R-:W-:Y:S01]  /*1b770*/  FADD.FTZ R14, R158, R9 ;  /* 0x000000099e0e7221 */ /* 0x001fe20000010000 */
[----:B------:R-:W-:-:S03]  /*1b780*/  MOV R9, R223 ;  /* 0x000000df00097202 */ /* 0x000fc60000000f00 */
[C---:B-1----:R-:W-:Y:S01]  /*1b790*/  FADD.FTZ R14, R153.reuse, R14 ;  /* 0x0000000e990e7221 */ /* 0x042fe20000010000 */
[----:B------:R-:W-:Y:S01]  /*1b7a0*/  F2FP.F16.F32.PACK_AB R195, R153, R158 ;  /* 0x0000009e99c3723e */ /* 0x000fe200000000ff */
[----:B------:R-:W-:Y:S06]  /*1b7b0*/  @P2 BRA `(.L_x_657) ;  /* 0xffffffb000a82947 */ /* 0x000fec000383ffff */
.L_x_646:
[----:B------:R-:W-:Y:S05]  /*1b7c0*/  BSYNC B0 ;  /* 0x0000000000007941 */ /* 0x000fea0003800000 */
.L_x_645:
        /* <DEDUP_REMOVED lines=131> */
.L_x_658:
[----:B------:R-:W-:Y:S02]  /*1c000*/  LEA R0, R222, R16, 0x3 ;  /* 0x00000010de007211 */ /* 0x000fe400078e18ff */
[----:B------:R-:W-:-:S04]  /*1c010*/  SHF.L.U32 R7, R223, 0x1f, RZ ;  /* 0x0000001fdf077819 */ /* 0x000fc800000006ff */
[----:B------:R0:W1:Y:S01]  /*1c020*/  SYNCS.PHASECHK.TRANS64.TRYWAIT P2, [R0+URZ+0x38850], R7 ;  /* 0x03885007000075a7 */ /* 0x000062000804017f */
[----:B------:R-:W-:Y:S05]  /*1c030*/  @!P0 BRA `(.L_x_659) ;  /* 0x0000000000048947 */ /* 0x000fea0003800000 */
[----:B------:R-:W-:Y:S01]  /*1c040*/  BPT.TRAP 0x1 ;  /* 0x000000040000795c */ /* 0x000fe20000300000 */
.L_x_659:
[----:B------:R-:W-:Y:S01]  /*1c050*/  VIADD R16, R16, 0x400 ;  /* 0x0000040010107836 */ /* 0x000fe20000000000 */
[----:B------:R-:W-:Y:S04]  /*1c060*/  BSSY B0, `(.L_x_660) ;  /* 0x0000008000007945 */ /* 0x000fe80003800000 */
[----:B------:R-:W-:-:S04]  /*1c070*/  SHF.R.U32.HI R16, RZ, 0x4, R16 ;  /* 0x00000004ff107819 */ /* 0x000fc80000011610 */
[----:B------:R-:W-:-:S04]  /*1c080*/  LOP3.LUT R16, R16, 0x3fff, RZ, 0xc0, !PT ;  /* 0x00003fff10107812 */ /* 0x000fc800078ec0ff */
[----:B------:R-:W-:-:S05]  /*1c090*/  LOP3.LUT R3, R16, 0x2800000, RZ, 0xfc, !PT ;  /* 0x0280000010037812 */ /* 0x000fca00078efcff */
[----:B------:R-:W-:Y:S01]  /*1c0a0*/  IMAD R3, R222, 0xa00, R3 ;  /* 0x00000a00de037824 */ /* 0x000fe200078e0203 */
[----:B-1----:R-:W-:Y:S06]  /*1c0b0*/  @P2 BRA `(.L_x_661) ;  /* 0x0000000000082947 */ /* 0x002fec0003800000 */
[----:B------:R-:W1:Y:S02]  /*1c0c0*/  SYNCS.PHASECHK.TRANS64.TRYWAIT P0, [R0+URZ+0x38850], R7 ;  /* 0x03885007000075a7 */ /* 0x000e64000800017f */
[----:B-1----:R-:W-:Y:S05]  /*1c0d0*/  @!P0 BRA `(.L_x_662) ;  /* 0x000000a000588947 */ /* 0x002fea0003800000 */
.L_x_661:
[----:B------:R-:W-:Y:S05]  /*1c0e0*/  BSYNC B0 ;  /* 0x0000000000007941 */ /* 0x000fea0003800000 */
.L_x_660:
[----:B01----:R-:W-:Y:S01]  /*1c0f0*/  IMAD.MOV.U32 R7, RZ, RZ, 0x40000040 ;  /* 0x40000040ff077424 */ /* 0x003fe200078e00ff */
[----:B------:R-:W-:Y:S01]  /*1c100*/  MOV R6, R3 ;  /* 0x0000000300067202 */ /* 0x000fe20000000f00 */
[----:B------:R-:W2:Y:S01]  /*1c110*/  LDL.LU R20, [R1+0x68] ;  /* 0x0000680001147983 */ /* 0x000ea20000300800 */
[----:B------:R-:W-:Y:S01]  /*1c120*/  WARPGROUP.ARRIVE ;  /* 0x00000000000079c5 */ /* 0x000fe20000000000 */
[----:B------:R-:W-:Y:S01]  /*1c130*/  IADD3 R222, R222, 0x1, RZ ;  /* 0x00000001dede7810 */ /* 0x000fe20007ffe0ff */
[----:B------:R-:W-:Y:S01]  /*1c140*/  IMAD.MOV.U32 R12, RZ, RZ, RZ ;  /* 0x000000ffff0c7224 */ /* 0x000fe200078e00ff */
[----:B------:R-:W-:Y:S02]  /*1c150*/  R2UR UR6, R6 ;  /* 0x00000000060672ca */ /* 0x000fe400000e0000 */
[----:B------:R-:W-:Y:S01]  /*1c160*/  R2UR UR7, R7 ;  /* 0x00000000070772ca */ /* 0x000fe200000e0000 */
[----:B------:R-:W-:Y:S01]  /*1c170*/  IMAD.MOV.U32 R7, RZ, RZ, 0x40000040 ;  /* 0x40000040ff077424 */ /* 0x000fe200078e00ff */
[----:B------:R-:W-:-:S02]  /*1c180*/  IADD3 R6, R3, 0x80, RZ ;  /* 0x0000008003067810 */ /* 0x000fc40007ffe0ff */
[----:B------:R-:W-:Y:S02]  /*1c190*/  ISETP.NE.AND P2, PT, R222, 0x2, PT ;  /* 0x00000002de00780c */ /* 0x000fe40003f45270 */
[----:B------:R-:W-:Y:S01]  /*1c1a0*/  @!P1 IADD3 R11, R0, 0x38860, RZ ;  /* 0x00038860000b9810 */ /* 0x000fe20007ffe0ff */
[----:B------:R-:W-:Y:S01]  /*1c1b0*/  IMAD.MOV.U32 R0, RZ, RZ, -0x800000 ;  /* 0xff800000ff007424 */ /* 0x000fe200078e00ff */
[----:B------:R-:W-:Y:S02]  /*1c1c0*/  SEL R222, R222, RZ, P2 ;  /* 0x000000ffdede7207 */ /* 0x000fe40001000000 */
[----:B------:R-:W-:-:S03]  /*1c1d0*/  @!P1 PRMT R11, RZ, 0x654, R11 ;  /* 0x00000654ff0b9816 */ /* 0x000fc6000000000b */
[----:B------:R-:W-:Y:S01]  /*1c1e0*/  HGMMA.64x256x16.F32 R24, R208, gdesc[UR4].tnspB, R24, gsb0 ;  /* 0x43e00004d0187df0 */ /* 0x000fe20008000818 */
[----:B------:R-:W-:Y:S02]  /*1c1f0*/  R2UR UR6, R6 ;  /* 0x00000000060672ca */ /* 0x000fe400000e0000 */
        /* <DEDUP_REMOVED lines=9> */
[----:B------:R-:W-:Y:S01]  /*1c290*/  IMAD.MOV.U32 R7, RZ, RZ, 0x40000040 ;  /* 0x40000040ff077424 */ /* 0x000fe200078e00ff */
[----:B------:R-:W-:Y:S02]  /*1c2a0*/  IADD3 R6, R3, 0x180, RZ ;  /* 0x0000018003067810 */ /* 0x000fe40007ffe0ff */
[----:B--2---:R-:W-:-:S05]  /*1c2b0*/  IADD3 R20, R20, 0x1, RZ ;  /* 0x0000000114147810 */ /* 0x004fca0007ffe0ff */
[----:B------:R-:W-:Y:S01]  /*1c2c0*/  STL [R1+0x68], R20 ;  /* 0x0000681401007387 */ /* 0x000fe20000100800 */
[----:B------:R-:W-:Y:S02]  /*1c2d0*/  WARPGROUP.DEPBAR.LE gsb0, 0x0 ;  /* 0x00008000000079c5 */ /* 0x000fe40000010000 */
[----:B------:R-:W-:-:S13]  /*1c2e0*/  WARPGROUP.ARRIVE ;  /* 0x00000000000079c5 */ /* 0x000fda0000000000 */
[----:B------:R-:W-:Y:S01]  /*1c2f0*/  HGMMA.64x256x16.F32 R24, R200, gdesc[UR4].tnspB, R24, gsb0 ;  /* 0x43e00004c8187df0 */ /* 0x000fe20008000818 */
[----:B------:R-:W-:Y:S02]  /*1c300*/  R2UR UR6, R6 ;  /* 0x00000000060672ca */ /* 0x000fe400000e0000 */
[----:B------:R-:W-:Y:S01]  /*1c310*/  R2UR UR7, R7 ;  /* 0x00000000070772ca */ /* 0x000fe200000e0000 */
[----:B------:R-:W-:Y:S01]  /*1c320*/  IMAD.MOV.U32 R7, RZ, RZ, 0x40000040 ;  /* 0x40000040ff077424 */ /* 0x000fe200078e00ff */
[----:B------:R-:W-:Y:S02]  /*1c330*/  IADD3 R6, R3, 0x200, RZ ;  /* 0x0000020003067810 */ /* 0x000fe40007ffe0ff */
[----:B------:R-:W0:Y:S01]  /*1c340*/  SHFL.BFLY PT, R3, R14, 0x2, 0x1f ;  /* 0x0c401f000e037f89 */ /* 0x000e2200000e0000 */
[----:B------:R-:W-:Y:S02]  /*1c350*/  WARPGROUP.DEPBAR.LE gsb0, 0x0 ;  /* 0x00008000000079c5 */ /* 0x000fe40000010000 */
[----:B------:R-:W-:-:S15]  /*1c360*/  WARPGROUP.ARRIVE ;  /* 0x00000000000079c5 */ /* 0x000fde0000000000 */
[----:B------:R-:W-:-:S03]  /*1c370*/  NOP ;  /* 0x0000000000007918 */ /* 0x000fc60000000000 */
[----:B------:R-:W-:Y:S01]  /*1c380*/  HGMMA.64x256x16.F32 R24, R196, gdesc[UR4].tnspB, R24, gsb0 ;  /* 0x43e00004c4187df0 */ /* 0x000fe20008000818 */
[----:B------:R-:W-:Y:S02]  /*1c390*/  R2UR UR6, R6 ;  /* 0x00000000060672ca */ /* 0x000fe400000e0000 */
[----:B------:R-:W-:Y:S01]  /*1c3a0*/  R2UR UR7, R7 ;  /* 0x00000000070772ca */ /* 0x000fe200000e0000 */
[----:B------:R-:W1:Y:S01]  /*1c3b0*/  SHFL.BFLY PT, R6, R15, 0x2, 0x1f ;  /* 0x0c401f000f067f89 */ /* 0x000e6200000e0000 */
[----:B0-----:R-:W-:-:S05]  /*1c3c0*/  FADD.FTZ R7, R3, R14 ;  /* 0x0000000e03077221 */ /* 0x001fca0000010000 */
[----:B------:R-:W0:Y:S01]  /*1c3d0*/  SHFL.BFLY PT, R8, R7, 0x1, 0x1f ;  /* 0x0c201f0007087f89 */ /* 0x000e2200000e0000 */
[----:B-1----:R-:W-:-:S05]  /*1c3e0*/  FADD.FTZ R6, R6, R15 ;  /* 0x0000000f06067221 */ /* 0x002fca0000010000 */
[----:B------:R-:W1:Y:S01]  /*1c3f0*/  SHFL.BFLY PT, R3, R6, 0x1, 0x1f ;  /* 0x0c201f0006037f89 */ /* 0x000e6200000e0000 */
[----:B0-----:R-:W-:-:S05]  /*1c400*/  FADD.FTZ R16, R7, R8 ;  /* 0x0000000807107221 */ /* 0x001fca0000010000 */
[----:B------:R-:W-:-:S13]  /*1c410*/  FSETP.NE.FTZ.AND P3, PT, R16, RZ, PT ;  /* 0x000000ff1000720b */ /* 0x000fda0003f75000 */
[----:B------:R-:W0:Y:S01]  /*1c420*/  @P3 MUFU.LG2 R10, R16 ;  /* 0x00000010000a3308 */ /* 0x000e220000000c00 */
[----:B-1----:R-:W-:Y:S01]  /*1c430*/  FADD.FTZ R13, R6, R3 ;  /* 0x00000003060d7221 */ /* 0x002fe20000010000 */
[----:B------:R-:W-:Y:S01]  /*1c440*/  SEL R6, RZ, 0x1, P2 ;  /* 0x00000001ff067807 */ /* 0x000fe20001000000 */
[----:B------:R-:W-:-:S03]  /*1c450*/  IMAD.MOV.U32 R3, RZ, RZ, -0x800000 ;  /* 0xff800000ff037424 */ /* 0x000fc600078e00ff */
[----:B------:R-:W-:Y:S02]  /*1c460*/  FSETP.NE.FTZ.AND P0, PT, R13, RZ, PT ;  /* 0x000000ff0d00720b */ /* 0x000fe40003f15000 */
[----:B------:R-:W-:Y:S02]  /*1c470*/  LOP3.LUT R223, R223, R6, RZ, 0x3c, !PT ;  /* 0x00000006dfdf7212 */ /* 0x000fe400078e3cff */
[----:B------:R-:W-:Y:S01]  /*1c480*/  MOV R6, RZ ;  /* 0x000000ff00067202 */ /* 0x000fe20000000f00 */
[----:B0-----:R-:W-:-:S05]  /*1c490*/  @P3 FMUL.FTZ R7, R10, 0.69314718246459960938 ;  /* 0x3f3172180a073820 */ /* 0x001fca0000410000 */
[----:B------:R-:W-:Y:S03]  /*1c4a0*/  @P3 MUFU.RCP R6, R16 ;  /* 0x0000001000063308 */ /* 0x000fe60000001000 */
[C---:B------:R-:W-:Y:S01]  /*1c4b0*/  @P0 FMUL.FTZ R8, R2.reuse, 0.69314718246459960938 ;  /* 0x3f31721802080820 */ /* 0x040fe20000410000 */
[----:B------:R-:W-:-:S04]  /*1c4c0*/  @P3 FMUL.FTZ R2, R2, 0.69314718246459960938 ;  /* 0x3f31721802023820 */ /* 0x000fc80000410000 */
[----:B------:R-:W0:Y:S01]  /*1c4d0*/  @P0 MUFU.LG2 R9, R13 ;  /* 0x0000000d00090308 */ /* 0x000e220000000c00 */
[----:B------:R-:W-:-:S07]  /*1c4e0*/  @P3 FFMA.FTZ R3, R2, R4, R7 ;  /* 0x0000000402033223 */ /* 0x000fce0000010007 */
[----:B------:R-:W1:Y:S01]  /*1c4f0*/  @P0 MUFU.RCP R12, R13 ;  /* 0x0000000d000c0308 */ /* 0x000e620000001000 */
[----:B0-----:R-:W-:-:S04]  /*1c500*/  @P0 FMUL.FTZ R9, R9, 0.69314718246459960938 ;  /* 0x3f31721809090820 */ /* 0x001fc80000410000 */
[----:B------:R-:W-:Y:S01]  /*1c510*/  @P0 FFMA.FTZ R0, R8, R5, R9 ;  /* 0x0000000508000223 */ /* 0x000fe20000010009 */
[----:B------:R-:W-:Y:S01]  /*1c520*/  PLOP3.LUT P0, PT, PT, PT, PT, 0x8, 0x0 ;  /* 0x000000000000781c */ /* 0x000fe20003f0e170 */
[----:B------:R-:W-:Y:S02]  /*1c530*/  WARPGROUP.DEPBAR.LE gsb0, 0x0 ;  /* 0x00008000000079c5 */ /* 0x000fe40000010000 */
[----:B------:R-:W-:-:S06]  /*1c540*/  WARPGROUP.ARRIVE ;  /* 0x00000000000079c5 */ /* 0x000fcc0000000000 */
[----:B------:R-:W-:Y:S03]  /*1c550*/  HGMMA.64x256x16.F32 R24, R192, gdesc[UR4].tnspB, R24, gsb0 ;  /* 0x43e00004c0187df0 */ /* 0x000fe60008000818 */
[----:B------:R-:W-:Y:S02]  /*1c560*/  WARPGROUP.DEPBAR.LE gsb0, 0x0 ;  /* 0x00008000000079c5 */ /* 0x000fe40000010000 */
[-C--:B-1----:R-:W-:Y:S01]  /*1c570*/  FMUL.FTZ R4, R24, R12.reuse ;  /* 0x0000000c18047220 */ /* 0x082fe20000410000 */
[-C--:B------:R-:W-:Y:S01]  /*1c580*/  FMUL.FTZ R160, R44, R12.reuse ;  /* 0x0000000c2ca07220 */ /* 0x080fe20000410000 */
[-C--:B------:R-:W-:Y:S01]  /*1c590*/  FMUL.FTZ R163, R56, R12.reuse ;  /* 0x0000000c38a37220 */ /* 0x080fe20000410000 */
[----:B------:R-:W-:Y:S01]  /*1c5a0*/  FMUL.FTZ R169, R80, R12 ;  /* 0x0000000c50a97220 */ /* 0x000fe20000410000 */
[-C--:B------:R-:W-:Y:S01]  /*1c5b0*/  FMUL.FTZ R10, R27, R6.reuse ;  /* 0x000000061b0a7220 */ /* 0x080fe20000410000 */
[----:B------:R-:W-:Y:S01]  /*1c5c0*/  FMUL.FTZ R8, R31, R6 ;  /* 0x000000061f087220 */ /* 0x000fe20000410000 */
[----:B------:R0:W-:Y:S01]  /*1c5d0*/  @!P1 SYNCS.ARRIVE.TRANS64.RED.A1T0 RZ, [R11+URZ], RZ ;  /* 0x000000ff0bff99a7 */ /* 0x0001e2000810043f */
        /* <DEDUP_REMOVED lines=61> */
[----:B------:R-:W-:Y:S01]  /*1c9b0*/  FMUL.FTZ R31, R63, R6 ;  /* 0x000000063f1f7220 */ /* 0x000fe20000410000 */
        /* <DEDUP_REMOVED lines=8> */
[-C--:B0-----:R-:W-:Y:S01]  /*1ca40*/  FMUL.FTZ R11, R46, R6.reuse ;  /* 0x000000062e0b7220 */ /* 0x081fe20000410000 */
        /* <DEDUP_REMOVED lines=50> */
[----:B------:R-:W-:-:S07]  /*1cd70*/  FMUL.FTZ R76, R151, R6 ;  /* 0x00000006974c7220 */ /* 0x000fce0000410000 */
.L_x_570:
[----:B------:R-:W0:Y:S08]  /*1cd80*/  S2UR UR5, SR_CgaCtaId ;  /* 0x00000000000579c3 */ /* 0x000e300000008800 */
[----:B------:R-:W-:Y:S06]  /*1cd90*/  BAR.SYNC.DEFER_BLOCKING 0x5, 0x120 ;  /* 0x0144800000007b1d */ /* 0x000fec0000010000 */
[----:B------:R-:W-:Y:S01]  /*1cda0*/  UMOV UR4, 0x400 ;  /* 0x0000040000047882 */ /* 0x000fe20000000000 */
[----:B------:R-:W-:Y:S01]  /*1cdb0*/  BSSY B0, `(.L_x_663) ;  /* 0x0000293000007945 */ /* 0x000fe20003800000 */
[----:B0-----:R-:W-:-:S06]  /*1cdc0*/  ULEA UR4, UR5, UR4, 0x18 ;  /* 0x0000000405047291 */ /* 0x001fcc000f8ec03f */
[----:B------:R-:W-:-:S05]  /*1cdd0*/  IMAD.U32 R16, RZ, RZ, UR4 ;  /* 0x00000004ff107e24 */ /* 0x000fca000f8e00ff */
[----:B------:R0:W1:Y:S01]  /*1cde0*/  LDS.128 R148, [R16+0x388d0] ;  /* 0x0388d00010947984 */ /* 0x0000620000000c00 */
[----:B------:R-:W-:Y:S06]  /*1cdf0*/  BAR.ARV 0x4, 0x120 ;  /* 0x0104800000007b1d */ /* 0x000fec0000002000 */
[----:B------:R-:W-:Y:S05]  /*1ce00*/  @P0 BRA `(.L_x_664) ;  /* 0x0000001c00580947 */ /* 0x000fea0003800000 */
[----:B------:R-:W2:Y:S04]  /*1ce10*/  LDL R6, [R1+0x90] ;  /* 0x0000900001067983 */ /* 0x000ea80000100800 */
[----:B-1----:R-:W3:Y:S01]  /*1ce20*/  LDL R148, [R1+0x5c] ;  /* 0x00005c0001947983 */ /* 0x002ee20000100800 */
[----:B------:R-:W1:Y:S01]  /*1ce30*/  S2R R21, SR_SWINHI ;  /* 0x0000000000157919 */ /* 0x000e620000002f00 */
[----:B------:R-:W-:Y:S01]  /*1ce40*/  F2FP.F16.F32.PACK_AB R5, R10, R5 ;  /* 0x000000050a05723e */ /* 0x000fe200000000ff */
[----:B------:R-:W-:Y:S01]  /*1ce50*/  ULDC.64 UR4, c[0x0][0xbd8] ;  /* 0x0002f60000047ab9 */ /* 0x000fe20000000a00 */
[----:B------:R-:W-:Y:S02]  /*1ce60*/  MOV R14, R16 ;  /* 0x00000010000e7202 */ /* 0x000fe40000000f00 */
[----:B-1----:R-:W-:-:S02]  /*1ce70*/  MOV R15, R21 ;  /* 0x00000015000f7202 */ /* 0x002fc40000000f00 */
        /* <DEDUP_REMOVED lines=11> */
[----:B-----5:R-:W-:Y:S01]  /*1cf30*/  F2FP.F16.F32.PACK_AB R147, R76, R72 ;  /* 0x000000484c93723e */ /* 0x020fe200000000ff */
[----:B------:R-:W-:Y:S01]  /*1cf40*/  ULDC.64 UR6, c[0x0][0x208] ;  /* 0x0000820000067ab9 */ /* 0x000fe20000000a00 */
[----:B------:R-:W-:Y:S01]  /*1cf50*/  BAR.SYNC.DEFER_BLOCKING 0x1, 0x100 ;  /* 0x0044000000007b1d */ /* 0x000fe20000010000 */
[----:B--2---:R-:W-:-:S03]  /*1cf60*/  IMAD.WIDE R120, R6, 0x2, R14 ;  /* 0x0000000206787825 */ /* 0x004fc600078e020e */
[C---:B------:R-:W-:Y:S02]  /*1cf70*/  IADD3 R6, P1, R120.reuse, 0x20, RZ ;  /* 0x0000002078067810 */ /* 0x040fe40007f3e0ff */
[----:B------:R-:W-:Y:S02]  /*1cf80*/  IADD3 R46, P0, R120, 0x40, RZ ;  /* 0x00000040782e7810 */ /* 0x000fe40007f1e0ff */
[----:B------:R-:W-:Y:S02]  /*1cf90*/  LOP3.LUT R88, R6, 0x380, RZ, 0xc0, !PT ;  /* 0x0000038006587812 */ /* 0x000fe400078ec0ff */
[----:B------:R-:W-:Y:S02]  /*1cfa0*/  IADD3 R100, P3, R120, 0x4000, RZ ;  /* 0x0000400078647810 */ /* 0x000fe40007f7e0ff */
[----:B------:R-:W-:Y:S02]  /*1cfb0*/  LOP3.LUT R92, R46, 0x380, RZ, 0xc0, !PT ;  /* 0x000003802e5c7812 */ /* 0x000fe400078ec0ff */
[----:B------:R-:W-:-:S02]  /*1cfc0*/  IADD3.X R89, RZ, R121, RZ, P1, !PT ;  /* 0x00000079ff597210 */ /* 0x000fc40000ffe4ff */
[----:B------:R-:W-:Y:S02]  /*1cfd0*/  SHF.R.U64 R88, R88, 0x3, RZ ;  /* 0x0000000358587819 */ /* 0x000fe400000012ff */
[C---:B------:R-:W-:Y:S02]  /*1cfe0*/  IADD3 R108, P1, R120.reuse, 0x8000, RZ ;  /* 0x00008000786c7810 */ /* 0x040fe40007f3e0ff */
[----:B------:R-:W-:Y:S02]  /*1cff0*/  IADD3 R84, P4, R120, 0x60, RZ ;  /* 0x0000006078547810 */ /* 0x000fe40007f9e0ff */
[----:B------:R-:W-:Y:S02]  /*1d000*/  LOP3.LUT R118, R100, 0x380, RZ, 0xc0, !PT ;  /* 0x0000038064767812 */ /* 0x000fe400078ec0ff */
[----:B------:R-:W-:Y:S02]  /*1d010*/  SHF.R.U64 R92, R92, 0x3, RZ ;  /* 0x000000035c5c7819 */ /* 0x000fe400000012ff */
[----:B------:R-:W-:-:S02]  /*1d020*/  IADD3 R106, P2, R120, 0x4060, RZ ;  /* 0x00004060786a7810 */ /* 0x000fc40007f5e0ff */
[----:B------:R-:W-:Y:S02]  /*1d030*/  LOP3.LUT R88, R88, R6, RZ, 0x3c, !PT ;  /* 0x0000000658587212 */ /* 0x000fe400078e3cff */
[----:B------:R-:W-:Y:S02]  /*1d040*/  LOP3.LUT R6, R108, 0x380, RZ, 0xc0, !PT ;  /* 0x000003806c067812 */ /* 0x000fe400078ec0ff */
[----:B------:R-:W-:Y:S02]  /*1d050*/  LOP3.LUT R96, R84, 0x380, RZ, 0xc0, !PT ;  /* 0x0000038054607812 */ /* 0x000fe400078ec0ff */
[----:B------:R-:W-:Y:S02]  /*1d060*/  SHF.R.U64 R118, R118, 0x3, RZ ;  /* 0x0000000376767819 */ /* 0x000fe400000012ff */
[----:B------:R-:W-:Y:S02]  /*1d070*/  LOP3.LUT R92, R92, R46, RZ, 0x3c, !PT ;  /* 0x0000002e5c5c7212 */ /* 0x000fe400078e3cff */
[----:B------:R-:W-:-:S02]  /*1d080*/  IADD3 R102, P6, R120, 0x4020, RZ ;  /* 0x0000402078667810 */ /* 0x000fc40007fde0ff */
[----:B------:R-:W-:Y:S01]  /*1d090*/  LOP3.LUT R46, R106, 0x380, RZ, 0xc0, !PT ;  /* 0x000003806a2e7812 */ /* 0x000fe200078ec0ff */
[----:B------:R-:W-:Y:S01]  /*1d0a0*/  IMAD.X R101, RZ, RZ, R121, P3 ;  /* 0x000000ffff657224 */ /* 0x000fe200018e0679 */
[----:B------:R-:W-:Y:S02]  /*1d0b0*/  SHF.R.U64 R6, R6, 0x3, RZ ;  /* 0x0000000306067819 */ /* 0x000fe400000012ff */
[----:B------:R-:W-:Y:S02]  /*1d0c0*/  IADD3 R114, P3, R120, 0x8060, RZ ;  /* 0x0000806078727810 */ /* 0x000fe40007f7e0ff */
[----:B------:R-:W-:Y:S02]  /*1d0d0*/  SHF.R.U64 R96, R96, 0x3, RZ ;  /* 0x0000000360607819 */ /* 0x000fe400000012ff */
[----:B------:R-:W-:Y:S02]  /*1d0e0*/  LOP3.LUT R100, R118, R100, RZ, 0x3c, !PT ;  /* 0x0000006476647212 */ /* 0x000fe400078e3cff */
[----:B------:R-:W-:-:S02]  /*1d0f0*/  LOP3.LUT R21, R120, 0x380, RZ, 0xc0, !PT ;  /* 0x0000038078157812 */ /* 0x000fc400078ec0ff */
[----:B------:R-:W-:Y:S02]  /*1d100*/  IADD3 R104, P5, R120, 0x4040, RZ ;  /* 0x0000404078687810 */ /* 0x000fe40007fbe0ff */
[----:B------:R-:W-:Y:S02]  /*1d110*/  IADD3.X R103, RZ, R121, RZ, P6, !PT ;  /* 0x00000079ff677210 */ /* 0x000fe400037fe4ff */
[----:B------:R-:W-:Y:S02]  /*1d120*/  LOP3.LUT R118, R102, 0x380, RZ, 0xc0, !PT ;  /* 0x0000038066767812 */ /* 0x000fe400078ec0ff */
[----:B------:R-:W-:Y:S02]  /*1d130*/  SHF.R.U64 R46, R46, 0x3, RZ ;  /* 0x000000032e2e7819 */ /* 0x000fe400000012ff */
[----:B------:R-:W-:Y:S02]  /*1d140*/  IADD3 R116, P6, R120, 0xc000, RZ ;  /* 0x0000c00078747810 */ /* 0x000fe40007fde0ff */
[----:B------:R-:W-:-:S02]  /*1d150*/  LOP3.LUT R108, R6, R108, RZ, 0x3c, !PT ;  /* 0x0000006c066c7212 */ /* 0x000fc400078e3cff */
[----:B------:R-:W-:Y:S02]  /*1d160*/  LOP3.LUT R96, R96, R84, RZ, 0x3c, !PT ;  /* 0x0000005460607212 */ /* 0x000fe400078e3cff */
[----:B------:R-:W-:Y:S01]  /*1d170*/  LOP3.LUT R6, R114, 0x380, RZ, 0xc0, !PT ;  /* 0x0000038072067812 */ /* 0x000fe200078ec0ff */
[----:B------:R-:W-:Y:S01]  /*1d180*/  IMAD.X R105, RZ, RZ, R121, P5 ;  /* 0x000000ffff697224 */ /* 0x000fe200028e0679 */
[----:B------:R-:W-:Y:S02]  /*1d190*/  IADD3.X R97, RZ, R121, RZ, P4, !PT ;  /* 0x00000079ff617210 */ /* 0x000fe400027fe4ff */
[----:B------:R-:W-:Y:S02]  /*1d1a0*/  SHF.R.U64 R21, R21, 0x3, RZ ;  /* 0x0000000315157819 */ /* 0x000fe400000012ff */
[----:B------:R-:W-:Y:S02]  /*1d1b0*/  LOP3.LUT R84, R104, 0x380, RZ, 0xc0, !PT ;  /* 0x0000038068547812 */ /* 0x000fe400078ec0ff */
[----:B------:R-:W-:-:S02]  /*1d1c0*/  SHF.R.U64 R118, R118, 0x3, RZ ;  /* 0x0000000376767819 */ /* 0x000fc400000012ff */
[----:B------:R-:W-:Y:S01]  /*1d1d0*/  LOP3.LUT R106, R46, R106, RZ, 0x3c, !PT ;  /* 0x0000006a2e6a7212 */ /* 0x000fe200078e3cff */
[--C-:B------:R-:W-:Y:S01]  /*1d1e0*/  IMAD.X R93, RZ, RZ, R121.reuse, P0 ;  /* 0x000000ffff5d7224 */ /* 0x100fe200000e0679 */
[----:B------:R-:W-:Y:S01]  /*1d1f0*/  IADD3 R112, P4, R120, 0x8040, RZ ;  /* 0x0000804078707810 */ /* 0x000fe20007f9e0ff */
[----:B------:R-:W-:Y:S01]  /*1d200*/  IMAD.X R109, RZ, RZ, R121, P1 ;  /* 0x000000ffff6d7224 */ /* 0x000fe200008e0679 */
[----:B------:R-:W-:Y:S02]  /*1d210*/  LOP3.LUT R46, R116, 0x380, RZ, 0xc0, !PT ;  /* 0x00000380742e7812 */ /* 0x000fe400078ec0ff */
[C---:B------:R-:W-:Y:S02]  /*1d220*/  IADD3 R20, P5, R120.reuse, 0xc020, RZ ;  /* 0x0000c02078147810 */ /* 0x040fe40007fbe0ff */
[----:B------:R-:W-:Y:S02]  /*1d230*/  IADD3.X R107, RZ, R121, RZ, P2, !PT ;  /* 0x00000079ff6b7210 */ /* 0x000fe400017fe4ff */
[----:B------:R-:W-:-:S02]  /*1d240*/  IADD3 R110, P0, R120, 0x8020, RZ ;  /* 0x00008020786e7810 */ /* 0x000fc40007f1e0ff */
[C---:B------:R-:W-:Y:S02]  /*1d250*/  IADD3 R26, P2, R120.reuse, 0xc040, RZ ;  /* 0x0000c040781a7810 */ /* 0x040fe40007f5e0ff */
[----:B------:R-:W-:Y:S02]  /*1d260*/  IADD3 R30, P1, R120, 0xc060, RZ ;  /* 0x0000c060781e7810 */ /* 0x000fe40007f3e0ff */
[----:B------:R-:W-:Y:S02]  /*1d270*/  SHF.R.U64 R6, R6, 0x3, RZ ;  /* 0x0000000306067819 */ /* 0x000fe400000012ff */
[----:B------:R-:W-:Y:S02]  /*1d280*/  LOP3.LUT R120, R21, R120, RZ, 0x3c, !PT ;  /* 0x0000007815787212 */ /* 0x000fe400078e3cff */
[----:B------:R-:W-:Y:S02]  /*1d290*/  SHF.R.U64 R84, R84, 0x3, RZ ;  /* 0x0000000354547819 */ /* 0x000fe400000012ff */
[----:B------:R-:W-:-:S02]  /*1d2a0*/  LOP3.LUT R102, R118, R102, RZ, 0x3c, !PT ;  /* 0x0000006676667212 */ /* 0x000fc400078e3cff */
[----:B------:R-:W-:Y:S02]  /*1d2b0*/  LOP3.LUT R118, R112, 0x380, RZ, 0xc0, !PT ;  /* 0x0000038070767812 */ /* 0x000fe400078ec0ff */
[----:B------:R-:W-:Y:S02]  /*1d2c0*/  SHF.R.U64 R46, R46, 0x3, RZ ;  /* 0x000000032e2e7819 */ /* 0x000fe400000012ff */
[----:B------:R-:W-:Y:S02]  /*1d2d0*/  LOP3.LUT R10, R20, 0x380, RZ, 0xc0, !PT ;  /* 0x00000380140a7812 */ /* 0x000fe400078ec0ff */
[----:B------:R-:W-:Y:S02]  /*1d2e0*/  LOP3.LUT R114, R6, R114, RZ, 0x3c, !PT ;  /* 0x0000007206727212 */ /* 0x000fe400078e3cff */
[----:B------:R-:W-:Y:S02]  /*1d2f0*/  LOP3.LUT R104, R84, R104, RZ, 0x3c, !PT ;  /* 0x0000006854687212 */ /* 0x000fe400078e3cff */
[----:B------:R-:W-:-:S02]  /*1d300*/  MOV R120, R120 ;  /* 0x0000007800787202 */ /* 0x000fc40000000f00 */
[----:B------:R-:W-:Y:S02]  /*1d310*/  F2FP.F16.F32.PACK_AB R6, R29, R28 ;  /* 0x0000001c1d06723e */ /* 0x000fe400000000ff */
[----:B------:R-:W-:Y:S02]  /*1d320*/  LOP3.LUT R84, R110, 0x380, RZ, 0xc0, !PT ;  /* 0x000003806e547812 */ /* 0x000fe400078ec0ff */
[----:B------:R-:W-:Y:S02]  /*1d330*/  SHF.R.U64 R118, R118, 0x3, RZ ;  /* 0x0000000376767819 */ /* 0x000fe400000012ff */
[----:B------:R-:W-:Y:S02]  /*1d340*/  LOP3.LUT R116, R46, R116, RZ, 0x3c, !PT ;  /* 0x000000742e747212 */ /* 0x000fe400078e3cff */
[----:B------:R-:W-:Y:S02]  /*1d350*/  LOP3.LUT R25, R26, 0x380, RZ, 0xc0, !PT ;  /* 0x000003801a197812 */ /* 0x000fe400078ec0ff */
[----:B------:R-:W-:-:S02]  /*1d360*/  LOP3.LUT R46, R30, 0x380, RZ, 0xc0, !PT ;  /* 0x000003801e2e7812 */ /* 0x000fc400078ec0ff */
[----:B------:R-:W-:Y:S01]  /*1d370*/  SHF.R.U64 R10, R10, 0x3, RZ ;  /* 0x000000030a0a7819 */ /* 0x000fe200000012ff */
[----:B------:R1:W-:Y:S01]  /*1d380*/  STSM.16.M88.4 [R120], R4 ;  /* 0x0000000478007844 */ /* 0x0003e20000000200 */
[----:B------:R-:W-:Y:S02]  /*1d390*/  SHF.R.U64 R84, R84, 0x3, RZ ;  /* 0x0000000354547819 */ /* 0x000fe400000012ff */
[----:B------:R-:W-:Y:S02]  /*1d3a0*/  LOP3.LUT R112, R118, R112, RZ, 0x3c, !PT ;  /* 0x0000007076707212 */ /* 0x000fe400078e3cff */
[----:B------:R-:W-:Y:S02]  /*1d3b0*/  SHF.R.U64 R25, R25, 0x3, RZ ;  /* 0x0000000319197819 */ /* 0x000fe400000012ff */
[----:B------:R-:W-:Y:S02]  /*1d3c0*/  SHF.R.U64 R46, R46, 0x3, RZ ;  /* 0x000000032e2e7819 */ /* 0x000fe400000012ff */
[----:B------:R-:W-:-:S02]  /*1d3d0*/  LOP3.LUT R118, R10, R20, RZ, 0x3c, !PT ;  /* 0x000000140a767212 */ /* 0x000fc400078e3cff */
[----:B------:R-:W-:Y:S02]  /*1d3e0*/  MOV R88, R88 ;  /* 0x0000005800587202 */ /* 0x000fe40000000f00 */
[----:B------:R-:W-:Y:S02]  /*1d3f0*/  MOV R92, R92 ;  /* 0x0000005c005c7202 */ /* 0x000fe40000000f00 */
[----:B------:R-:W-:Y:S02]  /*1d400*/  F2FP.F16.F32.PACK_AB R10, R45, R160 ;  /* 0x000000a02d0a723e */ /* 0x000fe400000000ff */
[----:B-1----:R-:W-:Y:S02]  /*1d410*/  F2FP.F16.F32.PACK_AB R4, R33, R32 ;  /* 0x000000202104723e */ /* 0x002fe400000000ff */
[----:B------:R-:W-:Y:S02]  /*1d420*/  F2FP.F16.F32.PACK_AB R5, R35, R34 ;  /* 0x000000222305723e */ /* 0x000fe400000000ff */
[----:B------:R-:W-:-:S02]  /*1d430*/  F2FP.F16.F32.PACK_AB R6, R37, R24 ;  /* 0x000000182506723e */ /* 0x000fc400000000ff */
[----:B------:R-:W-:Y:S02]  /*1d440*/  F2FP.F16.F32.PACK_AB R7, R39, R38 ;  /* 0x000000262707723e */ /* 0x000fe400000000ff */
[----:B------:R-:W-:Y:S02]  /*1d450*/  LOP3.LUT R110, R84, R110, RZ, 0x3c, !PT ;  /* 0x0000006e546e7212 */ /* 0x000fe400078e3cff */
[----:B------:R-:W-:Y:S01]  /*1d460*/  LOP3.LUT R20, R25, R26, RZ, 0x3c, !PT ;  /* 0x0000001a19147212 */ /* 0x000fe200078e3cff */
[----:B------:R1:W-:Y:S01]  /*1d470*/  STSM.16.M88.4 [R88], R4 ;  /* 0x0000000458007844 */ /* 0x0003e20000000200 */
[----:B------:R-:W-:Y:S02]  /*1d480*/  LOP3.LUT R84, R46, R30, RZ, 0x3c, !PT ;  /* 0x0000001e2e547212 */ /* 0x000fe400078e3cff */
[----:B------:R-:W-:Y:S02]  /*1d490*/  MOV R96, R96 ;  /* 0x0000006000607202 */ /* 0x000fe40000000f00 */
[----:B------:R-:W-:-:S02]  /*1d4a0*/  F2FP.F16.F32.PACK_AB R24, R49, R161 ;  /* 0x000000a13118723e */ /* 0x000fc400000000ff */
[----:B------:R-:W-:Y:S02]  /*1d4b0*/  F2FP.F16.F32.PACK_AB R25, R51, R50 ;  /* 0x000000323319723e */ /* 0x000fe400000000ff */
[----:B------:R-:W-:Y:S01]  /*1d4c0*/  F2FP.F16.F32.PACK_AB R26, R53, R162 ;  /* 0x000000a2351a723e */ /* 0x000fe200000000ff */
[----:B------:R2:W-:Y:S01]  /*1d4d0*/  STSM.16.M88.4 [R92], R8 ;  /* 0x000000085c007844 */ /* 0x0005e20000000200 */
[----:B------:R-:W-:Y:S02]  /*1d4e0*/  MOV R100, R100 ;  /* 0x0000006400647202 */ /* 0x000fe40000000f00 */
[----:B------:R-:W-:Y:S02]  /*1d4f0*/  F2FP.F16.F32.PACK_AB R28, R57, R163 ;  /* 0x000000a3391c723e */ /* 0x000fe400000000ff */
[----:B------:R-:W-:Y:S02]  /*1d500*/  F2FP.F16.F32.PACK_AB R29, R59, R58 ;  /* 0x0000003a3b1d723e */ /* 0x000fe400000000ff */
[----:B------:R-:W-:Y:S01]  /*1d510*/  F2FP.F16.F32.PACK_AB R30, R61, R164 ;  /* 0x000000a43d1e723e */ /* 0x000fe200000000ff */
[----:B------:R-:W-:Y:S01]  /*1d520*/  IMAD.X R113, RZ, RZ, R121, P4 ;  /* 0x000000ffff717224 */ /* 0x000fe200020e0679 */
[----:B------:R-:W-:-:S02]  /*1d530*/  MOV R102, R102 ;  /* 0x0000006600667202 */ /* 0x000fc40000000f00 */
[----:B-1----:R-:W-:Y:S02]  /*1d540*/  F2FP.F16.F32.PACK_AB R4, R65, R165 ;  /* 0x000000a54104723e */ /* 0x002fe400000000ff */
[----:B------:R-:W-:Y:S02]  /*1d550*/  F2FP.F16.F32.PACK_AB R5, R67, R66 ;  /* 0x000000424305723e */ /* 0x000fe400000000ff */
[----:B------:R-:W-:Y:S02]  /*1d560*/  F2FP.F16.F32.PACK_AB R6, R69, R166 ;  /* 0x000000a64506723e */ /* 0x000fe400000000ff */
[----:B------:R-:W-:Y:S02]  /*1d570*/  F2FP.F16.F32.PACK_AB R7, R71, R70 ;  /* 0x000000464707723e */ /* 0x000fe400000000ff */
[----:B------:R-:W-:Y:S02]  /*1d580*/  IADD3.X R111, RZ, R121, RZ, P0, !PT ;  /* 0x00000079ff6f7210 */ /* 0x000fe400007fe4ff */
[----:B------:R-:W-:-:S02]  /*1d590*/  MOV R104, R104 ;  /* 0x0000006800687202 */ /* 0x000fc40000000f00 */
[----:B--2---:R-:W-:Y:S02]  /*1d5a0*/  F2FP.F16.F32.PACK_AB R8, R73, R167 ;  /* 0x000000a74908723e */ /* 0x004fe400000000ff */
[----:B------:R-:W-:Y:S02]  /*1d5b0*/  F2FP.F16.F32.PACK_AB R9, R75, R74 ;  /* 0x0000004a4b09723e */ /* 0x000fe400000000ff */
[----:B------:R-:W-:Y:S02]  /*1d5c0*/  F2FP.F16.F32.PACK_AB R10, R77, R168 ;  /* 0x000000a84d0a723e */ /* 0x000fe400000000ff */
[----:B------:R-:W-:Y:S01]  /*1d5d0*/  F2FP.F16.F32.PACK_AB R11, R79, R78 ;  /* 0x0000004e4f0b723e */ /* 0x000fe200000000ff */
[----:B------:R-:W-:Y:S01]  /*1d5e0*/  STSM.16.M88.4 [R96], R24 ;  /* 0x0000001860007844 */ /* 0x000fe20000000200 */
[----:B------:R-:W-:Y:S02]  /*1d5f0*/  IADD3.X R115, RZ, R121, RZ, P3, !PT ;  /* 0x00000079ff737210 */ /* 0x000fe40001ffe4ff */
[----:B------:R-:W-:Y:S01]  /*1d600*/  MOV R106, R106 ;  /* 0x0000006a006a7202 */ /* 0x000fe20000000f00 */
[----:B------:R-:W-:Y:S01]  /*1d610*/  STSM.16.M88.4 [R100], R28 ;  /* 0x0000001c64007844 */ /* 0x000fe20000000200 */
[----:B------:R-:W-:-:S02]  /*1d620*/  F2FP.F16.F32.PACK_AB R32, R81, R169 ;  /* 0x000000a95120723e */ /* 0x000fc400000000ff */
[----:B------:R-:W-:Y:S02]  /*1d630*/  F2FP.F16.F32.PACK_AB R33, R83, R82 ;  /* 0x000000525321723e */ /* 0x000fe400000000ff */
[----:B------:R-:W-:Y:S02]  /*1d640*/  F2FP.F16.F32.PACK_AB R34, R44, R170 ;  /* 0x000000aa2c22723e */ /* 0x000fe400000000ff */
[----:B------:R-:W-:Y:S01]  /*1d650*/  F2FP.F16.F32.PACK_AB R35, R87, R86 ;  /* 0x000000565723723e */ /* 0x000fe200000000ff */
[----:B------:R1:W-:Y:S01]  /*1d660*/  STSM.16.M88.4 [R102], R4 ;  /* 0x0000000466007844 */ /* 0x0003e20000000200 */
[----:B------:R-:W-:Y:S02]  /*1d670*/  MOV R108, R108 ;  /* 0x0000006c006c7202 */ /* 0x000fe40000000f00 */
[----:B------:R-:W-:Y:S02]  /*1d680*/  F2FP.F16.F32.PACK_AB R44, R56, R171 ;  /* 0x000000ab382c723e */ /* 0x000fe400000000ff */
[----:B------:R-:W-:-:S02]  /*1d690*/  F2FP.F16.F32.PACK_AB R45, R91, R90 ;  /* 0x0000005a5b2d723e */ /* 0x000fc400000000ff */
[----:B------:R-:W-:Y:S01]  /*1d6a0*/  F2FP.F16.F32.PACK_AB R46, R80, R172 ;  /* 0x000000ac502e723e */ /* 0x000fe200000000ff */
[----:B------:R2:W-:Y:S01]  /*1d6b0*/  STSM.16.M88.4 [R104], R8 ;  /* 0x0000000868007844 */ /* 0x0005e20000000200 */
[----:B------:R-:W-:Y:S02]  /*1d6c0*/  MOV R110, R110 ;  /* 0x0000006e006e7202 */ /* 0x000fe40000000f00 */
[----:B------:R-:W-:Y:S02]  /*1d6d0*/  F2FP.F16.F32.PACK_AB R56, R152, R173 ;  /* 0x000000ad9838723e */ /* 0x000fe400000000ff */
[----:B------:R-:W-:Y:S02]  /*1d6e0*/  F2FP.F16.F32.PACK_AB R57, R99, R98 ;  /* 0x000000626339723e */ /* 0x000fe400000000ff */
[----:B------:R-:W-:Y:S02]  /*1d6f0*/  F2FP.F16.F32.PACK_AB R58, R153, R174 ;  /* 0x000000ae993a723e */ /* 0x000fe400000000ff */
[----:B------:R-:W-:-:S02]  /*1d700*/  F2FP.F16.F32.PACK_AB R59, R36, R13 ;  /* 0x0000000d243b723e */ /* 0x000fc400000000ff */
[----:B------:R-:W-:Y:S02]  /*1d710*/  MOV R112, R112 ;  /* 0x0000007000707202 */ /* 0x000fe40000000f00 */
[----:B-1----:R-:W-:Y:S02]  /*1d720*/  F2FP.F16.F32.PACK_AB R4, R154, R175 ;  /* 0x000000af9a04723e */ /* 0x002fe400000000ff */
[----:B------:R-:W-:Y:S02]  /*1d730*/  F2FP.F16.F32.PACK_AB R5, R42, R40 ;  /* 0x000000282a05723e */ /* 0x000fe400000000ff */
[----:B------:R-:W-:Y:S02]  /*1d740*/  F2FP.F16.F32.PACK_AB R6, R155, R176 ;  /* 0x000000b09b06723e */ /* 0x000fe400000000ff */
[----:B------:R-:W-:Y:S01]  /*1d750*/  F2FP.F16.F32.PACK_AB R7, R52, R48 ;  /* 0x000000303407723e */ /* 0x000fe200000000ff */
[----:B------:R-:W-:Y:S01]  /*1d760*/  STSM.16.M88.4 [R106], R32 ;  /* 0x000000206a007844 */ /* 0x000fe20000000200 */
[----:B------:R-:W-:-:S02]  /*1d770*/  MOV R114, R114 ;  /* 0x0000007200727202 */ /* 0x000fc40000000f00 */
[----:B--2---:R-:W-:Y:S02]  /*1d780*/  F2FP.F16.F32.PACK_AB R8, R156, R177 ;  /* 0x000000b19c08723e */ /* 0x004fe400000000ff */
[----:B------:R-:W-:Y:S02]  /*1d790*/  F2FP.F16.F32.PACK_AB R9, R60, R55 ;  /* 0x000000373c09723e */ /* 0x000fe400000000ff */
[----:B------:R-:W-:Y:S02]  /*1d7a0*/  F2FP.F16.F32.PACK_AB R10, R157, R178 ;  /* 0x000000b29d0a723e */ /* 0x000fe400000000ff */
[----:B------:R-:W-:Y:S01]  /*1d7b0*/  F2FP.F16.F32.PACK_AB R11, R64, R63 ;  /* 0x0000003f400b723e */ /* 0x000fe200000000ff */
[----:B------:R-:W-:Y:S01]  /*1d7c0*/  STSM.16.M88.4 [R108], R44 ;  /* 0x0000002c6c007844 */ /* 0x000fe20000000200 */
[----:B------:R-:W-:-:S03]  /*1d7d0*/  IMAD.X R117, RZ, RZ, R121, P6 ;  /* 0x000000ffff757224 */ /* 0x000fc600030e0679 */
[----:B------:R-:W-:Y:S01]  /*1d7e0*/  STSM.16.M88.4 [R110], R56 ;  /* 0x000000386e007844 */ /* 0x000fe20000000200 */
[----:B------:R-:W-:-:S03]  /*1d7f0*/  IADD3.X R119, RZ, R121, RZ, P5, !PT ;  /* 0x00000079ff777210 */ /* 0x000fc60002ffe4ff */
[----:B------:R3:W-:Y:S01]  /*1d800*/  STSM.16.M88.4 [R112], R4 ;  /* 0x0000000470007844 */ /* 0x0007e20000000200 */
[----:B------:R-:W-:-:S03]  /*1d810*/  IMAD.X R21, RZ, RZ, R121, P2 ;  /* 0x000000ffff157224 */ /* 0x000fc600010e0679 */
[----:B------:R1:W-:Y:S01]  /*1d820*/  STSM.16.M88.4 [R114], R8 ;  /* 0x0000000872007844 */ /* 0x0003e20000000200 */
[----:B------:R-:W-:Y:S02]  /*1d830*/  IADD3.X R85, RZ, R121, RZ, P1, !PT ;  /* 0x00000079ff557210 */ /* 0x000fe40000ffe4ff */
[----:B------:R-:W-:Y:S02]  /*1d840*/  MOV R116, R116 ;  /* 0x0000007400747202 */ /* 0x000fe40000000f00 */
[----:B------:R-:W-:Y:S02]  /*1d850*/  F2FP.F16.F32.PACK_AB R24, R158, R179 ;  /* 0x000000b39e18723e */ /* 0x000fe400000000ff */
[----:B------:R-:W-:Y:S01]  /*1d860*/  F2FP.F16.F32.PACK_AB R25, R123, R122 ;  /* 0x0000007a7b19723e */ /* 0x000fe200000000ff */
[----:B---3--:R-:W-:Y:S01]  /*1d870*/  IMAD.SHL.U32 R4, R148, 0x4, RZ ;  /* 0x0000000494047824 */ /* 0x008fe200078e00ff */
[----:B-1----:R-:W-:Y:S02]  /*1d880*/  SHF.R.S32.HI R10, RZ, 0x1f, R148 ;  /* 0x0000001fff0a7819 */ /* 0x002fe40000011494 */
[----:B------:R-:W-:-:S02]  /*1d890*/  F2FP.F16.F32.PACK_AB R26, R125, R124 ;  /* 0x0000007c7d1a723e */ /* 0x000fc400000000ff */
[----:B------:R-:W-:Y:S02]  /*1d8a0*/  F2FP.F16.F32.PACK_AB R27, R127, R126 ;  /* 0x0000007e7f1b723e */ /* 0x000fe400000000ff */
[----:B------:R-:W-:Y:S02]  /*1d8b0*/  ISETP.NE.U32.AND P3, PT, RZ, UR4, PT ;  /* 0x00000004ff007c0c */ /* 0x000fe4000bf65070 */
[----:B------:R-:W-:Y:S02]  /*1d8c0*/  SHF.L.U64.HI R8, R148, 0x2, R10 ;  /* 0x0000000294087819 */ /* 0x000fe4000001020a */
[----:B------:R-:W-:Y:S02]  /*1d8d0*/  IADD3 R6, P0, R4, UR4, RZ ;  /* 0x0000000404067c10 */ /* 0x000fe4000ff1e0ff */
[----:B------:R-:W-:Y:S02]  /*1d8e0*/  MOV R118, R118 ;  /* 0x0000007600767202 */ /* 0x000fe40000000f00 */
[----:B------:R-:W-:-:S02]  /*1d8f0*/  F2FP.F16.F32.PACK_AB R28, R129, R128 ;  /* 0x00000080811c723e */ /* 0x000fc400000000ff */
[----:B------:R-:W-:Y:S02]  /*1d900*/  F2FP.F16.F32.PACK_AB R29, R131, R130 ;  /* 0x00000082831d723e */ /* 0x000fe400000000ff */
[----:B------:R-:W-:Y:S02]  /*1d910*/  F2FP.F16.F32.PACK_AB R30, R133, R132 ;  /* 0x00000084851e723e */ /* 0x000fe400000000ff */
[----:B------:R-:W-:Y:S02]  /*1d920*/  F2FP.F16.F32.PACK_AB R31, R135, R134 ;  /* 0x00000086871f723e */ /* 0x000fe400000000ff */
[----:B------:R-:W-:Y:S02]  /*1d930*/  MOV R20, R20 ;  /* 0x0000001400147202 */ /* 0x000fe40000000f00 */
[----:B------:R-:W-:Y:S02]  /*1d940*/  F2FP.F16.F32.PACK_AB R32, R137, R136 ;  /* 0x000000888920723e */ /* 0x000fe400000000ff */
[----:B------:R-:W-:-:S02]  /*1d950*/  F2FP.F16.F32.PACK_AB R33, R139, R138 ;  /* 0x0000008a8b21723e */ /* 0x000fc400000000ff */
[----:B------:R-:W-:Y:S02]  /*1d960*/  F2FP.F16.F32.PACK_AB R34, R141, R140 ;  /* 0x0000008c8d22723e */ /* 0x000fe400000000ff */
[----:B------:R-:W-:Y:S02]  /*1d970*/  F2FP.F16.F32.PACK_AB R35, R143, R142 ;  /* 0x0000008e8f23723e */ /* 0x000fe400000000ff */
[----:B------:R-:W-:Y:S01]  /*1d980*/  MOV R84, R84 ;  /* 0x0000005400547202 */ /* 0x000fe20000000f00 */
[----:B------:R1:W-:Y:S01]  /*1d990*/  STSM.16.M88.4 [R116], R24 ;  /* 0x0000001874007844 */ /* 0x0003e20000000200 */
[----:B------:R-:W-:Y:S02]  /*1d9a0*/  ISETP.NE.AND.EX P3, PT, RZ, UR5, PT, P3 ;  /* 0x00000005ff007c0c */ /* 0x000fe4000bf65330 */
[----:B------:R-:W-:Y:S01]  /*1d9b0*/  IADD3.X R7, R8, UR5, RZ, P0, !PT ;  /* 0x0000000508077c10 */ /* 0x000fe200087fe4ff */
[----:B------:R-:W-:Y:S01]  /*1d9c0*/  ULDC.64 UR4, c[0x0][0xbe0] ;  /* 0x0002f80000047ab9 */ /* 0x000fe20000000a00 */
[----:B------:R1:W-:Y:S01]  /*1d9d0*/  STSM.16.M88.4 [R118], R28 ;  /* 0x0000001c76007844 */ /* 0x0003e20000000200 */
[----:B------:R-:W-:-:S03]  /*1d9e0*/  ISETP.NE.U32.AND P1, PT, RZ, UR4, PT ;  /* 0x00000004ff007c0c */ /* 0x000fc6000bf25070 */
[----:B------:R1:W-:Y:S01]  /*1d9f0*/  STSM.16.M88.4 [R20], R32 ;  /* 0x0000002014007844 */ /* 0x0003e20000000200 */
[----:B------:R-:W-:-:S03]  /*1da00*/  ISETP.NE.AND.EX P1, PT, RZ, UR5, PT, P1 ;  /* 0x00000005ff007c0c */ /* 0x000fc6000bf25310 */
[----:B------:R1:W-:Y:S01]  /*1da10*/  STSM.16.M88.4 [R84], R144 ;  /* 0x0000009054007844 */ /* 0x0003e20000000200 */
[----:B------:R-:W-:-:S05]  /*1da20*/  IMAD R5, R18, 0x8, R220 ;  /* 0x0000000812057824 */ /* 0x000fca00078e02dc */
[----:B------:R-:W-:Y:S01]  /*1da30*/  SHF.L.U32 R5, R5, 0x3, RZ ;  /* 0x0000000305057819 */ /* 0x000fe200000006ff */
[----:B------:R-:W-:Y:S03]  /*1da40*/  BAR.SYNC.DEFER_BLOCKING 0x1, 0x100 ;  /* 0x0044000000007b1d */ /* 0x000fe60000010000 */
[----:B------:R-:W-:Y:S01]  /*1da50*/  @P1 IADD3 R4, P0, R4, UR4, RZ ;  /* 0x0000000404041c10 */ /* 0x000fe2000ff1e0ff */
[----:B------:R-:W-:Y:S02]  /*1da60*/  IMAD.WIDE R14, R5, 0x2, R14 ;  /* 0x00000002050e7825 */ /* 0x000fe400078e020e */
[----:B------:R-:W-:Y:S01]  /*1da70*/  ULDC UR4, c[0x0][0xa88] ;  /* 0x0002a20000047ab9 */ /* 0x000fe20000000800 */
[----:B------:R-:W-:Y:S01]  /*1da80*/  MOV R77, RZ ;  /* 0x000000ff004d7202 */ /* 0x000fe20000000f00 */
[----:B------:R-:W-:Y:S01]  /*1da90*/  IMAD.U32 R2, RZ, RZ, UR4 ;  /* 0x00000004ff027e24 */ /* 0x000fe2000f8e00ff */
[----:B------:R-:W-:-:S02]  /*1daa0*/  @P1 IADD3.X R5, R8, UR5, RZ, P0, !PT ;  /* 0x0000000508051c10 */ /* 0x000fc400087fe4ff */
[----:B------:R-:W-:-:S04]  /*1dab0*/  IADD3 R9, P0, R14, 0x1000, RZ ;  /* 0x000010000e097810 */ /* 0x000fc80007f1e0ff */
[----:B------:R-:W-:Y:S01]  /*1dac0*/  LOP3.LUT R8, R9, 0x380, RZ, 0xc0, !PT ;  /* 0x0000038009087812 */ /* 0x000fe200078ec0ff */
[----:B------:R1:W5:Y:S04]  /*1dad0*/  @P3 LDG.E R77, desc[UR6][R6.64] ;  /* 0x00000006064d3981 */ /* 0x000368000c1e1900 */
[----:B------:R1:W5:Y:S01]  /*1dae0*/  @P1 LDG.E R2, desc[UR6][R4.64] ;  /* 0x0000000604021981 */ /* 0x000362000c1e1900 */
[----:B------:R-:W-:Y:S05]  /*1daf0*/  @P1 BRA `(.L_x_665) ;  /* 0x0000000000141947 */ /* 0x000fea0003800000 */
[----:B------:R-:W-:Y:S05]  /*1db00*/  @!P3 BRA `(.L_x_665) ;  /* 0x000000000010b947 */ /* 0x000fea0003800000 */
[----:B------:R-:W-:Y:S02]  /*1db10*/  ULDC.64 UR4, c[0x0][0x208] ;  /* 0x0000820000047ab9 */ /* 0x000fe40000000a00 */
[----:B-1----:R-:W2:Y:S04]  /*1db20*/  LDG.E R5, desc[UR4][R6.64] ;  /* 0x0000000406057981 */ /* 0x002ea8000c1e1900 */
[----:B-----5:R-:W2:Y:S02]  /*1db30*/  LDG.E R2, desc[UR4][R6.64+0x4] ;  /* 0x0000040406027981 */ /* 0x020ea4000c1e1900 */
[----:B--2---:R-:W-:-:S07]  /*1db40*/  IADD3 R2, -R5, R2, RZ ;  /* 0x0000000205027210 */ /* 0x004fce0007ffe1ff */
.L_x_665:
[----:B-1----:R-:W2:Y:S01]  /*1db50*/  LDL R6, [R1+0x8c] ;  /* 0x00008c0001067983 */ /* 0x002ea20000100800 */
[----:B------:R-:W-:-:S03]  /*1db60*/  ULDC.64 UR4, c[0x0][0xb70] ;  /* 0x0002dc0000047ab9 */ /* 0x000fc60000000a00 */
[----:B------:R-:W3:Y:S04]  /*1db70*/  LDL.LU R82, [R1+0x60] ;  /* 0x0000600001527983 */ /* 0x000ee80000300800 */
[----:B------:R-:W2:Y:S01]  /*1db80*/  LDL.LU R80, [R1+0x6c] ;  /* 0x00006c0001507983 */ /* 0x000ea20000300800 */
[----:B------:R-:W-:Y:S01]  /*1db90*/  SEL R19, R10, RZ, !P3 ;  /* 0x000000ff0a137207 */ /* 0x000fe20005800000 */
[--C-:B-----5:R-:W-:Y:S01]  /*1dba0*/  IMAD.MOV.U32 R20, RZ, RZ, R77.reuse ;  /* 0x000000ffff147224 */ /* 0x120fe200078e004d */
[----:B------:R-:W-:Y:S01]  /*1dbb0*/  SHF.R.S32.HI R21, RZ, 0x1f, R77 ;  /* 0x0000001fff157819 */ /* 0x000fe2000001144d */
[----:B------:R-:W4:Y:S01]  /*1dbc0*/  LDL R10, [R1+0x70] ;  /* 0x00007000010a7983 */ /* 0x000f220000100800 */
[C---:B------:R-:W-:Y:S02]  /*1dbd0*/  IADD3 R25, P2, R14.reuse, 0x3000, RZ ;  /* 0x000030000e197810 */ /* 0x040fe40007f5e0ff */
[----:B------:R-:W-:Y:S01]  /*1dbe0*/  IADD3 R13, P1, R14, 0x2000, RZ ;  /* 0x000020000e0d7810 */ /* 0x000fe20007f3e0ff */
[----:B------:R-:W4:Y:S01]  /*1dbf0*/  LDL R81, [R1+0x74] ;  /* 0x0000740001517983 */ /* 0x000f220000100800 */
[----:B------:R-:W-:-:S02]  /*1dc00*/  LOP3.LUT R24, R25, 0x380, RZ, 0xc0, !PT ;  /* 0x0000038019187812 */ /* 0x000fc400078ec0ff */
[----:B------:R-:W-:Y:S02]  /*1dc10*/  SHF.R.U64 R8, R8, 0x3, RZ ;  /* 0x0000000308087819 */ /* 0x000fe400000012ff */
[----:B------:R-:W-:Y:S02]  /*1dc20*/  LOP3.LUT R12, R13, 0x380, RZ, 0xc0, !PT ;  /* 0x000003800d0c7812 */ /* 0x000fe400078ec0ff */
[----:B------:R-:W-:Y:S02]  /*1dc30*/  SHF.R.U64 R24, R24, 0x3, RZ ;  /* 0x0000000318187819 */ /* 0x000fe400000012ff */
[----:B------:R-:W-:Y:S02]  /*1dc40*/  LOP3.LUT R8, R8, R9, RZ, 0x3c, !PT ;  /* 0x0000000908087212 */ /* 0x000fe400078e3cff */
[----:B------:R-:W-:Y:S02]  /*1dc50*/  SHF.R.U64 R12, R12, 0x3, RZ ;  /* 0x000000030c0c7819 */ /* 0x000fe400000012ff */
[----:B------:R-:W-:-:S02]  /*1dc60*/  IADD3.X R9, RZ, R15, RZ, P0, !PT ;  /* 0x0000000fff097210 */ /* 0x000fc400007fe4ff */
[----:B------:R-:W-:Y:S02]  /*1dc70*/  LOP3.LUT R24, R24, R25, RZ, 0x3c, !PT ;  /* 0x0000001918187212 */ /* 0x000fe400078e3cff */
[C---:B------:R-:W-:Y:S02]  /*1dc80*/  IADD3 R45, P0, R14.reuse, 0x8000, RZ ;  /* 0x000080000e2d7810 */ /* 0x040fe40007f1e0ff */
[C---:B------:R-:W-:Y:S02]  /*1dc90*/  IADD3 R33, P4, R14.reuse, 0x5000, RZ ;  /* 0x000050000e217810 */ /* 0x040fe40007f9e0ff */
[----:B------:R-:W-:Y:S02]  /*1dca0*/  IADD3 R37, P5, R14, 0x6000, RZ ;  /* 0x000060000e257810 */ /* 0x000fe40007fbe0ff */
[----:B------:R-:W-:Y:S02]  /*1dcb0*/  IADD3.X R25, RZ, R15, RZ, P2, !PT ;  /* 0x0000000fff197210 */ /* 0x000fe400017fe4ff */
[----:B------:R-:W-:Y:S01]  /*1dcc0*/  LOP3.LUT R12, R12, R13, RZ, 0x3c, !PT ;  /* 0x0000000d0c0c7212 */ /* 0x000fe200078e3cff */
[----:B------:R-:W-:Y:S01]  /*1dcd0*/  IMAD.X R13, RZ, RZ, R15, P1 ;  /* 0x000000ffff0d7224 */ /* 0x000fe200008e060f */
[----:B------:R-:W-:-:S02]  /*1dce0*/  IADD3 R53, P2, R14, 0xa000, RZ ;  /* 0x0000a0000e357810 */ /* 0x000fc40007f5e0ff */
[----:B------:R-:W-:Y:S02]  /*1dcf0*/  IADD3 R49, P1, R14, 0x9000, RZ ;  /* 0x000090000e317810 */ /* 0x000fe40007f3e0ff */
[----:B------:R-:W-:Y:S02]  /*1dd00*/  LOP3.LUT R44, R45, 0x380, RZ, 0xc0, !PT ;  /* 0x000003802d2c7812 */ /* 0x000fe400078ec0ff */
[----:B------:R-:W-:Y:S02]  /*1dd10*/  LOP3.LUT R32, R33, 0x380, RZ, 0xc0, !PT ;  /* 0x0000038021207812 */ /* 0x000fe400078ec0ff */
[----:B------:R-:W-:Y:S02]  /*1dd20*/  LOP3.LUT R36, R37, 0x380, RZ, 0xc0, !PT ;  /* 0x0000038025247812 */ /* 0x000fe400078ec0ff */
[----:B------:R-:W-:Y:S02]  /*1dd30*/  LOP3.LUT R52, R53, 0x380, RZ, 0xc0, !PT ;  /* 0x0000038035347812 */ /* 0x000fe400078ec0ff */
[----:B------:R-:W-:-:S02]  /*1dd40*/  LOP3.LUT R48, R49, 0x380, RZ, 0xc0, !PT ;  /* 0x0000038031307812 */ /* 0x000fc400078ec0ff */
[----:B------:R-:W-:Y:S02]  /*1dd50*/  SHF.R.U64 R44, R44, 0x3, RZ ;  /* 0x000000032c2c7819 */ /* 0x000fe400000012ff */
[----:B------:R-:W-:Y:S02]  /*1dd60*/  SHF.R.U64 R32, R32, 0x3, RZ ;  /* 0x0000000320207819 */ /* 0x000fe400000012ff */
[----:B------:R-:W-:Y:S02]  /*1dd70*/  SHF.R.U64 R36, R36, 0x3, RZ ;  /* 0x0000000324247819 */ /* 0x000fe400000012ff */
[----:B------:R-:W-:Y:S02]  /*1dd80*/  SHF.R.U64 R52, R52, 0x3, RZ ;  /* 0x0000000334347819 */ /* 0x000fe400000012ff */
[----:B------:R-:W-:Y:S02]  /*1dd90*/  SHF.R.U64 R48, R48, 0x3, RZ ;  /* 0x0000000330307819 */ /* 0x000fe400000012ff */
[----:B------:R-:W-:Y:S01]  /*1dda0*/  LOP3.LUT R44, R44, R45, RZ, 0x3c, !PT ;  /* 0x0000002d2c2c7212 */ /* 0x000fe200078e3cff */
[----:B------:R-:W-:Y:S01]  /*1ddb0*/  IMAD.X R45, RZ, RZ, R15, P0 ;  /* 0x000000ffff2d7224 */ /* 0x000fe200000e060f */
[----:B------:R-:W-:-:S02]  /*1ddc0*/  LOP3.LUT R32, R32, R33, RZ, 0x3c, !PT ;  /* 0x0000002120207212 */ /* 0x000fc400078e3cff */
[----:B------:R-:W-:Y:S01]  /*1ddd0*/  LOP3.LUT R36, R36, R37, RZ, 0x3c, !PT ;  /* 0x0000002524247212 */ /* 0x000fe200078e3cff */
[----:B------:R-:W-:Y:S01]  /*1dde0*/  IMAD.X R37, RZ, RZ, R15, P5 ;  /* 0x000000ffff257224 */ /* 0x000fe200028e060f */
[----:B------:R-:W-:Y:S02]  /*1ddf0*/  LOP3.LUT R52, R52, R53, RZ, 0x3c, !PT ;  /* 0x0000003534347212 */ /* 0x000fe400078e3cff */
[-C--:B------:R-:W-:Y:S02]  /*1de00*/  IADD3.X R33, RZ, R15.reuse, RZ, P4, !PT ;  /* 0x0000000fff217210 */ /* 0x080fe400027fe4ff */
[C---:B------:R-:W-:Y:S02]  /*1de10*/  IADD3 R61, P4, R14.reuse, 0xc000, RZ ;  /* 0x0000c0000e3d7810 */ /* 0x040fe40007f9e0ff */
[----:B------:R-:W-:Y:S02]  /*1de20*/  IADD3 R65, P5, R14, 0xd000, RZ ;  /* 0x0000d0000e417810 */ /* 0x000fe40007fbe0ff */
[----:B------:R-:W-:-:S02]  /*1de30*/  IADD3.X R53, RZ, R15, RZ, P2, !PT ;  /* 0x0000000fff357210 */ /* 0x000fc400017fe4ff */
[----:B------:R-:W-:Y:S02]  /*1de40*/  LOP3.LUT R48, R48, R49, RZ, 0x3c, !PT ;  /* 0x0000003130307212 */ /* 0x000fe400078e3cff */
[----:B------:R-:W-:Y:S02]  /*1de50*/  IADD3.X R49, RZ, R15, RZ, P1, !PT ;  /* 0x0000000fff317210 */ /* 0x000fe40000ffe4ff */
[----:B------:R-:W-:Y:S02]  /*1de60*/  LOP3.LUT R60, R61, 0x380, RZ, 0xc0, !PT ;  /* 0x000003803d3c7812 */ /* 0x000fe400078ec0ff */
[----:B------:R-:W-:Y:S02]  /*1de70*/  LOP3.LUT R64, R65, 0x380, RZ, 0xc0, !PT ;  /* 0x0000038041407812 */ /* 0x000fe400078ec0ff */
[----:B------:R-:W-:Y:S02]  /*1de80*/  SHF.R.U64 R60, R60, 0x3, RZ ;  /* 0x000000033c3c7819 */ /* 0x000fe400000012ff */
[----:B------:R-:W-:-:S02]  /*1de90*/  SHF.R.U64 R64, R64, 0x3, RZ ;  /* 0x0000000340407819 */ /* 0x000fc400000012ff */
[----:B------:R-:W-:Y:S02]  /*1dea0*/  LOP3.LUT R60, R60, R61, RZ, 0x3c, !PT ;  /* 0x0000003d3c3c7212 */ /* 0x000fe400078e3cff */
[----:B------:R-:W-:Y:S01]  /*1deb0*/  LOP3.LUT R64, R64, R65, RZ, 0x3c, !PT ;  /* 0x0000004140407212 */ /* 0x000fe200078e3cff */
[----:B------:R-:W-:Y:S01]  /*1dec0*/  IMAD.X R65, RZ, RZ, R15, P5 ;  /* 0x000000ffff417224 */ /* 0x000fe200028e060f */
[----:B------:R-:W-:Y:S01]  /*1ded0*/  IADD3.X R61, RZ, R15, RZ, P4, !PT ;  /* 0x0000000fff3d7210 */ /* 0x000fe200027fe4ff */
[----:B------:R-:W-:Y:S01]  /*1dee0*/  ULDC.64 UR6, c[0x0][0x208] ;  /* 0x0000820000067ab9 */ /* 0x000fe20000000a00 */
[--C-:B------:R-:W-:Y:S01]  /*1def0*/  SHF.R.S32.HI R79, RZ, 0x1f, R212.reuse ;  /* 0x0000001fff4f7819 */ /* 0x100fe200000114d4 */
[----:B------:R-:W-:Y:S01]  /*1df00*/  IMAD.MOV.U32 R78, RZ, RZ, R212 ;  /* 0x000000ffff4e7224 */ /* 0x000fe200078e00d4 */
[----:B------:R-:W-:Y:S01]  /*1df10*/  BSSY B1, `(.L_x_666) ;  /* 0x0000079000017945 */ /* 0x000fe20003800000 */
[----:B---3--:R-:W-:Y:S01]  /*1df20*/  SHF.R.S32.HI R76, RZ, 0x1f, R82 ;  /* 0x0000001fff4c7819 */ /* 0x008fe20000011452 */
[----:B--2---:R-:W-:-:S04]  /*1df30*/  IMAD R11, R80, 0x80, R6 ;  /* 0x00000080500b7824 */ /* 0x004fc800078e0206 */
[----:B------:R-:W-:-:S04]  /*1df40*/  IMAD R4, R76, UR4, RZ ;  /* 0x000000044c047c24 */ /* 0x000fc8000f8e02ff */
[C---:B------:R-:W-:Y:S02]  /*1df50*/  IMAD R7, R82.reuse, UR5, R4 ;  /* 0x0000000552077c24 */ /* 0x040fe4000f8e0204 */
[----:B------:R-:W-:Y:S01]  /*1df60*/  IMAD.WIDE.U32 R4, R82, UR4, R20 ;  /* 0x0000000452047c25 */ /* 0x000fe2000f8e0014 */
[----:B------:R-:W-:Y:S01]  /*1df70*/  SEL R20, R148, RZ, !P3 ;  /* 0x000000ff94147207 */ /* 0x000fe20005800000 */
[----:B------:R-:W-:-:S03]  /*1df80*/  ULDC.64 UR4, c[0x0][0xb78] ;  /* 0x0002de0000047ab9 */ /* 0x000fc60000000a00 */
[----:B------:R-:W-:Y:S01]  /*1df90*/  IADD3 R5, R5, R7, RZ ;  /* 0x0000000705057210 */ /* 0x000fe20007ffe0ff */
[----:B------:R-:W-:Y:S02]  /*1dfa0*/  IMAD R7, R19, UR4, RZ ;  /* 0x0000000413077c24 */ /* 0x000fe4000f8e02ff */
[----:B------:R-:W-:-:S04]  /*1dfb0*/  IMAD.WIDE.U32 R4, R20, UR4, R4 ;  /* 0x0000000414047c25 */ /* 0x000fc8000f8e0004 */
[----:B------:R-:W-:Y:S01]  /*1dfc0*/  IMAD R6, R20, UR5, R7 ;  /* 0x0000000514067c24 */ /* 0x000fe2000f8e0207 */
[----:B------:R-:W-:Y:S01]  /*1dfd0*/  SHF.R.S32.HI R7, RZ, 0x1f, R11 ;  /* 0x0000001fff077819 */ /* 0x000fe2000001140b */
[----:B------:R-:W-:Y:S01]  /*1dfe0*/  ULDC.64 UR4, c[0x0][0xb40] ;  /* 0x0002d00000047ab9 */ /* 0x000fe20000000a00 */
[----:B------:R-:W-:-:S04]  /*1dff0*/  IADD3 R4, P6, R11, R4, RZ ;  /* 0x000000040b047210 */ /* 0x000fc80007fde0ff */
[----:B------:R-:W-:Y:S02]  /*1e000*/  IADD3.X R7, R7, R5, R6, P6, !PT ;  /* 0x0000000507077210 */ /* 0x000fe400037fe406 */
[----:B------:R-:W-:Y:S02]  /*1e010*/  LEA R54, P6, R4, UR4, 0x2 ;  /* 0x0000000404367c11 */ /* 0x000fe4000f8c10ff */
[----:B------:R-:W-:Y:S02]  /*1e020*/  IADD3 R29, P3, R14, 0x4000, RZ ;  /* 0x000040000e1d7810 */ /* 0x000fe40007f7e0ff */
[----:B------:R-:W-:Y:S01]  /*1e030*/  LEA.HI.X R55, R4, UR5, R7, 0x2, P6 ;  /* 0x0000000504377c11 */ /* 0x000fe2000b0f1407 */
[----:B------:R-:W-:Y:S01]  /*1e040*/  VIADD R5, R11, 0x8 ;  /* 0x000000080b057836 */ /* 0x000fe20000000000 */
[----:B------:R-:W-:Y:S01]  /*1e050*/  IADD3 R41, P6, R14, 0x7000, RZ ;  /* 0x000070000e297810 */ /* 0x000fe20007fde0ff */
[----:B------:R-:W-:Y:S01]  /*1e060*/  ULDC.64 UR4, c[0x0][0xaa0] ;  /* 0x0002a80000047ab9 */ /* 0x000fe20000000a00 */
[----:B------:R-:W-:-:S02]  /*1e070*/  LOP3.LUT R28, R29, 0x380, RZ, 0xc0, !PT ;  /* 0x000003801d1c7812 */ /* 0x000fc400078ec0ff */
[----:B------:R-:W-:Y:S02]  /*1e080*/  LOP3.LUT R40, R41, 0x380, RZ, 0xc0, !PT ;  /* 0x0000038029287812 */ /* 0x000fe400078ec0ff */
[----:B------:R-:W-:Y:S02]  /*1e090*/  SHF.R.U64 R28, R28, 0x3, RZ ;  /* 0x000000031c1c7819 */ /* 0x000fe400000012ff */
[----:B------:R-:W-:Y:S02]  /*1e0a0*/  SHF.R.U64 R40, R40, 0x3, RZ ;  /* 0x0000000328287819 */ /* 0x000fe400000012ff */
[----:B------:R-:W-:Y:S01]  /*1e0b0*/  LOP3.LUT R28, R28, R29, RZ, 0x3c, !PT ;  /* 0x0000001d1c1c7212 */ /* 0x000fe200078e3cff */
[----:B------:R-:W-:Y:S01]  /*1e0c0*/  IMAD.X R29, RZ, RZ, R15, P3 ;  /* 0x000000ffff1d7224 */ /* 0x000fe200018e060f */
[----:B------:R-:W-:Y:S02]  /*1e0d0*/  LOP3.LUT R40, R40, R41, RZ, 0x3c, !PT ;  /* 0x0000002928287212 */ /* 0x000fe400078e3cff */
[----:B------:R-:W-:-:S02]  /*1e0e0*/  IADD3.X R41, RZ, R15, RZ, P6, !PT ;  /* 0x0000000fff297210 */ /* 0x000fc400037fe4ff */
[----:B----4-:R-:W-:Y:S02]  /*1e0f0*/  LOP3.LUT P0, RZ, R10, 0x3, RZ, 0xc0, !PT ;  /* 0x000000030aff7812 */ /* 0x010fe4000780c0ff */
[C---:B------:R-:W-:Y:S02]  /*1e100*/  IADD3 R57, P3, R14.reuse, 0xb000, RZ ;  /* 0x0000b0000e397810 */ /* 0x040fe40007f7e0ff */
[C---:B------:R-:W-:Y:S02]  /*1e110*/  IADD3 R69, P6, R14.reuse, 0xe000, RZ ;  /* 0x0000e0000e457810 */ /* 0x040fe40007fde0ff */
[----:B------:R-:W-:Y:S02]  /*1e120*/  IADD3 R7, P2, R14, 0xf000, RZ ;  /* 0x0000f0000e077810 */ /* 0x000fe40007f5e0ff */
[----:B------:R-:W-:Y:S02]  /*1e130*/  ISETP.GE.OR P1, PT, R11, R2, P0 ;  /* 0x000000020b00720c */ /* 0x000fe40000726670 */
[----:B------:R-:W-:-:S02]  /*1e140*/  LOP3.LUT R56, R57, 0x380, RZ, 0xc0, !PT ;  /* 0x0000038039387812 */ /* 0x000fc400078ec0ff */
[----:B------:R-:W-:Y:S02]  /*1e150*/  LOP3.LUT R68, R69, 0x380, RZ, 0xc0, !PT ;  /* 0x0000038045447812 */ /* 0x000fe400078ec0ff */
[----:B------:R-:W-:Y:S02]  /*1e160*/  LOP3.LUT R4, R14, 0x380, RZ, 0xc0, !PT ;  /* 0x000003800e047812 */ /* 0x000fe400078ec0ff */
[----:B------:R-:W-:Y:S02]  /*1e170*/  ISETP.GE.OR P0, PT, R5, R2, P0 ;  /* 0x000000020500720c */ /* 0x000fe40000706670 */
[----:B------:R-:W-:Y:S02]  /*1e180*/  LOP3.LUT R6, R7, 0x380, RZ, 0xc0, !PT ;  /* 0x0000038007067812 */ /* 0x000fe400078ec0ff */
[----:B------:R-:W-:Y:S02]  /*1e190*/  SHF.R.U64 R56, R56, 0x3, RZ ;  /* 0x0000000338387819 */ /* 0x000fe400000012ff */
[----:B------:R-:W-:-:S02]  /*1e1a0*/  SHF.R.U64 R68, R68, 0x3, RZ ;  /* 0x0000000344447819 */ /* 0x000fc400000012ff */
[----:B------:R-:W-:Y:S02]  /*1e1b0*/  SHF.R.U64 R5, R4, 0x3, RZ ;  /* 0x0000000304057819 */ /* 0x000fe400000012ff */
[----:B------:R-:W-:Y:S01]  /*1e1c0*/  SHF.R.U64 R6, R6, 0x3, RZ ;  /* 0x0000000306067819 */ /* 0x000fe200000012ff */
[--C-:B------:R-:W-:Y:S01]  /*1e1d0*/  IMAD.X R73, RZ, RZ, R15.reuse, P2 ;  /* 0x000000ffff497224 */ /* 0x100fe200010e060f */
[----:B------:R-:W-:Y:S01]  /*1e1e0*/  LOP3.LUT R56, R56, R57, RZ, 0x3c, !PT ;  /* 0x0000003938387212 */ /* 0x000fe200078e3cff */
[----:B------:R-:W-:Y:S01]  /*1e1f0*/  IMAD.X R57, RZ, RZ, R15, P3 ;  /* 0x000000ffff397224 */ /* 0x000fe200018e060f */
[----:B------:R-:W-:Y:S02]  /*1e200*/  LOP3.LUT R68, R68, R69, RZ, 0x3c, !PT ;  /* 0x0000004544447212 */ /* 0x000fe400078e3cff */
[----:B------:R-:W-:Y:S02]  /*1e210*/  LOP3.LUT R4, R5, R14, RZ, 0x3c, !PT ;  /* 0x0000000e05047212 */ /* 0x000fe400078e3cff */
[----:B------:R-:W-:-:S02]  /*1e220*/  IADD3.X R69, RZ, R15, RZ, P6, !PT ;  /* 0x0000000fff457210 */ /* 0x000fc400037fe4ff */
[----:B------:R-:W-:Y:S02]  /*1e230*/  MOV R5, R15 ;  /* 0x0000000f00057202 */ /* 0x000fe40000000f00 */
[----:B------:R-:W-:Y:S01]  /*1e240*/  LOP3.LUT R72, R6, R7, RZ, 0x3c, !PT ;  /* 0x0000000706487212 */ /* 0x000fe200078e3cff */
[----:B------:R1:W-:Y:S01]  /*1e250*/  @!P1 STG.E desc[UR6][R54.64], R0 ;  /* 0x0000000036009986 */ /* 0x0003e2000c101906 */
[----:B------:R-:W-:-:S03]  /*1e260*/  IMAD.WIDE.U32 R78, R77, UR4, R78 ;  /* 0x000000044d4e7c25 */ /* 0x000fc6000f8e004e */
[----:B------:R2:W-:Y:S04]  /*1e270*/  @!P0 STG.E desc[UR6][R54.64+0x20], R3 ;  /* 0x0000200336008986 */ /* 0x0005e8000c101906 */
[----:B------:R-:W5:Y:S01]  /*1e280*/  LD.E.128 R4, desc[UR6][R4.64] ;  /* 0x0000000604047980 */ /* 0x000f62000c101d00 */
[----:B-1----:R-:W-:-:S03]  /*1e290*/  IMAD R0, R21, UR4, RZ ;  /* 0x0000000415007c24 */ /* 0x002fc6000f8e02ff */
[----:B------:R-:W5:Y:S04]  /*1e2a0*/  LD.E.128 R8, desc[UR6][R8.64] ;  /* 0x0000000608087980 */ /* 0x000f68000c101d00 */
[----:B------:R-:W5:Y:S01]  /*1e2b0*/  LD.E.128 R12, desc[UR6][R12.64] ;  /* 0x000000060c0c7980 */ /* 0x000f62000c101d00 */
[----:B------:R-:W-:Y:S01]  /*1e2c0*/  IMAD R77, R77, UR5, R0 ;  /* 0x000000054d4d7c24 */ /* 0x000fe2000f8e0200 */
[----:B------:R-:W-:Y:S02]  /*1e2d0*/  ULDC.64 UR4, c[0x0][0xae0] ;  /* 0x0002b80000047ab9 */ /* 0x000fe40000000a00 */
[----:B------:R-:W5:Y:S04]  /*1e2e0*/  LD.E.128 R24, desc[UR6][R24.64] ;  /* 0x0000000618187980 */ /* 0x000f68000c101d00 */
[----:B------:R-:W5:Y:S04]  /*1e2f0*/  LD.E.128 R28, desc[UR6][R28.64] ;  /* 0x000000061c1c7980 */ /* 0x000f68000c101d00 */
[----:B------:R-:W5:Y:S04]  /*1e300*/  LD.E.128 R32, desc[UR6][R32.64] ;  /* 0x0000000620207980 */ /* 0x000f68000c101d00 */
[----:B------:R-:W5:Y:S04]  /*1e310*/  LD.E.128 R36, desc[UR6][R36.64] ;  /* 0x0000000624247980 */ /* 0x000f68000c101d00 */
[----:B------:R-:W5:Y:S04]  /*1e320*/  LD.E.128 R40, desc[UR6][R40.64] ;  /* 0x0000000628287980 */ /* 0x000f68000c101d00 */
[----:B------:R-:W5:Y:S04]  /*1e330*/  LD.E.128 R44, desc[UR6][R44.64] ;  /* 0x000000062c2c7980 */ /* 0x000f68000c101d00 */
[----:B------:R-:W5:Y:S04]  /*1e340*/  LD.E.128 R48, desc[UR6][R48.64] ;  /* 0x0000000630307980 */ /* 0x000f68000c101d00 */
[----:B--2---:R-:W5:Y:S04]  /*1e350*/  LD.E.128 R52, desc[UR6][R52.64] ;  /* 0x0000000634347980 */ /* 0x004f68000c101d00 */
[----:B------:R-:W5:Y:S04]  /*1e360*/  LD.E.128 R56, desc[UR6][R56.64] ;  /* 0x0000000638387980 */ /* 0x000f68000c101d00 */
[----:B------:R-:W5:Y:S04]  /*1e370*/  LD.E.128 R60, desc[UR6][R60.64] ;  /* 0x000000063c3c7980 */ /* 0x000f68000c101d00 */
[----:B------:R-:W5:Y:S04]  /*1e380*/  LD.E.128 R64, desc[UR6][R64.64] ;  /* 0x0000000640407980 */ /* 0x000f68000c101d00 */
[----:B------:R-:W5:Y:S04]  /*1e390*/  LD.E.128 R68, desc[UR6][R68.64] ;  /* 0x0000000644447980 */ /* 0x000f68000c101d00 */
[----:B------:R-:W5:Y:S01]  /*1e3a0*/  LD.E.128 R72, desc[UR6][R72.64] ;  /* 0x0000000648487980 */ /* 0x000f62000c101d00 */
[----:B------:R-:W-:Y:S01]  /*1e3b0*/  @!PT LDS RZ, [RZ] ;  /* 0x00000000fffff984 */ /* 0x000fe20000000800 */
[----:B------:R-:W-:Y:S01]  /*1e3c0*/  @!PT LDS RZ, [RZ] ;  /* 0x00000000fffff984 */ /* 0x000fe20000000800 */
[----:B------:R-:W-:Y:S01]  /*1e3d0*/  @!PT LDS RZ, [RZ] ;  /* 0x00000000fffff984 */ /* 0x000fe20000000800 */
[----:B------:R-:W-:Y:S01]  /*1e3e0*/  @!PT LDS RZ, [RZ] ;  /* 0x00000000fffff984 */ /* 0x000fe20000000800 */
[----:B------:R1:W-:Y:S06]  /*1e3f0*/  MEMBAR.ALL.CTA ;  /* 0x0000000000007992 */ /* 0x0003ec0000008000 */
[----:B-1----:R-:W1:Y:S01]  /*1e400*/  FENCE.VIEW.ASYNC.S ;  /* 0x00000000000073c6 */ /* 0x002e620000000000 */
[----:B------:R-:W-:Y:S01]  /*1e410*/  IADD3 R79, R79, R77, RZ ;  /* 0x0000004d4f4f7210 */ /* 0x000fe20007ffe0ff */
[----:B------:R-:W-:-:S02]  /*1e420*/  IMAD R77, R80, -0x80, R2 ;  /* 0xffffff80504d7824 */ /* 0x000fc400078e0202 */
[----:B------:R-:W-:Y:S02]  /*1e430*/  IMAD R76, R76, UR4, RZ ;  /* 0x000000044c4c7c24 */ /* 0x000fe4000f8e02ff */
[----:B------:R-:W-:Y:S01]  /*1e440*/  IMAD.WIDE.U32 R2, R82, UR4, R78 ;  /* 0x0000000452027c25 */ /* 0x000fe2000f8e004e */
[----:B------:R-:W-:-:S03]  /*1e450*/  ISETP.GE.AND P3, PT, R18, R77, PT ;  /* 0x0000004d1200720c */ /* 0x000fc60003f66270 */
[----:B------:R-:W-:Y:S01]  /*1e460*/  IMAD R21, R82, UR5, R76 ;  /* 0x0000000552157c24 */ /* 0x000fe2000f8e024c */
[----:B------:R-:W-:Y:S01]  /*1e470*/  ULDC.64 UR4, c[0x0][0xae8] ;  /* 0x0002ba0000047ab9 */ /* 0x000fe20000000a00 */
[----:B------:R-:W-:Y:S02]  /*1e480*/  IADD3 R0, R16, 0x38820, RZ ;  /* 0x0003882010007810 */ /* 0x000fe40007ffe0ff */
[----:B------:R-:W-:Y:S02]  /*1e490*/  IMAD.IADD R3, R3, 0x1, R21 ;  /* 0x0000000103037824 */ /* 0x000fe400078e0215 */
[----:B------:R-:W-:Y:S01]  /*1e4a0*/  IMAD R21, R19, UR4, RZ ;  /* 0x0000000413157c24 */ /* 0x000fe2000f8e02ff */
[----:B------:R-:W-:Y:S02]  /*1e4b0*/  PRMT R0, RZ, 0x654, R0 ;  /* 0x00000654ff007816 */ /* 0x000fe40000000000 */
[----:B------:R-:W-:Y:S01]  /*1e4c0*/  SHF.R.S32.HI R19, RZ, 0x1f, R18 ;  /* 0x0000001fff137819 */ /* 0x000fe20000011412 */
[----:B------:R-:W-:-:S02]  /*1e4d0*/  IMAD R79, R20, UR5, R21 ;  /* 0x00000005144f7c24 */ /* 0x000fc4000f8e0215 */
[----:B------:R-:W-:Y:S01]  /*1e4e0*/  IMAD.WIDE.U32 R20, R20, UR4, R2 ;  /* 0x0000000414147c25 */ /* 0x000fe2000f8e0002 */
[----:B-1----:R1:W-:Y:S01]  /*1e4f0*/  SYNCS.ARRIVE.TRANS64.RED.A1T0 RZ, [R0+URZ], RZ ;  /* 0x000000ff00ff79a7 */ /* 0x0023e2000810043f */
[-C--:B------:R-:W-:Y:S02]  /*1e500*/  ISETP.GE.AND P0, PT, R217, R77.reuse, PT ;  /* 0x0000004dd900720c */ /* 0x080fe40003f06270 */
[-C--:B------:R-:W-:Y:S02]  /*1e510*/  ISETP.GE.AND P1, PT, R218, R77.reuse, PT ;  /* 0x0000004dda00720c */ /* 0x080fe40003f26270 */
[----:B------:R-:W-:Y:S01]  /*1e520*/  ISETP.GE.AND P2, PT, R81, R77, PT ;  /* 0x0000004d5100720c */ /* 0x000fe20003f46270 */
[----:B------:R-:W-:-:S04]  /*1e530*/  IMAD.WIDE R76, R80, 0x80, R18 ;  /* 0x00000080504c7825 */ /* 0x000fc800078e0212 */
[----:B------:R-:W-:Y:S01]  /*1e540*/  IMAD.IADD R81, R21, 0x1, R79 ;  /* 0x0000000115517824 */ /* 0x000fe200078e024f */
[----:B-1----:R-:W-:Y:S07]  /*1e550*/  @P3 BRA `(.L_x_667) ;  /* 0x0000000000503947 */ /* 0x002fee0003800000 */
[----:B------:R-:W-:Y:S01]  /*1e560*/  ULDC.64 UR4, c[0x0][0xad8] ;  /* 0x0002b60000047ab9 */ /* 0x000fe20000000a00 */
[----:B------:R-:W-:Y:S01]  /*1e570*/  MOV R2, R20 ;  /* 0x0000001400027202 */ /* 0x000fe20000000f00 */
[----:B------:R-:W-:Y:S01]  /*1e580*/  IMAD R79, R77, UR4, RZ ;  /* 0x000000044d4f7c24 */ /* 0x000fe2000f8e02ff */
[----:B------:R-:W-:Y:S01]  /*1e590*/  ULDC.64 UR6, c[0x0][0xa80] ;  /* 0x0002a00000067ab9 */ /* 0x000fe20000000a00 */
[----:B------:R-:W-:Y:S01]  /*1e5a0*/  IMAD.MOV.U32 R3, RZ, RZ, R81 ;  /* 0x000000ffff037224 */ /* 0x000fe200078e0051 */
[----:B------:R-:W-:Y:S01]  /*1e5b0*/  ULDC.64 UR8, c[0x0][0x208] ;  /* 0x0000820000087ab9 */ /* 0x000fe20000000a00 */
[C---:B------:R-:W-:Y:S02]  /*1e5c0*/  IMAD R79, R76.reuse, UR5, R79 ;  /* 0x000000054c4f7c24 */ /* 0x040fe4000f8e024f */
[----:B------:R-:W-:Y:S01]  /*1e5d0*/  IMAD.WIDE.U32 R2, R76, UR4, R2 ;  /* 0x000000044c027c25 */ /* 0x000fe2000f8e0002 */
[----:B------:R-:W-:Y:S02]  /*1e5e0*/  ULDC UR4, c[0x0][0xa8c] ;  /* 0x0002a30000047ab9 */ /* 0x000fe40000000800 */
[----:B------:R-:W-:-:S02]  /*1e5f0*/  ISETP.GE.AND P3, PT, R212, UR4, PT ;  /* 0x00000004d4007c0c */ /* 0x000fc4000bf66270 */
[C---:B------:R-:W-:Y:S02]  /*1e600*/  LEA R78, P5, R2.reuse, UR6, 0x1 ;  /* 0x00000006024e7c11 */ /* 0x040fe4000f8a08ff */
[----:B------:R-:W-:Y:S02]  /*1e610*/  IADD3 R3, R3, R79, RZ ;  /* 0x0000004f03037210 */ /* 0x000fe40007ffe0ff */
[----:B------:R-:W-:Y:S02]  /*1e620*/  ISETP.GE.AND P4, PT, R213, UR4, PT ;  /* 0x00000004d5007c0c */ /* 0x000fe4000bf86270 */
[----:B------:R-:W-:Y:S02]  /*1e630*/  LEA.HI.X R79, R2, UR7, R3, 0x1, P5 ;  /* 0x00000007024f7c11 */ /* 0x000fe4000a8f0c03 */
[----:B------:R-:W-:Y:S02]  /*1e640*/  ISETP.GE.AND P5, PT, R225, UR4, PT ;  /* 0x00000004e1007c0c */ /* 0x000fe4000bfa6270 */
[----:B------:R-:W-:Y:S01]  /*1e650*/  ISETP.GE.AND P6, PT, R224, UR4, PT ;  /* 0x00000004e0007c0c */ /* 0x000fe2000bfc6270 */
[----:B-----5:R1:W-:Y:S06]  /*1e660*/  @!P3 STG.E.128 desc[UR8][R78.64], R4 ;  /* 0x000000044e00b986 */ /* 0x0203ec000c101d08 */
[----:B------:R1:W-:Y:S04]  /*1e670*/  @!P4 STG.E.128 desc[UR8][R78.64+0x80], R28 ;  /* 0x0000801c4e00c986 */ /* 0x0003e8000c101d08 */
[----:B------:R1:W-:Y:S04]  /*1e680*/  @!P5 STG.E.128 desc[UR8][R78.64+0x100], R44 ;  /* 0x0001002c4e00d986 */ /* 0x0003e8000c101d08 */
[----:B------:R1:W-:Y:S02]  /*1e690*/  @!P6 STG.E.128 desc[UR8][R78.64+0x180], R60 ;  /* 0x0001803c4e00e986 */ /* 0x0003e4000c101d08 */
.L_x_667:
[----:B------:R-:W-:Y:S05]  /*1e6a0*/  BSYNC B1 ;  /* 0x0000000000017941 */ /* 0x000fea0003800000 */
.L_x_666:
[----:B------:R-:W-:Y:S04]  /*1e6b0*/  BSSY B1, `(.L_x_668) ;  /* 0x0000018000017945 */ /* 0x000fe80003800000 */
[----:B------:R-:W-:Y:S05]  /*1e6c0*/  @P0 BRA `(.L_x_669) ;  /* 0x0000000000580947 */ /* 0x000fea0003800000 */
[----:B-1---5:R-:W-:Y:S01]  /*1e6d0*/  IADD3 R5, P0, R76, 0x20, RZ ;  /* 0x000000204c057810 */ /* 0x022fe20007f1e0ff */
[----:B------:R-:W-:Y:S01]  /*1e6e0*/  ULDC.64 UR6, c[0x0][0xad8] ;  /* 0x0002b60000067ab9 */ /* 0x000fe20000000a00 */
[----:B------:R-:W-:Y:S01]  /*1e6f0*/  MOV R2, R20 ;  /* 0x0000001400027202 */ /* 0x000fe20000000f00 */
[----:B------:R-:W-:Y:S01]  /*1e700*/  IMAD.MOV.U32 R3, RZ, RZ, R81 ;  /* 0x000000ffff037224 */ /* 0x000fe200078e0051 */
[----:B------:R-:W-:Y:S01]  /*1e710*/  ULDC UR4, c[0x0][0xa8c] ;  /* 0x0002a30000047ab9 */ /* 0x000fe20000000800 */
[----:B------:R-:W-:Y:S01]  /*1e720*/  IMAD.X R0, RZ, RZ, R77, P0 ;  /* 0x000000ffff007224 */ /* 0x000fe200000e064d */
[----:B------:R-:W-:Y:S01]  /*1e730*/  ISETP.GE.AND P3, PT, R212, UR4, PT ;  /* 0x00000004d4007c0c */ /* 0x000fe2000bf66270 */
[----:B------:R-:W-:Y:S01]  /*1e740*/  IMAD.WIDE.U32 R2, R5, UR6, R2 ;  /* 0x0000000605027c25 */ /* 0x000fe2000f8e0002 */
[----:B------:R-:W-:Y:S01]  /*1e750*/  ISETP.GE.AND P4, PT, R213, UR4, PT ;  /* 0x00000004d5007c0c */ /* 0x000fe2000bf86270 */
[----:B------:R-:W-:Y:S01]  /*1e760*/  ULDC.64 UR8, c[0x0][0x208] ;  /* 0x0000820000087ab9 */ /* 0x000fe20000000a00 */
[----:B------:R-:W-:Y:S01]  /*1e770*/  ISETP.GE.AND P5, PT, R225, UR4, PT ;  /* 0x00000004e1007c0c */ /* 0x000fe2000bfa6270 */
[----:B------:R-:W-:Y:S01]  /*1e780*/  IMAD R0, R0, UR6, RZ ;  /* 0x0000000600007c24 */ /* 0x000fe2000f8e02ff */
[----:B------:R-:W-:-:S03]  /*1e790*/  ISETP.GE.AND P6, PT, R224, UR4, PT ;  /* 0x00000004e0007c0c */ /* 0x000fc6000bfc6270 */
[----:B------:R-:W-:Y:S01]  /*1e7a0*/  IMAD R5, R5, UR7, R0 ;  /* 0x0000000705057c24 */ /* 0x000fe2000f8e0200 */
[----:B------:R-:W-:Y:S02]  /*1e7b0*/  ULDC.64 UR6, c[0x0][0xa80] ;  /* 0x0002a00000067ab9 */ /* 0x000fe40000000a00 */
[----:B------:R-:W-:Y:S02]  /*1e7c0*/  LEA R4, P0, R2, UR6, 0x1 ;  /* 0x0000000602047c11 */ /* 0x000fe4000f8008ff */
[----:B------:R-:W-:-:S04]  /*1e7d0*/  IADD3 R3, R3, R5, RZ ;  /* 0x0000000503037210 */ /* 0x000fc80007ffe0ff */
[----:B------:R-:W-:-:S05]  /*1e7e0*/  LEA.HI.X R5, R2, UR7, R3, 0x1, P0 ;  /* 0x0000000702057c11 */ /* 0x000fca00080f0c03 */
[----:B------:R2:W-:Y:S04]  /*1e7f0*/  @!P3 STG.E.128 desc[UR8][R4.64], R8 ;  /* 0x000000080400b986 */ /* 0x0005e8000c101d08 */
[----:B------:R2:W-:Y:S04]  /*1e800*/  @!P4 STG.E.128 desc[UR8][R4.64+0x80], R32 ;  /* 0x000080200400c986 */ /* 0x0005e8000c101d08 */
[----:B------:R2:W-:Y:S04]  /*1e810*/  @!P5 STG.E.128 desc[UR8][R4.64+0x100], R48 ;  /* 0x000100300400d986 */ /* 0x0005e8000c101d08 */
[----:B------:R2:W-:Y:S02]  /*1e820*/  @!P6 STG.E.128 desc[UR8][R4.64+0x180], R64 ;  /* 0x000180400400e986 */ /* 0x0005e4000c101d08 */
.L_x_669:
[----:B------:R-:W-:Y:S05]  /*1e830*/  BSYNC B1 ;  /* 0x0000000000017941 */ /* 0x000fea0003800000 */
.L_x_668:
[----:B------:R-:W-:Y:S04]  /*1e840*/  BSSY B1, `(.L_x_670) ;  /* 0x0000018000017945 */ /* 0x000fe80003800000 */
[----:B------:R-:W-:Y:S05]  /*1e850*/  @P1 BRA `(.L_x_671) ;  /* 0x0000000000581947 */ /* 0x000fea0003800000 */
[----:B-12--5:R-:W-:Y:S01]  /*1e860*/  IADD3 R5, P0, R76, 0x40, RZ ;  /* 0x000000404c057810 */ /* 0x026fe20007f1e0ff */
        /* <DEDUP_REMOVED lines=21> */
.L_x_671:
[----:B------:R-:W-:Y:S05]  /*1e9c0*/  BSYNC B1 ;  /* 0x0000000000017941 */ /* 0x000fea0003800000 */
.L_x_670:
[----:B------:R-:W-:Y:S05]  /*1e9d0*/  @P2 BRA `(.L_x_672) ;  /* 0x0000000c00402947 */ /* 0x000fea0003800000 */
[----:B-123-5:R-:W-:Y:S01]  /*1e9e0*/  IADD3 R5, P0, R76, 0x60, RZ ;  /* 0x000000604c057810 */ /* 0x02efe20007f1e0ff */
        /* <DEDUP_REMOVED lines=10> */
[----:B------:R-:W-:-:S04]  /*1ea90*/  IMAD R76, R76, UR6, RZ ;  /* 0x000000064c4c7c24 */ /* 0x000fc8000f8e02ff */
[----:B------:R-:W-:Y:S01]  /*1eaa0*/  IMAD R5, R5, UR7, R76 ;  /* 0x0000000705057c24 */ /* 0x000fe2000f8e024c */
[----:B------:R-:W-:Y:S02]  /*1eab0*/  ULDC.64 UR6, c[0x0][0xa80] ;  /* 0x0002a00000067ab9 */ /* 0x000fe40000000a00 */
[----:B------:R-:W-:Y:S02]  /*1eac0*/  LEA R4, P0, R2, UR6, 0x1 ;  /* 0x0000000602047c11 */ /* 0x000fe4000f8008ff */
[----:B------:R-:W-:-:S04]  /*1ead0*/  IADD3 R3, R3, R5, RZ ;  /* 0x0000000503037210 */ /* 0x000fc80007ffe0ff */
        /* <DEDUP_REMOVED lines=9> */
.L_x_664:
[----:B------:R-:W2:Y:S01]  /*1eb70*/  LDL R13, [R1+0x5c] ;  /* 0x00005c00010d7983 */ /* 0x000ea20000100800 */
[----:B------:R-:W-:Y:S01]  /*1eb80*/  ULDC.64 UR4, c[0x0][0xbd8] ;  /* 0x0002f60000047ab9 */ /* 0x000fe20000000a00 */
[----:B------:R-:W-:Y:S01]  /*1eb90*/  MOV R7, RZ ;  /* 0x000000ff00077202 */ /* 0x000fe20000000f00 */
[----:B------:R-:W-:Y:S01]  /*1eba0*/  ULDC.64 UR6, c[0x0][0x208] ;  /* 0x0000820000067ab9 */ /* 0x000fe20000000a00 */
[----:B------:R-:W-:Y:S01]  /*1ebb0*/  ISETP.NE.U32.AND P0, PT, RZ, UR4, PT ;  /* 0x00000004ff007c0c */ /* 0x000fe2000bf05070 */
[----:B------:R-:W3:Y:S03]  /*1ebc0*/  S2R R8, SR_TID.X ;  /* 0x0000000000087919 */ /* 0x000ee60000002100 */
[----:B------:R-:W-:Y:S02]  /*1ebd0*/  ISETP.NE.AND.EX P0, PT, RZ, UR5, PT, P0 ;  /* 0x00000005ff007c0c */ /* 0x000fe4000bf05300 */
[----:B---3--:R-:W-:Y:S01]  /*1ebe0*/  IADD3 R6, R8, -0x80, RZ ;  /* 0xffffff8008067810 */ /* 0x008fe20007ffe0ff */
[----:B--2---:R-:W-:Y:S01]  /*1ebf0*/  IMAD.SHL.U32 R4, R13, 0x4, RZ ;  /* 0x000000040d047824 */ /* 0x004fe200078e00ff */
[----:B------:R-:W-:-:S04]  /*1ec00*/  SHF.R.S32.HI R10, RZ, 0x1f, R13 ;  /* 0x0000001fff0a7819 */ /* 0x000fc8000001140d */
[----:B------:R-:W-:Y:S02]  /*1ec10*/  IADD3 R2, P1, R4, UR4, RZ ;  /* 0x0000000404027c10 */ /* 0x000fe4000ff3e0ff */
[----:B------:R-:W-:-:S04]  /*1ec20*/  SHF.L.U64.HI R0, R13, 0x2, R10 ;  /* 0x000000020d007819 */ /* 0x000fc8000001020a */
[----:B------:R-:W-:Y:S01]  /*1ec30*/  IADD3.X R3, R0, UR5, RZ, P1, !PT ;  /* 0x0000000500037c10 */ /* 0x000fe20008ffe4ff */
[----:B------:R-:W-:Y:S02]  /*1ec40*/  ULDC.64 UR4, c[0x0][0xbe0] ;  /* 0x0002f80000047ab9 */ /* 0x000fe40000000a00 */
[----:B------:R-:W-:Y:S02]  /*1ec50*/  ISETP.NE.U32.AND P1, PT, RZ, UR4, PT ;  /* 0x00000004ff007c0c */ /* 0x000fe4000bf25070 */
[----:B------:R2:W5:Y:S02]  /*1ec60*/  @P0 LDG.E R7, desc[UR6][R2.64] ;  /* 0x0000000602070981 */ /* 0x000564000c1e1900 */
[----:B------:R-:W-:-:S13]  /*1ec70*/  ISETP.NE.AND.EX P1, PT, RZ, UR5, PT, P1 ;  /* 0x00000005ff007c0c */ /* 0x000fda000bf25310 */
[----:B------:R-:W-:Y:S01]  /*1ec80*/  @P1 IADD3 R4, P2, R4, UR4, RZ ;  /* 0x0000000404041c10 */ /* 0x000fe2000ff5e0ff */
[----:B------:R-:W-:-:S03]  /*1ec90*/  ULDC UR4, c[0x0][0xa88] ;  /* 0x0002a20000047ab9 */ /* 0x000fc60000000800 */
[----:B------:R-:W-:Y:S01]  /*1eca0*/  @P1 IADD3.X R5, R0, UR5, RZ, P2, !PT ;  /* 0x0000000500051c10 */ /* 0x000fe200097fe4ff */
[----:B------:R-:W-:Y:S01]  /*1ecb0*/  IMAD.U32 R0, RZ, RZ, UR4 ;  /* 0x00000004ff007e24 */ /* 0x000fe2000f8e00ff */
[----:B------:R-:W-:-:S05]  /*1ecc0*/  ISETP.GE.AND P2, PT, R6, 0x80, PT ;  /* 0x000000800600780c */ /* 0x000fca0003f46270 */
[----:B------:R2:W5:Y:S01]  /*1ecd0*/  @P1 LDG.E R0, desc[UR6][R4.64] ;  /* 0x0000000604001981 */ /* 0x000562000c1e1900 */
[----:B------:R-:W-:Y:S07]  /*1ece0*/  @P1 BRA `(.L_x_673) ;  /* 0x0000000000141947 */ /* 0x000fee0003800000 */
[----:B------:R-:W-:Y:S05]  /*1ecf0*/  @!P0 BRA `(.L_x_673) ;  /* 0x0000000000108947 */ /* 0x000fea0003800000 */
[----:B------:R-:W-:Y:S02]  /*1ed00*/  ULDC.64 UR4, c[0x0][0x208] ;  /* 0x0000820000047ab9 */ /* 0x000fe40000000a00 */
[----:B--2---:R-:W2:Y:S04]  /*1ed10*/  LDG.E R5, desc[UR4][R2.64] ;  /* 0x0000000402057981 */ /* 0x004ea8000c1e1900 */
[----:B-----5:R-:W2:Y:S02]  /*1ed20*/  LDG.E R0, desc[UR4][R2.64+0x4] ;  /* 0x0000040402007981 */ /* 0x020ea4000c1e1900 */
[----:B--2---:R-:W-:-:S07]  /*1ed30*/  IMAD.IADD R0, R0, 0x1, -R5 ;  /* 0x0000000100007824 */ /* 0x004fce00078e0a05 */
.L_x_673:
[----:B------:R-:W3:Y:S04]  /*1ed40*/  LDL R14, [R1+0x60] ;  /* 0x00006000010e7983 */ /* 0x000ee80000100800 */
[----:B------:R4:W5:Y:S01]  /*1ed50*/  LDL R12, [R1+0x6c] ;  /* 0x00006c00010c7983 */ /* 0x0009620000100800 */
[----:B------:R-:W-:Y:S01]  /*1ed60*/  BSSY B1, `(.L_x_674) ;  /* 0x000001d000017945 */ /* 0x000fe20003800000 */
[----:B------:R-:W-:Y:S02]  /*1ed70*/  SHF.R.S32.HI R11, RZ, 0x1f, R212 ;  /* 0x0000001fff0b7819 */ /* 0x000fe400000114d4 */
[----:B------:R-:W-:Y:S02]  /*1ed80*/  SEL R13, R13, RZ, !P0 ;  /* 0x000000ff0d0d7207 */ /* 0x000fe40004000000 */
[----:B------:R-:W-:-:S02]  /*1ed90*/  SEL R10, R10, RZ, !P0 ;  /* 0x000000ff0a0a7207 */ /* 0x000fc40004000000 */
[----:B-----5:R-:W-:Y:S02]  /*1eda0*/  SHF.R.S32.HI R6, RZ, 0x1f, R7 ;  /* 0x0000001fff067819 */ /* 0x020fe40000011407 */
[----:B---3--:R-:W-:Y:S01]  /*1edb0*/  SHF.R.S32.HI R9, RZ, 0x1f, R14 ;  /* 0x0000001fff097819 */ /* 0x008fe2000001140e */
[----:B----4-:R-:W-:Y:S06]  /*1edc0*/  @P2 BRA `(.L_x_675) ;  /* 0x0000000000582947 */ /* 0x010fec0003800000 */
[----:B--2---:R-:W-:-:S05]  /*1edd0*/  LEA R2, R12, R8, 0x7 ;  /* 0x000000080c027211 */ /* 0x004fca00078e38ff */
[----:B------:R-:W-:-:S05]  /*1ede0*/  VIADD R3, R2, 0xffffff80 ;  /* 0xffffff8002037836 */ /* 0x000fca0000000000 */
[----:B------:R-:W-:-:S13]  /*1edf0*/  ISETP.GE.AND P0, PT, R3, R0, PT ;  /* 0x000000000300720c */ /* 0x000fda0003f06270 */
[----:B------:R-:W-:Y:S05]  /*1ee00*/  @P0 BRA `(.L_x_675) ;  /* 0x0000000000480947 */ /* 0x000fea0003800000 */
[----:B------:R-:W-:Y:S01]  /*1ee10*/  IADD3 R2, P0, R3, R7, RZ ;  /* 0x0000000703027210 */ /* 0x000fe20007f1e0ff */
[----:B------:R-:W-:Y:S01]  /*1ee20*/  ULDC.64 UR4, c[0x0][0xb70] ;  /* 0x0002dc0000047ab9 */ /* 0x000fe20000000a00 */
[----:B------:R-:W-:Y:S01]  /*1ee30*/  ULDC.64 UR6, c[0x0][0x208] ;  /* 0x0000820000067ab9 */ /* 0x000fe20000000a00 */
[----:B------:R-:W-:Y:S01]  /*1ee40*/  IMAD R4, R9, UR4, RZ ;  /* 0x0000000409047c24 */ /* 0x000fe2000f8e02ff */
[----:B------:R-:W-:-:S03]  /*1ee50*/  LEA.HI.X.SX32 R3, R3, R6, 0x1, P0 ;  /* 0x0000000603037211 */ /* 0x000fc600000f0eff */
[C---:B------:R-:W-:Y:S02]  /*1ee60*/  IMAD R5, R14.reuse, UR5, R4 ;  /* 0x000000050e057c24 */ /* 0x040fe4000f8e0204 */
[----:B------:R-:W-:Y:S01]  /*1ee70*/  IMAD.WIDE.U32 R2, R14, UR4, R2 ;  /* 0x000000040e027c25 */ /* 0x000fe2000f8e0002 */
[----:B------:R-:W-:-:S03]  /*1ee80*/  ULDC.64 UR4, c[0x0][0xb78] ;  /* 0x0002de0000047ab9 */ /* 0x000fc60000000a00 */
[----:B------:R-:W-:Y:S01]  /*1ee90*/  IMAD R4, R10, UR4, RZ ;  /* 0x000000040a047c24 */ /* 0x000fe2000f8e02ff */
[----:B------:R-:W-:-:S03]  /*1eea0*/  IADD3 R3, R3, R5, RZ ;  /* 0x0000000503037210 */ /* 0x000fc60007ffe0ff */
[C---:B------:R-:W-:Y:S02]  /*1eeb0*/  IMAD R5, R13.reuse, UR5, R4 ;  /* 0x000000050d057c24 */ /* 0x040fe4000f8e0204 */
[----:B------:R-:W-:Y:S01]  /*1eec0*/  IMAD.WIDE.U32 R2, R13, UR4, R2 ;  /* 0x000000040d027c25 */ /* 0x000fe2000f8e0002 */
[----:B------:R-:W-:-:S03]  /*1eed0*/  ULDC.64 UR4, c[0x0][0xb40] ;  /* 0x0002d00000047ab9 */ /* 0x000fc60000000a00 */
[----:B------:R-:W-:Y:S01]  /*1eee0*/  IMAD.IADD R3, R3, 0x1, R5 ;  /* 0x0000000103037824 */ /* 0x000fe200078e0205 */
[----:B------:R-:W-:-:S04]  /*1eef0*/  LEA R4, P0, R2, UR4, 0x2 ;  /* 0x0000000402047c11 */ /* 0x000fc8000f8010ff */
[----:B------:R-:W-:Y:S02]  /*1ef00*/  LEA.HI.X R5, R2, UR5, R3, 0x2, P0 ;  /* 0x0000000502057c11 */ /* 0x000fe400080f1403 */
[----:B------:R-:W-:-:S05]  /*1ef10*/  MOV R3, 0xff800000 ;  /* 0xff80000000037802 */ /* 0x000fca0000000f00 */
[----:B------:R3:W-:Y:S02]  /*1ef20*/  STG.E desc[UR6][R4.64], R3 ;  /* 0x0000000304007986 */ /* 0x0007e4000c101906 */
.L_x_675:
[----:B------:R-:W-:Y:S05]  /*1ef30*/  BSYNC B1 ;  /* 0x0000000000017941 */ /* 0x000fea0003800000 */
.L_x_674:
[----:B------:R-:W-:Y:S01]  /*1ef40*/  ULDC.64 UR4, c[0x0][0xaa0] ;  /* 0x0002a80000047ab9 */ /* 0x000fe20000000a00 */
[----:B--23--:R-:W-:Y:S01]  /*1ef50*/  MOV R3, R11 ;  /* 0x0000000b00037202 */ /* 0x00cfe20000000f00 */
[----:B------:R-:W-:Y:S01]  /*1ef60*/  IMAD.MOV.U32 R2, RZ, RZ, R212 ;  /* 0x000000ffff027224 */ /* 0x000fe200078e00d4 */
[----:B------:R-:W-:Y:S01]  /*1ef70*/  BSSY B1, `(.L_x_676) ;  /* 0x000002b000017945 */ /* 0x000fe20003800000 */
[----:B------:R-:W-:Y:S02]  /*1ef80*/  IMAD R4, R6, UR4, RZ ;  /* 0x0000000406047c24 */ /* 0x000fe4000f8e02ff */
[----:B------:R-:W-:-:S04]  /*1ef90*/  IMAD.WIDE.U32 R2, R7, UR4, R2 ;  /* 0x0000000407027c25 */ /* 0x000fc8000f8e0002 */
[----:B------:R-:W-:Y:S01]  /*1efa0*/  IMAD R7, R7, UR5, R4 ;  /* 0x0000000507077c24 */ /* 0x000fe2000f8e0204 */
[----:B------:R-:W-:Y:S01]  /*1efb0*/  ULDC.64 UR4, c[0x0][0xae0] ;  /* 0x0002b80000047ab9 */ /* 0x000fe20000000a00 */
[----:B------:R-:W-:Y:S02]  /*1efc0*/  IMAD R11, R12, -0x80, R0 ;  /* 0xffffff800c0b7824 */ /* 0x000fe400078e0200 */
[----:B------:R-:W-:Y:S02]  /*1efd0*/  IMAD R4, R9, UR4, RZ ;  /* 0x0000000409047c24 */ /* 0x000fe4000f8e02ff */
[----:B------:R-:W-:Y:S01]  /*1efe0*/  IMAD.IADD R3, R3, 0x1, R7 ;  /* 0x0000000103037824 */ /* 0x000fe200078e0207 */
[-C--:B------:R-:W-:Y:S01]  /*1eff0*/  ISETP.GE.AND P2, PT, R18, R11.reuse, PT ;  /* 0x0000000b1200720c */ /* 0x080fe20003f46270 */
[C---:B------:R-:W-:Y:S01]  /*1f000*/  IMAD R5, R14.reuse, UR5, R4 ;  /* 0x000000050e057c24 */ /* 0x040fe2000f8e0204 */
[----:B------:R-:W-:Y:S01]  /*1f010*/  SHF.R.S32.HI R7, RZ, 0x1f, R18 ;  /* 0x0000001fff077819 */ /* 0x000fe20000011412 */
[----:B------:R-:W-:Y:S01]  /*1f020*/  IMAD.WIDE.U32 R2, R14, UR4, R2 ;  /* 0x000000040e027c25 */ /* 0x000fe2000f8e0002 */
[----:B------:R-:W-:Y:S01]  /*1f030*/  ULDC.64 UR4, c[0x0][0xae8] ;  /* 0x0002ba0000047ab9 */ /* 0x000fe20000000a00 */
[----:B------:R-:W-:-:S02]  /*1f040*/  ISETP.GE.AND P1, PT, R217, R11, PT ;  /* 0x0000000bd900720c */ /* 0x000fc40003f26270 */
[----:B------:R-:W-:Y:S01]  /*1f050*/  IMAD R0, R10, UR4, RZ ;  /* 0x000000040a007c24 */ /* 0x000fe2000f8e02ff */
[----:B------:R-:W-:Y:S01]  /*1f060*/  IADD3 R3, R3, R5, RZ ;  /* 0x0000000503037210 */ /* 0x000fe20007ffe0ff */
[----:B------:R-:W-:Y:S01]  /*1f070*/  IMAD.MOV.U32 R6, RZ, RZ, R18 ;  /* 0x000000ffff067224 */ /* 0x000fe200078e0012 */
[----:B------:R-:W-:Y:S01]  /*1f080*/  ISETP.GE.AND P0, PT, R218, R11, PT ;  /* 0x0000000bda00720c */ /* 0x000fe20003f06270 */
[C---:B------:R-:W-:Y:S02]  /*1f090*/  IMAD R9, R13.reuse, UR5, R0 ;  /* 0x000000050d097c24 */ /* 0x040fe4000f8e0200 */
[----:B------:R-:W-:-:S04]  /*1f0a0*/  IMAD.WIDE.U32 R4, R13, UR4, R2 ;  /* 0x000000040d047c25 */ /* 0x000fc8000f8e0002 */
[----:B------:R-:W-:Y:S01]  /*1f0b0*/  IMAD.WIDE R6, R12, 0x80, R6 ;  /* 0x000000800c067825 */ /* 0x000fe200078e0206 */
[----:B------:R-:W-:Y:S01]  /*1f0c0*/  IADD3 R13, R5, R9, RZ ;  /* 0x00000009050d7210 */ /* 0x000fe20007ffe0ff */
[----:B------:R-:W-:Y:S06]  /*1f0d0*/  @P2 BRA `(.L_x_677) ;  /* 0x0000000000502947 */ /* 0x000fec0003800000 */
[----:B------:R-:W-:Y:S01]  /*1f0e0*/  ULDC.64 UR6, c[0x0][0xad8] ;  /* 0x0002b60000067ab9 */ /* 0x000fe20000000a00 */
[----:B------:R-:W-:Y:S01]  /*1f0f0*/  MOV R3, R13 ;  /* 0x0000000d00037202 */ /* 0x000fe20000000f00 */
[----:B------:R-:W-:Y:S01]  /*1f100*/  IMAD R9, R7, UR6, RZ ;  /* 0x0000000607097c24 */ /* 0x000fe2000f8e02ff */
[----:B------:R-:W-:Y:S01]  /*1f110*/  ULDC UR4, c[0x0][0xa8c] ;  /* 0x0002a30000047ab9 */ /* 0x000fe20000000800 */
[----:B------:R-:W-:Y:S01]  /*1f120*/  IMAD.MOV.U32 R2, RZ, RZ, R4 ;  /* 0x000000ffff027224 */ /* 0x000fe200078e0004 */
[----:B------:R-:W-:Y:S01]  /*1f130*/  ISETP.GE.AND P3, PT, R212, UR4, PT ;  /* 0x00000004d4007c0c */ /* 0x000fe2000bf66270 */
[C---:B------:R-:W-:Y:S01]  /*1f140*/  IMAD R9, R6.reuse, UR7, R9 ;  /* 0x0000000706097c24 */ /* 0x040fe2000f8e0209 */
[----:B------:R-:W-:Y:S01]  /*1f150*/  ISETP.GE.AND P4, PT, R213, UR4, PT ;  /* 0x00000004d5007c0c */ /* 0x000fe2000bf86270 */
[----:B------:R-:W-:Y:S01]  /*1f160*/  IMAD.WIDE.U32 R2, R6, UR6, R2 ;  /* 0x0000000606027c25 */ /* 0x000fe2000f8e0002 */
[----:B------:R-:W-:Y:S01]  /*1f170*/  ISETP.GE.AND P5, PT, R225, UR4, PT ;  /* 0x00000004e1007c0c */ /* 0x000fe2000bfa6270 */
[----:B------:R-:W-:Y:S01]  /*1f180*/  ULDC.64 UR6, c[0x0][0xa80] ;  /* 0x0002a00000067ab9 */ /* 0x000fe20000000a00 */
[----:B------:R-:W-:Y:S01]  /*1f190*/  ISETP.GE.AND P6, PT, R224, UR4, PT ;  /* 0x00000004e0007c0c */ /* 0x000fe2000bfc6270 */
[----:B------:R-:W-:Y:S01]  /*1f1a0*/  IMAD.IADD R3, R3, 0x1, R9 ;  /* 0x0000000103037824 */ /* 0x000fe200078e0209 */
[----:B------:R-:W-:Y:S01]  /*1f1b0*/  LEA R8, P2, R2, UR6, 0x1 ;  /* 0x0000000602087c11 */ /* 0x000fe2000f8408ff */
[----:B------:R-:W-:-:S03]  /*1f1c0*/  ULDC.64 UR8, c[0x0][0x208] ;  /* 0x0000820000087ab9 */ /* 0x000fc60000000a00 */
[----:B------:R-:W-:-:S05]  /*1f1d0*/  LEA.HI.X R9, R2, UR7, R3, 0x1, P2 ;  /* 0x0000000702097c11 */ /* 0x000fca00090f0c03 */
[----:B------:R2:W-:Y:S04]  /*1f1e0*/  @!P3 STG.E.128 desc[UR8][R8.64], RZ ;  /* 0x000000ff0800b986 */ /* 0x0005e8000c101d08 */
[----:B------:R2:W-:Y:S04]  /*1f1f0*/  @!P4 STG.E.128 desc[UR8][R8.64+0x80], RZ ;  /* 0x000080ff0800c986 */ /* 0x0005e8000c101d08 */
[----:B------:R2:W-:Y:S04]  /*1f200*/  @!P5 STG.E.128 desc[UR8][R8.64+0x100], RZ ;  /* 0x000100ff0800d986 */ /* 0x0005e8000c101d08 */
[----:B------:R2:W-:Y:S02]  /*1f210*/  @!P6 STG.E.128 desc[UR8][R8.64+0x180], RZ ;  /* 0x000180ff0800e986 */ /* 0x0005e4000c101d08 */
.L_x_677:
[----:B------:R-:W-:Y:S05]  /*1f220*/  BSYNC B1 ;  /* 0x0000000000017941 */ /* 0x000fea0003800000 */
.L_x_676:
[----:B------:R-:W3:Y:S01]  /*1f230*/  LDL R0, [R1+0x74] ;  /* 0x0000740001007983 */ /* 0x000ee20000100800 */
[----:B------:R-:W-:Y:S01]  /*1f240*/  BSSY B1, `(.L_x_678) ;  /* 0x0000019000017945 */ /* 0x000fe20003800000 */
[----:B---3--:R-:W-:-:S03]  /*1f250*/  ISETP.GE.AND P2, PT, R0, R11, PT ;  /* 0x0000000b0000720c */ /* 0x008fc60003f46270 */
[----:B------:R-:W-:Y:S10]  /*1f260*/  @P1 BRA `(.L_x_679) ;  /* 0x0000000000581947 */ /* 0x000ff40003800000 */
[----:B--2---:R-:W-:Y:S01]  /*1f270*/  IADD3 R9, P1, R6, 0x20, RZ ;  /* 0x0000002006097810 */ /* 0x004fe20007f3e0ff */
[----:B------:R-:W-:Y:S01]  /*1f280*/  ULDC.64 UR6, c[0x0][0xad8] ;  /* 0x0002b60000067ab9 */ /* 0x000fe20000000a00 */
[----:B------:R-:W-:Y:S01]  /*1f290*/  MOV R3, R13 ;  /* 0x0000000d00037202 */ /* 0x000fe20000000f00 */
[----:B------:R-:W-:Y:S01]  /*1f2a0*/  IMAD.MOV.U32 R2, RZ, RZ, R4 ;  /* 0x000000ffff027224 */ /* 0x000fe200078e0004 */
[----:B------:R-:W-:Y:S01]  /*1f2b0*/  IADD3.X R0, RZ, R7, RZ, P1, !PT ;  /* 0x00000007ff007210 */ /* 0x000fe20000ffe4ff */
[----:B------:R-:W-:Y:S01]  /*1f2c0*/  ULDC UR4, c[0x0][0xa8c] ;  /* 0x0002a30000047ab9 */ /* 0x000fe20000000800 */
[----:B------:R-:W-:Y:S01]  /*1f2d0*/  ULDC.64 UR8, c[0x0][0x208] ;  /* 0x0000820000087ab9 */ /* 0x000fe20000000a00 */
[----:B------:R-:W-:Y:S01]  /*1f2e0*/  IMAD.WIDE.U32 R2, R9, UR6, R2 ;  /* 0x0000000609027c25 */ /* 0x000fe2000f8e0002 */
[----:B------:R-:W-:Y:S02]  /*1f2f0*/  ISETP.GE.AND P3, PT, R212, UR4, PT ;  /* 0x00000004d4007c0c */ /* 0x000fe4000bf66270 */
[----:B------:R-:W-:Y:S01]  /*1f300*/  ISETP.GE.AND P4, PT, R213, UR4, PT ;  /* 0x00000004d5007c0c */ /* 0x000fe2000bf86270 */
[----:B------:R-:W-:Y:S01]  /*1f310*/  IMAD R0, R0, UR6, RZ ;  /* 0x0000000600007c24 */ /* 0x000fe2000f8e02ff */
[----:B------:R-:W-:-:S02]  /*1f320*/  ISETP.GE.AND P5, PT, R225, UR4, PT ;  /* 0x00000004e1007c0c */ /* 0x000fc4000bfa6270 */
        /* <DEDUP_REMOVED lines=10> */
.L_x_679:
[----:B------:R-:W-:Y:S05]  /*1f3d0*/  BSYNC B1 ;  /* 0x0000000000017941 */ /* 0x000fea0003800000 */
.L_x_678:
[----:B------:R-:W-:Y:S04]  /*1f3e0*/  BSSY B1, `(.L_x_680) ;  /* 0x0000018000017945 */ /* 0x000fe80003800000 */
[----:B------:R-:W-:Y:S05]  /*1f3f0*/  @P0 BRA `(.L_x_681) ;  /* 0x0000000000580947 */ /* 0x000fea0003800000 */
[----:B--23--:R-:W-:Y:S01]  /*1f400*/  IADD3 R9, P0, R6, 0x40, RZ ;  /* 0x0000004006097810 */ /* 0x00cfe20007f1e0ff */
        /* <DEDUP_REMOVED lines=21> */
.L_x_681:
[----:B------:R-:W-:Y:S05]  /*1f560*/  BSYNC B1 ;  /* 0x0000000000017941 */ /* 0x000fea0003800000 */
.L_x_680:
[----:B------:R-:W-:Y:S05]  /*1f570*/  @P2 BRA `(.L_x_672) ;  /* 0x0000000000582947 */ /* 0x000fea0003800000 */
[----:B------:R-:W-:Y:S01]  /*1f580*/  IADD3 R5, P0, R6, 0x60, RZ ;  /* 0x0000006006057810 */ /* 0x000fe20007f1e0ff */
        /* <DEDUP_REMOVED lines=21> */
.L_x_672:
[----:B------:R-:W-:Y:S05]  /*1f6e0*/  BSYNC B0 ;  /* 0x0000000000007941 */ /* 0x000fea0003800000 */
.L_x_663:
[----:B------:R-:W-:Y:S02]  /*1f6f0*/  ULDC UR4, c[0x0][0xc14] ;  /* 0x0003050000047ab9 */ /* 0x000fe40000000800 */
[----:B-1----:R-:W-:-:S13]  /*1f700*/  ISETP.GE.AND P0, PT, R151, UR4, PT ;  /* 0x0000000497007c0c */ /* 0x002fda000bf06270 */
[----:B------:R-:W-:Y:S05]  /*1f710*/  @!P0 BRA `(.L_x_682) ;  /* 0xfffffe1800948947 */ /* 0x000fea000383ffff */
[----:B------:R-:W-:Y:S05]  /*1f720*/  BRA `(.L_x_451) ;  /* 0x0000006000c87947 */ /* 0x000fea0003800000 */
.L_x_449:
[----:B------:R-:W-:-:S08]  /*1f730*/  NOP ;  /* 0x0000000000007918 */ /* 0x000fd00000000000 */
[----:B0-----:R-:W0:-:S00]  /*1f740*/  USETMAXREG.DEALLOC.CTAPOOL 0x18 ;  /* 0x00000018000079c8 */ /* 0x001e0000080e0500 */
[----:B0-----:R-:W-:-:S06]  /*1f750*/  LOP3.LUT R0, R0, 0x3, RZ, 0xc0, !PT ;  /* 0x0000000300007812 */ /* 0x001fcc00078ec0ff */
[----:B------:R-:W0:Y:S02]  /*1f760*/  SHFL.IDX PT, R0, R0, RZ, 0x1f ;  /* 0x00001fff00007589 */ /* 0x000e2400000e0000 */
[----:B0-----:R-:W-:-:S13]  /*1f770*/  ISETP.NE.AND P0, PT, R0, RZ, PT ;  /* 0x000000ff0000720c */ /* 0x001fda0003f05270 */
[----:B------:R-:W-:Y:S05]  /*1f780*/  @P0 BRA `(.L_x_451) ;  /* 0x0000006000b00947 */ /* 0x000fea0003800000 */
[----:B------:R-:W-:Y:S01]  /*1f790*/  LOP3.LUT R8, R3, 0x1f, RZ, 0xc0, !PT ;  /* 0x0000001f03087812 */ /* 0x000fe200078ec0ff */
[----:B------:R-:W-:Y:S01]  /*1f7a0*/  ULDC UR5, c[0x0][0xc14] ;  /* 0x0003050000057ab9 */ /* 0x000fe20000000800 */
[----:B------:R-:W-:Y:S01]  /*1f7b0*/  LOP3.LUT R4, R4, 0xffffffdf, RZ, 0xc0, !PT ;  /* 0xffffffdf04047812 */ /* 0x000fe200078ec0ff */
[----:B------:R-:W-:Y:S01]  /*1f7c0*/  ULDC.64 UR6, c[0x0][0x208] ;  /* 0x0000820000067ab9 */ /* 0x000fe20000000a00 */
[----:B------:R-:W-:Y:S01]  /*1f7d0*/  ISETP.NE.AND P0, PT, R8, 0x1f, PT ;  /* 0x0000001f0800780c */ /* 0x000fe20003f05270 */
[----:B------:R-:W-:Y:S01]  /*1f7e0*/  ULDC UR4, c[0x0][0xc10] ;  /* 0x0003040000047ab9 */ /* 0x000fe20000000800 */
[----:B------:R-:W-:-:S11]  /*1f7f0*/  MOV R0, RZ ;  /* 0x000000ff00007202 */ /* 0x000fd60000000f00 */
        /* <DEDUP_REMOVED lines=20> */
[----:B------:R-:W-:Y:S02]  /*1f940*/  ISETP.GE.U32.AND P0, PT, R8, 0x4, PT ;  /* 0x000000040800780c */ /* 0x000fe40003f06070 */
[----:B------:R-:W-:-:S05]  /*1f950*/  IADD3 R6, R5, R6, RZ ;  /* 0x0000000605067210 */ /* 0x000fca0007ffe0ff */
[----:B------:R-:W1:Y:S06]  /*1f960*/  SHFL.UP PT, R7, R6, 0x4, RZ ;  /* 0x0480000006077989 */ /* 0x000e6c00000e00ff */
        /* <DEDUP_REMOVED lines=9> */
[----:B------:R-:W-:Y:S02]  /*1fa00*/  ISETP.GE.U32.AND P0, PT, R8, 0x10, PT ;  /* 0x000000100800780c */ /* 0x000fe40003f06070 */
[----:B------:R-:W-:-:S05]  /*1fa10*/  IADD3 R3, R7, R2, RZ ;  /* 0x0000000207037210 */ /* 0x000fca0007ffe0ff */
[----:B------:R-:W1:Y:S06]  /*1fa20*/  SHFL.UP PT, R2, R3, 0x10, RZ ;  /* 0x0600000003027989 */ /* 0x000e6c00000e00ff */
[----:B------:R-:W-:Y:S02]  /*1fa30*/  @P0 LOP3.LUT R4, R4, 0x2, RZ, 0xfc, !PT ;  /* 0x0000000204040812 */ /* 0x000fe400078efcff */
[----:B-1----:R-:W-:-:S05]  /*1fa40*/  SEL R2, R2, RZ, P0 ;  /* 0x000000ff02027207 */ /* 0x002fca0000000000 */
[----:B------:R-:W-:-:S05]  /*1fa50*/  IMAD.IADD R2, R3, 0x1, R2 ;  /* 0x0000000103027824 */ /* 0x000fca00078e0202 */
[----:B------:R-:W1:Y:S02]  /*1fa60*/  SHFL.IDX PT, R5, R2, 0x1f, 0x1f ;  /* 0x03e01f0002057f89 */ /* 0x000e6400000e0000 */
[----:B-1----:R-:W-:-:S05]  /*1fa70*/  IMAD R5, R5, UR4, RZ ;  /* 0x0000000405057c24 */ /* 0x002fca000f8e02ff */
[----:B0-----:R-:W-:Y:S02]  /*1fa80*/  ISETP.GT.AND P0, PT, R5, UR6, PT ;  /* 0x0000000605007c0c */ /* 0x001fe4000bf04270 */
[----:B------:R-:W-:-:S11]  /*1fa90*/  MOV R6, R5 ;  /* 0x0000000500067202 */ /* 0x000fd60000000f00 */
[----:B------:R-:W-:Y:S05]  /*1faa0*/  @P0 BRA `(.L_x_683) ;  /* 0x0000000000c40947 */ /* 0x000fea0003800000 */
[----:B------:R-:W-:Y:S01]  /*1fab0*/  IMAD.MOV.U32 R5, RZ, RZ, R6 ;  /* 0x000000ffff057224 */ /* 0x000fe200078e0006 */
[----:B------:R-:W-:Y:S01]  /*1fac0*/  MOV R19, RZ ;  /* 0x000000ff00137202 */ /* 0x000fe20000000f00 */
[----:B------:R-:W-:Y:S01]  /*1fad0*/  ULDC UR5, c[0x0][0xc14] ;  /* 0x0003050000057ab9 */ /* 0x000fe20000000800 */
[----:B------:R-:W-:Y:S01]  /*1fae0*/  ULDC UR7, c[0x0][0xc14] ;  /* 0x0003050000077ab9 */ /* 0x000fe20000000800 */
[----:B------:R-:W-:-:S05]  /*1faf0*/  ULDC UR4, c[0x0][0xc10] ;  /* 0x0003040000047ab9 */ /* 0x000fca0000000800 */
.L_x_687:
        /* <DEDUP_REMOVED lines=9> */
[C---:B------:R-:W-:Y:S02]  /*1fb90*/  ISETP.NE.AND P1, PT, R8.reuse, 0x1f, PT ;  /* 0x0000001f0800780c */ /* 0x040fe40003f25270 */
[----:B------:R-:W-:-:S04]  /*1fba0*/  IADD3 R7, R8, R19, RZ ;  /* 0x0000001308077210 */ /* 0x000fc80007ffe0ff */
[----:B------:R-:W-:-:S13]  /*1fbb0*/  ISETP.GE.OR P0, PT, R7, UR5, !P1 ;  /* 0x0000000507007c0c */ /* 0x000fda000cf06670 */
[----:B------:R-:W-:Y:S05]  /*1fbc0*/  @P0 BRA `(.L_x_686) ;  /* 0x0000000000100947 */ /* 0x000fea0003800000 */
[----:B------:R-:W0:Y:S01]  /*1fbd0*/  LDC.64 R2, c[0x0][0xc58] ;  /* 0x00031600ff027b82 */ /* 0x000e220000000a00 */
[----:B------:R-:W-:Y:S01]  /*1fbe0*/  ULDC.64 UR8, c[0x0][0x208] ;  /* 0x0000820000087ab9 */ /* 0x000fe20000000a00 */
[----:B0-----:R-:W-:-:S05]  /*1fbf0*/  IMAD.WIDE R2, R7, 0x4, R2 ;  /* 0x0000000407027825 */ /* 0x001fca00078e0202 */
[----:B------:R0:W5:Y:S02]  /*1fc00*/  LDG.E R0, desc[UR8][R2.64] ;  /* 0x0000000802007981 */ /* 0x000164000c1e1900 */
.L_x_686:
[----:B------:R-:W-:Y:S05]  /*1fc10*/  BSYNC B0 ;  /* 0x0000000000007941 */ /* 0x000fea0003800000 */
.L_x_685:
[----:B0----5:R-:W0:Y:S01]  /*1fc20*/  SHFL.UP PT, R2, R0, 0x1, RZ ;  /* 0x0420000000027989 */ /* 0x021e2200000e00ff */
[C---:B------:R-:W-:Y:S02]  /*1fc30*/  ISETP.NE.AND P0, PT, R8.reuse, RZ, PT ;  /* 0x000000ff0800720c */ /* 0x040fe40003f05270 */
[----:B------:R-:W-:Y:S02]  /*1fc40*/  ISETP.GE.U32.AND P1, PT, R8, 0x2, PT ;  /* 0x000000020800780c */ /* 0x000fe40003f26070 */
[----:B0-----:R-:W-:Y:S02]  /*1fc50*/  SEL R3, R2, RZ, P0 ;  /* 0x000000ff02037207 */ /* 0x001fe40000000000 */
[----:B------:R-:W-:Y:S02]  /*1fc60*/  ISETP.GE.U32.AND P0, PT, R8, 0x4, PT ;  /* 0x000000040800780c */ /* 0x000fe40003f06070 */
[----:B------:R-:W-:-:S05]  /*1fc70*/  IADD3 R3, R0, R3, RZ ;  /* 0x0000000300037210 */ /* 0x000fca0007ffe0ff */
        /* <DEDUP_REMOVED lines=12> */
[----:B0-----:R-:W-:-:S04]  /*1fd40*/  SEL R9, R8, RZ, P0 ;  /* 0x000000ff08097207 */ /* 0x001fc80000000000 */
[----:B------:R-:W-:-:S05]  /*1fd50*/  IADD3 R9, R6, R9, RZ ;  /* 0x0000000906097210 */ /* 0x000fca0007ffe0ff */
[----:B------:R-:W0:Y:S02]  /*1fd60*/  SHFL.IDX PT, R3, R9, 0x1f, 0x1f ;  /* 0x03e01f0009037f89 */ /* 0x000e2400000e0000 */
[----:B0-----:R-:W-:-:S04]  /*1fd70*/  IMAD R6, R3, UR4, RZ ;  /* 0x0000000403067c24 */ /* 0x001fc8000f8e02ff */
[----:B------:R-:W-:-:S05]  /*1fd80*/  IMAD.IADD R5, R6, 0x1, R5 ;  /* 0x0000000106057824 */ /* 0x000fca00078e0205 */
[----:B------:R-:W-:-:S13]  /*1fd90*/  ISETP.GT.AND P0, PT, R5, UR6, PT ;  /* 0x0000000605007c0c */ /* 0x000fda000bf04270 */
[----:B------:R-:W-:Y:S05]  /*1fda0*/  @!P0 BRA `(.L_x_687) ;  /* 0xfffffffc00548947 */ /* 0x000fea000383ffff */
[----:B------:R-:W-:-:S07]  /*1fdb0*/  MOV R2, R9 ;  /* 0x0000000900027202 */ /* 0x000fce0000000f00 */
.L_x_683:
        /* <DEDUP_REMOVED lines=14> */
[----:B------:R-:W-:-:S05]  /*1fea0*/  IADD3 R9, R5, -0x1, RZ ;  /* 0xffffffff05097810 */ /* 0x000fca0007ffe0ff */
[----:B------:R0:W1:Y:S02]  /*1feb0*/  SHFL.IDX PT, R16, R2, R9, 0x1f ;  /* 0x00001f0902107589 */ /* 0x00006400000e0000 */
.L_x_688:
[----:B-1----:R-:W-:Y:S01]  /*1fec0*/  IMAD R16, R16, UR4, R7 ;  /* 0x0000000410107c24 */ /* 0x002fe2000f8e0207 */
[----:B------:R-:W-:Y:S01]  /*1fed0*/  IADD3 R19, R5, R19, RZ ;  /* 0x0000001305137210 */ /* 0x000fe20007ffe0ff */
[----:B------:R-:W-:Y:S02]  /*1fee0*/  IMAD R7, R11, R6, RZ ;  /* 0x000000060b077224 */ /* 0x000fe400078e02ff */
[----:B0-----:R-:W-:Y:S01]  /*1fef0*/  IMAD.MOV.U32 R2, RZ, RZ, RZ ;  /* 0x000000ffff027224 */ /* 0x001fe200078e00ff */
[----:B------:R-:W-:-:S03]  /*1ff00*/  IADD3 R17, -R16, UR6, RZ ;  /* 0x0000000610117c10 */ /* 0x000fc6000fffe1ff */
[----:B------:R-:W-:Y:S01]  /*1ff10*/  IMAD.HI.U32 R2, R3, R7, R2 ;  /* 0x0000000703027227 */ /* 0x000fe200078e0002 */
[----:B------:R-:W-:Y:S02]  /*1ff20*/  IABS R7, R0 ;  /* 0x0000000000077213 */ /* 0x000fe40000000000 */
[----:B------:R-:W-:Y:S02]  /*1ff30*/  IABS R3, R17 ;  /* 0x0000001100037213 */ /* 0x000fe40000000000 */
[----:B------:R-:W-:-:S03]  /*1ff40*/  IADD3 R7, RZ, -R7, RZ ;  /* 0x80000007ff077210 */ /* 0x000fc60007ffe0ff */
        /* <DEDUP_REMOVED lines=9> */
[----:B------:R-:W-:Y:S02]  /*1ffe0*/  @!P0 IADD3 R2, -R2, RZ, RZ ;  /* 0x000000ff02028210 */ /* 0x000fe40007ffe1ff */
[----:B------:R-:W-:-:S13]  /*1fff0*/  ISETP.NE.AND P0, PT, R0, RZ, PT ;  /* 0x000000ff0000720c */ /* 0x000fda0003f05270 */
[----:B------:R-:W-:-:S05]  /*20000*/  @!P0 LOP3.LUT R2, RZ, R0, RZ, 0x33, !PT ;  /* 0x00000000ff028212 */ /* 0x000fca00078e33ff */
[--C-:B------:R-:W-:Y:S02]  /*20010*/  IMAD.MOV R3, RZ, RZ, -R2.reuse ;  /* 0x000000ffff037224 */ /* 0x100fe400078e0a02 */
[----:B------:R-:W-:Y:S02]  /*20020*/  IMAD.MOV.U32 R18, RZ, RZ, R2 ;  /* 0x000000ffff127224 */ /* 0x000fe400078e0002 */
[----:B------:R-:W-:Y:S01]  /*20030*/  IMAD R17, R0, R3, R17 ;  /* 0x0000000300117224 */ /* 0x000fe200078e0211 */
[----:B------:R-:W-:Y:S06]  /*20040*/  BRA `(.L_x_689) ;  /* 0x00000000000c7947 */ /* 0x000fec0003800000 */
.L_x_684:
[----:B------:R-:W-:Y:S01]  /*20050*/  MOV R17, RZ ;  /* 0x000000ff00117202 */ /* 0x000fe20000000f00 */
[----:B------:R-:W-:Y:S01]  /*20060*/  IMAD.U32 R16, RZ, RZ, UR6 ;  /* 0x00000006ff107e24 */ /* 0x000fe2000f8e00ff */
[----:B------:R-:W-:-:S07]  /*20070*/  MOV R18, RZ ;  /* 0x000000ff00127202 */ /* 0x000fce0000000f00 */
.L_x_689:
        /* <DEDUP_REMOVED lines=14> */
[----:B0-----:R-:W-:Y:S01]  /*20160*/  MOV R0, 0x1 ;  /* 0x0000000100007802 */ /* 0x001fe20000000f00 */
[----:B------:R0:W-:Y:S01]  /*20170*/  STL [R1], RZ ;  /* 0x000000ff01007387 */ /* 0x0001e20000100800 */
[----:B------:R-:W-:Y:S01]  /*20180*/  ULDC.64 UR38, c[0x0][0x198] ;  /* 0x0000660000267ab9 */ /* 0x000fe20000000a00 */
[----:B------:R-:W-:Y:S02]  /*20190*/  ULDC UR36, c[0x0][0xc] ;  /* 0x0000030000247ab9 */ /* 0x000fe40000000800 */
[----:B------:R0:W-:Y:S04]  /*201a0*/  STL [R1+0x8], R0 ;  /* 0x0000080001007387 */ /* 0x0001e80000100800 */
[----:B------:R0:W-:Y:S04]  /*201b0*/  STL [R1+0x10], RZ ;  /* 0x000010ff01007387 */ /* 0x0001e80000100800 */
[----:B------:R0:W-:Y:S04]  /*201c0*/  STL [R1+0x14], R0 ;  /* 0x0000140001007387 */ /* 0x0001e80000100800 */
[----:B------:R0:W-:Y:S02]  /*201d0*/  STL [R1+0x30], RZ ;  /* 0x000030ff01007387 */ /* 0x0001e40000100800 */
.L_x_775:
[----:B-12---:R-:W1:Y:S01]  /*201e0*/  LDC.64 R2, c[0x0][0xc60] ;  /* 0x00031800ff027b82 */ /* 0x006e620000000a00 */
[----:B------:R-:W-:Y:S01]  /*201f0*/  ULDC.64 UR4, c[0x0][0x208] ;  /* 0x0000820000047ab9 */ /* 0x000fe20000000a00 */
[----:B-1----:R-:W-:-:S05]  /*20200*/  IMAD.WIDE R2, R19, 0x4, R2 ;  /* 0x0000000413027825 */ /* 0x002fca00078e0202 */
[----:B------:R-:W0:Y:S01]  /*20210*/  LDG.E R11, desc[UR4][R2.64] ;  /* 0x00000004020b7981 */ /* 0x000e22000c1e1900 */
[----:B------:R-:W-:Y:S05]  /*20220*/  YIELD ;  /* 0x0000000000007946 */ /* 0x000fea0003800000 */
[----:B------:R-:W-:Y:S01]  /*20230*/  ULDC.64 UR4, c[0x0][0xa28] ;  /* 0x00028a0000047ab9 */ /* 0x000fe20000000a00 */
[----:B------:R-:W-:Y:S01]  /*20240*/  IMAD.MOV.U32 R6, RZ, RZ, RZ ;  /* 0x000000ffff067224 */ /* 0x000fe200078e00ff */
[----:B------:R-:W-:Y:S01]  /*20250*/  ISETP.NE.U32.AND P0, PT, RZ, UR4, PT ;  /* 0x00000004ff007c0c */ /* 0x000fe2000bf05070 */
[----:B------:R-:W-:Y:S01]  /*20260*/  ULDC.64 UR8, c[0x0][0x208] ;  /* 0x0000820000087ab9 */ /* 0x000fe20000000a00 */
[----:B------:R-:W-:Y:S01]  /*20270*/  MOV R4, RZ ;  /* 0x000000ff00047202 */ /* 0x000fe20000000f00 */
[----:B------:R-:W-:Y:S01]  /*20280*/  ULDC.64 UR6, c[0x0][0xa10] ;  /* 0x0002840000067ab9 */ /* 0x000fe20000000a00 */
[----:B------:R-:W-:-:S02]  /*20290*/  ISETP.NE.AND.EX P0, PT, RZ, UR5, PT, P0 ;  /* 0x00000005ff007c0c */ /* 0x000fc4000bf05300 */
[----:B0-----:R-:W-:Y:S01]  /*202a0*/  SHF.R.S32.HI R0, RZ, 0x1f, R11 ;  /* 0x0000001fff007819 */ /* 0x001fe2000001140b */
[----:B------:R-:W-:Y:S10]  /*202b0*/  STL [R1+0x20], R11 ;  /* 0x0000200b01007387 */ /* 0x000ff40000100800 */
[----:B------:R-:W-:-:S04]  /*202c0*/  @P0 LEA R2, P1, R11, UR4, 0x2 ;  /* 0x000000040b020c11 */ /* 0x000fc8000f8210ff */
        /* <DEDUP_REMOVED lines=9> */
[----:B------:R-:W-:Y:S02]  /*20360*/  ISETP.NE.U32.AND P1, PT, RZ, UR4, PT ;  /* 0x00000004ff007c0c */ /* 0x000fe4000bf25070 */
[C---:B------:R-:W-:Y:S02]  /*20370*/  SHF.L.U64.HI R0, R11.reuse, 0x2, R0 ;  /* 0x000000020b007819 */ /* 0x040fe40000010200 */
[----:B------:R-:W-:Y:S02]  /*20380*/  ISETP.NE.AND.EX P1, PT, RZ, UR5, PT, P1 ;  /* 0x00000005ff007c0c */ /* 0x000fe4000bf25310 */
[----:B------:R-:W-:Y:S01]  /*20390*/  MOV R10, RZ ;  /* 0x000000ff000a7202 */ /* 0x000fe20000000f00 */
[----:B--2---:R0:W-:Y:S02]  /*203a0*/  STL [R1+0x38], R4 ;  /* 0x0000380401007387 */ /* 0x0041e40000100800 */
[----:B0-----:R-:W-:-:S08]  /*203b0*/  IMAD.SHL.U32 R4, R11, 0x4, RZ ;  /* 0x000000040b047824 */ /* 0x001fd000078e00ff */
[----:B------:R-:W-:Y:S01]  /*203c0*/  @P1 IADD3 R8, P0, R4, UR4, RZ ;  /* 0x0000000404081c10 */ /* 0x000fe2000ff1e0ff */
[----:B------:R0:W-:Y:S03]  /*203d0*/  STL [R1+0x28], R4 ;  /* 0x0000280401007387 */ /* 0x0001e60000100800 */
[----:B------:R-:W-:Y:S01]  /*203e0*/  @P1 IADD3.X R9, R0, UR5, RZ, P0, !PT ;  /* 0x0000000500091c10 */ /* 0x000fe200087fe4ff */
[----:B------:R-:W-:Y:S01]  /*203f0*/  ULDC.64 UR4, c[0x0][0xa08] ;  /* 0x0002820000047ab9 */ /* 0x000fe20000000a00 */
[----:B------:R1:W-:Y:S01]  /*20400*/  STL [R1+0x2c], R0 ;  /* 0x00002c0001007387 */ /* 0x0003e20000100800 */
[----:B------:R-:W-:Y:S02]  /*20410*/  IADD3 R2, P0, R4, UR4, RZ ;  /* 0x0000000404027c10 */ /* 0x000fe4000ff1e0ff */
[----:B------:R-:W-:Y:S02]  /*20420*/  ISETP.NE.U32.AND P2, PT, RZ, UR4, PT ;  /* 0x00000004ff007c0c */ /* 0x000fe4000bf45070 */
[----:B------:R-:W-:-:S02]  /*20430*/  IADD3.X R3, R0, UR5, RZ, P0, !PT ;  /* 0x0000000500037c10 */ /* 0x000fc400087fe4ff */
[----:B------:R-:W-:Y:S01]  /*20440*/  ISETP.NE.AND.EX P2, PT, RZ, UR5, PT, P2 ;  /* 0x00000005ff007c0c */ /* 0x000fe2000bf45320 */
[----:B------:R-:W-:Y:S01]  /*20450*/  ULDC.64 UR4, c[0x0][0x3f8] ;  /* 0x0000fe0000047ab9 */ /* 0x000fe20000000a00 */
[----:B0-----:R-:W-:Y:S01]  /*20460*/  IADD3 R4, P0, R4, UR6, RZ ;  /* 0x0000000604047c10 */ /* 0x001fe2000ff1e0ff */
[----:B------:R-:W-:-:S03]  /*20470*/  UISETP.NE.U32.AND UP0, UPT, UR4, URZ, UPT ;  /* 0x0000003f0400728c */ /* 0x000fc6000bf05070 */
[----:B------:R-:W-:Y:S01]  /*20480*/  ULDC UR4, c[0x0][0x404] ;  /* 0x0001010000047ab9 */ /* 0x000fe20000000800 */
[----:B------:R-:W-:Y:S01]  /*20490*/  UISETP.NE.AND.EX UP0, UPT, UR5, URZ, UPT, UP0 ;  /* 0x0000003f0500728c */ /* 0x000fe2000bf05300 */
[----:B------:R-:W-:Y:S02]  /*204a0*/  IADD3.X R5, R0, UR7, RZ, P0, !PT ;  /* 0x0000000700057c10 */ /* 0x000fe400087fe4ff */
[----:B------:R-:W-:Y:S01]  /*204b0*/  ULDC UR5, c[0x0][0x2e0] ;  /* 0x0000b80000057ab9 */ /* 0x000fe20000000800 */
[----:B------:R-:W-:Y:S02]  /*204c0*/  USEL UR4, UR4, 0x1, UP0 ;  /* 0x0000000104047887 */ /* 0x000fe40008000000 */
[----:B------:R0:W5:Y:S02]  /*204d0*/  @P2 LDG.E R10, desc[UR8][R2.64] ;  /* 0x00000008020a2981 */ /* 0x000164000c1e1900 */
[----:B------:R-:W-:Y:S01]  /*204e0*/  UIMAD UR4, UR4, UR5, URZ ;  /* 0x00000005040472a4 */ /* 0x000fe2000f8e023f */
[----:B------:R-:W-:-:S05]  /*204f0*/  ISETP.NE.U32.AND P0, PT, RZ, UR6, PT ;  /* 0x00000006ff007c0c */ /* 0x000fca000bf05070 */
[----:B------:R-:W-:Y:S01]  /*20500*/  IMAD.U32 R7, RZ, RZ, UR4 ;  /* 0x00000004ff077e24 */ /* 0x000fe2000f8e00ff */
[----:B------:R-:W-:Y:S01]  /*20510*/  ULDC UR4, c[0x0][0x338] ;  /* 0x0000ce0000047ab9 */ /* 0x000fe20000000800 */
[----:B------:R-:W-:Y:S02]  /*20520*/  ISETP.NE.AND.EX P0, PT, RZ, UR7, PT, P0 ;  /* 0x00000007ff007c0c */ /* 0x000fe4000bf05300 */
[----:B-1----:R-:W-:Y:S02]  /*20530*/  MOV R0, UR4 ;  /* 0x0000000400007c02 */ /* 0x002fe40008000f00 */
[----:B------:R0:W5:Y:S01]  /*20540*/  @P1 LDG.E R7, desc[UR8][R8.64] ;  /* 0x0000000808071981 */ /* 0x000162000c1e1900 */
[----:B------:R-:W-:Y:S08]  /*20550*/  @P1 BRA `(.L_x_691) ;  /* 0x0000000000141947 */ /* 0x000ff00003800000 */
[----:B------:R-:W-:Y:S05]  /*20560*/  @!P2 BRA `(.L_x_691) ;  /* 0x000000000010a947 */ /* 0x000fea0003800000 */
[----:B------:R-:W-:Y:S02]  /*20570*/  ULDC.64 UR4, c[0x0][0x208] ;  /* 0x0000820000047ab9 */ /* 0x000fe40000000a00 */
[----:B-----5:R-:W2:Y:S04]  /*20580*/  LDG.E R7, desc[UR4][R2.64] ;  /* 0x0000000402077981 */ /* 0x020ea8000c1e1900 */
[----:B0-----:R-:W2:Y:S02]  /*20590*/  LDG.E R2, desc[UR4][R2.64+0x4] ;  /* 0x0000040402027981 */ /* 0x001ea4000c1e1900 */
[----:B--2---:R-:W-:-:S07]  /*205a0*/  IMAD.IADD R7, R2, 0x1, -R7 ;  /* 0x0000000102077824 */ /* 0x004fce00078e0a07 */
.L_x_691:
[----:B------:R-:W-:Y:S02]  /*205b0*/  ULDC.64 UR4, c[0x0][0x208] ;  /* 0x0000820000047ab9 */ /* 0x000fe40000000a00 */
[----:B0-----:R-:W2:Y:S04]  /*205c0*/  @P0 LDG.E R2, desc[UR4][R4.64] ;  /* 0x0000000404020981 */ /* 0x001ea8000c1e1900 */
[----:B------:R-:W2:Y:S01]  /*205d0*/  @P0 LDG.E R3, desc[UR4][R4.64+0x4] ;  /* 0x0000040404030981 */ /* 0x000ea2000c1e1900 */
[----:B-----5:R-:W-:Y:S01]  /*205e0*/  IMAD.IADD R7, R7, 0x1, -R6 ;  /* 0x0000000107077824 */ /* 0x020fe200078e0a06 */
[----:B------:R-:W-:Y:S01]  /*205f0*/  BSSY B0, `(.L_x_692) ;  /* 0x0000108000007945 */ /* 0x000fe20003800000 */
[----:B------:R-:W-:Y:S02]  /*20600*/  PLOP3.LUT P2, PT, PT, PT, PT, 0x80, 0x0 ;  /* 0x000000000000781c */ /* 0x000fe40003f4f070 */
[----:B--2---:R-:W-:-:S04]  /*20610*/  @P0 IADD3 R0, -R2, R3, RZ ;  /* 0x0000000302000210 */ /* 0x004fc80007ffe1ff */
[----:B------:R-:W-:-:S05]  /*20620*/  IADD3 R8, R7, R0, RZ ;  /* 0x0000000007087210 */ /* 0x000fca0007ffe0ff */
[----:B------:R-:W-:Y:S01]  /*20630*/  VIADD R2, R8, 0x4f ;  /* 0x0000004f08027836 */ /* 0x000fe20000000000 */
[----:B------:R0:W-:Y:S03]  /*20640*/  STL [R1+0x34], R8 ;  /* 0x0000340801007387 */ /* 0x0001e60000100800 */
[----:B------:R-:W-:-:S05]  /*20650*/  IMAD.HI R2, R2, 0x66666667, RZ ;  /* 0x6666666702027827 */ /* 0x000fca00078e02ff */
[----:B------:R-:W-:-:S04]  /*20660*/  SHF.R.U32.HI R3, RZ, 0x1f, R2 ;  /* 0x0000001fff037819 */ /* 0x000fc80000011602 */
[----:B0-----:R-:W-:-:S05]  /*20670*/  LEA.HI.SX32 R8, R2, R3, 0x1b ;  /* 0x0000000302087211 */ /* 0x001fca00078fdaff */
[----:B------:R-:W-:Y:S01]  /*20680*/  IMAD R2, R8, 0x50, -R7 ;  /* 0x0000005008027824 */ /* 0x000fe200078e0a07 */
[----:B------:R-:W-:Y:S01]  /*20690*/  IADD3 R7, -R7, RZ, RZ ;  /* 0x000000ff07077210 */ /* 0x000fe20007ffe1ff */
[----:B------:R0:W-:Y:S03]  /*206a0*/  STL [R1+0x24], R8 ;  /* 0x0000240801007387 */ /* 0x0001e60000100800 */
[----:B------:R-:W-:Y:S02]  /*206b0*/  VIMNMX R0, R2, R0, PT ;  /* 0x0000000002007248 */ /* 0x000fe40003fe0100 */
[----:B------:R-:W-:-:S04]  /*206c0*/  VIMNMX R2, RZ, R7, !PT ;  /* 0x00000007ff027248 */ /* 0x000fc80007fe0100 */
[----:B------:R-:W-:Y:S01]  /*206d0*/  ISETP.GT.AND P1, PT, R0, R2, PT ;  /* 0x000000020000720c */ /* 0x000fe20003f24270 */
[----:B0-----:R-:W-:-:S12]  /*206e0*/  IMAD.WIDE.U32 R8, R2, -0x33333333, RZ ;  /* 0xcccccccd02087825 */ /* 0x001fd800078e00ff */
[----:B------:R-:W-:Y:S01]  /*206f0*/  @P1 VIADD R3, R0, 0x4f ;  /* 0x0000004f00031836 */ /* 0x000fe20000000000 */
[----:B------:R-:W-:-:S03]  /*20700*/  SHF.R.U32.HI R0, RZ, 0x6, R9 ;  /* 0x00000006ff007819 */ /* 0x000fc60000011609 */
[----:B------:R-:W-:Y:S01]  /*20710*/  @P1 IMAD.HI R3, R3, 0x66666667, RZ ;  /* 0x6666666703031827 */ /* 0x000fe200078e02ff */
[----:B------:R-:W-:-:S04]  /*20720*/  MOV R2, R0 ;  /* 0x0000000000027202 */ /* 0x000fc80000000f00 */
[----:B------:R-:W-:-:S04]  /*20730*/  @P1 SHF.R.U32.HI R7, RZ, 0x1f, R3 ;  /* 0x0000001fff071819 */ /* 0x000fc80000011603 */
[----:B------:R-:W-:Y:S01]  /*20740*/  @P1 LEA.HI.SX32 R2, R3, R7, 0x1b ;  /* 0x0000000703021211 */ /* 0x000fe200078fdaff */
[----:B------:R-:W-:Y:S01]  /*20750*/  IMAD.MOV.U32 R7, RZ, RZ, RZ ;  /* 0x000000ffff077224 */ /* 0x000fe200078e00ff */
[----:B------:R-:W-:-:S05]  /*20760*/  IADD3 R3, R10, R6, RZ ;  /* 0x000000060a037210 */ /* 0x000fca0007ffe0ff */
[----:B------:R0:W-:Y:S01]  /*20770*/  STL [R1+0x4], R3 ;  /* 0x0000040301007387 */ /* 0x0001e20000100800 */
[----:B------:R-:W-:-:S03]  /*20780*/  ISETP.GT.AND P1, PT, R2, R0, PT ;  /* 0x000000000200720c */ /* 0x000fc60003f24270 */
[----:B------:R0:W5:Y:S10]  /*20790*/  @P0 LDG.E R7, desc[UR4][R4.64] ;  /* 0x0000000404070981 */ /* 0x000174000c1e1900 */
[----:B0-----:R-:W-:Y:S05]  /*207a0*/  @!P1 BRA `(.L_x_693) ;  /* 0x0000000c00b09947 */ /* 0x001fea0003800000 */
[----:B------:R-:W0:Y:S01]  /*207b0*/  LDC R3, c[0x0][0x428] ;  /* 0x00010a00ff037b82 */ /* 0x000e220000000800 */
[----:B------:R-:W-:Y:S01]  /*207c0*/  UMOV UR4, 0xffffffff ;  /* 0xffffffff00047882 */ /* 0x000fe20000000000 */
[----:B0-----:R-:W-:Y:S01]  /*207d0*/  ISETP.NE.AND P1, PT, R3, 0x1, PT ;  /* 0x000000010300780c */ /* 0x001fe20003f25270 */
[----:B------:R-:W-:-:S12]  /*207e0*/  IMAD.MOV.U32 R3, RZ, RZ, R18 ;  /* 0x000000ffff037224 */ /* 0x000fd800078e0012 */
[----:B------:R-:W0:Y:S08]  /*207f0*/  @P1 LDC R4, c[0x0][0x42c] ;  /* 0x00010b00ff041b82 */ /* 0x000e300000000800 */
[----:B------:R-:W1:Y:S01]  /*20800*/  @P1 LDC R5, c[0x0][0x430] ;  /* 0x00010c00ff051b82 */ /* 0x000e620000000800 */
[----:B0-----:R-:W-:-:S05]  /*20810*/  @P1 IMAD.HI.U32 R4, R18, R4, RZ ;  /* 0x0000000412041227 */ /* 0x001fca00078e00ff */
[----:B-1----:R-:W-:Y:S02]  /*20820*/  @P1 SHF.R.U32.HI R3, RZ, R5, R4 ;  /* 0x00000005ff031219 */ /* 0x002fe40000011604 */
[----:B------:R-:W-:Y:S01]  /*20830*/  SEL R4, R11, RZ, !P0 ;  /* 0x000000ff0b047207 */ /* 0x000fe20004000000 */
[----:B------:R-:W-:Y:S06]  /*20840*/  BRA.DIV UR4, `(.L_x_694) ;  /* 0x0000005a04907947 */ /* 0x000fec000b800000 */
.L_x_818:
[----:B------:R-:W-:-:S03]  /*20850*/  UMOV UR4, 0xffffffff ;  /* 0xffffffff00047882 */ /* 0x000fc60000000000 */
[----:B------:R-:W-:Y:S05]  /*20860*/  BRA.DIV UR4, `(.L_x_695) ;  /* 0x0000005a04bc7947 */ /* 0x000fea000b800000 */
[----:B------:R-:W-:-:S13]  /*20870*/  ELECT P6, URZ, PT ;  /* 0x00000000003f782f */ /* 0x000fda00038c0000 */
.L_x_821:
[----:B------:R-:W2:Y:S01]  /*20880*/  LDL R5, [R1+0x30] ;  /* 0x0000300001057983 */ /* 0x000ea20000100800 */
[----:B------:R-:W-:Y:S01]  /*20890*/  BSSY B1, `(.L_x_696) ;  /* 0x000000b000017945 */ /* 0x000fe20003800000 */
[----:B------:R-:W0:Y:S01]  /*208a0*/  S2R R9, SR_CgaCtaId ;  /* 0x0000000000097919 */ /* 0x000e220000008800 */
[----:B--2---:R-:W-:-:S04]  /*208b0*/  IADD3 R5, R5, 0x1, RZ ;  /* 0x0000000105057810 */ /* 0x004fc80007ffe0ff */
[----:B------:R-:W-:-:S04]  /*208c0*/  LEA.HI R6, R5, R5, RZ, 0x1 ;  /* 0x0000000505067211 */ /* 0x000fc800078f08ff */
[----:B------:R-:W-:-:S05]  /*208d0*/  LOP3.LUT R6, R6, 0xfffffffe, RZ, 0xc0, !PT ;  /* 0xfffffffe06067812 */ /* 0x000fca00078ec0ff */
[----:B------:R-:W-:Y:S01]  /*208e0*/  IMAD.IADD R5, R5, 0x1, -R6 ;  /* 0x0000000105057824 */ /* 0x000fe200078e0a06 */
[----:B------:R-:W-:-:S04]  /*208f0*/  MOV R6, 0x400 ;  /* 0x0000040000067802 */ /* 0x000fc80000000f00 */
[----:B0-----:R-:W-:Y:S02]  /*20900*/  LEA R9, R9, R6, 0x18 ;  /* 0x0000000609097211 */ /* 0x001fe400078ec0ff */
[----:B------:R-:W-:-:S04]  /*20910*/  SHF.L.U32 R5, R5, 0x1f, RZ ;  /* 0x0000001f05057819 */ /* 0x000fc800000006ff */
[----:B------:R-:W0:Y:S02]  /*20920*/  SYNCS.PHASECHK.TRANS64.TRYWAIT P0, [R9+URZ+0x38820], R5 ;  /* 0x03882005090075a7 */ /* 0x000e24000800017f */
[----:B0-----:R-:W-:Y:S05]  /*20930*/  @!P0 BRA `(.L_x_697) ;  /* 0x0000005800a88947 */ /* 0x001fea0003800000 */
.L_x_822:
[----:B------:R-:W-:Y:S05]  /*20940*/  BSYNC B1 ;  /* 0x0000000000017941 */ /* 0x000fea0003800000 */
.L_x_696:
[----:B------:R-:W-:Y:S04]  /*20950*/  BSSY B1, `(.L_x_698) ;  /* 0x000005a000017945 */ /* 0x000fe80003800000 */
[----:B------:R-:W-:Y:S05]  /*20960*/  @!P6 BRA `(.L_x_699) ;  /* 0x000000040060e947 */ /* 0x000fea0003800000 */
[----:B------:R-:W0:Y:S04]  /*20970*/  LDL R8, [R1+0x10] ;  /* 0x0000100001087983 */ /* 0x000e280000100800 */
[----:B------:R-:W2:Y:S01]  /*20980*/  LDL R6, [R1+0x14] ;  /* 0x0000140001067983 */ /* 0x000ea20000100800 */
[----:B0-----:R-:W-:Y:S02]  /*20990*/  LEA R5, R8, R9, 0x3 ;  /* 0x0000000908057211 */ /* 0x001fe400078e18ff */
[----:B--2---:R-:W-:-:S04]  /*209a0*/  SHF.L.U32 R10, R6, 0x1f, RZ ;  /* 0x0000001f060a7819 */ /* 0x004fc800000006ff */
[----:B------:R-:W0:Y:S02]  /*209b0*/  SYNCS.PHASECHK.TRANS64.TRYWAIT P0, [R5+URZ+0x388a0], R10 ;  /* 0x0388a00a050075a7 */ /* 0x000e24000800017f */
[----:B0-----:R-:W-:Y:S05]  /*209c0*/  @!P0 BRA `(.L_x_700) ;  /* 0x0000005800988947 */ /* 0x001fea0003800000 */
.L_x_823:
[----:B------:R-:W1:Y:S02]  /*209d0*/  S2R R6, SR_TID.X ;  /* 0x0000000000067919 */ /* 0x000e640000002100 */
[----:B-1----:R-:W-:-:S04]  /*209e0*/  LOP3.LUT R6, R6, 0x7f, RZ, 0xc0, !PT ;  /* 0x0000007f06067812 */ /* 0x002fc800078ec0ff */
[----:B------:R-:W-:-:S13]  /*209f0*/  ISETP.NE.AND P1, PT, R6, RZ, PT ;  /* 0x000000ff0600720c */ /* 0x000fda0003f25270 */
        /* <DEDUP_REMOVED lines=8> */
.L_x_701:
[----:B-1----:R-:W2:Y:S01]  /*20a80*/  LDL R6, [R1+0x10] ;  /* 0x0000100001067983 */ /* 0x002ea20000100800 */
[----:B------:R-:W-:Y:S01]  /*20a90*/  R2UR UR9, R5 ;  /* 0x00000000050972ca */ /* 0x000fe200000e0000 */
[----:B-----5:R-:W-:Y:S01]  /*20aa0*/  IMAD R8, R2, 0x50, R7 ;  /* 0x0000005002087824 */ /* 0x020fe200078e0207 */
[----:B------:R-:W-:Y:S01]  /*20ab0*/  UIADD3 UR4, UP0, UR38, 0x570, URZ ;  /* 0x0000057026047890 */ /* 0x000fe2000ff1e03f */
[----:B------:R-:W-:Y:S01]  /*20ac0*/  R2UR UR12, R3 ;  /* 0x00000000030c72ca */ /* 0x000fe200000e0000 */
[----:B------:R-:W-:Y:S01]  /*20ad0*/  UMOV UR10, URZ ;  /* 0x0000003f000a7c82 */ /* 0x000fe20008000000 */
[----:B------:R-:W-:Y:S01]  /*20ae0*/  R2UR UR13, R4 ;  /* 0x00000000040d72ca */ /* 0x000fe200000e0000 */
[----:B------:R-:W-:Y:S01]  /*20af0*/  UIADD3.X UR5, URZ, UR39, URZ, UP0, !UPT ;  /* 0x000000273f057290 */ /* 0x000fe200087fe43f */
[----:B------:R-:W-:Y:S01]  /*20b00*/  IADD3 R8, R8, -0x50, RZ ;  /* 0xffffffb008087810 */ /* 0x000fe20007ffe0ff */
[----:B------:R-:W-:Y:S01]  /*20b10*/  UMOV UR6, 0x0 ;  /* 0x0000000000067882 */ /* 0x000fe20000000000 */
[----:B------:R-:W-:Y:S01]  /*20b20*/  UMOV UR7, 0x12f00000 ;  /* 0x12f0000000077882 */ /* 0x000fe20000000000 */
[----:B------:R-:W-:Y:S01]  /*20b30*/  UMOV UR17, 0x40 ;  /* 0x0000004000117882 */ /* 0x000fe20000000000 */
[----:B------:R-:W-:-:S02]  /*20b40*/  R2UR UR11, R8 ;  /* 0x00000000080b72ca */ /* 0x000fc400000e0000 */
[----:B------:R-:W-:Y:S01]  /*20b50*/  UIADD3 UR9, UR9, 0x38890, URZ ;  /* 0x0003889009097890 */ /* 0x000fe2000fffe03f */
[----:B--2---:R-:W-:-:S05]  /*20b60*/  IMAD R6, R6, 0xa000, R9 ;  /* 0x0000a00006067824 */ /* 0x004fca00078e0209 */
[----:B------:R-:W-:-:S13]  /*20b70*/  R2UR UR16, R6 ;  /* 0x00000000061072ca */ /* 0x000fda00000e0000 */
[----:B------:R-:W-:Y:S02]  /*20b80*/  UIADD3 UR8, UR16, 0x24400, URZ ;  /* 0x0002440010087890 */ /* 0x000fe4000fffe03f */
        /* <DEDUP_REMOVED lines=14> */
[----:B------:R1:W-:Y:S01]  /*20c70*/  UTMALDG.4D [UR8], [UR4], desc[UR6] ;  /* 0x00000608040075b4 */ /* 0x0003e20008019000 */
[----:B------:R-:W2:Y:S02]  /*20c80*/  SYNCS.PHASECHK.TRANS64.TRYWAIT P0, [R5+URZ+0x388c0], R10 ;  /* 0x0388c00a050075a7 */ /* 0x000ea4000800017f */
[----:B-12---:R-:W-:Y:S05]  /*20c90*/  @!P0 BRA `(.L_x_702) ;  /* 0x0000005400f88947 */ /* 0x006fea0003800000 */
.L_x_824:
[----:B------:R-:W-:Y:S05]  /*20ca0*/  @P1 BRA `(.L_x_703) ;  /* 0x00000000001c1947 */ /* 0x000fea0003800000 */
[----:B------:R-:W2:Y:S01]  /*20cb0*/  S2R R11, SR_TID.X ;  /* 0x00000000000b7919 */ /* 0x000ea20000002100 */
[----:B01----:R-:W-:-:S04]  /*20cc0*/  IMAD.MOV.U32 R10, RZ, RZ, 0xa000 ;  /* 0x0000a000ff0a7424 */ /* 0x003fc800078e00ff */
[----:B------:R3:W-:Y:S01]  /*20cd0*/  SYNCS.ARRIVE.TRANS64 RZ, [R5+URZ+0x388b0], R10 ;  /* 0x0388b00a05ff79a7 */ /* 0x0007e2000800003f */
[----:B--2---:R-:W-:-:S04]  /*20ce0*/  LOP3.LUT R11, R11, 0x1f, RZ, 0xc0, !PT ;  /* 0x0000001f0b0b7812 */ /* 0x004fc800078ec0ff */
[----:B------:R-:W-:-:S13]  /*20cf0*/  ISETP.NE.AND P0, PT, R11, RZ, PT ;  /* 0x000000ff0b00720c */ /* 0x000fda0003f05270 */
[----:B---3--:R-:W-:Y:S05]  /*20d00*/  @!P0 BRA `(.L_x_703) ;  /* 0x0000000000048947 */ /* 0x008fea0003800000 */
[----:B------:R-:W-:Y:S01]  /*20d10*/  BPT.TRAP 0x1 ;  /* 0x000000040000795c */ /* 0x000fe20000300000 */
.L_x_703:
[----:B------:R-:W-:Y:S01]  /*20d20*/  R2UR UR16, R6 ;  /* 0x00000000061072ca */ /* 0x000fe200000e0000 */
[----:B------:R-:W-:Y:S01]  /*20d30*/  UIADD3 UR4, UP0, UR38, 0x670, URZ ;  /* 0x0000067026047890 */ /* 0x000fe2000ff1e03f */
[----:B------:R-:W-:Y:S01]  /*20d40*/  R2UR UR9, R5 ;  /* 0x00000000050972ca */ /* 0x000fe200000e0000 */
[----:B------:R-:W-:Y:S01]  /*20d50*/  UMOV UR10, URZ ;  /* 0x0000003f000a7c82 */ /* 0x000fe20008000000 */
[----:B------:R-:W-:Y:S01]  /*20d60*/  R2UR UR11, R8 ;  /* 0x00000000080b72ca */ /* 0x000fe200000e0000 */
[----:B------:R-:W-:Y:S01]  /*20d70*/  UIADD3.X UR5, URZ, UR39, URZ, UP0, !UPT ;  /* 0x000000273f057290 */ /* 0x000fe200087fe43f */
[----:B------:R-:W-:Y:S01]  /*20d80*/  R2UR UR12, R3 ;  /* 0x00000000030c72ca */ /* 0x000fe200000e0000 */
[----:B------:R-:W-:Y:S01]  /*20d90*/  UMOV UR6, 0x0 ;  /* 0x0000000000067882 */ /* 0x000fe20000000000 */
[----:B------:R-:W-:Y:S01]  /*20da0*/  R2UR UR13, R4 ;  /* 0x00000000040d72ca */ /* 0x000fe200000e0000 */
[----:B------:R-:W-:Y:S01]  /*20db0*/  UMOV UR7, 0x12f00000 ;  /* 0x12f0000000077882 */ /* 0x000fe20000000000 */
[----:B------:R-:W-:-:S03]  /*20dc0*/  UMOV UR17, 0x40 ;  /* 0x0000004000117882 */ /* 0x000fc60000000000 */
[----:B------:R-:W-:Y:S02]  /*20dd0*/  UIADD3 UR8, UR16, 0x400, URZ ;  /* 0x0000040010087890 */ /* 0x000fe4000fffe03f */
[----:B------:R-:W-:Y:S02]  /*20de0*/  UIADD3 UR9, UR9, 0x388b0, URZ ;  /* 0x000388b009097890 */ /* 0x000fe4000fffe03f */
[----:B------:R-:W-:Y:S02]  /*20df0*/  UIADD3 UR14, UR16, 0x2c00, URZ ;  /* 0x00002c00100e7890 */ /* 0x000fe4000fffe03f */
[----:B------:R-:W-:Y:S02]  /*20e00*/  UIADD3 UR15, UR16, 0x5400, URZ ;  /* 0x00005400100f7890 */ /* 0x000fe4000fffe03f */
[----:B------:R-:W-:-:S03]  /*20e10*/  UIADD3 UR16, UR16, 0x7c00, URZ ;  /* 0x00007c0010107890 */ /* 0x000fc6000fffe03f */
        /* <DEDUP_REMOVED lines=13> */
.L_x_699:
[----:B------:R-:W-:Y:S05]  /*20ef0*/  BSYNC B1 ;  /* 0x0000000000017941 */ /* 0x000fea0003800000 */
.L_x_698:
[----:B01----:R-:W2:Y:S04]  /*20f00*/  LDL.LU R5, [R1+0x10] ;  /* 0x0000100001057983 */ /* 0x003ea80000300800 */
[----:B------:R-:W3:Y:S01]  /*20f10*/  LDL.LU R8, [R1+0x14] ;  /* 0x0000140001087983 */ /* 0x000ee20000300800 */
[----:B------:R-:W-:Y:S02]  /*20f20*/  PLOP3.LUT P2, PT, PT, PT, PT, 0x8, 0x0 ;  /* 0x000000000000781c */ /* 0x000fe40003f4e170 */
[----:B--2---:R-:W-:-:S04]  /*20f30*/  IADD3 R5, R5, 0x1, RZ ;  /* 0x0000000105057810 */ /* 0x004fc80007ffe0ff */
[----:B------:R-:W-:-:S04]  /*20f40*/  ISETP.NE.AND P0, PT, R5, 0x2, PT ;  /* 0x000000020500780c */ /* 0x000fc80003f05270 */
[----:B------:R-:W-:Y:S02]  /*20f50*/  SEL R6, RZ, 0x1, P0 ;  /* 0x00000001ff067807 */ /* 0x000fe40000000000 */
[----:B------:R-:W-:Y:S01]  /*20f60*/  SEL R10, R5, RZ, P0 ;  /* 0x000000ff050a7207 */ /* 0x000fe20000000000 */
[----:B------:R-:W-:Y:S01]  /*20f70*/  VIADD R5, R2, 0xfffffffe ;  /* 0xfffffffe02057836 */ /* 0x000fe20000000000 */
[----:B---3--:R-:W-:-:S03]  /*20f80*/  LOP3.LUT R8, R8, R6, RZ, 0x3c, !PT ;  /* 0x0000000608087212 */ /* 0x008fc600078e3cff */
[----:B------:R0:W-:Y:S01]  /*20f90*/  STL [R1+0x10], R10 ;  /* 0x0000100a01007387 */ /* 0x0001e20000100800 */
[----:B------:R-:W-:-:S03]  /*20fa0*/  ISETP.GE.AND P0, PT, R5, R0, PT ;  /* 0x000000000500720c */ /* 0x000fc60003f06270 */
[----:B------:R0:W-:Y:S10]  /*20fb0*/  STL [R1+0x14], R8 ;  /* 0x0000140801007387 */ /* 0x0001f40000100800 */
[----:B0-----:R-:W-:Y:S05]  /*20fc0*/  @!P0 BRA `(.L_x_693) ;  /* 0x0000000400a88947 */ /* 0x001fea0003800000 */
[C---:B-----5:R-:W-:Y:S01]  /*20fd0*/  IMAD R5, R2.reuse, 0x50, R7 ;  /* 0x0000005002057824 */ /* 0x060fe200078e0207 */
[----:B------:R-:W-:-:S03]  /*20fe0*/  IADD3 R2, R2, -0x1, RZ ;  /* 0xffffffff02027810 */ /* 0x000fc60007ffe0ff */
[----:B------:R-:W-:-:S07]  /*20ff0*/  VIADD R5, R5, 0xffffff60 ;  /* 0xffffff6005057836 */ /* 0x000fce0000000000 */
.L_x_710:
[----:B------:R-:W-:Y:S05]  /*21000*/  YIELD ;  /* 0x0000000000007946 */ /* 0x000fea0003800000 */
[----:B------:R-:W-:Y:S04]  /*21010*/  BSSY B1, `(.L_x_704) ;  /* 0x0000058000017945 */ /* 0x000fe80003800000 */
[----:B0-----:R-:W-:Y:S05]  /*21020*/  @!P6 BRA `(.L_x_705) ;  /* 0x000000040058e947 */ /* 0x001fea0003800000 */
[----:B------:R-:W2:Y:S04]  /*21030*/  LDL R6, [R1+0x10] ;  /* 0x0000100001067983 */ /* 0x000ea80000100800 */
[----:B------:R-:W3:Y:S01]  /*21040*/  LDL R7, [R1+0x14] ;  /* 0x0000140001077983 */ /* 0x000ee20000100800 */
[----:B--2---:R-:W-:Y:S02]  /*21050*/  LEA R6, R6, R9, 0x3 ;  /* 0x0000000906067211 */ /* 0x004fe400078e18ff */
[----:B---3--:R-:W-:-:S04]  /*21060*/  SHF.L.U32 R7, R7, 0x1f, RZ ;  /* 0x0000001f07077819 */ /* 0x008fc800000006ff */
[----:B------:R-:W0:Y:S02]  /*21070*/  SYNCS.PHASECHK.TRANS64.TRYWAIT P0, [R6+URZ+0x388a0], R7 ;  /* 0x0388a007060075a7 */ /* 0x000e24000800017f */
[----:B0-----:R-:W-:Y:S05]  /*21080*/  @!P0 BRA `(.L_x_706) ;  /* 0x0000005400108947 */ /* 0x001fea0003800000 */
.L_x_825:
        /* <DEDUP_REMOVED lines=11> */
.L_x_707:
[----:B-1----:R-:W2:Y:S01]  /*21140*/  LDL R8, [R1+0x10] ;  /* 0x0000100001087983 */ /* 0x002ea20000100800 */
        /* <DEDUP_REMOVED lines=8> */
[----:B------:R-:W-:Y:S01]  /*211d0*/  UMOV UR7, 0x12f00000 ;  /* 0x12f0000000077882 */ /* 0x000fe20000000000 */
[----:B------:R-:W-:-:S04]  /*211e0*/  UMOV UR17, 0x40 ;  /* 0x0000004000117882 */ /* 0x000fc80000000000 */
        /* <DEDUP_REMOVED lines=21> */
.L_x_826:
[----:B------:R-:W-:Y:S05]  /*21340*/  @P0 BRA `(.L_x_709) ;  /* 0x00000000001c0947 */ /* 0x000fea0003800000 */
[----:B------:R-:W2:Y:S01]  /*21350*/  S2R R10, SR_TID.X ;  /* 0x00000000000a7919 */ /* 0x000ea20000002100 */
[----:B01----:R-:W-:-:S04]  /*21360*/  MOV R7, 0xa000 ;  /* 0x0000a00000077802 */ /* 0x003fc80000000f00 */
[----:B------:R3:W-:Y:S01]  /*21370*/  SYNCS.ARRIVE.TRANS64 RZ, [R6+URZ+0x388b0], R7 ;  /* 0x0388b00706ff79a7 */ /* 0x0007e2000800003f */
[----:B--2---:R-:W-:-:S04]  /*21380*/  LOP3.LUT R10, R10, 0x1f, RZ, 0xc0, !PT ;  /* 0x0000001f0a0a7812 */ /* 0x004fc800078ec0ff */
[----:B------:R-:W-:-:S13]  /*21390*/  ISETP.NE.AND P1, PT, R10, RZ, PT ;  /* 0x000000ff0a00720c */ /* 0x000fda0003f25270 */
[----:B---3--:R-:W-:Y:S05]  /*213a0*/  @!P1 BRA `(.L_x_709) ;  /* 0x0000000000049947 */ /* 0x008fea0003800000 */
[----:B------:R-:W-:Y:S01]  /*213b0*/  BPT.TRAP 0x1 ;  /* 0x000000040000795c */ /* 0x000fe20000300000 */
.L_x_709:
        /* <DEDUP_REMOVED lines=29> */
.L_x_705:
[----:B------:R-:W-:Y:S05]  /*21590*/  BSYNC B1 ;  /* 0x0000000000017941 */ /* 0x000fea0003800000 */
.L_x_704:
[----:B01----:R-:W2:Y:S04]  /*215a0*/  LDL.LU R6, [R1+0x10] ;  /* 0x0000100001067983 */ /* 0x003ea80000300800 */
[----:B------:R-:W3:Y:S01]  /*215b0*/  LDL.LU R7, [R1+0x14] ;  /* 0x0000140001077983 */ /* 0x000ee20000300800 */
[----:B------:R-:W-:Y:S01]  /*215c0*/  IADD3 R2, R2, -0x1, RZ ;  /* 0xffffffff02027810 */ /* 0x000fe20007ffe0ff */
[----:B------:R-:W-:Y:S02]  /*215d0*/  VIADD R5, R5, 0xffffffb0 ;  /* 0xffffffb005057836 */ /* 0x000fe40000000000 */
[----:B--2---:R-:W-:-:S05]  /*215e0*/  VIADD R6, R6, 0x1 ;  /* 0x0000000106067836 */ /* 0x004fca0000000000 */
[----:B------:R-:W-:-:S04]  /*215f0*/  ISETP.NE.AND P0, PT, R6, 0x2, PT ;  /* 0x000000020600780c */ /* 0x000fc80003f05270 */
[----:B------:R-:W-:Y:S02]  /*21600*/  SEL R8, R6, RZ, P0 ;  /* 0x000000ff06087207 */ /* 0x000fe40000000000 */
[----:B------:R-:W-:Y:S02]  /*21610*/  SEL R6, RZ, 0x1, P0 ;  /* 0x00000001ff067807 */ /* 0x000fe40000000000 */
[----:B------:R-:W-:Y:S01]  /*21620*/  ISETP.GT.AND P0, PT, R2, R0, PT ;  /* 0x000000000200720c */ /* 0x000fe20003f04270 */
[----:B------:R0:W-:Y:S01]  /*21630*/  STL [R1+0x10], R8 ;  /* 0x0000100801007387 */ /* 0x0001e20000100800 */
[----:B---3--:R-:W-:-:S05]  /*21640*/  LOP3.LUT R7, R7, R6, RZ, 0x3c, !PT ;  /* 0x0000000607077212 */ /* 0x008fca00078e3cff */
[----:B------:R0:W-:Y:S06]  /*21650*/  STL [R1+0x14], R7 ;  /* 0x0000140701007387 */ /* 0x0001ec0000100800 */
[----:B------:R-:W-:Y:S05]  /*21660*/  @P0 BRA `(.L_x_710) ;  /* 0xfffffff800640947 */ /* 0x000fea000383ffff */
.L_x_693:
[----:B------:R-:W-:Y:S05]  /*21670*/  BSYNC B0 ;  /* 0x0000000000007941 */ /* 0x000fea0003800000 */
.L_x_692:
[----:B------:R-:W2:Y:S01]  /*21680*/  LDL R6, [R1+0x34] ;  /* 0x0000340001067983 */ /* 0x000ea20000100800 */
[----:B------:R-:W-:Y:S05]  /*21690*/  @!P2 WARPSYNC.ALL ;  /* 0x000000000000a948 */ /* 0x000fea0003800000 */
[----:B------:R-:W-:Y:S01]  /*216a0*/  BSSY B6, `(.L_x_711) ;  /* 0x0000361000067945 */ /* 0x000fe20003800000 */
[----:B------:R-:W-:Y:S01]  /*216b0*/  @!P2 BAR.SYNC.DEFER_BLOCKING 0xc, 0x120 ;  /* 0x030480000000ab1d */ /* 0x000fe20000010000 */
[----:B--2---:R-:W-:-:S13]  /*216c0*/  ISETP.GT.AND P0, PT, R6, RZ, PT ;  /* 0x000000ff0600720c */ /* 0x004fda0003f04270 */
[----:B------:R-:W-:Y:S05]  /*216d0*/  @P0 BRA `(.L_x_712) ;  /* 0x0000000000480947 */ /* 0x000fea0003800000 */
[----:B------:R-:W1:Y:S02]  /*216e0*/  S2R R6, SR_TID.X ;  /* 0x0000000000067919 */ /* 0x000e640000002100 */
[----:B-1----:R-:W-:-:S04]  /*216f0*/  LOP3.LUT R6, R6, 0x1f, RZ, 0xc0, !PT ;  /* 0x0000001f06067812 */ /* 0x002fc800078ec0ff */
[----:B------:R-:W-:-:S13]  /*21700*/  ISETP.NE.AND P1, PT, R6, RZ, PT ;  /* 0x000000ff0600720c */ /* 0x000fda0003f25270 */
[----:B------:R-:W-:Y:S05]  /*21710*/  @P1 BRA `(.L_x_713) ;  /* 0x0000003400641947 */ /* 0x000fea0003800000 */
[----:B0----5:R-:W0:Y:S01]  /*21720*/  S2R R7, SR_LANEID ;  /* 0x0000000000077919 */ /* 0x021e220000000000 */
[----:B------:R-:W-:Y:S01]  /*21730*/  VOTEU.ANY UR4, UPT, PT ;  /* 0x0000000000047886 */ /* 0x000fe200038e0100 */
[----:B------:R-:W1:Y:S01]  /*21740*/  LDC.64 R2, c[0x0][0xc38] ;  /* 0x00030e00ff027b82 */ /* 0x000e620000000a00 */
[----:B------:R-:W0:Y:S01]  /*21750*/  FLO.U32 R0, UR4 ;  /* 0x0000000400007d00 */ /* 0x000e2200080e0000 */
[----:B------:R-:W-:-:S07]  /*21760*/  ULDC.64 UR6, c[0x0][0x208] ;  /* 0x0000820000067ab9 */ /* 0x000fce0000000a00 */
[----:B------:R-:W1:Y:S01]  /*21770*/  POPC R5, UR4 ;  /* 0x0000000400057d09 */ /* 0x000e620008000000 */
[----:B0-----:R-:W-:-:S13]  /*21780*/  ISETP.EQ.U32.AND P0, PT, R0, R7, PT ;  /* 0x000000070000720c */ /* 0x001fda0003f02070 */
[----:B-1----:R-:W2:Y:S01]  /*21790*/  @P0 ATOMG.E.ADD.STRONG.GPU PT, R3, desc[UR6][R2.64], R5 ;  /* 0x00000005020309a8 */ /* 0x002ea200081ee1c6 */
[----:B------:R-:W0:Y:S02]  /*217a0*/  S2R R4, SR_LTMASK ;  /* 0x0000000000047919 */ /* 0x000e240000003900 */
[----:B0-----:R-:W-:-:S04]  /*217b0*/  LOP3.LUT R4, R4, UR4, RZ, 0xc0, !PT ;  /* 0x0000000404047c12 */ /* 0x001fc8000f8ec0ff */
[----:B------:R-:W0:Y:S01]  /*217c0*/  POPC R7, R4 ;  /* 0x0000000400077309 */ /* 0x000e220000000000 */
[----:B--2---:R-:W0:Y:S02]  /*217d0*/  SHFL.IDX PT, R0, R3, R0, 0x1f ;  /* 0x00001f0003007589 */ /* 0x004e2400000e0000 */
[----:B0-----:R-:W-:Y:S01]  /*217e0*/  IADD3 R16, R0, UR36, R7 ;  /* 0x0000002400107c10 */ /* 0x001fe2000fffe007 */
[----:B------:R-:W-:Y:S06]  /*217f0*/  BRA `(.L_x_713) ;  /* 0x00000034002c7947 */ /* 0x000fec0003800000 */
.L_x_712:
[----:B------:R-:W1:Y:S01]  /*21800*/  S2R R0, SR_CgaCtaId ;  /* 0x0000000000007919 */ /* 0x000e620000008800 */
[----:B------:R-:W-:-:S04]  /*21810*/  MOV R2, 0x400 ;  /* 0x0000040000027802 */ /* 0x000fc80000000f00 */
[----:B-1----:R-:W-:-:S04]  /*21820*/  LEA R3, R0, R2, 0x18 ;  /* 0x0000000200037211 */ /* 0x002fc800078ec0ff */
[----:B------:R-:W-:Y:S01]  /*21830*/  IADD3 R0, R3, 0x24400, RZ ;  /* 0x0002440003007810 */ /* 0x000fe20007ffe0ff */
[----:B------:R1:W-:Y:S03]  /*21840*/  STL [R1+0x18], R3 ;  /* 0x0000180301007387 */ /* 0x0003e60000100800 */
[----:B------:R-:W-:-:S13]  /*21850*/  LOP3.LUT P0, RZ, R0, 0x3ff, RZ, 0xc0, !PT ;  /* 0x000003ff00ff7812 */ /* 0x000fda000780c0ff */
[----:B-1----:R-:W-:Y:S05]  /*21860*/  @!P0 BRA `(.L_x_714) ;  /* 0x0000000000408947 */ /* 0x002fea0003800000 */
        /* <DEDUP_REMOVED lines=8> */
[----:B0----5:R-:W-:Y:S01]  /*218f0*/  MOV R7, UR9 ;  /* 0x0000000900077c02 */ /* 0x021fe20008000f00 */
[----:B------:R-:W-:Y:S01]  /*21900*/  IMAD.U32 R10, RZ, RZ, UR4 ;  /* 0x00000004ff0a7e24 */ /* 0x000fe2000f8e00ff */
[----:B------:R-:W-:Y:S01]  /*21910*/  MOV R11, UR5 ;  /* 0x00000005000b7c02 */ /* 0x000fe20008000f00 */
[----:B------:R-:W-:Y:S01]  /*21920*/  IMAD.MOV.U32 R8, RZ, RZ, 0x70 ;  /* 0x00000070ff087424 */ /* 0x000fe200078e00ff */
[----:B------:R-:W-:Y:S01]  /*21930*/  MOV R12, 0x1 ;  /* 0x00000001000c7802 */ /* 0x000fe20000000f00 */
[----:B------:R-:W-:-:S07]  /*21940*/  IMAD.MOV.U32 R13, RZ, RZ, RZ ;  /* 0x000000ffff0d7224 */ /* 0x000fce00078e00ff */
[----:B------:R-:W-:-:S07]  /*21950*/  LEPC R20, `(.L_x_714) ;  /* 0x000000001014794e */ /* 0x000fce0000000000 */
[----:B-1----:R-:W-:Y:S05]  /*21960*/  CALL.ABS.NOINC R2 ;  /* 0x0000000002007343 */ /* 0x002fea0003c00000 */
.L_x_714:
        /* <DEDUP_REMOVED lines=12> */
[----:B0----5:R-:W-:Y:S01]  /*21a30*/  MOV R7, UR9 ;  /* 0x0000000900077c02 */ /* 0x021fe20008000f00 */
[----:B------:R-:W-:Y:S01]  /*21a40*/  IMAD.U32 R10, RZ, RZ, UR4 ;  /* 0x00000004ff0a7e24 */ /* 0x000fe2000f8e00ff */
[----:B------:R-:W-:Y:S01]  /*21a50*/  MOV R11, UR5 ;  /* 0x00000005000b7c02 */ /* 0x000fe20008000f00 */
[----:B------:R-:W-:Y:S01]  /*21a60*/  IMAD.MOV.U32 R8, RZ, RZ, 0x70 ;  /* 0x00000070ff087424 */ /* 0x000fe200078e00ff */
[----:B------:R-:W-:Y:S01]  /*21a70*/  MOV R12, 0x1 ;  /* 0x00000001000c7802 */ /* 0x000fe20000000f00 */
[----:B-1----:R-:W-:-:S07]  /*21a80*/  IMAD.MOV.U32 R13, RZ, RZ, RZ ;  /* 0x000000ffff0d7224 */ /* 0x002fce00078e00ff */
[----:B------:R-:W-:-:S07]  /*21a90*/  LEPC R20, `(.L_x_716) ;  /* 0x000000001014794e */ /* 0x000fce0000000000 */
[----:B--2---:R-:W-:Y:S05]  /*21aa0*/  CALL.ABS.NOINC R2 ;  /* 0x0000000002007343 */ /* 0x004fea0003c00000 */
.L_x_716:
[----:B------:R-:W-:Y:S01]  /*21ab0*/  MOV R2, 0x0 ;  /* 0x0000000000027802 */ /* 0x000fe20000000f00 */
[----:B------:R-:W-:Y:S01]  /*21ac0*/  ULDC.64 UR4, c[0x4][0xa8] ;  /* 0x01002a0000047ab9 */ /* 0x000fe20000000a00 */
[----:B------:R-:W-:Y:S01]  /*21ad0*/  ULDC.64 UR6, c[0x4][0xb0] ;  /* 0x01002c0000067ab9 */ /* 0x000fe20000000a00 */
[----:B------:R-:W-:Y:S01]  /*21ae0*/  ULDC.64 UR8, c[0x4][0x18] ;  /* 0x0100060000087ab9 */ /* 0x000fe20000000a00 */
[----:B------:R-:W-:Y:S01]  /*21af0*/  MOV R4, UR4 ;  /* 0x0000000400047c02 */ /* 0x000fe20008000f00 */
[----:B------:R-:W-:Y:S01]  /*21b00*/  IMAD.U32 R5, RZ, RZ, UR5 ;  /* 0x00000005ff057e24 */ /* 0x000fe2000f8e00ff */
[----:B------:R-:W0:Y:S01]  /*21b10*/  LDC.64 R2, c[0x4][R2] ;  /* 0x0100000002027b82 */ /* 0x000e220000000a00 */
        /* <DEDUP_REMOVED lines=8> */
[----:B0-----:R-:W-:Y:S05]  /*21ba0*/  CALL.ABS.NOINC R2 ;  /* 0x0000000002007343 */ /* 0x001fea0003c00000 */
.L_x_715:
        /* <DEDUP_REMOVED lines=8> */
[----:B------:R-:W1:Y:S02]  /*21c30*/  S2R R6, SR_TID.X ;  /* 0x0000000000067919 */ /* 0x000e640000002100 */
[----:B-1----:R-:W-:-:S04]  /*21c40*/  LOP3.LUT R6, R6, 0x1f, RZ, 0xc0, !PT ;  /* 0x0000001f06067812 */ /* 0x002fc800078ec0ff */
        /* <DEDUP_REMOVED lines=8> */
[----:B----4-:R-:W-:Y:S02]  /*21cd0*/  LEA R17, R17, R4, 0x7 ;  /* 0x0000000411117211 */ /* 0x010fe400078e38ff */
[----:B------:R-:W1:Y:S01]  /*21ce0*/  LDC R4, c[0x0][0x428] ;  /* 0x00010a00ff047b82 */ /* 0x000e620000000800 */
[----:B------:R-:W-:-:S06]  /*21cf0*/  IMAD.MOV.U32 R0, RZ, RZ, R5 ;  /* 0x000000ffff007224 */ /* 0x000fcc00078e0005 */
[----:B------:R2:W5:Y:S01]  /*21d00*/  @P0 LDG.E R0, desc[UR6][R2.64] ;  /* 0x0000000602000981 */ /* 0x000562000c1e1900 */
[----:B------:R-:W-:Y:S02]  /*21d10*/  PLOP3.LUT P1, PT, P6, PT, PT, 0x8, 0x0 ;  /* 0x000000000000781c */ /* 0x000fe4000372e170 */
[----:B-1----:R-:W-:Y:S01]  /*21d20*/  ISETP.NE.AND P0, PT, R4, 0x1, PT ;  /* 0x000000010400780c */ /* 0x002fe20003f05270 */
[----:B------:R-:W-:-:S12]  /*21d30*/  IMAD.MOV.U32 R4, RZ, RZ, R18 ;  /* 0x000000ffff047224 */ /* 0x000fd800078e0012 */
[----:B--2---:R-:W1:Y:S08]  /*21d40*/  @P0 LDC R3, c[0x0][0x42c] ;  /* 0x00010b00ff030b82 */ /* 0x004e700000000800 */
[----:B------:R-:W2:Y:S01]  /*21d50*/  @P0 LDC R2, c[0x0][0x430] ;  /* 0x00010c00ff020b82 */ /* 0x000ea20000000800 */
[----:B-1----:R-:W-:-:S05]  /*21d60*/  @P0 IMAD.HI.U32 R3, R18, R3, RZ ;  /* 0x0000000312030227 */ /* 0x002fca00078e00ff */
[----:B--2---:R-:W-:Y:S02]  /*21d70*/  @P0 SHF.R.U32.HI R4, RZ, R2, R3 ;  /* 0x00000002ff040219 */ /* 0x004fe40000011603 */
[----:B------:R-:W-:-:S04]  /*21d80*/  ISETP.NE.U32.AND P0, PT, RZ, UR4, PT ;  /* 0x00000004ff007c0c */ /* 0x000fc8000bf05070 */
[----:B------:R-:W-:-:S04]  /*21d90*/  ISETP.NE.AND.EX P0, PT, RZ, UR5, PT, P0 ;  /* 0x00000005ff007c0c */ /* 0x000fc8000bf05300 */
[----:B------:R-:W-:-:S09]  /*21da0*/  SEL R2, R5, RZ, !P0 ;  /* 0x000000ff05027207 */ /* 0x000fd20004000000 */
.L_x_717:
        /* <DEDUP_REMOVED lines=10> */
[----:B------:R-:W1:Y:S01]  /*21e50*/  S2R R3, SR_TID.X ;  /* 0x0000000000037919 */ /* 0x000e620000002100 */
[----:B------:R-:W-:Y:S01]  /*21e60*/  UMOV UR4, 0x40 ;  /* 0x0000004000047882 */ /* 0x000fe20000000000 */
[----:B-1----:R-:W-:-:S04]  /*21e70*/  LOP3.LUT R3, R3, 0x1f, RZ, 0xc0, !PT ;  /* 0x0000001f03037812 */ /* 0x002fc800078ec0ff */
[----:B------:R-:W-:-:S04]  /*21e80*/  ISETP.NE.AND P2, PT, R3, RZ, PT ;  /* 0x000000ff0300720c */ /* 0x000fc80003f45270 */
[----:B------:R-:W-:-:S09]  /*21e90*/  PLOP3.LUT P1, PT, P2, PT, PT, 0x8, 0x0 ;  /* 0x000000000000781c */ /* 0x000fd2000172e170 */
[----:B------:R-:W-:-:S05]  /*21ea0*/  VOTEU.ALL UP0, P2 ;  /* 0x00000000003f7886 */ /* 0x000fca0001000000 */
.L_x_718:
        /* <DEDUP_REMOVED lines=15> */
.L_x_719:
        /* <DEDUP_REMOVED lines=15> */
.L_x_720:
        /* <DEDUP_REMOVED lines=9> */
[----:B0-----:R-:W0:Y:S01]  /*22120*/  LDC.64 R8, c[0x0][0x3f8] ;  /* 0x0000fe00ff087b82 */ /* 0x001e220000000a00 */
[----:B------:R-:W-:Y:S02]  /*22130*/  ULDC.64 UR4, c[0x0][0xa08] ;  /* 0x0002820000047ab9 */ /* 0x000fe40000000a00 */
[----:B0-----:R-:W-:Y:S01]  /*22140*/  LOP3.LUT P0, RZ, R8, UR4, RZ, 0xfc, !PT ;  /* 0x0000000408ff7c12 */ /* 0x001fe2000f80fcff */
[----:B------:R-:W-:-:S03]  /*22150*/  UMOV UR4, 0xffffffff ;  /* 0xffffffff00047882 */ /* 0x000fc60000000000 */
[----:B------:R-:W-:-:S04]  /*22160*/  LOP3.LUT P0, RZ, R9, UR5, RZ, 0xfc, P0 ;  /* 0x0000000509ff7c12 */ /* 0x000fc8000800fcff */
[----:B-----5:R-:W-:Y:S01]  /*22170*/  SEL R5, R0, RZ, !P0 ;  /* 0x000000ff00057207 */ /* 0x020fe20004000000 */
[----:B------:R-:W-:Y:S08]  /*22180*/  BRA.DIV UR4, `(.L_x_721) ;  /* 0x0000004204f87947 */ /* 0x000ff0000b800000 */
.L_x_829:
[----:B------:R-:W2:Y:S01]  /*22190*/  LDL R3, [R1+0x24] ;  /* 0x0000240001037983 */ /* 0x000ea20000100800 */
[----:B------:R-:W-:Y:S01]  /*221a0*/  UMOV UR4, 0xffffffff ;  /* 0xffffffff00047882 */ /* 0x000fe20000000000 */
[----:B------:R-:W-:Y:S02]  /*221b0*/  SHF.R.S32.HI R12, RZ, 0x1f, R0 ;  /* 0x0000001fff0c7819 */ /* 0x000fe40000011400 */
[----:B--2---:R-:W-:Y:S01]  /*221c0*/  IADD3 R3, R3, -0x1, RZ ;  /* 0xffffffff03037810 */ /* 0x004fe20007ffe0ff */
[----:B------:R-:W-:Y:S06]  /*221d0*/  BRA.DIV UR4, `(.L_x_722) ;  /* 0x0000004604187947 */ /* 0x000fec000b800000 */
[----:B------:R-:W-:-:S13]  /*221e0*/  ELECT P6, URZ, PT ;  /* 0x00000000003f782f */ /* 0x000fda00038c0000 */
.L_x_832:
        /* <DEDUP_REMOVED lines=20> */
[----:B------:R-:W-:-:S05]  /*22330*/  IMAD.WIDE.U32 R6, R0, UR4, R6 ;  /* 0x0000000400067c25 */ /* 0x000fca000f8e0006 */
[----:B------:R-:W-:Y:S02]  /*22340*/  IADD3 R5, R7, R10, RZ ;  /* 0x0000000a07057210 */ /* 0x000fe40007ffe0ff */
[----:B------:R-:W-:-:S04]  /*22350*/  LEA R10, P0, R6, R8, 0x2 ;  /* 0x00000008060a7211 */ /* 0x000fc800078010ff */
[----:B------:R-:W-:-:S05]  /*22360*/  LEA.HI.X R11, R6, R9, R5, 0x2, P0 ;  /* 0x00000009060b7211 */ /* 0x000fca00000f1405 */
[----:B------:R0:W5:Y:S04]  /*22370*/  LDG.E R5, desc[UR6][R10.64] ;  /* 0x000000060a057981 */ /* 0x000168000c1e1900 */
.L_x_724:
        /* <DEDUP_REMOVED lines=9> */
.L_x_833:
        /* <DEDUP_REMOVED lines=11> */
.L_x_726:
        /* <DEDUP_REMOVED lines=38> */
.L_x_723:
        /* <DEDUP_REMOVED lines=55> */
.L_x_834:
[----:B------:R-:W-:Y:S05]  /*22a90*/  BSYNC B0 ;  /* 0x0000000000007941 */ /* 0x000fea0003800000 */
.L_x_727:
[----:B0-----:R-:W2:Y:S01]  /*22aa0*/  LDL.LU R6, [R1+0x34] ;  /* 0x0000340001067983 */ /* 0x001ea20000300800 */
[----:B------:R-:W-:Y:S01]  /*22ab0*/  BSSY B0, `(.L_x_729) ;  /* 0x00001c6000007945 */ /* 0x000fe20003800000 */
[----:B--2---:R-:W-:-:S13]  /*22ac0*/  ISETP.GE.AND P0, PT, R6, 0x51, PT ;  /* 0x000000510600780c */ /* 0x004fda0003f06270 */
[----:B------:R-:W-:Y:S05]  /*22ad0*/  @!P0 BRA `(.L_x_730) ;  /* 0x0000001c000c8947 */ /* 0x000fea0003800000 */
[----:B------:R-:W2:Y:S01]  /*22ae0*/  LDL R6, [R1+0x24] ;  /* 0x0000240001067983 */ /* 0x000ea20000100800 */
[----:B------:R-:W-:Y:S01]  /*22af0*/  IMAD.MOV.U32 R2, RZ, RZ, 0x1 ;  /* 0x00000001ff027424 */ /* 0x000fe200078e00ff */
[----:B------:R-:W-:Y:S01]  /*22b00*/  BSSY B1, `(.L_x_731) ;  /* 0x000009f000017945 */ /* 0x000fe20003800000 */
[----:B--2---:R-:W-:-:S04]  /*22b10*/  IADD3 R13, -R6, RZ, RZ ;  /* 0x000000ff060d7210 */ /* 0x004fc80007ffe1ff */
[----:B------:R-:W-:-:S04]  /*22b20*/  VIADDMNMX R13, R13, R2, 0xffffffff, !PT ;  /* 0xffffffff0d0d7446 */ /* 0x000fc80007800102 */
[C---:B------:R-:W-:Y:S01]  /*22b30*/  IADD3 R2, R6.reuse, R13, RZ ;  /* 0x0000000d06027210 */ /* 0x040fe20007ffe0ff */
[----:B------:R-:W-:-:S03]  /*22b40*/  VIADD R6, R6, 0xfffffffe ;  /* 0xfffffffe06067836 */ /* 0x000fc60000000000 */
[----:B------:R-:W-:-:S04]  /*22b50*/  LOP3.LUT R2, R2, 0x1, RZ, 0xc0, !PT ;  /* 0x0000000102027812 */ /* 0x000fc800078ec0ff */
[----:B------:R-:W-:-:S13]  /*22b60*/  ISETP.NE.U32.AND P0, PT, R2, 0x1, PT ;  /* 0x000000010200780c */ /* 0x000fda0003f05070 */
        /* <DEDUP_REMOVED lines=15> */
[----:B------:R-:W-:Y:S01]  /*22c60*/  MOV R2, R6 ;  /* 0x0000000600027202 */ /* 0x000fe20000000f00 */
[----:B------:R-:W-:Y:S01]  /*22c70*/  ULDC.64 UR4, c[0x0][0x408] ;  /* 0x0001020000047ab9 */ /* 0x000fe20000000a00 */
[----:B------:R-:W-:Y:S01]  /*22c80*/  ULDC.64 UR6, c[0x0][0x208] ;  /* 0x0000820000067ab9 */ /* 0x000fe20000000a00 */
[----:B0-----:R-:W-:-:S13]  /*22c90*/  ISETP.NE.AND P0, PT, R17, 0x1, PT ;  /* 0x000000011100780c */ /* 0x001fda0003f05270 */
[----:B------:R-:W0:Y:S02]  /*22ca0*/  @P0 LDC.64 R10, c[0x0][0x420] ;  /* 0x00010800ff0a0b82 */ /* 0x000e240000000a00 */
[----:B0-----:R-:W-:-:S05]  /*22cb0*/  @P0 IMAD.HI.U32 R10, R6, R10, RZ ;  /* 0x0000000a060a0227 */ /* 0x001fca00078e00ff */
[----:B------:R-:W-:Y:S01]  /*22cc0*/  @P0 SHF.R.U32.HI R2, RZ, R11, R10 ;  /* 0x0000000bff020219 */ /* 0x000fe2000001160a */
[----:B------:R-:W-:-:S03]  /*22cd0*/  IMAD R10, R12, UR4, RZ ;  /* 0x000000040c0a7c24 */ /* 0x000fc6000f8e02ff */
[----:B------:R-:W-:Y:S01]  /*22ce0*/  SHF.R.S32.HI R11, RZ, 0x1f, R2 ;  /* 0x0000001fff0b7819 */ /* 0x000fe20000011402 */
[C---:B------:R-:W-:Y:S02]  /*22cf0*/  IMAD R15, R0.reuse, UR5, R10 ;  /* 0x00000005000f7c24 */ /* 0x040fe4000f8e020a */
[--C-:B------:R-:W-:Y:S02]  /*22d00*/  IMAD.MOV.U32 R10, RZ, RZ, R2.reuse ;  /* 0x000000ffff0a7224 */ /* 0x100fe400078e0002 */
[----:B------:R-:W-:Y:S02]  /*22d10*/  IMAD.MOV R2, RZ, RZ, -R2 ;  /* 0x000000ffff027224 */ /* 0x000fe400078e0a02 */
[----:B------:R-:W-:-:S04]  /*22d20*/  IMAD.WIDE.U32 R10, R0, UR4, R10 ;  /* 0x00000004000a7c25 */ /* 0x000fc8000f8e000a */
[----:B------:R-:W-:Y:S01]  /*22d30*/  IMAD R6, R17, R2, R6 ;  /* 0x0000000211067224 */ /* 0x000fe200078e0206 */
[----:B------:R-:W-:Y:S02]  /*22d40*/  IADD3 R15, R15, R11, RZ ;  /* 0x0000000b0f0f7210 */ /* 0x000fe40007ffe0ff */
[----:B------:R-:W-:-:S04]  /*22d50*/  LEA R8, P0, R10, R8, 0x2 ;  /* 0x000000080a087211 */ /* 0x000fc800078010ff */
[----:B------:R-:W-:-:S05]  /*22d60*/  LEA.HI.X R9, R10, R9, R15, 0x2, P0 ;  /* 0x000000090a097211 */ /* 0x000fca00000f140f */
[----:B------:R0:W5:Y:S04]  /*22d70*/  LDG.E R2, desc[UR6][R8.64] ;  /* 0x0000000608027981 */ /* 0x000168000c1e1900 */
.L_x_735:
[----:B0-----:R-:W0:Y:S01]  /*22d80*/  S2R R9, SR_CgaCtaId ;  /* 0x0000000000097919 */ /* 0x001e220000008800 */
[----:B------:R-:W-:-:S04]  /*22d90*/  MOV R8, 0x400 ;  /* 0x0000040000087802 */ /* 0x000fc80000000f00 */
[----:B0-----:R-:W-:Y:S02]  /*22da0*/  LEA R8, R9, R8, 0x18 ;  /* 0x0000000809087211 */ /* 0x001fe400078ec0ff */
[----:B------:R-:W-:Y:S02]  /*22db0*/  SHF.L.U32 R9, R14, 0x1f, RZ ;  /* 0x0000001f0e097819 */ /* 0x000fe400000006ff */
[----:B------:R-:W-:-:S04]  /*22dc0*/  LEA R8, R7, R8, 0x3 ;  /* 0x0000000807087211 */ /* 0x000fc800078e18ff */
[----:B------:R-:W0:Y:S02]  /*22dd0*/  SYNCS.PHASECHK.TRANS64.TRYWAIT P0, [R8+URZ+0x38840], R9 ;  /* 0x03884009080075a7 */ /* 0x000e24000800017f */
[----:B0-----:R-:W-:Y:S05]  /*22de0*/  @!P0 BRA `(.L_x_736) ;  /* 0x0000003800688947 */ /* 0x001fea0003800000 */
.L_x_835:
        /* <DEDUP_REMOVED lines=11> */
.L_x_737:
        /* <DEDUP_REMOVED lines=22> */
[----:B------:R-:W-:Y:S01]  /*23000*/  IADD3 R9, R9, 0x38800, RZ ;  /* 0x0003880009097810 */ /* 0x000fe20007ffe0ff */
        /* <DEDUP_REMOVED lines=19> */
.L_x_836:
[----:B------:R-:W-:Y:S05]  /*23140*/  @P1 BRA `(.L_x_739) ;  /* 0x0000000000301947 */ /* 0x000fea0003800000 */
[----:B------:R-:W2:Y:S01]  /*23150*/  LDL R10, [R1] ;  /* 0x00000000010a7983 */ /* 0x000ea20000100800 */
[----:B------:R-:W-:Y:S01]  /*23160*/  MOV R11, 0x400 ;  /* 0x00000400000b7802 */ /* 0x000fe20000000f00 */
[----:B------:R-:W1:Y:S01]  /*23170*/  S2R R17, SR_TID.X ;  /* 0x0000000000117919 */ /* 0x000e620000002100 */
[----:B------:R-:W3:Y:S01]  /*23180*/  S2R R15, SR_CgaCtaId ;  /* 0x00000000000f7919 */ /* 0x000ee20000008800 */
[----:B0-----:R-:W-:Y:S01]  /*23190*/  IMAD.MOV.U32 R9, RZ, RZ, 0xa000 ;  /* 0x0000a000ff097424 */ /* 0x001fe200078e00ff */
[----:B-1----:R-:W-:-:S04]  /*231a0*/  LOP3.LUT R17, R17, 0x1f, RZ, 0xc0, !PT ;  /* 0x0000001f11117812 */ /* 0x002fc800078ec0ff */
[----:B------:R-:W-:Y:S02]  /*231b0*/  ISETP.NE.AND P0, PT, R17, RZ, PT ;  /* 0x000000ff1100720c */ /* 0x000fe40003f05270 */
[----:B---3--:R-:W-:-:S04]  /*231c0*/  LEA R11, R15, R11, 0x18 ;  /* 0x0000000b0f0b7211 */ /* 0x008fc800078ec0ff */
[----:B--2---:R-:W-:-:S04]  /*231d0*/  LEA R8, R10, R11, 0x3 ;  /* 0x0000000b0a087211 */ /* 0x004fc800078e18ff */
[----:B------:R1:W-:Y:S03]  /*231e0*/  SYNCS.ARRIVE.TRANS64 RZ, [R8+URZ+0x38850], R9 ;  /* 0x0388500908ff79a7 */ /* 0x0003e6000800003f */
[----:B------:R-:W-:Y:S05]  /*231f0*/  @!P0 BRA `(.L_x_739) ;  /* 0x0000000000048947 */ /* 0x000fea0003800000 */
[----:B------:R-:W-:Y:S01]  /*23200*/  BPT.TRAP 0x1 ;  /* 0x000000040000795c */ /* 0x000fe20000300000 */
.L_x_739:
        /* <DEDUP_REMOVED lines=14> */
[----:B------:R-:W-:Y:S01]  /*232f0*/  IMAD.MOV.U32 R5, RZ, RZ, R2 ;  /* 0x000000ffff057224 */ /* 0x000fe200078e0002 */
[----:B--2---:R-:W-:-:S02]  /*23300*/  R2UR UR11, R8 ;  /* 0x00000000080b72ca */ /* 0x004fc400000e0000 */
[----:B---3--:R-:W-:-:S04]  /*23310*/  LEA R8, R10, R11, 0x3 ;  /* 0x0000000b0a087211 */ /* 0x008fc800078e18ff */
        /* <DEDUP_REMOVED lines=24> */
.L_x_734:
[----:B------:R-:W-:Y:S05]  /*234a0*/  BSYNC B2 ;  /* 0x0000000000027941 */ /* 0x000fea0003800000 */
.L_x_733:
[----:B------:R-:W2:Y:S04]  /*234b0*/  LDL.LU R2, [R1+0x24] ;  /* 0x0000240001027983 */ /* 0x000ea80000300800 */
[----:B------:R0:W-:Y:S04]  /*234c0*/  STL [R1], R7 ;  /* 0x0000000701007387 */ /* 0x0001e80000100800 */
[----:B------:R0:W-:Y:S02]  /*234d0*/  STL [R1+0x8], R14 ;  /* 0x0000080e01007387 */ /* 0x0001e40000100800 */
[----:B0-2---:R-:W-:-:S07]  /*234e0*/  IADD3 R6, R2, -0x3, RZ ;  /* 0xfffffffd02067810 */ /* 0x005fce0007ffe0ff */
.L_x_732:
[----:B------:R-:W-:Y:S05]  /*234f0*/  BSYNC B1 ;  /* 0x0000000000017941 */ /* 0x000fea0003800000 */
.L_x_731:
[----:B------:R-:W-:-:S05]  /*23500*/  IMAD.MOV R2, RZ, RZ, -R13 ;  /* 0x000000ffff027224 */ /* 0x000fca00078e0a0d */
[----:B------:R-:W-:-:S13]  /*23510*/  ISETP.NE.AND P0, PT, R3, R2, PT ;  /* 0x000000020300720c */ /* 0x000fda0003f05270 */
[----:B------:R-:W-:Y:S05]  /*23520*/  @!P0 BRA `(.L_x_730) ;  /* 0x0000001000788947 */ /* 0x000fea0003800000 */
[----:B------:R-:W-:-:S07]  /*23530*/  MOV R10, R5 ;  /* 0x00000005000a7202 */ /* 0x000fce0000000f00 */
.L_x_754:
        /* <DEDUP_REMOVED lines=11> */
[----:B------:R-:W-:Y:S02]  /*235f0*/  MOV R9, R6 ;  /* 0x0000000600097202 */ /* 0x000fe40000000f00 */
        /* <DEDUP_REMOVED lines=10> */
[----:B------:R-:W-:-:S04]  /*236a0*/  @P0 SHF.R.U32.HI R2, RZ, R3, R9 ;  /* 0x00000003ff020219 */ /* 0x000fc80000011609 */
[----:B------:R-:W-:Y:S02]  /*236b0*/  IADD3 R9, -R2, RZ, RZ ;  /* 0x000000ff02097210 */ /* 0x000fe40007ffe1ff */
[----:B------:R-:W-:-:S03]  /*236c0*/  SHF.R.S32.HI R3, RZ, 0x1f, R2 ;  /* 0x0000001fff037819 */ /* 0x000fc60000011402 */
[----:B------:R-:W-:Y:S02]  /*236d0*/  IMAD R9, R10, R9, R6 ;  /* 0x000000090a097224 */ /* 0x000fe400078e0206 */
[----:B------:R-:W-:Y:S02]  /*236e0*/  IMAD R10, R12, UR6, RZ ;  /* 0x000000060c0a7c24 */ /* 0x000fe4000f8e02ff */
[----:B------:R-:W-:-:S04]  /*236f0*/  IMAD.WIDE.U32 R2, R0, UR6, R2 ;  /* 0x0000000600027c25 */ /* 0x000fc8000f8e0002 */
[----:B------:R-:W-:-:S04]  /*23700*/  IMAD R10, R0, UR7, R10 ;  /* 0x00000007000a7c24 */ /* 0x000fc8000f8e020a */
[----:B------:R-:W-:Y:S01]  /*23710*/  IMAD.IADD R3, R10, 0x1, R3 ;  /* 0x000000010a037824 */ /* 0x000fe200078e0203 */
[----:B------:R-:W-:-:S04]  /*23720*/  LEA R10, P0, R2, UR4, 0x2 ;  /* 0x00000004020a7c11 */ /* 0x000fc8000f8010ff */
[----:B------:R-:W-:-:S05]  /*23730*/  LEA.HI.X R11, R2, UR5, R3, 0x2, P0 ;  /* 0x00000005020b7c11 */ /* 0x000fca00080f1403 */
[----:B------:R0:W5:Y:S04]  /*23740*/  LDG.E R10, desc[UR8][R10.64] ;  /* 0x000000080a0a7981 */ /* 0x000168000c1e1900 */
.L_x_742:
[----:B------:R-:W1:Y:S01]  /*23750*/  S2R R3, SR_CgaCtaId ;  /* 0x0000000000037919 */ /* 0x000e620000008800 */
[----:B------:R-:W-:-:S04]  /*23760*/  MOV R2, 0x400 ;  /* 0x0000040000027802 */ /* 0x000fc80000000f00 */
[----:B-1----:R-:W-:Y:S02]  /*23770*/  LEA R2, R3, R2, 0x18 ;  /* 0x0000000203027211 */ /* 0x002fe400078ec0ff */
[----:B------:R-:W-:Y:S02]  /*23780*/  SHF.L.U32 R3, R8, 0x1f, RZ ;  /* 0x0000001f08037819 */ /* 0x000fe400000006ff */
[----:B------:R-:W-:-:S04]  /*23790*/  LEA R2, R7, R2, 0x3 ;  /* 0x0000000207027211 */ /* 0x000fc800078e18ff */
[----:B------:R-:W1:Y:S02]  /*237a0*/  SYNCS.PHASECHK.TRANS64.TRYWAIT P0, [R2+URZ+0x38840], R3 ;  /* 0x03884003020075a7 */ /* 0x000e64000800017f */
[----:B-1----:R-:W-:Y:S05]  /*237b0*/  @!P0 BRA `(.L_x_743) ;  /* 0x00000030001c8947 */ /* 0x002fea0003800000 */
.L_x_837:
        /* <DEDUP_REMOVED lines=11> */
.L_x_744:
[----:B------:R-:W2:Y:S04]  /*23870*/  LDL R15, [R1+0x4] ;  /* 0x00000400010f7983 */ /* 0x000ea80000100800 */
[----:B------:R-:W3:Y:S01]  /*23880*/  LDL.LU R14, [R1+0x8] ;  /* 0x00000800010e7983 */ /* 0x000ee20000300800 */
[----:B-1----:R-:W-:-:S03]  /*23890*/  MOV R3, 0x400 ;  /* 0x0000040000037802 */ /* 0x002fc60000000f00 */
        /* <DEDUP_REMOVED lines=39> */
.L_x_838:
        /* <DEDUP_REMOVED lines=8> */
.L_x_746:
        /* <DEDUP_REMOVED lines=40> */
.L_x_741:
[----:B------:R-:W-:Y:S05]  /*23e10*/  BSYNC B1 ;  /* 0x0000000000017941 */ /* 0x000fea0003800000 */
.L_x_740:
[----:B------:R-:W-:Y:S01]  /*23e20*/  IADD3 R3, R7, 0x1, RZ ;  /* 0x0000000107037810 */ /* 0x000fe20007ffe0ff */
[----:B------:R-:W-:Y:S03]  /*23e30*/  BSSY B1, `(.L_x_747) ;  /* 0x000008a000017945 */ /* 0x000fe60003800000 */
        /* <DEDUP_REMOVED lines=17> */
[----:B-1----:R-:W-:Y:S01]  /*23f50*/  @P0 IMAD.HI.U32 R10, R9, R2, RZ ;  /* 0x00000002090a0227 */ /* 0x002fe200078e00ff */
[----:B------:R-:W-:-:S04]  /*23f60*/  MOV R2, R9 ;  /* 0x0000000900027202 */ /* 0x000fc80000000f00 */
[----:B------:R-:W-:Y:S01]  /*23f70*/  @P0 SHF.R.U32.HI R2, RZ, R3, R10 ;  /* 0x00000003ff020219 */ /* 0x000fe2000001160a */
[----:B------:R-:W-:-:S04]  /*23f80*/  IMAD R10, R12, UR6, RZ ;  /* 0x000000060c0a7c24 */ /* 0x000fc8000f8e02ff */
[----:B------:R-:W-:Y:S02]  /*23f90*/  IMAD.MOV R3, RZ, RZ, -R2 ;  /* 0x000000ffff037224 */ /* 0x000fe400078e0a02 */
[----:B------:R-:W-:Y:S02]  /*23fa0*/  IMAD R10, R0, UR7, R10 ;  /* 0x00000007000a7c24 */ /* 0x000fe4000f8e020a */
[----:B------:R-:W-:Y:S01]  /*23fb0*/  IMAD R9, R11, R3, R9 ;  /* 0x000000030b097224 */ /* 0x000fe200078e0209 */
[----:B------:R-:W-:-:S03]  /*23fc0*/  SHF.R.S32.HI R3, RZ, 0x1f, R2 ;  /* 0x0000001fff037819 */ /* 0x000fc60000011402 */
[----:B------:R-:W-:-:S05]  /*23fd0*/  IMAD.WIDE.U32 R2, R0, UR6, R2 ;  /* 0x0000000600027c25 */ /* 0x000fca000f8e0002 */
[----:B------:R-:W-:Y:S02]  /*23fe0*/  IADD3 R3, R10, R3, RZ ;  /* 0x000000030a037210 */ /* 0x000fe40007ffe0ff */
[----:B------:R-:W-:-:S04]  /*23ff0*/  LEA R10, P0, R2, UR4, 0x2 ;  /* 0x00000004020a7c11 */ /* 0x000fc8000f8010ff */
[----:B------:R-:W-:-:S05]  /*24000*/  LEA.HI.X R11, R2, UR5, R3, 0x2, P0 ;  /* 0x00000005020b7c11 */ /* 0x000fca00080f1403 */
[----:B------:R1:W5:Y:S04]  /*24010*/  LDG.E R10, desc[UR8][R10.64] ;  /* 0x000000080a0a7981 */ /* 0x000368000c1e1900 */
.L_x_749:
[----:B------:R-:W2:Y:S01]  /*24020*/  S2R R3, SR_CgaCtaId ;  /* 0x0000000000037919 */ /* 0x000ea20000008800 */
[----:B------:R-:W-:-:S04]  /*24030*/  MOV R2, 0x400 ;  /* 0x0000040000027802 */ /* 0x000fc80000000f00 */
[----:B--2---:R-:W-:Y:S02]  /*24040*/  LEA R2, R3, R2, 0x18 ;  /* 0x0000000203027211 */ /* 0x004fe400078ec0ff */
[----:B------:R-:W-:-:S03]  /*24050*/  SHF.L.U32 R3, R13, 0x1f, RZ ;  /* 0x0000001f0d037819 */ /* 0x000fc600000006ff */
[----:B------:R-:W-:-:S04]  /*24060*/  IMAD R2, R14, 0x8, R2 ;  /* 0x000000080e027824 */ /* 0x000fc800078e0202 */
[----:B------:R-:W2:Y:S02]  /*24070*/  SYNCS.PHASECHK.TRANS64.TRYWAIT P0, [R2+URZ+0x38840], R3 ;  /* 0x03884003020075a7 */ /* 0x000ea4000800017f */
[----:B--2---:R-:W-:Y:S05]  /*24080*/  @!P0 BRA `(.L_x_750) ;  /* 0x0000002800108947 */ /* 0x004fea0003800000 */
.L_x_839:
        /* <DEDUP_REMOVED lines=11> */
.L_x_751:
        /* <DEDUP_REMOVED lines=16> */
[----:B------:R-:W-:Y:S02]  /*24240*/  SHF.L.U32 R8, R8, 0x1f, RZ ;  /* 0x0000001f08087819 */ /* 0x000fe400000006ff */
        /* <DEDUP_REMOVED lines=13> */
[----:B------:R-:W-:Y:S01]  /*24320*/  IMAD R2, R7, 0x8, R2 ;  /* 0x0000000807027824 */ /* 0x000fe200078e0202 */
        /* <DEDUP_REMOVED lines=11> */
.L_x_840:
[----:B------:R-:W-:Y:S05]  /*243e0*/  @P0 BRA `(.L_x_753) ;  /* 0x00000000001c0947 */ /* 0x000fea0003800000 */
[----:B------:R-:W1:Y:S02]  /*243f0*/  S2R R3, SR_TID.X ;  /* 0x0000000000037919 */ /* 0x000e640000002100 */
[----:B-1----:R-:W-:-:S04]  /*24400*/  LOP3.LUT R3, R3, 0x1f, RZ, 0xc0, !PT ;  /* 0x0000001f03037812 */ /* 0x002fc800078ec0ff */
[----:B------:R-:W-:Y:S02]  /*24410*/  ISETP.NE.AND P1, PT, R3, RZ, PT ;  /* 0x000000ff0300720c */ /* 0x000fe40003f25270 */
[----:B------:R-:W-:-:S04]  /*24420*/  MOV R3, 0xa000 ;  /* 0x0000a00000037802 */ /* 0x000fc80000000f00 */
[----:B------:R1:W-:Y:S07]  /*24430*/  SYNCS.ARRIVE.TRANS64 RZ, [R2+URZ+0x50], R3 ;  /* 0x0000500302ff79a7 */ /* 0x0003ee000800003f */
[----:B------:R-:W-:Y:S05]  /*24440*/  @!P1 BRA `(.L_x_753) ;  /* 0x0000000000049947 */ /* 0x000fea0003800000 */
[----:B------:R-:W-:Y:S01]  /*24450*/  BPT.TRAP 0x1 ;  /* 0x000000040000795c */ /* 0x000fe20000300000 */
.L_x_753:
        /* <DEDUP_REMOVED lines=39> */
.L_x_748:
[----:B------:R-:W-:Y:S05]  /*246d0*/  BSYNC B1 ;  /* 0x0000000000017941 */ /* 0x000fea0003800000 */
.L_x_747:
[C---:B------:R-:W-:Y:S02]  /*246e0*/  ISETP.GT.AND P0, PT, R6.reuse, 0x1, PT ;  /* 0x000000010600780c */ /* 0x040fe40003f04270 */
[----:B------:R-:W-:-:S11]  /*246f0*/  IADD3 R6, R6, -0x2, RZ ;  /* 0xfffffffe06067810 */ /* 0x000fd60007ffe0ff */
[----:B------:R-:W-:Y:S05]  /*24700*/  @P0 BRA `(.L_x_754) ;  /* 0xffffffec008c0947 */ /* 0x000fea000383ffff */
.L_x_730:
[----:B------:R-:W-:Y:S05]  /*24710*/  BSYNC B0 ;  /* 0x0000000000007941 */ /* 0x000fea0003800000 */
.L_x_729:
[----:B------:R-:W1:Y:S01]  /*24720*/  S2R R2, SR_TID.X ;  /* 0x0000000000027919 */ /* 0x000e620000002100 */
[----:B------:R-:W-:Y:S01]  /*24730*/  BSSY B0, `(.L_x_755) ;  /* 0x0000011000007945 */ /* 0x000fe20003800000 */
[----:B-1----:R-:W-:-:S04]  /*24740*/  LOP3.LUT R2, R2, 0x1f, RZ, 0xc0, !PT ;  /* 0x0000001f02027812 */ /* 0x002fc800078ec0ff */
[----:B------:R-:W-:-:S13]  /*24750*/  ISETP.NE.AND P0, PT, R2, RZ, PT ;  /* 0x000000ff0200720c */ /* 0x000fda0003f05270 */
[----:B------:R-:W-:Y:S05]  /*24760*/  @P0 BRA `(.L_x_756) ;  /* 0x0000000000340947 */ /* 0x000fea0003800000 */
[----:B------:R-:W1:Y:S01]  /*24770*/  S2R R3, SR_LANEID ;  /* 0x0000000000037919 */ /* 0x000e620000000000 */
[----:B------:R-:W-:Y:S01]  /*24780*/  VOTEU.ANY UR4, UPT, PT ;  /* 0x0000000000047886 */ /* 0x000fe200038e0100 */
[----:B------:R-:W-:Y:S01]  /*24790*/  ULDC.64 UR6, c[0x0][0x208] ;  /* 0x0000820000067ab9 */ /* 0x000fe20000000a00 */
[----:B------:R-:W1:Y:S08]  /*247a0*/  FLO.U32 R0, UR4 ;  /* 0x0000000400007d00 */ /* 0x000e7000080e0000 */
[----:B------:R-:W2:Y:S01]  /*247b0*/  POPC R7, UR4 ;  /* 0x0000000400077d09 */ /* 0x000ea20008000000 */
[----:B-1----:R-:W-:-:S02]  /*247c0*/  ISETP.EQ.U32.AND P0, PT, R0, R3, PT ;  /* 0x000000030000720c */ /* 0x002fc40003f02070 */
[----:B------:R-:W2:Y:S11]  /*247d0*/  LDC.64 R2, c[0x0][0xc38] ;  /* 0x00030e00ff027b82 */ /* 0x000eb60000000a00 */
[----:B--2---:R-:W2:Y:S01]  /*247e0*/  @P0 ATOMG.E.ADD.STRONG.GPU PT, R3, desc[UR6][R2.64], R7 ;  /* 0x00000007020309a8 */ /* 0x004ea200081ee1c6 */
[----:B------:R-:W1:Y:S02]  /*247f0*/  S2R R6, SR_LTMASK ;  /* 0x0000000000067919 */ /* 0x000e640000003900 */
[----:B-1----:R-:W-:-:S04]  /*24800*/  LOP3.LUT R6, R6, UR4, RZ, 0xc0, !PT ;  /* 0x0000000406067c12 */ /* 0x002fc8000f8ec0ff */
[----:B------:R-:W1:Y:S01]  /*24810*/  POPC R9, R6 ;  /* 0x0000000600097309 */ /* 0x000e620000000000 */
[----:B--2---:R-:W1:Y:S02]  /*24820*/  SHFL.IDX PT, R0, R3, R0, 0x1f ;  /* 0x00001f0003007589 */ /* 0x004e6400000e0000 */
[----:B-1----:R-:W-:-:S07]  /*24830*/  IADD3 R16, R0, UR36, R9 ;  /* 0x0000002400107c10 */ /* 0x002fce000fffe009 */
.L_x_756:
[----:B------:R-:W-:Y:S05]  /*24840*/  BSYNC B0 ;  /* 0x0000000000007941 */ /* 0x000fea0003800000 */
.L_x_755:
        /* <DEDUP_REMOVED lines=11> */
.L_x_841:
        /* <DEDUP_REMOVED lines=11> */
.L_x_760:
        /* <DEDUP_REMOVED lines=38> */
.L_x_758:
[----:B------:R-:W-:Y:S05]  /*24c10*/  BSYNC B0 ;  /* 0x0000000000007941 */ /* 0x000fea0003800000 */
.L_x_757:
        /* <DEDUP_REMOVED lines=9> */
.L_x_713:
[----:B------:R-:W-:Y:S05]  /*24cb0*/  BSYNC B6 ;  /* 0x0000000000067941 */ /* 0x000fea0003800000 */
.L_x_711:
[----:B------:R-:W-:-:S03]  /*24cc0*/  UMOV UR4, 0xffffffff ;  /* 0xffffffff00047882 */ /* 0x000fc60000000000 */
[----:B------:R-:W-:Y:S05]  /*24cd0*/  BRA.DIV UR4, `(.L_x_761) ;  /* 0x0000001e04387947 */ /* 0x000fea000b800000 */
[----:B------:R2:W3:Y:S04]  /*24ce0*/  SHFL.IDX PT, R4, R16, RZ, 0x1f ;  /* 0x00001fff10047589 */ /* 0x0004e800000e0000 */
[----:B------:R2:W4:Y:S02]  /*24cf0*/  SHFL.IDX PT, R6, R16, 0x1, 0x1f ;  /* 0x00201f0010067f89 */ /* 0x00052400000e0000 */
.L_x_845:
[----:B0-----:R-:W0:Y:S01]  /*24d00*/  S2R R8, SR_TID.X ;  /* 0x0000000000087919 */ /* 0x001e220000002100 */
[----:B------:R-:W-:Y:S01]  /*24d10*/  ULDC UR4, c[0x0][0xc14] ;  /* 0x0003050000047ab9 */ /* 0x000fe20000000800 */
[----:B------:R-:W-:Y:S01]  /*24d20*/  BSSY B0, `(.L_x_762) ;  /* 0x000000c000007945 */ /* 0x000fe20003800000 */
[----:B-1----:R-:W-:Y:S01]  /*24d30*/  IMAD.U32 R0, RZ, RZ, UR4 ;  /* 0x00000004ff007e24 */ /* 0x002fe2000f8e00ff */
[----:B------:R-:W-:Y:S02]  /*24d40*/  MOV R17, RZ ;  /* 0x000000ff00117202 */ /* 0x000fe40000000f00 */
[----:B0-----:R-:W-:-:S04]  /*24d50*/  LOP3.LUT R8, R8, 0x1f, RZ, 0xc0, !PT ;  /* 0x0000001f08087812 */ /* 0x001fc800078ec0ff */
[C---:B------:R-:W-:Y:S02]  /*24d60*/  ISETP.NE.AND P0, PT, R8.reuse, 0x1f, PT ;  /* 0x0000001f0800780c */ /* 0x040fe40003f05270 */
[----:B------:R-:W-:-:S04]  /*24d70*/  IADD3 R5, R8, R19, RZ ;  /* 0x0000001308057210 */ /* 0x000fc80007ffe0ff */
[----:B------:R-:W-:-:S13]  /*24d80*/  ISETP.GE.OR P0, PT, R5, R0, !P0 ;  /* 0x000000000500720c */ /* 0x000fda0004706670 */
[----:B------:R-:W-:Y:S05]  /*24d90*/  @P0 BRA `(.L_x_763) ;  /* 0x0000000000100947 */ /* 0x000fea0003800000 */
[----:B------:R-:W0:Y:S01]  /*24da0*/  LDC.64 R2, c[0x0][0xc58] ;  /* 0x00031600ff027b82 */ /* 0x000e220000000a00 */
[----:B------:R-:W-:Y:S01]  /*24db0*/  ULDC.64 UR4, c[0x0][0x208] ;  /* 0x0000820000047ab9 */ /* 0x000fe20000000a00 */
[----:B0-----:R-:W-:-:S05]  /*24dc0*/  IMAD.WIDE R2, R5, 0x4, R2 ;  /* 0x0000000405027825 */ /* 0x001fca00078e0202 */
[----:B------:R0:W5:Y:S02]  /*24dd0*/  LDG.E R17, desc[UR4][R2.64] ;  /* 0x0000000402117981 */ /* 0x000164000c1e1900 */
.L_x_763:
[----:B------:R-:W-:Y:S05]  /*24de0*/  BSYNC B0 ;  /* 0x0000000000007941 */ /* 0x000fea0003800000 */
.L_x_762:
        /* <DEDUP_REMOVED lines=8> */
[----:B------:R-:W1:Y:S02]  /*24e70*/  SHFL.UP PT, R14, R13, 0x2, RZ ;  /* 0x044000000d0e7989 */ /* 0x000e6400000e00ff */
[----:B-1----:R-:W-:Y:S02]  /*24e80*/  SEL R14, R14, RZ, P1 ;  /* 0x000000ff0e0e7207 */ /* 0x002fe40000800000 */
[----:B------:R-:W-:Y:S02]  /*24e90*/  ISETP.GE.U32.AND P1, PT, R8, 0x8, PT ;  /* 0x000000080800780c */ /* 0x000fe40003f26070 */
[----:B0-----:R-:W-:-:S05]  /*24ea0*/  IADD3 R3, R13, R14, RZ ;  /* 0x0000000e0d037210 */ /* 0x001fca0007ffe0ff */
        /* <DEDUP_REMOVED lines=11> */
.L_x_853:
[----:B------:R-:W-:Y:S02]  /*24f60*/  ULDC UR4, c[0x0][0xc10] ;  /* 0x0003040000047ab9 */ /* 0x000fe40000000800 */
[----:B--2---:R-:W-:-:S05]  /*24f70*/  MOV R16, UR4 ;  /* 0x0000000400107c02 */ /* 0x004fca0008000f00 */
[----:B-1----:R-:W-:-:S04]  /*24f80*/  IMAD R3, R14, R16, RZ ;  /* 0x000000100e037224 */ /* 0x002fc800078e02ff */
[----:B----4-:R-:W-:-:S05]  /*24f90*/  IMAD.IADD R6, R6, 0x1, R3 ;  /* 0x0000000106067824 */ /* 0x010fca00078e0203 */
[----:B---3--:R-:W-:-:S13]  /*24fa0*/  ISETP.GT.AND P0, PT, R6, R4, PT ;  /* 0x000000040600720c */ /* 0x008fda0003f04270 */
[----:B------:R-:W-:Y:S05]  /*24fb0*/  @P0 BRA `(.L_x_765) ;  /* 0x0000000000b80947 */ /* 0x000fea0003800000 */
[----:B------:R-:W1:Y:S02]  /*24fc0*/  LDC R0, c[0x0][0xc14] ;  /* 0x00030500ff007b82 */ /* 0x000e640000000800 */
.L_x_770:
[----:B------:R-:W-:-:S04]  /*24fd0*/  IADD3 R19, R19, 0x1f, RZ ;  /* 0x0000001f13137810 */ /* 0x000fc80007ffe0ff */
[----:B-1----:R-:W-:-:S13]  /*24fe0*/  ISETP.GE.AND P0, PT, R19, R0, PT ;  /* 0x000000001300720c */ /* 0x002fda0003f06270 */
[----:B------:R-:W-:Y:S05]  /*24ff0*/  @P0 BRA `(.L_x_766) ;  /* 0x0000000400600947 */ /* 0x000fea0003800000 */
[----:B------:R-:W1:Y:S01]  /*25000*/  S2R R8, SR_TID.X ;  /* 0x0000000000087919 */ /* 0x000e620000002100 */
[----:B------:R-:W-:Y:S01]  /*25010*/  BSSY B0, `(.L_x_767) ;  /* 0x000000b000007945 */ /* 0x000fe20003800000 */
[----:B------:R-:W-:Y:S02]  /*25020*/  MOV R17, RZ ;  /* 0x000000ff00117202 */ /* 0x000fe40000000f00 */
[----:B-1----:R-:W-:-:S04]  /*25030*/  LOP3.LUT R8, R8, 0x1f, RZ, 0xc0, !PT ;  /* 0x0000001f08087812 */ /* 0x002fc800078ec0ff */
[C---:B------:R-:W-:Y:S01]  /*25040*/  ISETP.NE.AND P1, PT, R8.reuse, 0x1f, PT ;  /* 0x0000001f0800780c */ /* 0x040fe20003f25270 */
[----:B------:R-:W-:-:S05]  /*25050*/  IMAD.IADD R5, R8, 0x1, R19 ;  /* 0x0000000108057824 */ /* 0x000fca00078e0213 */
[----:B------:R-:W-:-:S13]  /*25060*/  ISETP.GE.OR P0, PT, R5, R0, !P1 ;  /* 0x000000000500720c */ /* 0x000fda0004f06670 */
[----:B------:R-:W-:Y:S05]  /*25070*/  @P0 BRA `(.L_x_768) ;  /* 0x0000000000100947 */ /* 0x000fea0003800000 */
[----:B0-----:R-:W0:Y:S01]  /*25080*/  LDC.64 R2, c[0x0][0xc58] ;  /* 0x00031600ff027b82 */ /* 0x001e220000000a00 */
[----:B------:R-:W-:Y:S01]  /*25090*/  ULDC.64 UR4, c[0x0][0x208] ;  /* 0x0000820000047ab9 */ /* 0x000fe20000000a00 */
[----:B0-----:R-:W-:-:S05]  /*250a0*/  IMAD.WIDE R2, R5, 0x4, R2 ;  /* 0x0000000405027825 */ /* 0x001fca00078e0202 */
[----:B------:R1:W5:Y:S02]  /*250b0*/  LDG.E R17, desc[UR4][R2.64] ;  /* 0x0000000402117981 */ /* 0x000364000c1e1900 */
.L_x_768:
[----:B------:R-:W-:Y:S05]  /*250c0*/  BSYNC B0 ;  /* 0x0000000000007941 */ /* 0x000fea0003800000 */
.L_x_767:
[----:B------:R-:W-:-:S03]  /*250d0*/  UMOV UR4, 0xffffffff ;  /* 0xffffffff00047882 */ /* 0x000fc60000000000 */
[----:B------:R-:W-:Y:S05]  /*250e0*/  BRA.DIV UR4, `(.L_x_769) ;  /* 0x0000001e04507947 */ /* 0x000fea000b800000 */
[----:B-----5:R-:W2:Y:S01]  /*250f0*/  SHFL.UP PT, R14, R17, 0x1, RZ ;  /* 0x04200000110e7989 */ /* 0x020ea200000e00ff */
[C---:B------:R-:W-:Y:S02]  /*25100*/  ISETP.NE.AND P0, PT, R8.reuse, RZ, PT ;  /* 0x000000ff0800720c */ /* 0x040fe40003f05270 */
[----:B------:R-:W-:Y:S02]  /*25110*/  ISETP.GE.U32.AND P1, PT, R8, 0x2, PT ;  /* 0x000000020800780c */ /* 0x000fe40003f26070 */
[----:B--2---:R-:W-:Y:S02]  /*25120*/  SEL R14, R14, RZ, P0 ;  /* 0x000000ff0e0e7207 */ /* 0x004fe40000000000 */
[----:B------:R-:W-:-:S03]  /*25130*/  ISETP.GE.U32.AND P0, PT, R8, 0x4, PT ;  /* 0x000000040800780c */ /* 0x000fc60003f06070 */
[----:B------:R-:W-:-:S05]  /*25140*/  IMAD.IADD R13, R17, 0x1, R14 ;  /* 0x00000001110d7824 */ /* 0x000fca00078e020e */
[----:B------:R-:W2:Y:S02]  /*25150*/  SHFL.UP PT, R14, R13, 0x2, RZ ;  /* 0x044000000d0e7989 */ /* 0x000ea400000e00ff */
[----:B--2---:R-:W-:Y:S02]  /*25160*/  SEL R14, R14, RZ, P1 ;  /* 0x000000ff0e0e7207 */ /* 0x004fe40000800000 */
[----:B------:R-:W-:Y:S02]  /*25170*/  ISETP.GE.U32.AND P1, PT, R8, 0x8, PT ;  /* 0x000000080800780c */ /* 0x000fe40003f26070 */
[----:B-1----:R-:W-:-:S05]  /*25180*/  IADD3 R3, R13, R14, RZ ;  /* 0x0000000e0d037210 */ /* 0x002fca0007ffe0ff */
[----:B------:R-:W1:Y:S02]  /*25190*/  SHFL.UP PT, R14, R3, 0x4, RZ ;  /* 0x04800000030e7989 */ /* 0x000e6400000e00ff */
[----:B-1----:R-:W-:Y:S02]  /*251a0*/  SEL R14, R14, RZ, P0 ;  /* 0x000000ff0e0e7207 */ /* 0x002fe40000000000 */
[----:B------:R-:W-:-:S03]  /*251b0*/  ISETP.GE.U32.AND P0, PT, R8, 0x10, PT ;  /* 0x000000100800780c */ /* 0x000fc60003f06070 */
[----:B------:R-:W-:-:S05]  /*251c0*/  IMAD.IADD R5, R3, 0x1, R14 ;  /* 0x0000000103057824 */ /* 0x000fca00078e020e */
[----:B------:R-:W1:Y:S02]  /*251d0*/  SHFL.UP PT, R14, R5, 0x8, RZ ;  /* 0x05000000050e7989 */ /* 0x000e6400000e00ff */
[----:B-1----:R-:W-:-:S04]  /*251e0*/  SEL R14, R14, RZ, P1 ;  /* 0x000000ff0e0e7207 */ /* 0x002fc80000800000 */
[----:B------:R-:W-:-:S05]  /*251f0*/  IADD3 R7, R5, R14, RZ ;  /* 0x0000000e05077210 */ /* 0x000fca0007ffe0ff */
[----:B------:R-:W0:Y:S02]  /*25200*/  SHFL.UP PT, R14, R7, 0x10, RZ ;  /* 0x06000000070e7989 */ /* 0x000e2400000e00ff */
[----:B0-----:R-:W-:-:S05]  /*25210*/  SEL R2, R14, RZ, P0 ;  /* 0x000000ff0e027207 */ /* 0x001fca0000000000 */
[----:B------:R-:W-:-:S05]  /*25220*/  IMAD.IADD R2, R7, 0x1, R2 ;  /* 0x0000000107027824 */ /* 0x000fca00078e0202 */
[----:B------:R0:W1:Y:S02]  /*25230*/  SHFL.IDX PT, R14, R2, 0x1f, 0x1f ;  /* 0x03e01f00020e7f89 */ /* 0x00006400000e0000 */
.L_x_861:
[----:B------:R-:W-:Y:S02]  /*25240*/  ULDC UR4, c[0x0][0xc10] ;  /* 0x0003040000047ab9 */ /* 0x000fe40000000800 */
[----:B------:R-:W-:-:S05]  /*25250*/  MOV R16, UR4 ;  /* 0x0000000400107c02 */ /* 0x000fca0008000f00 */
[----:B-1----:R-:W-:-:S04]  /*25260*/  IMAD R3, R14, R16, RZ ;  /* 0x000000100e037224 */ /* 0x002fc800078e02ff */
[----:B------:R-:W-:-:S05]  /*25270*/  IMAD.IADD R6, R3, 0x1, R6 ;  /* 0x0000000103067824 */ /* 0x000fca00078e0206 */
[----:B------:R-:W-:-:S13]  /*25280*/  ISETP.GT.AND P0, PT, R6, R4, PT ;  /* 0x000000040600720c */ /* 0x000fda0003f04270 */
[----:B------:R-:W-:Y:S05]  /*25290*/  @!P0 BRA `(.L_x_770) ;  /* 0xfffffffc004c8947 */ /* 0x000fea000383ffff */
.L_x_765:
[----:B------:R-:W-:Y:S01]  /*252a0*/  IADD3 R6, -R3, R6, RZ ;  /* 0x0000000603067210 */ /* 0x000fe20007ffe1ff */
[----:B------:R-:W-:-:S04]  /*252b0*/  UMOV UR4, 0xffffffff ;  /* 0xffffffff00047882 */ /* 0x000fc80000000000 */
[----:B------:R-:W-:-:S05]  /*252c0*/  IMAD R3, R2, R16, R6 ;  /* 0x0000001002037224 */ /* 0x000fca00078e0206 */
[----:B------:R-:W-:Y:S01]  /*252d0*/  ISETP.GT.AND P6, PT, R3, R4, PT ;  /* 0x000000040300720c */ /* 0x000fe20003fc4270 */
[----:B------:R-:W-:-:S12]  /*252e0*/  BRA.DIV UR4, `(.L_x_771) ;  /* 0x0000001e04a07947 */ /* 0x000fd8000b800000 */
[----:B------:R-:W-:-:S04]  /*252f0*/  VOTE.ANY R3, PT, !P6 ;  /* 0x0000000000037806 */ /* 0x000fc800070e0100 */
[----:B------:R-:W1:Y:S02]  /*25300*/  POPC R5, R3 ;  /* 0x0000000300057309 */ /* 0x000e640000000000 */
[----:B-1----:R1:W2:Y:S02]  /*25310*/  SHFL.IDX PT, R17, R17, R5, 0x1f ;  /* 0x00001f0511117589 */ /* 0x0022a400000e0000 */
.L_x_865:
[----:B------:R-:W-:Y:S01]  /*25320*/  ISETP.NE.AND P0, PT, R3, RZ, PT ;  /* 0x000000ff0300720c */ /* 0x000fe20003f05270 */
[----:B------:R-:W-:-:S12]  /*25330*/  IMAD.MOV.U32 R14, RZ, RZ, RZ ;  /* 0x000000ffff0e7224 */ /* 0x000fd800078e00ff */
[----:B------:R-:W-:Y:S05]  /*25340*/  @!P0 BRA `(.L_x_772) ;  /* 0x0000000000108947 */ /* 0x000fea0003800000 */
[----:B------:R-:W-:Y:S01]  /*25350*/  UMOV UR4, 0xffffffff ;  /* 0xffffffff00047882 */ /* 0x000fe20000000000 */
[----:B------:R-:W-:Y:S02]  /*25360*/  IADD3 R12, R5, -0x1, RZ ;  /* 0xffffffff050c7810 */ /* 0x000fe40007ffe0ff */
[----:B------:R-:W-:Y:S05]  /*25370*/  BRA.DIV UR4, `(.L_x_773) ;  /* 0x0000001e04c47947 */ /* 0x000fea000b800000 */
[----:B------:R3:W4:Y:S02]  /*25380*/  SHFL.IDX PT, R14, R2, R12, 0x1f ;  /* 0x00001f0c020e7589 */ /* 0x00072400000e0000 */
.L_x_772:
[----:B----4-:R-:W-:Y:S01]  /*25390*/  IMAD R16, R14, R16, R6 ;  /* 0x000000100e107224 */ /* 0x010fe200078e0206 */
[----:B--2---:R-:W-:Y:S01]  /*253a0*/  IABS R6, R17 ;  /* 0x0000001100067213 */ /* 0x004fe20000000000 */
[----:B0--3--:R-:W-:Y:S02]  /*253b0*/  IMAD.MOV.U32 R2, RZ, RZ, RZ ;  /* 0x000000ffff027224 */ /* 0x009fe400078e00ff */
[----:B------:R-:W-:Y:S01]  /*253c0*/  IMAD.IADD R19, R5, 0x1, R19 ;  /* 0x0000000105137824 */ /* 0x000fe200078e0213 */
[----:B------:R-:W0:Y:S08]  /*253d0*/  I2F.RP R7, R6 ;  /* 0x0000000600077306 */ /* 0x000e300000209400 */
[----:B0-----:R-:W0:Y:S02]  /*253e0*/  MUFU.RCP R7, R7 ;  /* 0x0000000700077308 */ /* 0x001e240000001000 */
[----:B0-----:R-:W-:-:S06]  /*253f0*/  VIADD R8, R7, 0xffffffe ;  /* 0x0ffffffe07087836 */ /* 0x001fcc0000000000 */
[----:B------:R-:W0:Y:S02]  /*25400*/  F2I.FTZ.U32.TRUNC.NTZ R3, R8 ;  /* 0x0000000800037305 */ /* 0x000e24000021f000 */
[----:B0-----:R-:W-:-:S05]  /*25410*/  IADD3 R9, RZ, -R3, RZ ;  /* 0x80000003ff097210 */ /* 0x001fca0007ffe0ff */
[----:B------:R-:W-:-:S04]  /*25420*/  IMAD R9, R9, R6, RZ ;  /* 0x0000000609097224 */ /* 0x000fc800078e02ff */
[----:B------:R-:W-:Y:S01]  /*25430*/  IMAD.HI.U32 R3, R3, R9, R2 ;  /* 0x0000000903037227 */ /* 0x000fe200078e0002 */
[----:B------:R-:W-:Y:S02]  /*25440*/  IADD3 R2, R4, -R16, RZ ;  /* 0x8000001004027210 */ /* 0x000fe40007ffe0ff */
[----:B------:R-:W-:Y:S02]  /*25450*/  IABS R9, R17 ;  /* 0x0000001100097213 */ /* 0x000fe40000000000 */
[----:B------:R-:W-:-:S03]  /*25460*/  IABS R4, R2 ;  /* 0x0000000200047213 */ /* 0x000fc60000000000 */
[----:B------:R-:W-:Y:S02]  /*25470*/  IMAD.MOV R7, RZ, RZ, -R9 ;  /* 0x000000ffff077224 */ /* 0x000fe400078e0a09 */
[----:B------:R-:W-:-:S04]  /*25480*/  IMAD.HI.U32 R3, R3, R4, RZ ;  /* 0x0000000403037227 */ /* 0x000fc800078e00ff */
[----:B------:R-:W-:Y:S01]  /*25490*/  IMAD R7, R3, R7, R4 ;  /* 0x0000000703077224 */ /* 0x000fe200078e0204 */
[----:B------:R-:W-:-:S04]  /*254a0*/  LOP3.LUT R4, R2, R17, RZ, 0x3c, !PT ;  /* 0x0000001102047212 */ /* 0x000fc800078e3cff */
[----:B------:R-:W-:-:S13]  /*254b0*/  ISETP.GT.U32.AND P0, PT, R6, R7, PT ;  /* 0x000000070600720c */ /* 0x000fda0003f04070 */
[----:B------:R-:W-:Y:S01]  /*254c0*/  @!P0 IADD3 R7, R7, -R6, RZ ;  /* 0x8000000607078210 */ /* 0x000fe20007ffe0ff */
[----:B------:R-:W-:-:S03]  /*254d0*/  @!P0 VIADD R3, R3, 0x1 ;  /* 0x0000000103038836 */ /* 0x000fc60000000000 */
[----:B------:R-:W-:-:S13]  /*254e0*/  ISETP.GE.U32.AND P0, PT, R7, R6, PT ;  /* 0x000000060700720c */ /* 0x000fda0003f06070 */
[----:B------:R-:W-:Y:S02]  /*254f0*/  @P0 IADD3 R3, R3, 0x1, RZ ;  /* 0x0000000103030810 */ /* 0x000fe40007ffe0ff */
[----:B------:R-:W-:-:S13]  /*25500*/  ISETP.GE.AND P0, PT, R4, RZ, PT ;  /* 0x000000ff0400720c */ /* 0x000fda0003f06270 */
[----:B------:R-:W-:Y:S01]  /*25510*/  @!P0 IMAD.MOV R3, RZ, RZ, -R3 ;  /* 0x000000ffff038224 */ /* 0x000fe200078e0a03 */
[----:B------:R-:W-:-:S13]  /*25520*/  ISETP.NE.AND P0, PT, R17, RZ, PT ;  /* 0x000000ff1100720c */ /* 0x000fda0003f05270 */
[----:B------:R-:W-:-:S04]  /*25530*/  @!P0 LOP3.LUT R3, RZ, R17, RZ, 0x33, !PT ;  /* 0x00000011ff038212 */ /* 0x000fc800078e33ff */
[----:B------:R-:W-:Y:S02]  /*25540*/  IADD3 R4, -R3, RZ, RZ ;  /* 0x000000ff03047210 */ /* 0x000fe40007ffe1ff */
[----:B------:R-:W-:-:S03]  /*25550*/  MOV R18, R3 ;  /* 0x0000000300127202 */ /* 0x000fc60000000f00 */
[----:B------:R-:W-:Y:S01]  /*25560*/  IMAD R17, R17, R4, R2 ;  /* 0x0000000411117224 */ /* 0x000fe200078e0202 */
[----:B------:R-:W-:Y:S06]  /*25570*/  BRA `(.L_x_774) ;  /* 0x00000000001c7947 */ /* 0x000fec0003800000 */
.L_x_766:
[----:B------:R-:W-:Y:S01]  /*25580*/  UMOV UR4, URZ ;  /* 0x0000003f00047c82 */ /* 0x000fe20008000000 */
[----:B------:R-:W-:Y:S01]  /*25590*/  UMOV UR5, URZ ;  /* 0x0000003f00057c82 */ /* 0x000fe20008000000 */
[----:B------:R-:W-:Y:S01]  /*255a0*/  ULDC UR6, c[0x0][0xc14] ;  /* 0x0003050000067ab9 */ /* 0x000fe20000000800 */
[----:B------:R-:W-:Y:S01]  /*255b0*/  IMAD.MOV.U32 R16, RZ, RZ, R4 ;  /* 0x000000ffff107224 */ /* 0x000fe200078e0004 */
[----:B------:R-:W-:Y:S01]  /*255c0*/  MOV R17, UR4 ;  /* 0x0000000400117c02 */ /* 0x000fe20008000f00 */
[----:B------:R-:W-:Y:S01]  /*255d0*/  IMAD.U32 R18, RZ, RZ, UR5 ;  /* 0x00000005ff127e24 */ /* 0x000fe2000f8e00ff */
[----:B------:R-:W-:-:S07]  /*255e0*/  MOV R19, UR6 ;  /* 0x0000000600137c02 */ /* 0x000fce0008000f00 */
.L_x_774:
        /* <DEDUP_REMOVED lines=12> */
.L_x_690:
[----:B0-----:R-:W3:Y:S01]  /*256b0*/  LDL.LU R0, [R1+0x30] ;  /* 0x0000300001007983 */ /* 0x001ee20000300800 */
[----:B------:R-:W-:Y:S01]  /*256c0*/  BSSY B0, `(.L_x_776) ;  /* 0x000000b000007945 */ /* 0x000fe20003800000 */
[----:B-1----:R-:W0:Y:S01]  /*256d0*/  S2R R5, SR_CgaCtaId ;  /* 0x0000000000057919 */ /* 0x002e220000008800 */
[----:B---3--:R-:W-:-:S05]  /*256e0*/  VIADD R0, R0, 0x1 ;  /* 0x0000000100007836 */ /* 0x008fca0000000000 */
[----:B--2---:R-:W-:-:S04]  /*256f0*/  LEA.HI R2, R0, R0, RZ, 0x1 ;  /* 0x0000000000027211 */ /* 0x004fc800078f08ff */
[----:B------:R-:W-:-:S04]  /*25700*/  LOP3.LUT R3, R2, 0xfffffffe, RZ, 0xc0, !PT ;  /* 0xfffffffe02037812 */ /* 0x000fc800078ec0ff */
[----:B------:R-:W-:Y:S02]  /*25710*/  IADD3 R3, R0, -R3, RZ ;  /* 0x8000000300037210 */ /* 0x000fe40007ffe0ff */
[----:B------:R-:W-:Y:S02]  /*25720*/  MOV R0, 0x400 ;  /* 0x0000040000007802 */ /* 0x000fe40000000f00 */
[----:B------:R-:W-:Y:S02]  /*25730*/  SHF.L.U32 R3, R3, 0x1f, RZ ;  /* 0x0000001f03037819 */ /* 0x000fe400000006ff */
[----:B0-----:R-:W-:-:S04]  /*25740*/  LEA R0, R5, R0, 0x18 ;  /* 0x0000000005007211 */ /* 0x001fc800078ec0ff */
[----:B------:R-:W0:Y:S02]  /*25750*/  SYNCS.PHASECHK.TRANS64.TRYWAIT P0, [R0+URZ+0x38820], R3 ;  /* 0x03882003000075a7 */ /* 0x000e24000800017f */
[----:B0-----:R-:W-:Y:S05]  /*25760*/  @!P0 BRA `(.L_x_777) ;  /* 0x0000001800ec8947 */ /* 0x001fea0003800000 */
.L_x_868:
[----:B------:R-:W-:Y:S05]  /*25770*/  BSYNC B0 ;  /* 0x0000000000007941 */ /* 0x000fea0003800000 */
.L_x_776:
[----:B------:R-:W-:-:S03]  /*25780*/  UMOV UR4, 0xffffffff ;  /* 0xffffffff00047882 */ /* 0x000fc60000000000 */
[----:B------:R-:W-:Y:S05]  /*25790*/  BRA.DIV UR4, `(.L_x_778) ;  /* 0x0000001a04f47947 */ /* 0x000fea000b800000 */
[----:B------:R-:W1:Y:S02]  /*257a0*/  S2R R2, SR_TID.X ;  /* 0x0000000000027919 */ /* 0x000e640000002100 */
[----:B-1----:R-:W-:-:S04]  /*257b0*/  SHF.R.U32.HI R2, RZ, 0x5, R2 ;  /* 0x00000005ff027819 */ /* 0x002fc80000011602 */
[----:B------:R-:W-:-:S05]  /*257c0*/  LOP3.LUT R2, R2, 0x3, RZ, 0xc0, !PT ;  /* 0x0000000302027812 */ /* 0x000fca00078ec0ff */
[----:B------:R1:W2:Y:S02]  /*257d0*/  SHFL.IDX PT, R14, R2, RZ, 0x1f ;  /* 0x00001fff020e7589 */ /* 0x0002a400000e0000 */
.L_x_871:
[----:B--2---:R-:W-:-:S13]  /*257e0*/  ISETP.NE.AND P0, PT, R14, RZ, PT ;  /* 0x000000ff0e00720c */ /* 0x004fda0003f05270 */
[----:B------:R-:W-:Y:S05]  /*257f0*/  @P0 BRA `(.L_x_451) ;  /* 0x0000000000940947 */ /* 0x000fea0003800000 */
[----:B------:R-:W-:-:S03]  /*25800*/  UMOV UR4, 0xffffffff ;  /* 0xffffffff00047882 */ /* 0x000fc60000000000 */
[----:B------:R-:W-:Y:S05]  /*25810*/  BRA.DIV UR4, `(.L_x_779) ;  /* 0x0000001e04087947 */ /* 0x000fea000b800000 */
[----:B------:R-:W-:-:S13]  /*25820*/  ELECT P6, URZ, PT ;  /* 0x00000000003f782f */ /* 0x000fda00038c0000 */
.L_x_874:
[----:B------:R-:W-:Y:S05]  /*25830*/  @!P6 BRA `(.L_x_451) ;  /* 0x000000000084e947 */ /* 0x000fea0003800000 */
[----:B-1----:R-:W2:Y:S02]  /*25840*/  LDL.LU R2, [R1+0x3c] ;  /* 0x00003c0001027983 */ /* 0x002ea40000300800 */
[----:B--2---:R-:W-:-:S04]  /*25850*/  LOP3.LUT R2, R2, 0x2, RZ, 0xfc, !PT ;  /* 0x0000000202027812 */ /* 0x004fc800078efcff */
[----:B------:R-:W-:-:S13]  /*25860*/  ISETP.NE.AND P2, PT, R2, 0x3, PT ;  /* 0x000000030200780c */ /* 0x000fda0003f45270 */
[----:B------:R-:W-:Y:S05]  /*25870*/  @!P2 BRA `(.L_x_780) ;  /* 0x000000000004a947 */ /* 0x000fea0003800000 */
[----:B------:R-:W-:Y:S01]  /*25880*/  BPT.TRAP 0x1 ;  /* 0x000000040000795c */ /* 0x000fe20000300000 */
.L_x_780:
[----:B0-----:R-:W2:Y:S04]  /*25890*/  LDL R3, [R1] ;  /* 0x0000000001037983 */ /* 0x001ea80000100800 */
[----:B------:R-:W3:Y:S01]  /*258a0*/  LDL.LU R7, [R1+0x8] ;  /* 0x0000080001077983 */ /* 0x000ee20000300800 */
[----:B------:R-:W-:-:S05]  /*258b0*/  VIADD R2, R0, 0x38840 ;  /* 0x0003884000027836 */ /* 0x000fca0000000000 */
[C---:B--2---:R-:W-:Y:S01]  /*258c0*/  LEA R6, R3.reuse, R2, 0x3 ;  /* 0x0000000203067211 */ /* 0x044fe200078e18ff */
[----:B------:R-:W-:Y:S01]  /*258d0*/  VIADD R3, R3, 0x1 ;  /* 0x0000000103037836 */ /* 0x000fe20000000000 */
[----:B---3--:R-:W-:-:S04]  /*258e0*/  SHF.L.U32 R5, R7, 0x1f, RZ ;  /* 0x0000001f07057819 */ /* 0x008fc800000006ff */
[C---:B------:R-:W-:Y:S01]  /*258f0*/  ISETP.NE.AND P1, PT, R3.reuse, 0x2, PT ;  /* 0x000000020300780c */ /* 0x040fe20003f25270 */
[----:B------:R-:W0:Y:S03]  /*25900*/  SYNCS.PHASECHK.TRANS64.TRYWAIT P0, [R6+URZ], R5 ;  /* 0x00000005060075a7 */ /* 0x000e26000800017f */
[----:B------:R-:W-:Y:S02]  /*25910*/  SEL R4, RZ, 0x1, P1 ;  /* 0x00000001ff047807 */ /* 0x000fe40000800000 */
[----:B------:R-:W-:Y:S02]  /*25920*/  SEL R3, R3, RZ, P1 ;  /* 0x000000ff03037207 */ /* 0x000fe40000800000 */
[----:B------:R-:W-:Y:S02]  /*25930*/  LOP3.LUT R4, R7, R4, RZ, 0x3c, !PT ;  /* 0x0000000407047212 */ /* 0x000fe400078e3cff */
[----:B------:R-:W-:-:S02]  /*25940*/  LEA R7, R3, R2, 0x3 ;  /* 0x0000000203077211 */ /* 0x000fc400078e18ff */
[----:B------:R-:W-:Y:S01]  /*25950*/  SHF.L.U32 R2, R4, 0x1f, RZ ;  /* 0x0000001f04027819 */ /* 0x000fe200000006ff */
[----:B0-----:R-:W-:Y:S06]  /*25960*/  @!P0 BRA `(.L_x_781) ;  /* 0x0000001800d48947 */ /* 0x001fec0003800000 */
.L_x_875:
[----:B------:R-:W1:Y:S02]  /*25970*/  SYNCS.PHASECHK.TRANS64.TRYWAIT P0, [R7+URZ], R2 ;  /* 0x00000002070075a7 */ /* 0x000e64000800017f */
[----:B-1----:R-:W-:Y:S05]  /*25980*/  @!P0 BRA `(.L_x_782) ;  /* 0x0000001800e08947 */ /* 0x002fea0003800000 */
.L_x_876:
[----:B------:R-:W-:Y:S05]  /*25990*/  @!P2 BRA `(.L_x_783) ;  /* 0x000000000004a947 */ /* 0x000fea0003800000 */
[----:B------:R-:W-:Y:S01]  /*259a0*/  BPT.TRAP 0x1 ;  /* 0x000000040000795c */ /* 0x000fe20000300000 */
.L_x_783:
[----:B------:R-:W2:Y:S01]  /*259b0*/  LDL.LU R4, [R1] ;  /* 0x0000000001047983 */ /* 0x000ea20000300800 */
[----:B------:R-:W-:-:S05]  /*259c0*/  VIADD R0, R0, 0x38860 ;  /* 0x0003886000007836 */ /* 0x000fca0000000000 */
[----:B--2---:R-:W-:-:S04]  /*259d0*/  LEA R4, R4, R0, 0x3 ;  /* 0x0000000004047211 */ /* 0x004fc800078e18ff */
[----:B------:R-:W2:Y:S02]  /*259e0*/  SYNCS.PHASECHK.TRANS64.TRYWAIT P0, [R4+URZ], R5 ;  /* 0x00000005040075a7 */ /* 0x000ea4000800017f */
[----:B--2---:R-:W-:Y:S05]  /*259f0*/  @!P0 BRA `(.L_x_784) ;  /* 0x0000001800d88947 */ /* 0x004fea0003800000 */
.L_x_877:
[----:B------:R-:W-:-:S07]  /*25a00*/  IMAD R3, R3, 0x8, R0 ;  /* 0x0000000803037824 */ /* 0x000fce00078e0200 */
.L_x_785:
[----:B---3--:R3:W4:Y:S02]  /*25a10*/  SYNCS.PHASECHK.TRANS64.TRYWAIT P0, [R3+URZ], R2 ;  /* 0x00000002030075a7 */ /* 0x008724000800017f */
[----:B----4-:R-:W-:Y:S05]  /*25a20*/  @!P0 NANOSLEEP.SYNCS 0x989680 ;  /* 0x009896800000895d */ /* 0x010fea0003900000 */
[----:B------:R-:W4:Y:S02]  /*25a30*/  @!P0 SYNCS.PHASECHK.TRANS64 P0, [R3+URZ], R2 ;  /* 0x00000002030085a7 */ /* 0x000f24000800007f */
[----:B----4-:R-:W-:Y:S05]  /*25a40*/  @!P0 BRA `(.L_x_785) ;  /* 0xfffffffc00f08947 */ /* 0x010fea000383ffff */
.L_x_451:
[----:B------:R-:W-:Y:S05]  /*25a50*/  BSYNC B7 ;  /* 0x0000000000077941 */ /* 0x000fea0003800000 */
.L_x_448:
[----:B------:R-:W-:Y:S05]  /*25a60*/  EXIT ;  /* 0x000000000000794d */ /* 0x000fea0003800000 */
.L_x_471:
[----:B0-----:R0:W1:Y:S02]  /*25a70*/  SYNCS.PHASECHK.TRANS64.TRYWAIT P6, [R0+URZ+0x38890], R115 ;  /* 0x03889073000075a7 */ /* 0x00106400080c017f */
[----:B-1----:R-:W-:Y:S05]  /*25a80*/  @!P6 NANOSLEEP.SYNCS 0x989680 ;  /* 0x009896800000e95d */ /* 0x002fea0003900000 */
[----:B------:R-:W1:Y:S02]  /*25a90*/  @!P6 SYNCS.PHASECHK.TRANS64 P6, [R0+URZ+0x38890], R115 ;  /* 0x038890730000e5a7 */ /* 0x000e6400080c007f */
[----:B-1----:R-:W-:Y:S05]  /*25aa0*/  @!P6 BRA `(.L_x_471) ;  /* 0xfffffffc00f0e947 */ /* 0x002fea000383ffff */
[----:B------:R-:W-:Y:S05]  /*25ab0*/  BRA `(.L_x_786) ;  /* 0xfffffdd800a47947 */ /* 0x000fea000383ffff */
.L_x_527:
[----:B-1----:R1:W3:Y:S02]  /*25ac0*/  SYNCS.PHASECHK.TRANS64.TRYWAIT P6, [R0+URZ+0x38890], R115 ;  /* 0x03889073000075a7 */ /* 0x0022e400080c017f */
[----:B---3--:R-:W-:Y:S05]  /*25ad0*/  @!P6 NANOSLEEP.SYNCS 0x989680 ;  /* 0x009896800000e95d */ /* 0x008fea0003900000 */
[----:B------:R-:W3:Y:S02]  /*25ae0*/  @!P6 SYNCS.PHASECHK.TRANS64 P6, [R0+URZ+0x38890], R115 ;  /* 0x038890730000e5a7 */ /* 0x000ee400080c007f */
[----:B---3--:R-:W-:Y:S05]  /*25af0*/  @!P6 BRA `(.L_x_527) ;  /* 0xfffffffc00f0e947 */ /* 0x008fea000383ffff */
[----:B------:R-:W-:Y:S05]  /*25b00*/  BRA `(.L_x_787) ;  /* 0xfffffe0c006c7947 */ /* 0x000fea000383ffff */
.L_x_552:
[----:B0-----:R0:W1:Y:S02]  /*25b10*/  SYNCS.PHASECHK.TRANS64.TRYWAIT P3, [R0+URZ+0x38890], R115 ;  /* 0x03889073000075a7 */ /* 0x001064000806017f */
[----:B-1----:R-:W-:Y:S05]  /*25b20*/  @!P3 NANOSLEEP.SYNCS 0x989680 ;  /* 0x009896800000b95d */ /* 0x002fea0003900000 */
[----:B------:R-:W1:Y:S02]  /*25b30*/  @!P3 SYNCS.PHASECHK.TRANS64 P3, [R0+URZ+0x38890], R115 ;  /* 0x038890730000b5a7 */ /* 0x000e64000806007f */
[----:B-1----:R-:W-:Y:S05]  /*25b40*/  @!P3 BRA `(.L_x_552) ;  /* 0xfffffffc00f0b947 */ /* 0x002fea000383ffff */
[----:B------:R-:W-:Y:S05]  /*25b50*/  BRA `(.L_x_788) ;  /* 0xfffffe3c00687947 */ /* 0x000fea000383ffff */
.L_x_560:
[----:B--2---:R2:W3:Y:S02]  /*25b60*/  SYNCS.PHASECHK.TRANS64.TRYWAIT P2, [R0+URZ+0x388b0], R115 ;  /* 0x0388b073000075a7 */ /* 0x0044e4000804017f */
[----:B---3--:R-:W-:Y:S05]  /*25b70*/  @!P2 NANOSLEEP.SYNCS 0x989680 ;  /* 0x009896800000a95d */ /* 0x008fea0003900000 */
[----:B------:R-:W3:Y:S02]  /*25b80*/  @!P2 SYNCS.PHASECHK.TRANS64 P2, [R0+URZ+0x388b0], R115 ;  /* 0x0388b0730000a5a7 */ /* 0x000ee4000804007f */
[----:B---3--:R-:W-:Y:S05]  /*25b90*/  @!P2 BRA `(.L_x_560) ;  /* 0xfffffffc00f0a947 */ /* 0x008fea000383ffff */
[----:B------:R-:W-:Y:S05]  /*25ba0*/  BRA `(.L_x_789) ;  /* 0xfffffe4000847947 */ /* 0x000fea000383ffff */
.L_x_582:
[----:B------:R-:W-:Y:S01]  /*25bb0*/  BSSY B1, `(.L_x_790) ;  /* 0x0000008000017945 */ /* 0x000fe20003800000 */
[----:B------:R-:W-:Y:S01]  /*25bc0*/  MOV R13, R29 ;  /* 0x0000001d000d7202 */ /* 0x000fe20000000f00 */
[----:B------:R-:W-:Y:S01]  /*25bd0*/  IMAD.MOV.U32 R12, RZ, RZ, RZ ;  /* 0x000000ffff0c7224 */ /* 0x000fe200078e00ff */
[----:B------:R-:W-:Y:S01]  /*25be0*/  MOV R11, 0x181f ;  /* 0x0000181f000b7802 */ /* 0x000fe20000000f00 */
[----:B------:R-:W-:-:S07]  /*25bf0*/  IMAD.MOV.U32 R15, RZ, RZ, -0x1 ;  /* 0xffffffffff0f7424 */ /* 0x000fce00078e00ff */
[----:B------:R-:W-:Y:S05]  /*25c00*/  WARPSYNC.COLLECTIVE R15, `(.L_x_791) ;  /* 0x000000000f087348 */ /* 0x000fea0003c00000 */
[----:B------:R0:W1:Y:S02]  /*25c10*/  SHFL.IDX P6, R14, R13, R12, R11 ;  /* 0x0000000c0d0e7389 */ /* 0x00006400000c000b */
[----:B01----:R-:W-:Y:S01]  /*25c20*/  ENDCOLLECTIVE ;  /* 0x000000000000791b */ /* 0x003fe20003800000 */
.L_x_791:
[----:B------:R-:W-:Y:S05]  /*25c30*/  BSYNC B1 ;  /* 0x0000000000017941 */ /* 0x000fea0003800000 */
.L_x_790:
[----:B------:R-:W-:Y:S05]  /*25c40*/  BRA `(.L_x_792) ;  /* 0xfffffe5400cc7947 */ /* 0x000fea000383ffff */
.L_x_583:
        /* <DEDUP_REMOVED lines=8> */
.L_x_794:
[----:B------:R-:W-:Y:S05]  /*25cd0*/  BSYNC B1 ;  /* 0x0000000000017941 */ /* 0x000fea0003800000 */
.L_x_793:
[----:B------:R-:W-:Y:S05]  /*25ce0*/  BRA `(.L_x_795) ;  /* 0xfffffe5400b07947 */ /* 0x000fea000383ffff */
.L_x_584:
        /* <DEDUP_REMOVED lines=8> */
.L_x_797:
[----:B------:R-:W-:Y:S05]  /*25d70*/  BSYNC B1 ;  /* 0x0000000000017941 */ /* 0x000fea0003800000 */
.L_x_796:
[----:B------:R-:W-:Y:S05]  /*25d80*/  BRA `(.L_x_798) ;  /* 0xfffffe5400947947 */ /* 0x000fea000383ffff */
.L_x_585:
        /* <DEDUP_REMOVED lines=8> */
.L_x_800:
[----:B------:R-:W-:Y:S05]  /*25e10*/  BSYNC B1 ;  /* 0x0000000000017941 */ /* 0x000fea0003800000 */
.L_x_799:
[----:B------:R-:W-:Y:S05]  /*25e20*/  BRA `(.L_x_801) ;  /* 0xfffffe5400787947 */ /* 0x000fea000383ffff */
.L_x_587:
[----:B0-----:R0:W1:Y:S02]  /*25e30*/  SYNCS.PHASECHK.TRANS64.TRYWAIT P1, [R16+URZ+0x38800], R5 ;  /* 0x03880005100075a7 */ /* 0x001064000802017f */
[----:B-1----:R-:W-:Y:S05]  /*25e40*/  @!P1 NANOSLEEP.SYNCS 0x989680 ;  /* 0x009896800000995d */ /* 0x002fea0003900000 */
[----:B------:R-:W1:Y:S02]  /*25e50*/  @!P1 SYNCS.PHASECHK.TRANS64 P1, [R16+URZ+0x38800], R5 ;  /* 0x03880005100095a7 */ /* 0x000e64000802007f */
[----:B-1----:R-:W-:Y:S05]  /*25e60*/  @!P1 BRA `(.L_x_587) ;  /* 0xfffffffc00f09947 */ /* 0x002fea000383ffff */
[----:B------:R-:W-:Y:S05]  /*25e70*/  BRA `(.L_x_802) ;  /* 0xfffffe5400bc7947 */ /* 0x000fea000383ffff */
.L_x_621:
        /* <DEDUP_REMOVED lines=8> */
.L_x_804:
[----:B------:R-:W-:Y:S05]  /*25f00*/  BSYNC B1 ;  /* 0x0000000000017941 */ /* 0x000fea0003800000 */
.L_x_803:
[----:B------:R-:W-:Y:S05]  /*25f10*/  BRA `(.L_x_805) ;  /* 0xfffffe8400307947 */ /* 0x000fea000383ffff */
.L_x_622:
        /* <DEDUP_REMOVED lines=8> */
.L_x_807:
[----:B------:R-:W-:Y:S05]  /*25fa0*/  BSYNC B1 ;  /* 0x0000000000017941 */ /* 0x000fea0003800000 */
.L_x_806:
[----:B------:R-:W-:Y:S05]  /*25fb0*/  BRA `(.L_x_808) ;  /* 0xfffffe8400187947 */ /* 0x000fea000383ffff */
.L_x_623:
        /* <DEDUP_REMOVED lines=8> */
.L_x_810:
[----:B------:R-:W-:Y:S05]  /*26040*/  BSYNC B1 ;  /* 0x0000000000017941 */ /* 0x000fea0003800000 */
.L_x_809:
[----:B------:R-:W-:Y:S05]  /*26050*/  BRA `(.L_x_811) ;  /* 0xfffffe8000fc7947 */ /* 0x000fea000383ffff */
.L_x_624:
        /* <DEDUP_REMOVED lines=8> */
.L_x_813:
[----:B------:R-:W-:Y:S05]  /*260e0*/  BSYNC B1 ;  /* 0x0000000000017941 */ /* 0x000fea0003800000 */
.L_x_812:
[----:B------:R-:W-:Y:S05]  /*260f0*/  BRA `(.L_x_814) ;  /* 0xfffffe8000e07947 */ /* 0x000fea000383ffff */
.L_x_626:
[----:B0-----:R0:W1:Y:S02]  /*26100*/  SYNCS.PHASECHK.TRANS64.TRYWAIT P0, [R16+URZ+0x38800], R5 ;  /* 0x03880005100075a7 */ /* 0x001064000800017f */
[----:B-1----:R-:W-:Y:S05]  /*26110*/  @!P0 NANOSLEEP.SYNCS 0x989680 ;  /* 0x009896800000895d */ /* 0x002fea0003900000 */
[----:B------:R-:W1:Y:S02]  /*26120*/  @!P0 SYNCS.PHASECHK.TRANS64 P0, [R16+URZ+0x38800], R5 ;  /* 0x03880005100085a7 */ /* 0x000e64000800007f */
[----:B-1----:R-:W-:Y:S05]  /*26130*/  @!P0 BRA `(.L_x_626) ;  /* 0xfffffffc00f08947 */ /* 0x002fea000383ffff */
[----:B------:R-:W-:Y:S05]  /*26140*/  BRA `(.L_x_815) ;  /* 0xfffffe8400347947 */ /* 0x000fea000383ffff */
.L_x_644:
[----:B-1----:R1:W2:Y:S02]  /*26150*/  SYNCS.PHASECHK.TRANS64.TRYWAIT P1, [R0+URZ+0x38830], R3 ;  /* 0x03883003000075a7 */ /* 0x0022a4000802017f */
[----:B--2---:R-:W-:Y:S05]  /*26160*/  @!P1 NANOSLEEP.SYNCS 0x989680 ;  /* 0x009896800000995d */ /* 0x004fea0003900000 */
[----:B------:R-:W2:Y:S02]  /*26170*/  @!P1 SYNCS.PHASECHK.TRANS64 P1, [R0+URZ+0x38830], R3 ;  /* 0x03883003000095a7 */ /* 0x000ea4000802007f */
[----:B--2---:R-:W-:Y:S05]  /*26180*/  @!P1 BRA `(.L_x_644) ;  /* 0xfffffffc00f09947 */ /* 0x004fea000383ffff */
[----:B------:R-:W-:Y:S05]  /*26190*/  BRA `(.L_x_643) ;  /* 0xfffffeb400947947 */ /* 0x000fea000383ffff */
.L_x_651:
[----:B-1----:R1:W2:Y:S02]  /*261a0*/  SYNCS.PHASECHK.TRANS64.TRYWAIT P2, [R11+URZ+0x38830], R4 ;  /* 0x038830040b0075a7 */ /* 0x0022a4000804017f */
[----:B--2---:R-:W-:Y:S05]  /*261b0*/  @!P2 NANOSLEEP.SYNCS 0x989680 ;  /* 0x009896800000a95d */ /* 0x004fea0003900000 */
[----:B------:R-:W2:Y:S02]  /*261c0*/  @!P2 SYNCS.PHASECHK.TRANS64 P2, [R11+URZ+0x38830], R4 ;  /* 0x038830040b00a5a7 */ /* 0x000ea4000804007f */
[----:B--2---:R-:W-:Y:S05]  /*261d0*/  @!P2 BRA `(.L_x_651) ;  /* 0xfffffffc00f0a947 */ /* 0x004fea000383ffff */
[----:B------:R-:W-:Y:S05]  /*261e0*/  BRA `(.L_x_650) ;  /* 0xffffff0800687947 */ /* 0x000fea000383ffff */
.L_x_656:
[----:B-1----:R1:W2:Y:S02]  /*261f0*/  SYNCS.PHASECHK.TRANS64.TRYWAIT P2, [R9+URZ+0x38850], R0 ;  /* 0x03885000090075a7 */ /* 0x0022a4000804017f */
[----:B--2---:R-:W-:Y:S05]  /*26200*/  @!P2 NANOSLEEP.SYNCS 0x989680 ;  /* 0x009896800000a95d */ /* 0x004fea0003900000 */
[----:B------:R-:W2:Y:S02]  /*26210*/  @!P2 SYNCS.PHASECHK.TRANS64 P2, [R9+URZ+0x38850], R0 ;  /* 0x038850000900a5a7 */ /* 0x000ea4000804007f */
[----:B--2---:R-:W-:Y:S05]  /*26220*/  @!P2 BRA `(.L_x_656) ;  /* 0xfffffffc00f0a947 */ /* 0x004fea000383ffff */
[----:B------:R-:W-:Y:S05]  /*26230*/  BRA `(.L_x_655) ;  /* 0xffffff4000347947 */ /* 0x000fea000383ffff */
.L_x_662:
[----:B-1----:R1:W2:Y:S02]  /*26240*/  SYNCS.PHASECHK.TRANS64.TRYWAIT P0, [R0+URZ+0x38850], R7 ;  /* 0x03885007000075a7 */ /* 0x0022a4000800017f */
[----:B--2---:R-:W-:Y:S05]  /*26250*/  @!P0 NANOSLEEP.SYNCS 0x989680 ;  /* 0x009896800000895d */ /* 0x004fea0003900000 */
[----:B------:R-:W2:Y:S02]  /*26260*/  @!P0 SYNCS.PHASECHK.TRANS64 P0, [R0+URZ+0x38850], R7 ;  /* 0x03885007000085a7 */ /* 0x000ea4000800007f */
[----:B--2---:R-:W-:Y:S05]  /*26270*/  @!P0 BRA `(.L_x_662) ;  /* 0xfffffffc00f08947 */ /* 0x004fea000383ffff */
[----:B------:R-:W-:Y:S05]  /*26280*/  BRA `(.L_x_661) ;  /* 0xffffff5c00947947 */ /* 0x000fea000383ffff */
.L_x_694:
[----:B------:R-:W0:Y:S01]  /*26290*/  S2R R11, SR_TID.X ;  /* 0x00000000000b7919 */ /* 0x000e220000002100 */
[----:B------:R-:W-:Y:S01]  /*262a0*/  BSSY B1, `(.L_x_816) ;  /* 0x000000a000017945 */ /* 0x000fe20003800000 */
[----:B------:R-:W-:Y:S02]  /*262b0*/  IMAD.MOV.U32 R12, RZ, RZ, RZ ;  /* 0x000000ffff0c7224 */ /* 0x000fe400078e00ff */
[----:B------:R-:W-:Y:S01]  /*262c0*/  IMAD.MOV.U32 R15, RZ, RZ, -0x1 ;  /* 0xffffffffff0f7424 */ /* 0x000fe200078e00ff */
[----:B0-----:R-:W-:-:S04]  /*262d0*/  SHF.R.U32.HI R11, RZ, 0x5, R11 ;  /* 0x00000005ff0b7819 */ /* 0x001fc8000001160b */
[----:B------:R-:W-:-:S04]  /*262e0*/  LOP3.LUT R11, R11, 0x3, RZ, 0xc0, !PT ;  /* 0x000000030b0b7812 */ /* 0x000fc800078ec0ff */
[----:B------:R-:W-:Y:S02]  /*262f0*/  MOV R13, R11 ;  /* 0x0000000b000d7202 */ /* 0x000fe40000000f00 */
[----:B------:R-:W-:-:S07]  /*26300*/  MOV R11, 0x1f ;  /* 0x0000001f000b7802 */ /* 0x000fce0000000f00 */
[----:B-----5:R-:W-:Y:S05]  /*26310*/  WARPSYNC.COLLECTIVE R15, `(.L_x_817) ;  /* 0x000000000f087348 */ /* 0x020fea0003c00000 */
[----:B------:R0:W1:Y:S02]  /*26320*/  SHFL.IDX P6, R14, R13, R12, R11 ;  /* 0x0000000c0d0e7389 */ /* 0x00006400000c000b */
[----:B01---5:R-:W-:Y:S01]  /*26330*/  ENDCOLLECTIVE ;  /* 0x000000000000791b */ /* 0x023fe20003800000 */
.L_x_817:
[----:B------:R-:W-:Y:S05]  /*26340*/  BSYNC B1 ;  /* 0x0000000000017941 */ /* 0x000fea0003800000 */
.L_x_816:
[----:B------:R-:W-:Y:S05]  /*26350*/  BRA `(.L_x_818) ;  /* 0xffffffa4003c7947 */ /* 0x000fea000383ffff */
.L_x_695:
[----:B------:R-:W-:Y:S01]  /*26360*/  BSSY B1, `(.L_x_819) ;  /* 0x0000006000017945 */ /* 0x000fe20003800000 */
[----:B------:R-:W-:-:S07]  /*26370*/  MOV R15, 0xffffffff ;  /* 0xffffffff000f7802 */ /* 0x000fce0000000f00 */
[----:B-----5:R-:W-:Y:S05]  /*26380*/  WARPSYNC.COLLECTIVE R15, `(.L_x_820) ;  /* 0x000000000f0c7348 */ /* 0x020fea0003c00000 */
[----:B------:R-:W-:Y:S02]  /*26390*/  ELECT P6, UR62, PT ;  /* 0x00000000003e782f */ /* 0x000fe400038c0000 */
[----:B------:R-:W-:Y:S01]  /*263a0*/  MOV R14, UR62 ;  /* 0x0000003e000e7c02 */ /* 0x000fe20008000f00 */
[----:B-----5:R-:W-:Y:S10]  /*263b0*/  ENDCOLLECTIVE ;  /* 0x000000000000791b */ /* 0x020ff40003800000 */
.L_x_820:
[----:B------:R-:W-:Y:S05]  /*263c0*/  BSYNC B1 ;  /* 0x0000000000017941 */ /* 0x000fea0003800000 */
.L_x_819:
[----:B------:R-:W-:Y:S05]  /*263d0*/  BRA `(.L_x_821) ;  /* 0xffffffa400287947 */ /* 0x000fea000383ffff */
.L_x_697:
[----:B0-----:R0:W1:Y:S02]  /*263e0*/  SYNCS.PHASECHK.TRANS64.TRYWAIT P0, [R9+URZ+0x38820], R5 ;  /* 0x03882005090075a7 */ /* 0x001064000800017f */
[----:B-1----:R-:W-:Y:S05]  /*263f0*/  @!P0 NANOSLEEP.SYNCS 0x989680 ;  /* 0x009896800000895d */ /* 0x002fea0003900000 */
[----:B------:R-:W1:Y:S02]  /*26400*/  @!P0 SYNCS.PHASECHK.TRANS64 P0, [R9+URZ+0x38820], R5 ;  /* 0x03882005090085a7 */ /* 0x000e64000800007f */
[----:B-1----:R-:W-:Y:S05]  /*26410*/  @!P0 BRA `(.L_x_697) ;  /* 0xfffffffc00f08947 */ /* 0x002fea000383ffff */
[----:B------:R-:W-:Y:S05]  /*26420*/  BRA `(.L_x_822) ;  /* 0xffffffa400447947 */ /* 0x000fea000383ffff */
.L_x_700:
[----:B0-----:R0:W1:Y:S02]  /*26430*/  SYNCS.PHASECHK.TRANS64.TRYWAIT P0, [R5+URZ+0x388a0], R10 ;  /* 0x0388a00a050075a7 */ /* 0x001064000800017f */
[----:B-1----:R-:W-:Y:S05]  /*26440*/  @!P0 NANOSLEEP.SYNCS 0x989680 ;  /* 0x009896800000895d */ /* 0x002fea0003900000 */
[----:B------:R-:W1:Y:S02]  /*26450*/  @!P0 SYNCS.PHASECHK.TRANS64 P0, [R5+URZ+0x388a0], R10 ;  /* 0x0388a00a050085a7 */ /* 0x000e64000800007f */
[----:B-1----:R-:W-:Y:S05]  /*26460*/  @!P0 BRA `(.L_x_700) ;  /* 0xfffffffc00f08947 */ /* 0x002fea000383ffff */
[----:B------:R-:W-:Y:S05]  /*26470*/  BRA `(.L_x_823) ;  /* 0xffffffa400547947 */ /* 0x000fea000383ffff */
.L_x_702:
[----:B-1----:R1:W2:Y:S02]  /*26480*/  SYNCS.PHASECHK.TRANS64.TRYWAIT P0, [R5+URZ+0x388c0], R10 ;  /* 0x0388c00a050075a7 */ /* 0x0022a4000800017f */
[----:B--2---:R-:W-:Y:S05]  /*26490*/  @!P0 NANOSLEEP.SYNCS 0x989680 ;  /* 0x009896800000895d */ /* 0x004fea0003900000 */
[----:B------:R-:W2:Y:S02]  /*264a0*/  @!P0 SYNCS.PHASECHK.TRANS64 P0, [R5+URZ+0x388c0], R10 ;  /* 0x0388c00a050085a7 */ /* 0x000ea4000800007f */
[----:B--2---:R-:W-:Y:S05]  /*264b0*/  @!P0 BRA `(.L_x_702) ;  /* 0xfffffffc00f08947 */ /* 0x004fea000383ffff */
[----:B------:R-:W-:Y:S05]  /*264c0*/  BRA `(.L_x_824) ;  /* 0xffffffa400f47947 */ /* 0x000fea000383ffff */
.L_x_706:
[----:B0-----:R0:W1:Y:S02]  /*264d0*/  SYNCS.PHASECHK.TRANS64.TRYWAIT P0, [R6+URZ+0x388a0], R7 ;  /* 0x0388a007060075a7 */ /* 0x001064000800017f */
[----:B-1----:R-:W-:Y:S05]  /*264e0*/  @!P0 NANOSLEEP.SYNCS 0x989680 ;  /* 0x009896800000895d */ /* 0x002fea0003900000 */
[----:B------:R-:W1:Y:S02]  /*264f0*/  @!P0 SYNCS.PHASECHK.TRANS64 P0, [R6+URZ+0x388a0], R7 ;  /* 0x0388a007060085a7 */ /* 0x000e64000800007f */
[----:B-1----:R-:W-:Y:S05]  /*26500*/  @!P0 BRA `(.L_x_706) ;  /* 0xfffffffc00f08947 */ /* 0x002fea000383ffff */
[----:B------:R-:W-:Y:S05]  /*26510*/  BRA `(.L_x_825) ;  /* 0xffffffa800dc7947 */ /* 0x000fea000383ffff */
.L_x_708:
[----:B-1----:R1:W2:Y:S02]  /*26520*/  SYNCS.PHASECHK.TRANS64.TRYWAIT P1, [R6+URZ+0x388c0], R7 ;  /* 0x0388c007060075a7 */ /* 0x0022a4000802017f */
[----:B--2---:R-:W-:Y:S05]  /*26530*/  @!P1 NANOSLEEP.SYNCS 0x989680 ;  /* 0x009896800000995d */ /* 0x004fea0003900000 */
[----:B------:R-:W2:Y:S02]  /*26540*/  @!P1 SYNCS.PHASECHK.TRANS64 P1, [R6+URZ+0x388c0], R7 ;  /* 0x0388c007060095a7 */ /* 0x000ea4000802007f */
[----:B--2---:R-:W-:Y:S05]  /*26550*/  @!P1 BRA `(.L_x_708) ;  /* 0xfffffffc00f09947 */ /* 0x004fea000383ffff */
[----:B------:R-:W-:Y:S05]  /*26560*/  BRA `(.L_x_826) ;  /* 0xffffffac00747947 */ /* 0x000fea000383ffff */
.L_x_721:
[----:B------:R-:W0:Y:S01]  /*26570*/  S2R R3, SR_TID.X ;  /* 0x0000000000037919 */ /* 0x000e220000002100 */
[----:B------:R-:W-:Y:S01]  /*26580*/  BSSY B0, `(.L_x_827) ;  /* 0x000000a000007945 */ /* 0x000fe20003800000 */
[----:B------:R-:W-:Y:S01]  /*26590*/  MOV R12, RZ ;  /* 0x000000ff000c7202 */ /* 0x000fe20000000f00 */
[----:B------:R-:W-:Y:S01]  /*265a0*/  IMAD.MOV.U32 R11, RZ, RZ, 0x1f ;  /* 0x0000001fff0b7424 */ /* 0x000fe200078e00ff */
[----:B------:R-:W-:Y:S02]  /*265b0*/  MOV R15, 0xffffffff ;  /* 0xffffffff000f7802 */ /* 0x000fe40000000f00 */
[----:B0-----:R-:W-:-:S04]  /*265c0*/  SHF.R.U32.HI R3, RZ, 0x5, R3 ;  /* 0x00000005ff037819 */ /* 0x001fc80000011603 */
[----:B------:R-:W-:-:S05]  /*265d0*/  LOP3.LUT R3, R3, 0x3, RZ, 0xc0, !PT ;  /* 0x0000000303037812 */ /* 0x000fca00078ec0ff */
[----:B------:R-:W-:-:S07]  /*265e0*/  IMAD.MOV.U32 R13, RZ, RZ, R3 ;  /* 0x000000ffff0d7224 */ /* 0x000fce00078e0003 */
[----:B------:R-:W-:Y:S05]  /*265f0*/  WARPSYNC.COLLECTIVE R15, `(.L_x_828) ;  /* 0x000000000f087348 */ /* 0x000fea0003c00000 */
[----:B------:R0:W1:Y:S02]  /*26600*/  SHFL.IDX P6, R14, R13, R12, R11 ;  /* 0x0000000c0d0e7389 */ /* 0x00006400000c000b */
[----:B01----:R-:W-:Y:S01]  /*26610*/  ENDCOLLECTIVE ;  /* 0x000000000000791b */ /* 0x003fe20003800000 */
.L_x_828:
[----:B------:R-:W-:Y:S05]  /*26620*/  BSYNC B0 ;  /* 0x0000000000007941 */ /* 0x000fea0003800000 */
.L_x_827:
[----:B------:R-:W-:Y:S05]  /*26630*/  BRA `(.L_x_829) ;  /* 0xffffffb800d47947 */ /* 0x000fea000383ffff */
.L_x_722:
[----:B------:R-:W-:Y:S01]  /*26640*/  BSSY B0, `(.L_x_830) ;  /* 0x0000006000007945 */ /* 0x000fe20003800000 */
[----:B------:R-:W-:-:S07]  /*26650*/  IMAD.MOV.U32 R15, RZ, RZ, -0x1 ;  /* 0xffffffffff0f7424 */ /* 0x000fce00078e00ff */
[----:B------:R-:W-:Y:S05]  /*26660*/  WARPSYNC.COLLECTIVE R15, `(.L_x_831) ;  /* 0x000000000f0c7348 */ /* 0x000fea0003c00000 */
[----:B------:R-:W-:Y:S02]  /*26670*/  ELECT P6, UR62, PT ;  /* 0x00000000003e782f */ /* 0x000fe400038c0000 */
[----:B------:R-:W-:Y:S01]  /*26680*/  MOV R14, UR62 ;  /* 0x0000003e000e7c02 */ /* 0x000fe20008000f00 */
[----:B------:R-:W-:Y:S10]  /*26690*/  ENDCOLLECTIVE ;  /* 0x000000000000791b */ /* 0x000ff40003800000 */
.L_x_831:
[----:B------:R-:W-:Y:S05]  /*266a0*/  BSYNC B0 ;  /* 0x0000000000007941 */ /* 0x000fea0003800000 */
.L_x_830:
[----:B------:R-:W-:Y:S05]  /*266b0*/  BRA `(.L_x_832) ;  /* 0xffffffb800cc7947 */ /* 0x000fea000383ffff */
.L_x_725:
[----:B0-----:R0:W1:Y:S02]  /*266c0*/  SYNCS.PHASECHK.TRANS64.TRYWAIT P0, [R6+URZ+0x38840], R7 ;  /* 0x03884007060075a7 */ /* 0x001064000800017f */
[----:B-1----:R-:W-:Y:S05]  /*266d0*/  @!P0 NANOSLEEP.SYNCS 0x989680 ;  /* 0x009896800000895d */ /* 0x002fea0003900000 */
[----:B------:R-:W1:Y:S02]  /*266e0*/  @!P0 SYNCS.PHASECHK.TRANS64 P0, [R6+URZ+0x38840], R7 ;  /* 0x03884007060085a7 */ /* 0x000e64000800007f */
[----:B-1----:R-:W-:Y:S05]  /*266f0*/  @!P0 BRA `(.L_x_725) ;  /* 0xfffffffc00f08947 */ /* 0x002fea000383ffff */
[----:B------:R-:W-:Y:S05]  /*26700*/  BRA `(.L_x_833) ;  /* 0xffffffbc00407947 */ /* 0x000fea000383ffff */
.L_x_728:
        /* <DEDUP_REMOVED lines=8> */
.L_x_736:
[----:B0-----:R0:W1:Y:S02]  /*26790*/  SYNCS.PHASECHK.TRANS64.TRYWAIT P0, [R8+URZ+0x38840], R9 ;  /* 0x03884009080075a7 */ /* 0x001064000800017f */
[----:B-1----:R-:W-:Y:S05]  /*267a0*/  @!P0 NANOSLEEP.SYNCS 0x989680 ;  /* 0x009896800000895d */ /* 0x002fea0003900000 */
[----:B------:R-:W1:Y:S02]  /*267b0*/  @!P0 SYNCS.PHASECHK.TRANS64 P0, [R8+URZ+0x38840], R9 ;  /* 0x03884009080085a7 */ /* 0x000e64000800007f */
[----:B-1----:R-:W-:Y:S05]  /*267c0*/  @!P0 BRA `(.L_x_736) ;  /* 0xfffffffc00f08947 */ /* 0x002fea000383ffff */
[----:B------:R-:W-:Y:S05]  /*267d0*/  BRA `(.L_x_835) ;  /* 0xffffffc400847947 */ /* 0x000fea000383ffff */
.L_x_738:
[----:B0-----:R0:W1:Y:S02]  /*267e0*/  SYNCS.PHASECHK.TRANS64.TRYWAIT P0, [R9+URZ+0x60], R8 ;  /* 0x00006008090075a7 */ /* 0x001064000800017f */
[----:B-1----:R-:W-:Y:S05]  /*267f0*/  @!P0 NANOSLEEP.SYNCS 0x989680 ;  /* 0x009896800000895d */ /* 0x002fea0003900000 */
[----:B------:R-:W1:Y:S02]  /*26800*/  @!P0 SYNCS.PHASECHK.TRANS64 P0, [R9+URZ+0x60], R8 ;  /* 0x00006008090085a7 */ /* 0x000e64000800007f */
[----:B-1----:R-:W-:Y:S05]  /*26810*/  @!P0 BRA `(.L_x_738) ;  /* 0xfffffffc00f08947 */ /* 0x002fea000383ffff */
[----:B------:R-:W-:Y:S05]  /*26820*/  BRA `(.L_x_836) ;  /* 0xffffffc800447947 */ /* 0x000fea000383ffff */
.L_x_743:
[----:B-1----:R1:W2:Y:S02]  /*26830*/  SYNCS.PHASECHK.TRANS64.TRYWAIT P0, [R2+URZ+0x38840], R3 ;  /* 0x03884003020075a7 */ /* 0x0022a4000800017f */
[----:B--2---:R-:W-:Y:S05]  /*26840*/  @!P0 NANOSLEEP.SYNCS 0x989680 ;  /* 0x009896800000895d */ /* 0x004fea0003900000 */
[----:B------:R-:W2:Y:S02]  /*26850*/  @!P0 SYNCS.PHASECHK.TRANS64 P0, [R2+URZ+0x38840], R3 ;  /* 0x03884003020085a7 */ /* 0x000ea4000800007f */
[----:B--2---:R-:W-:Y:S05]  /*26860*/  @!P0 BRA `(.L_x_743) ;  /* 0xfffffffc00f08947 */ /* 0x004fea000383ffff */
[----:B------:R-:W-:Y:S05]  /*26870*/  BRA `(.L_x_837) ;  /* 0xffffffcc00d07947 */ /* 0x000fea000383ffff */
.L_x_745:
[----:B0-----:R0:W1:Y:S02]  /*26880*/  SYNCS.PHASECHK.TRANS64.TRYWAIT P1, [R3+URZ+0x60], R2 ;  /* 0x00006002030075a7 */ /* 0x001064000802017f */
[----:B-1----:R-:W-:Y:S05]  /*26890*/  @!P1 NANOSLEEP.SYNCS 0x989680 ;  /* 0x009896800000995d */ /* 0x002fea0003900000 */
[----:B------:R-:W1:Y:S02]  /*268a0*/  @!P1 SYNCS.PHASECHK.TRANS64 P1, [R3+URZ+0x60], R2 ;  /* 0x00006002030095a7 */ /* 0x000e64000802007f */
[----:B-1----:R-:W-:Y:S05]  /*268b0*/  @!P1 BRA `(.L_x_745) ;  /* 0xfffffffc00f09947 */ /* 0x002fea000383ffff */
[----:B------:R-:W-:Y:S05]  /*268c0*/  BRA `(.L_x_838) ;  /* 0xffffffd000907947 */ /* 0x000fea000383ffff */
.L_x_750:
[----:B--2---:R2:W3:Y:S02]  /*268d0*/  SYNCS.PHASECHK.TRANS64.TRYWAIT P0, [R2+URZ+0x38840], R3 ;  /* 0x03884003020075a7 */ /* 0x0044e4000800017f */
[----:B---3--:R-:W-:Y:S05]  /*268e0*/  @!P0 NANOSLEEP.SYNCS 0x989680 ;  /* 0x009896800000895d */ /* 0x008fea0003900000 */
[----:B------:R-:W3:Y:S02]  /*268f0*/  @!P0 SYNCS.PHASECHK.TRANS64 P0, [R2+URZ+0x38840], R3 ;  /* 0x03884003020085a7 */ /* 0x000ee4000800007f */
[----:B---3--:R-:W-:Y:S05]  /*26900*/  @!P0 BRA `(.L_x_750) ;  /* 0xfffffffc00f08947 */ /* 0x008fea000383ffff */
[----:B------:R-:W-:Y:S05]  /*26910*/  BRA `(.L_x_839) ;  /* 0xffffffd400dc7947 */ /* 0x000fea000383ffff */
.L_x_752:
[----:B0-----:R0:W1:Y:S02]  /*26920*/  SYNCS.PHASECHK.TRANS64.TRYWAIT P1, [R2+URZ+0x60], R8 ;  /* 0x00006008020075a7 */ /* 0x001064000802017f */
[----:B-1----:R-:W-:Y:S05]  /*26930*/  @!P1 NANOSLEEP.SYNCS 0x989680 ;  /* 0x009896800000995d */ /* 0x002fea0003900000 */
[----:B------:R-:W1:Y:S02]  /*26940*/  @!P1 SYNCS.PHASECHK.TRANS64 P1, [R2+URZ+0x60], R8 ;  /* 0x00006008020095a7 */ /* 0x000e64000802007f */
[----:B-1----:R-:W-:Y:S05]  /*26950*/  @!P1 BRA `(.L_x_752) ;  /* 0xfffffffc00f09947 */ /* 0x002fea000383ffff */
[----:B------:R-:W-:Y:S05]  /*26960*/  BRA `(.L_x_840) ;  /* 0xffffffd8009c7947 */ /* 0x000fea000383ffff */
.L_x_759:
[----:B-1----:R1:W2:Y:S02]  /*26970*/  SYNCS.PHASECHK.TRANS64.TRYWAIT P0, [R3+URZ+0x38860], R0 ;  /* 0x03886000030075a7 */ /* 0x0022a4000800017f */
[----:B--2---:R-:W-:Y:S05]  /*26980*/  @!P0 NANOSLEEP.SYNCS 0x989680 ;  /* 0x009896800000895d */ /* 0x004fea0003900000 */
[----:B------:R-:W2:Y:S02]  /*26990*/  @!P0 SYNCS.PHASECHK.TRANS64 P0, [R3+URZ+0x38860], R0 ;  /* 0x03886000030085a7 */ /* 0x000ea4000800007f */
[----:B--2---:R-:W-:Y:S05]  /*269a0*/  @!P0 BRA `(.L_x_759) ;  /* 0xfffffffc00f08947 */ /* 0x004fea000383ffff */
[----:B------:R-:W-:Y:S05]  /*269b0*/  BRA `(.L_x_841) ;  /* 0xffffffdc00d07947 */ /* 0x000fea000383ffff */
.L_x_761:
[----:B------:R-:W-:Y:S01]  /*269c0*/  BSSY B0, `(.L_x_842) ;  /* 0x0000008000007945 */ /* 0x000fe20003800000 */
[----:B0-----:R-:W-:Y:S01]  /*269d0*/  MOV R13, R16 ;  /* 0x00000010000d7202 */ /* 0x001fe20000000f00 */
[----:B------:R-:W-:Y:S01]  /*269e0*/  IMAD.MOV.U32 R12, RZ, RZ, RZ ;  /* 0x000000ffff0c7224 */ /* 0x000fe200078e00ff */
[----:B------:R-:W-:Y:S01]  /*269f0*/  MOV R11, 0x1f ;  /* 0x0000001f000b7802 */ /* 0x000fe20000000f00 */
[----:B------:R-:W-:-:S07]  /*26a00*/  IMAD.MOV.U32 R15, RZ, RZ, -0x1 ;  /* 0xffffffffff0f7424 */ /* 0x000fce00078e00ff */
[----:B-1---5:R-:W-:Y:S05]  /*26a10*/  WARPSYNC.COLLECTIVE R15, `(.L_x_843) ;  /* 0x000000000f087348 */ /* 0x022fea0003c00000 */
[----:B------:R0:W2:Y:S02]  /*26a20*/  SHFL.IDX P6, R14, R13, R12, R11 ;  /* 0x0000000c0d0e7389 */ /* 0x0000a400000c000b */
[----:B012--5:R-:W-:Y:S01]  /*26a30*/  ENDCOLLECTIVE ;  /* 0x000000000000791b */ /* 0x027fe20003800000 */
.L_x_843:
[----:B------:R-:W-:Y:S05]  /*26a40*/  BSYNC B0 ;  /* 0x0000000000007941 */ /* 0x000fea0003800000 */
.L_x_842:
[----:B------:R-:W-:Y:S01]  /*26a50*/  IMAD.MOV.U32 R13, RZ, RZ, R16 ;  /* 0x000000ffff0d7224 */ /* 0x000fe200078e0010 */
[----:B------:R-:W-:Y:S01]  /*26a60*/  MOV R12, 0x1 ;  /* 0x00000001000c7802 */ /* 0x000fe20000000f00 */
[----:B------:R-:W-:Y:S01]  /*26a70*/  IMAD.MOV.U32 R11, RZ, RZ, 0x1f ;  /* 0x0000001fff0b7424 */ /* 0x000fe200078e00ff */
[----:B------:R-:W-:Y:S02]  /*26a80*/  MOV R15, 0xffffffff ;  /* 0xffffffff000f7802 */ /* 0x000fe40000000f00 */
[----:B------:R-:W-:-:S07]  /*26a90*/  MOV R4, R14 ;  /* 0x0000000e00047202 */ /* 0x000fce0000000f00 */
[----:B------:R-:W-:Y:S05]  /*26aa0*/  WARPSYNC.COLLECTIVE R15, `(.L_x_844) ;  /* 0x000000000f087348 */ /* 0x000fea0003c00000 */
[----:B------:R0:W1:Y:S02]  /*26ab0*/  SHFL.IDX P6, R14, R13, R12, R11 ;  /* 0x0000000c0d0e7389 */ /* 0x00006400000c000b */
[----:B01----:R-:W-:Y:S01]  /*26ac0*/  ENDCOLLECTIVE ;  /* 0x000000000000791b */ /* 0x003fe20003800000 */
.L_x_844:
[----:B------:R-:W-:Y:S01]  /*26ad0*/  IMAD.MOV.U32 R6, RZ, RZ, R14 ;  /* 0x000000ffff067224 */ /* 0x000fe200078e000e */
[----:B------:R-:W-:Y:S06]  /*26ae0*/  BRA `(.L_x_845) ;  /* 0xffffffe000847947 */ /* 0x000fec000383ffff */
.L_x_764:
[----:B------:R-:W-:Y:S01]  /*26af0*/  BSSY B0, `(.L_x_846) ;  /* 0x0000008000007945 */ /* 0x000fe20003800000 */
[----:B-----5:R-:W-:Y:S01]  /*26b00*/  MOV R13, R17 ;  /* 0x00000011000d7202 */ /* 0x020fe20000000f00 */
[----:B------:R-:W-:Y:S01]  /*26b10*/  IMAD.MOV.U32 R12, RZ, RZ, 0x1 ;  /* 0x00000001ff0c7424 */ /* 0x000fe200078e00ff */
[----:B------:R-:W-:Y:S01]  /*26b20*/  MOV R11, RZ ;  /* 0x000000ff000b7202 */ /* 0x000fe20000000f00 */
[----:B------:R-:W-:-:S07]  /*26b30*/  IMAD.MOV.U32 R15, RZ, RZ, -0x1 ;  /* 0xffffffffff0f7424 */ /* 0x000fce00078e00ff */
[----:B0-234-:R-:W-:Y:S05]  /*26b40*/  WARPSYNC.COLLECTIVE R15, `(.L_x_847) ;  /* 0x000000000f087348 */ /* 0x01dfea0003c00000 */
[----:B------:R1:W0:Y:S02]  /*26b50*/  SHFL.UP P6, R14, R13, R12, R11 ;  /* 0x0400000c0d0e7389 */ /* 0x00022400000c000b */
[----:B01234-:R-:W-:Y:S01]  /*26b60*/  ENDCOLLECTIVE ;  /* 0x000000000000791b */ /* 0x01ffe20003800000 */
.L_x_847:
[----:B------:R-:W-:Y:S05]  /*26b70*/  BSYNC B0 ;  /* 0x0000000000007941 */ /* 0x000fea0003800000 */
.L_x_846:
[----:B------:R-:W-:Y:S01]  /*26b80*/  ISETP.NE.AND P0, PT, R8, RZ, PT ;  /* 0x000000ff0800720c */ /* 0x000fe20003f05270 */
[----:B------:R-:W-:Y:S01]  /*26b90*/  IMAD.MOV.U32 R12, RZ, RZ, 0x2 ;  /* 0x00000002ff0c7424 */ /* 0x000fe200078e00ff */
[----:B------:R-:W-:Y:S01]  /*26ba0*/  MOV R11, RZ ;  /* 0x000000ff000b7202 */ /* 0x000fe20000000f00 */
[----:B------:R-:W-:Y:S01]  /*26bb0*/  IMAD.MOV.U32 R15, RZ, RZ, -0x1 ;  /* 0xffffffffff0f7424 */ /* 0x000fe200078e00ff */
[----:B------:R-:W-:Y:S02]  /*26bc0*/  SEL R14, R14, RZ, P0 ;  /* 0x000000ff0e0e7207 */ /* 0x000fe40000000000 */
[----:B------:R-:W-:Y:S02]  /*26bd0*/  ISETP.GE.U32.AND P0, PT, R8, 0x2, PT ;  /* 0x000000020800780c */ /* 0x000fe40003f06070 */
[----:B------:R-:W-:-:S11]  /*26be0*/  IADD3 R13, R17, R14, RZ ;  /* 0x0000000e110d7210 */ /* 0x000fd60007ffe0ff */
[----:B------:R-:W-:Y:S05]  /*26bf0*/  WARPSYNC.COLLECTIVE R15, `(.L_x_848) ;  /* 0x000000000f087348 */ /* 0x000fea0003c00000 */
[----:B------:R0:W1:Y:S02]  /*26c00*/  SHFL.UP P6, R14, R13, R12, R11 ;  /* 0x0400000c0d0e7389 */ /* 0x00006400000c000b */
[----:B01----:R-:W-:Y:S01]  /*26c10*/  ENDCOLLECTIVE ;  /* 0x000000000000791b */ /* 0x003fe20003800000 */
.L_x_848:
[----:B------:R-:W-:Y:S02]  /*26c20*/  MOV R12, 0x4 ;  /* 0x00000004000c7802 */ /* 0x000fe40000000f00 */
[----:B------:R-:W-:Y:S02]  /*26c30*/  SEL R14, R14, RZ, P0 ;  /* 0x000000ff0e0e7207 */ /* 0x000fe40000000000 */
[----:B------:R-:W-:Y:S02]  /*26c40*/  ISETP.GE.U32.AND P0, PT, R8, 0x4, PT ;  /* 0x000000040800780c */ /* 0x000fe40003f06070 */
[----:B------:R-:W-:-:S05]  /*26c50*/  IADD3 R3, R13, R14, RZ ;  /* 0x0000000e0d037210 */ /* 0x000fca0007ffe0ff */
[----:B------:R-:W-:-:S07]  /*26c60*/  IMAD.MOV.U32 R13, RZ, RZ, R3 ;  /* 0x000000ffff0d7224 */ /* 0x000fce00078e0003 */
[----:B------:R-:W-:Y:S05]  /*26c70*/  WARPSYNC.COLLECTIVE R15, `(.L_x_849) ;  /* 0x000000000f087348 */ /* 0x000fea0003c00000 */
[----:B------:R0:W1:Y:S02]  /*26c80*/  SHFL.UP P6, R14, R13, R12, R11 ;  /* 0x0400000c0d0e7389 */ /* 0x00006400000c000b */
[----:B01----:R-:W-:Y:S01]  /*26c90*/  ENDCOLLECTIVE ;  /* 0x000000000000791b */ /* 0x003fe20003800000 */
.L_x_849:
[----:B------:R-:W-:Y:S01]  /*26ca0*/  IMAD.MOV.U32 R12, RZ, RZ, 0x8 ;  /* 0x00000008ff0c7424 */ /* 0x000fe200078e00ff */
[----:B------:R-:W-:Y:S02]  /*26cb0*/  SEL R14, R14, RZ, P0 ;  /* 0x000000ff0e0e7207 */ /* 0x000fe40000000000 */
[----:B------:R-:W-:-:S03]  /*26cc0*/  ISETP.GE.U32.AND P0, PT, R8, 0x8, PT ;  /* 0x000000080800780c */ /* 0x000fc60003f06070 */
[----:B------:R-:W-:-:S05]  /*26cd0*/  IMAD.IADD R5, R3, 0x1, R14 ;  /* 0x0000000103057824 */ /* 0x000fca00078e020e */
[----:B------:R-:W-:-:S07]  /*26ce0*/  MOV R13, R5 ;  /* 0x00000005000d7202 */ /* 0x000fce0000000f00 */
[----:B------:R-:W-:Y:S05]  /*26cf0*/  WARPSYNC.COLLECTIVE R15, `(.L_x_850) ;  /* 0x000000000f087348 */ /* 0x000fea0003c00000 */
[----:B------:R0:W1:Y:S02]  /*26d00*/  SHFL.UP P6, R14, R13, R12, R11 ;  /* 0x0400000c0d0e7389 */ /* 0x00006400000c000b */
[----:B01----:R-:W-:Y:S01]  /*26d10*/  ENDCOLLECTIVE ;  /* 0x000000000000791b */ /* 0x003fe20003800000 */
.L_x_850:
        /* <DEDUP_REMOVED lines=8> */
.L_x_851:
[----:B------:R-:W-:Y:S01]  /*26da0*/  IMAD.MOV.U32 R12, RZ, RZ, 0x1f ;  /* 0x0000001fff0c7424 */ /* 0x000fe200078e00ff */
[----:B------:R-:W-:Y:S02]  /*26db0*/  MOV R11, 0x1f ;  /* 0x0000001f000b7802 */ /* 0x000fe40000000f00 */
[----:B------:R-:W-:-:S05]  /*26dc0*/  SEL R2, R14, RZ, P0 ;  /* 0x000000ff0e027207 */ /* 0x000fca0000000000 */
[----:B------:R-:W-:-:S05]  /*26dd0*/  IMAD.IADD R2, R7, 0x1, R2 ;  /* 0x0000000107027824 */ /* 0x000fca00078e0202 */
[----:B------:R-:W-:-:S07]  /*26de0*/  MOV R13, R2 ;  /* 0x00000002000d7202 */ /* 0x000fce0000000f00 */
[----:B------:R-:W-:Y:S05]  /*26df0*/  WARPSYNC.COLLECTIVE R15, `(.L_x_852) ;  /* 0x000000000f087348 */ /* 0x000fea0003c00000 */
[----:B------:R0:W1:Y:S02]  /*26e00*/  SHFL.IDX P6, R14, R13, R12, R11 ;  /* 0x0000000c0d0e7389 */ /* 0x00006400000c000b */
[----:B01----:R-:W-:Y:S01]  /*26e10*/  ENDCOLLECTIVE ;  /* 0x000000000000791b */ /* 0x003fe20003800000 */
.L_x_852:
[----:B------:R-:W-:Y:S05]  /*26e20*/  BRA `(.L_x_853) ;  /* 0xffffffe0004c7947 */ /* 0x000fea000383ffff */
.L_x_769:
[----:B------:R-:W-:Y:S01]  /*26e30*/  BSSY B0, `(.L_x_854) ;  /* 0x0000008000007945 */ /* 0x000fe20003800000 */
[----:B-----5:R-:W-:Y:S01]  /*26e40*/  IMAD.MOV.U32 R13, RZ, RZ, R17 ;  /* 0x000000ffff0d7224 */ /* 0x020fe200078e0011 */
[----:B------:R-:W-:Y:S01]  /*26e50*/  MOV R12, 0x1 ;  /* 0x00000001000c7802 */ /* 0x000fe20000000f00 */
[----:B------:R-:W-:Y:S01]  /*26e60*/  IMAD.MOV.U32 R11, RZ, RZ, RZ ;  /* 0x000000ffff0b7224 */ /* 0x000fe200078e00ff */
[----:B------:R-:W-:-:S07]  /*26e70*/  MOV R15, 0xffffffff ;  /* 0xffffffff000f7802 */ /* 0x000fce0000000f00 */
[----:B01----:R-:W-:Y:S05]  /*26e80*/  WARPSYNC.COLLECTIVE R15, `(.L_x_855) ;  /* 0x000000000f087348 */ /* 0x003fea0003c00000 */
[----:B------:R2:W3:Y:S02]  /*26e90*/  SHFL.UP P6, R14, R13, R12, R11 ;  /* 0x0400000c0d0e7389 */ /* 0x0004e400000c000b */
[----:B0123--:R-:W-:Y:S01]  /*26ea0*/  ENDCOLLECTIVE ;  /* 0x000000000000791b */ /* 0x00ffe20003800000 */
.L_x_855:
[----:B------:R-:W-:Y:S05]  /*26eb0*/  BSYNC B0 ;  /* 0x0000000000007941 */ /* 0x000fea0003800000 */
.L_x_854:
[----:B------:R-:W-:Y:S01]  /*26ec0*/  ISETP.NE.AND P0, PT, R8, RZ, PT ;  /* 0x000000ff0800720c */ /* 0x000fe20003f05270 */
[----:B------:R-:W-:Y:S01]  /*26ed0*/  IMAD.MOV.U32 R11, RZ, RZ, RZ ;  /* 0x000000ffff0b7224 */ /* 0x000fe200078e00ff */
[----:B------:R-:W-:Y:S02]  /*26ee0*/  MOV R12, 0x2 ;  /* 0x00000002000c7802 */ /* 0x000fe40000000f00 */
[----:B------:R-:W-:Y:S02]  /*26ef0*/  SEL R14, R14, RZ, P0 ;  /* 0x000000ff0e0e7207 */ /* 0x000fe40000000000 */
[----:B------:R-:W-:Y:S02]  /*26f00*/  MOV R15, 0xffffffff ;  /* 0xffffffff000f7802 */ /* 0x000fe40000000f00 */
[----:B------:R-:W-:Y:S01]  /*26f10*/  ISETP.GE.U32.AND P0, PT, R8, 0x2, PT ;  /* 0x000000020800780c */ /* 0x000fe20003f06070 */
[----:B------:R-:W-:-:S12]  /*26f20*/  IMAD.IADD R13, R17, 0x1, R14 ;  /* 0x00000001110d7824 */ /* 0x000fd800078e020e */
[----:B------:R-:W-:Y:S05]  /*26f30*/  WARPSYNC.COLLECTIVE R15, `(.L_x_856) ;  /* 0x000000000f087348 */ /* 0x000fea0003c00000 */
[----:B------:R0:W1:Y:S02]  /*26f40*/  SHFL.UP P6, R14, R13, R12, R11 ;  /* 0x0400000c0d0e7389 */ /* 0x00006400000c000b */
[----:B01----:R-:W-:Y:S01]  /*26f50*/  ENDCOLLECTIVE ;  /* 0x000000000000791b */ /* 0x003fe20003800000 */
.L_x_856:
        /* <DEDUP_REMOVED lines=8> */
.L_x_857:
        /* <DEDUP_REMOVED lines=8> */
.L_x_858:
        /* <DEDUP_REMOVED lines=8> */
.L_x_859:
[----:B------:R-:W-:Y:S01]  /*270e0*/  MOV R12, 0x1f ;  /* 0x0000001f000c7802 */ /* 0x000fe20000000f00 */
[----:B------:R-:W-:Y:S01]  /*270f0*/  IMAD.MOV.U32 R11, RZ, RZ, 0x1f ;  /* 0x0000001fff0b7424 */ /* 0x000fe200078e00ff */
[----:B------:R-:W-:-:S04]  /*27100*/  SEL R2, R14, RZ, P0 ;  /* 0x000000ff0e027207 */ /* 0x000fc80000000000 */
[----:B------:R-:W-:-:S05]  /*27110*/  IADD3 R2, R7, R2, RZ ;  /* 0x0000000207027210 */ /* 0x000fca0007ffe0ff */
[----:B------:R-:W-:-:S07]  /*27120*/  IMAD.MOV.U32 R13, RZ, RZ, R2 ;  /* 0x000000ffff0d7224 */ /* 0x000fce00078e0002 */
[----:B------:R-:W-:Y:S05]  /*27130*/  WARPSYNC.COLLECTIVE R15, `(.L_x_860) ;  /* 0x000000000f087348 */ /* 0x000fea0003c00000 */
[----:B------:R0:W1:Y:S02]  /*27140*/  SHFL.IDX P6, R14, R13, R12, R11 ;  /* 0x0000000c0d0e7389 */ /* 0x00006400000c000b */
[----:B01----:R-:W-:Y:S01]  /*27150*/  ENDCOLLECTIVE ;  /* 0x000000000000791b */ /* 0x003fe20003800000 */
.L_x_860:
[----:B------:R-:W-:Y:S05]  /*27160*/  BRA `(.L_x_861) ;  /* 0xffffffe000347947 */ /* 0x000fea000383ffff */
.L_x_771:
[----:B------:R-:W-:Y:S01]  /*27170*/  BSSY B0, `(.L_x_862) ;  /* 0x0000006000007945 */ /* 0x000fe20003800000 */
[----:B------:R-:W-:Y:S02]  /*27180*/  PLOP3.LUT P6, PT, P6, PT, PT, 0x8, 0x0 ;  /* 0x000000000000781c */ /* 0x000fe400037ce170 */
[----:B------:R-:W-:-:S11]  /*27190*/  MOV R15, 0xffffffff ;  /* 0xffffffff000f7802 */ /* 0x000fd60000000f00 */
[----:B0-----:R-:W-:Y:S05]  /*271a0*/  WARPSYNC.COLLECTIVE R15, `(.L_x_863) ;  /* 0x000000000f087348 */ /* 0x001fea0003c00000 */
[----:B------:R-:W-:Y:S01]  /*271b0*/  VOTE.ANY R14, PT, P6 ;  /* 0x00000000000e7806 */ /* 0x000fe200030e0100 */
[----:B0-----:R-:W-:Y:S06]  /*271c0*/  ENDCOLLECTIVE ;  /* 0x000000000000791b */ /* 0x001fec0003800000 */
.L_x_863:
[----:B------:R-:W-:Y:S05]  /*271d0*/  BSYNC B0 ;  /* 0x0000000000007941 */ /* 0x000fea0003800000 */
.L_x_862:
[----:B------:R-:W-:Y:S01]  /*271e0*/  IMAD.MOV.U32 R3, RZ, RZ, R14 ;  /* 0x000000ffff037224 */ /* 0x000fe200078e000e */
[----:B------:R-:W-:Y:S01]  /*271f0*/  MOV R13, R17 ;  /* 0x00000011000d7202 */ /* 0x000fe20000000f00 */
[----:B------:R-:W-:Y:S01]  /*27200*/  IMAD.MOV.U32 R15, RZ, RZ, -0x1 ;  /* 0xffffffffff0f7424 */ /* 0x000fe200078e00ff */
[----:B------:R-:W-:Y:S01]  /*27210*/  MOV R11, 0x1f ;  /* 0x0000001f000b7802 */ /* 0x000fe20000000f00 */
[----:B------:R-:W0:Y:S02]  /*27220*/  POPC R5, R3 ;  /* 0x0000000300057309 */ /* 0x000e240000000000 */
[----:B0-----:R-:W-:-:S07]  /*27230*/  IMAD.MOV.U32 R12, RZ, RZ, R5 ;  /* 0x000000ffff0c7224 */ /* 0x001fce00078e0005 */
[----:B------:R-:W-:Y:S05]  /*27240*/  WARPSYNC.COLLECTIVE R15, `(.L_x_864) ;  /* 0x000000000f087348 */ /* 0x000fea0003c00000 */
[----:B------:R0:W1:Y:S02]  /*27250*/  SHFL.IDX P6, R14, R13, R12, R11 ;  /* 0x0000000c0d0e7389 */ /* 0x00006400000c000b */
[----:B01----:R-:W-:Y:S01]  /*27260*/  ENDCOLLECTIVE ;  /* 0x000000000000791b */ /* 0x003fe20003800000 */
.L_x_864:
[----:B------:R-:W-:Y:S01]  /*27270*/  MOV R17, R14 ;  /* 0x0000000e00117202 */ /* 0x000fe20000000f00 */
[----:B------:R-:W-:Y:S06]  /*27280*/  BRA `(.L_x_865) ;  /* 0xffffffe000247947 */ /* 0x000fec000383ffff */
.L_x_773:
[----:B------:R-:W-:Y:S01]  /*27290*/  BSSY B0, `(.L_x_866) ;  /* 0x0000007000007945 */ /* 0x000fe20003800000 */
[----:B------:R-:W-:Y:S01]  /*272a0*/  IMAD.MOV.U32 R13, RZ, RZ, R2 ;  /* 0x000000ffff0d7224 */ /* 0x000fe200078e0002 */
[----:B------:R-:W-:Y:S01]  /*272b0*/  MOV R11, 0x1f ;  /* 0x0000001f000b7802 */ /* 0x000fe20000000f00 */
[----:B------:R-:W-:-:S07]  /*272c0*/  IMAD.MOV.U32 R15, RZ, RZ, -0x1 ;  /* 0xffffffffff0f7424 */ /* 0x000fce00078e00ff */
[----:B012---:R-:W-:Y:S05]  /*272d0*/  WARPSYNC.COLLECTIVE R15, `(.L_x_867) ;  /* 0x000000000f087348 */ /* 0x007fea0003c00000 */
[----:B------:R3:W4:Y:S02]  /*272e0*/  SHFL.IDX P6, R14, R13, R12, R11 ;  /* 0x0000000c0d0e7389 */ /* 0x00072400000c000b */
[----:B01234-:R-:W-:Y:S01]  /*272f0*/  ENDCOLLECTIVE ;  /* 0x000000000000791b */ /* 0x01ffe20003800000 */
.L_x_867:
[----:B------:R-:W-:Y:S05]  /*27300*/  BSYNC B0 ;  /* 0x0000000000007941 */ /* 0x000fea0003800000 */
.L_x_866:
[----:B------:R-:W-:Y:S05]  /*27310*/  BRA `(.L_x_772) ;  /* 0xffffffe0001c7947 */ /* 0x000fea000383ffff */
.L_x_777:
[----:B0-----:R0:W1:Y:S02]  /*27320*/  SYNCS.PHASECHK.TRANS64.TRYWAIT P0, [R0+URZ+0x38820], R3 ;  /* 0x03882003000075a7 */ /* 0x001064000800017f */
[----:B-1----:R-:W-:Y:S05]  /*27330*/  @!P0 NANOSLEEP.SYNCS 0x989680 ;  /* 0x009896800000895d */ /* 0x002fea0003900000 */
[----:B------:R-:W1:Y:S02]  /*27340*/  @!P0 SYNCS.PHASECHK.TRANS64 P0, [R0+URZ+0x38820], R3 ;  /* 0x03882003000085a7 */ /* 0x000e64000800007f */
[----:B-1----:R-:W-:Y:S05]  /*27350*/  @!P0 BRA `(.L_x_777) ;  /* 0xfffffffc00f08947 */ /* 0x002fea000383ffff */
[----:B------:R-:W-:Y:S05]  /*27360*/  BRA `(.L_x_868) ;  /* 0xffffffe400007947 */ /* 0x000fea000383ffff */
.L_x_778:
[----:B------:R-:W1:Y:S01]  /*27370*/  S2R R2, SR_TID.X ;  /* 0x0000000000027919 */ /* 0x000e620000002100 */
[----:B------:R-:W-:Y:S01]  /*27380*/  BSSY B0, `(.L_x_869) ;  /* 0x000000a000007945 */ /* 0x000fe20003800000 */
[----:B------:R-:W-:Y:S01]  /*27390*/  IMAD.MOV.U32 R12, RZ, RZ, RZ ;  /* 0x000000ffff0c7224 */ /* 0x000fe200078e00ff */
[----:B------:R-:W-:Y:S01]  /*273a0*/  MOV R11, 0x1f ;  /* 0x0000001f000b7802 */ /* 0x000fe20000000f00 */
[----:B------:R-:W-:Y:S01]  /*273b0*/  IMAD.MOV.U32 R15, RZ, RZ, -0x1 ;  /* 0xffffffffff0f7424 */ /* 0x000fe200078e00ff */
[----:B-1----:R-:W-:-:S04]  /*273c0*/  SHF.R.U32.HI R2, RZ, 0x5, R2 ;  /* 0x00000005ff027819 */ /* 0x002fc80000011602 */
[----:B------:R-:W-:-:S04]  /*273d0*/  LOP3.LUT R2, R2, 0x3, RZ, 0xc0, !PT ;  /* 0x0000000302027812 */ /* 0x000fc800078ec0ff */
[----:B------:R-:W-:-:S07]  /*273e0*/  MOV R13, R2 ;  /* 0x00000002000d7202 */ /* 0x000fce0000000f00 */
[----:B0-----:R-:W-:Y:S05]  /*273f0*/  WARPSYNC.COLLECTIVE R15, `(.L_x_870) ;  /* 0x000000000f087348 */ /* 0x001fea0003c00000 */
[----:B------:R1:W2:Y:S02]  /*27400*/  SHFL.IDX P6, R14, R13, R12, R11 ;  /* 0x0000000c0d0e7389 */ /* 0x0002a400000c000b */
[----:B012---:R-:W-:Y:S01]  /*27410*/  ENDCOLLECTIVE ;  /* 0x000000000000791b */ /* 0x007fe20003800000 */
.L_x_870:
[----:B------:R-:W-:Y:S05]  /*27420*/  BSYNC B0 ;  /* 0x0000000000007941 */ /* 0x000fea0003800000 */
.L_x_869:
[----:B------:R-:W-:Y:S05]  /*27430*/  BRA `(.L_x_871) ;  /* 0xffffffe000e87947 */ /* 0x000fea000383ffff */
.L_x_779:
[----:B------:R-:W-:Y:S01]  /*27440*/  BSSY B0, `(.L_x_872) ;  /* 0x0000006000007945 */ /* 0x000fe20003800000 */
[----:B------:R-:W-:-:S07]  /*27450*/  MOV R15, 0xffffffff ;  /* 0xffffffff000f7802 */ /* 0x000fce0000000f00 */
[----:B01----:R-:W-:Y:S05]  /*27460*/  WARPSYNC.COLLECTIVE R15, `(.L_x_873) ;  /* 0x000000000f0c7348 */ /* 0x003fea0003c00000 */
[----:B------:R-:W-:Y:S02]  /*27470*/  ELECT P6, UR62, PT ;  /* 0x00000000003e782f */ /* 0x000fe400038c0000 */
[----:B------:R-:W-:Y:S01]  /*27480*/  MOV R14, UR62 ;  /* 0x0000003e000e7c02 */ /* 0x000fe20008000f00 */
[----:B01----:R-:W-:Y:S10]  /*27490*/  ENDCOLLECTIVE ;  /* 0x000000000000791b */ /* 0x003ff40003800000 */
.L_x_873:
[----:B------:R-:W-:Y:S05]  /*274a0*/  BSYNC B0 ;  /* 0x0000000000007941 */ /* 0x000fea0003800000 */
.L_x_872:
[----:B------:R-:W-:Y:S05]  /*274b0*/  BRA `(.L_x_874) ;  /* 0xffffffe000dc7947 */ /* 0x000fea000383ffff */
.L_x_781:
[----:B0-----:R0:W1:Y:S02]  /*274c0*/  SYNCS.PHASECHK.TRANS64.TRYWAIT P0, [R6+URZ], R5 ;  /* 0x00000005060075a7 */ /* 0x001064000800017f */
[----:B-1----:R-:W-:Y:S05]  /*274d0*/  @!P0 NANOSLEEP.SYNCS 0x989680 ;  /* 0x009896800000895d */ /* 0x002fea0003900000 */
[----:B------:R-:W1:Y:S02]  /*274e0*/  @!P0 SYNCS.PHASECHK.TRANS64 P0, [R6+URZ], R5 ;  /* 0x00000005060085a7 */ /* 0x000e64000800007f */
[----:B-1----:R-:W-:Y:S05]  /*274f0*/  @!P0 BRA `(.L_x_781) ;  /* 0xfffffffc00f08947 */ /* 0x002fea000383ffff */
[----:B------:R-:W-:Y:S05]  /*27500*/  BRA `(.L_x_875) ;  /* 0xffffffe400187947 */ /* 0x000fea000383ffff */
.L_x_782:
[----:B-1----:R1:W2:Y:S02]  /*27510*/  SYNCS.PHASECHK.TRANS64.TRYWAIT P0, [R7+URZ], R2 ;  /* 0x00000002070075a7 */ /* 0x0022a4000800017f */
[----:B--2---:R-:W-:Y:S05]  /*27520*/  @!P0 NANOSLEEP.SYNCS 0x989680 ;  /* 0x009896800000895d */ /* 0x004fea0003900000 */
[----:B------:R-:W2:Y:S02]  /*27530*/  @!P0 SYNCS.PHASECHK.TRANS64 P0, [R7+URZ], R2 ;  /* 0x00000002070085a7 */ /* 0x000ea4000800007f */
[----:B--2---:R-:W-:Y:S05]  /*27540*/  @!P0 BRA `(.L_x_782) ;  /* 0xfffffffc00f08947 */ /* 0x004fea000383ffff */
[----:B------:R-:W-:Y:S05]  /*27550*/  BRA `(.L_x_876) ;  /* 0xffffffe4000c7947 */ /* 0x000fea000383ffff */
.L_x_784:
[----:B--2---:R2:W3:Y:S02]  /*27560*/  SYNCS.PHASECHK.TRANS64.TRYWAIT P0, [R4+URZ], R5 ;  /* 0x00000005040075a7 */ /* 0x0044e4000800017f */
[----:B---3--:R-:W-:Y:S05]  /*27570*/  @!P0 NANOSLEEP.SYNCS 0x989680 ;  /* 0x009896800000895d */ /* 0x008fea0003900000 */
[----:B------:R-:W3:Y:S02]  /*27580*/  @!P0 SYNCS.PHASECHK.TRANS64 P0, [R4+URZ], R5 ;  /* 0x00000005040085a7 */ /* 0x000ee4000800007f */
[----:B---3--:R-:W-:Y:S05]  /*27590*/  @!P0 BRA `(.L_x_784) ;  /* 0xfffffffc00f08947 */ /* 0x008fea000383ffff */
[----:B------:R-:W-:Y:S05]  /*275a0*/  BRA `(.L_x_877) ;  /* 0xffffffe400147947 */ /* 0x000fea000383ffff */
.L_x_878:
        /* <DEDUP_REMOVED lines=13> */
.L_x_2841:


//--------------------- .text._ZN7cutlass13device_kernelIN5flash11enable_sm90INS1_16FlashAttnFwdSm90INS1_25CollectiveMainloopFwdSm90ILi2EN4cute5tupleIJNS5_1CILi1EEES8_S8_EEENS6_IJNS7_ILi128EEENS7_ILi64EEENS7_ILi256EEEEEELi256ENS_6half_tEfNS_4arch4Sm90ELb0ELb1ELb1ELb0ELb0ELb0ELb0ELb1ELb1ELb0ELb0ELb0EEENS1_21CollectiveEpilogueFwdINS6_IJSA_SC_SB_EEES9_SE_SG_Li256ELb0ELb0ELb0ELb0EEENS1_30DynamicPersistentTileSchedulerILi256ELi32ELb0ELb0ELb1EEEEEEEEEvNT_6ParamsE --------------------------
	.section	.text._ZN7cutlass13device_kernelIN5flash11enable_sm90INS1_16FlashAttnFwdSm90INS1_25CollectiveMainloopFwdSm90ILi2EN4cute5tupleIJNS5_1CILi1EEES8_S8_EEENS6_IJNS7_ILi128EEENS7_ILi64EEENS7_ILi256EEEEEELi256ENS_6half_tEfNS_4arch4Sm90ELb0ELb1ELb1ELb0ELb0ELb0ELb0ELb1ELb1ELb0ELb0ELb0EEENS1_21CollectiveEpilogueFwdINS6_IJSA_SC_SB_EEES9_SE_SG_Li256ELb0ELb0ELb0ELb0EEENS1_30DynamicPersistentTileSchedulerILi256ELi32ELb0ELb0ELb1EEEEEEEEEvNT_6ParamsE,"ax",@progbits
	.align	128
.text._ZN7cutlass13device_kernelIN5flash11enable_sm90INS1_16FlashAttnFwdSm90INS1_25CollectiveMainloopFwdSm90ILi2EN4cute5tupleIJNS5_1CILi1EEES8_S8_EEENS6_IJNS7_ILi128EEENS7_ILi64EEENS7_ILi256EEEEEELi256ENS_6half_tEfNS_4arch4Sm90ELb0ELb1ELb1ELb0ELb0ELb0ELb0ELb1ELb1ELb0ELb0ELb0EEENS1_21CollectiveEpilogueFwdINS6_IJSA_SC_SB_EEES9_SE_SG_Li256ELb0ELb0ELb0ELb0EEENS1_30DynamicPersistentTileSchedulerILi256ELi32ELb0ELb0ELb1EEEEEEEEEvNT_6ParamsE:
        .type           _ZN7cutlass13device_kernelIN5flash11enable_sm90INS1_16FlashAttnFwdSm90INS1_25CollectiveMainloopFwdSm90ILi2EN4cute5tupleIJNS5_1CILi1EEES8_S8_EEENS6_IJNS7_ILi128EEENS7_ILi64EEENS7_ILi256EEEEEELi256ENS_6half_tEfNS_4arch4Sm90ELb0ELb1ELb1ELb0ELb0ELb0ELb0ELb1ELb1ELb0ELb0ELb0EEENS1_21CollectiveEpilogueFwdINS6_IJSA_SC_SB_EEES9_SE_SG_Li256ELb0ELb0ELb0ELb0EEENS1_30DynamicPersistentTileSchedulerILi256ELi32ELb0ELb0ELb1EEEEEEEEEvNT_6ParamsE,@function
        .size           _ZN7cutlass13device_kernelIN5flash11enable_sm90INS1_16FlashAttnFwdSm90INS1_25CollectiveMainloopFwdSm90ILi2EN4cute5tupleIJNS5_1CILi1EEES8_S8_EEENS6_IJNS7_ILi128EEENS7_ILi64EEENS7_ILi256EEEEEELi256ENS_6half_tEfNS_4arch4Sm90ELb0ELb1ELb1ELb0ELb0ELb0ELb0ELb1ELb1ELb0ELb0ELb0EEENS1_21CollectiveEpilogueFwdINS6_IJSA_SC_SB_EEES9_SE_SG_Li256ELb0ELb0ELb0ELb0EEENS1_30DynamicPersistentTileSchedulerILi256ELi32ELb0ELb0ELb1EEEEEEEEEvNT_6ParamsE,(.L_x_2842 - _ZN7cutlass13device_kernelIN5flash11enable_sm90INS1_16FlashAttnFwdSm90INS1_25CollectiveMainloopFwdSm90ILi2EN4cute5tupleIJNS5_1CILi1EEES8_S8_EEENS6_IJNS7_ILi128EEENS7_ILi64EEENS7_ILi256EEEEEELi256ENS_6half_tEfNS_4arch4Sm90ELb0ELb1ELb1ELb0ELb0ELb0ELb0ELb1ELb1ELb0ELb0ELb0EEENS1_21CollectiveEpilogueFwdINS6_IJSA_SC_SB_EEES9_SE_SG_Li256ELb0ELb0ELb0ELb0EEENS1_30DynamicPersistentTileSchedulerILi256ELi32ELb0ELb0ELb1EEEEEEEEEvNT_6ParamsE)
        .other          _ZN7cutlass13device_kernelIN5flash11enable_sm90INS1_16FlashAttnFwdSm90INS1_25CollectiveMainloopFwdSm90ILi2EN4cute5tupleIJNS5_1CILi1EEES8_S8_EEENS6_IJNS7_ILi128EEENS7_ILi64EEENS7_ILi256EEEEEELi256ENS_6half_tEfNS_4arch4Sm90ELb0ELb1ELb1ELb0ELb0ELb0ELb0ELb1ELb1ELb0ELb0ELb0EEENS1_21CollectiveEpilogueFwdINS6_IJSA_SC_SB_EEES9_SE_SG_Li256ELb0ELb0ELb0ELb0EEENS1_30DynamicPersistentTileSchedulerILi256ELi32ELb0ELb0ELb1EEEEEEEEEvNT_6ParamsE,@"STO_CUDA_ENTRY STV_DEFAULT"
_ZN7cutlass13device_kernelIN5flash11enable_sm90INS1_16FlashAttnFwdSm90INS1_25CollectiveMainloopFwdSm90ILi2EN4cute5tupleIJNS5_1CILi1EEES8_S8_EEENS6_IJNS7_ILi128EEENS7_ILi64EEENS7_ILi256EEEEEELi256ENS_6half_tEfNS_4arch4Sm90ELb0ELb1ELb1ELb0ELb0ELb0ELb0ELb1ELb1ELb0ELb0ELb0EEENS1_21CollectiveEpilogueFwdINS6_IJSA_SC_SB_EEES9_SE_SG_Li256ELb0ELb0ELb0ELb0EEENS1_30DynamicPersistentTileSchedulerILi256ELi32ELb0ELb0ELb1EEEEEEEEEvNT_6ParamsE:
        /* <DEDUP_REMOVED lines=24> */
.L_x_880:
[----:B------:R-:W-:Y:S05]  /*0180*/  BSYNC B0 ;  /* 0x0000000000007941 */ /* 0x000fea0003800000 */
.L_x_879:
[----:B------:R-:W-:Y:S01]  /*0190*/  VOTEU.ANY UP0, P0 ;  /* 0x00000000003f7886 */ /* 0x000fe20000000100 */
[----:B------:R-:W1:Y:S01]  /*01a0*/  SHFL.IDX PT, R2, R2, RZ, 0x1f ;  /* 0x00001fff02027589 */ /* 0x000e6200000e0000 */
[----:B------:R-:W-:Y:S01]  /*01b0*/  UMOV UR4, 0x1 ;  /* 0x0000000100047882 */ /* 0x000fe20000000000 */
[----:B------:R-:W-:Y:S01]  /*01c0*/  VOTEU.ANY UP1, P0 ;  /* 0x00000000003f7886 */ /* 0x000fe20000020100 */
[----:B------:R-:W-:Y:S01]  /*01d0*/  VOTEU.ANY UP2, P0 ;  /* 0x00000000003f7886 */ /* 0x000fe20000040100 */
[----:B------:R-:W2:Y:S01]  /*01e0*/  @UP0 S2UR UR7, SR_CgaCtaId ;  /* 0x00000000000709c3 */ /* 0x000ea20000008800 */
[----:B------:R-:W3:Y:S01]  /*01f0*/  SHFL.IDX PT, R3, R0, RZ, 0x1f ;  /* 0x00001fff00037589 */ /* 0x000ee200000e0000 */
[----:B------:R-:W-:Y:S01]  /*0200*/  @UP0 UMOV UR6, 0x400 ;  /* 0x0000040000060882 */ /* 0x000fe20000000000 */
[----:B------:R-:W-:-:S04]  /*0210*/  @UP0 UIADD3 UR4, -UR4, 0x100000, URZ ;  /* 0x0010000004040890 */ /* 0x000fc8000fffe13f */
[----:B------:R-:W-:Y:S02]  /*0220*/  @UP0 USHF.L.U32 UR5, UR4, 0xb, URZ ;  /* 0x0000000b04050899 */ /* 0x000fe4000800063f */
[----:B------:R-:W-:Y:S01]  /*0230*/  @UP0 USHF.L.U32 UR4, UR4, 0x1, URZ ;  /* 0x0000000104040899 */ /* 0x000fe2000800063f */
[----:B-1----:R-:W-:Y:S01]  /*0240*/  R2UR UR8, R2 ;  /* 0x00000000020872ca */ /* 0x002fe200000e0000 */
[----:B--2---:R-:W-:Y:S01]  /*0250*/  @UP0 ULEA UR6, UR7, UR6, 0x18 ;  /* 0x0000000607060291 */ /* 0x004fe2000f8ec03f */
[----:B---3--:R-:W-:-:S11]  /*0260*/  ISETP.NE.AND P1, PT, R3, RZ, PT ;  /* 0x000000ff0300720c */ /* 0x008fd60003f25270 */
[----:B------:R-:W-:Y:S01]  /*0270*/  UISETP.NE.AND UP0, UPT, UR8, URZ, UPT ;  /* 0x0000003f0800728c */ /* 0x000fe2000bf05270 */
[----:B------:R-:W1:Y:S02]  /*0280*/  FENCE.VIEW.ASYNC.S ;  /* 0x00000000000073c6 */ /* 0x000e640000000000 */
[----:B-1----:R1:W2:Y:S01]  /*0290*/  @UP1 SYNCS.EXCH.64 URZ, [UR6+0x30800], UR4 ;  /* 0x03080004063f15b2 */ /* 0x0022a20008000100 */
[----:B------:R1:W3:Y:S01]  /*02a0*/  @UP2 SYNCS.EXCH.64 URZ, [UR6+0x30820], UR4 ;  /* 0x03082004063f25b2 */ /* 0x0002e20008000100 */
[----:B------:R-:W-:Y:S06]  /*02b0*/  @P1 BRA `(.L_x_881) ;  /* 0x0000000000481947 */ /* 0x000fec0003800000 */
        /* <DEDUP_REMOVED lines=18> */
.L_x_881:
        /* <DEDUP_REMOVED lines=22> */
.L_x_882:
        /* <DEDUP_REMOVED lines=14> */
[----:B------:R4:W1:Y:S01]  /*0620*/  SYNCS.EXCH.64 URZ, [UR6+0x30880], UR4 ;  /* 0x03088004063f75b2 */ /* 0x0008620008000100 */
[----:B------:R4:W1:Y:S01]  /*0630*/  SYNCS.EXCH.64 URZ, [UR6+0x30878], UR4 ;  /* 0x03087804063f75b2 */ /* 0x0008620008000100 */
[----:B------:R4:W1:Y:S02]  /*0640*/  SYNCS.EXCH.64 URZ, [UR6+0x30888], UR4 ;  /* 0x03088804063f75b2 */ /* 0x0008640008000100 */
[----:B----4-:R-:W-:Y:S01]  /*0650*/  NOP ;  /* 0x0000000000007918 */ /* 0x010fe20000000000 */
.L_x_883:
        /* <DEDUP_REMOVED lines=22> */
.L_x_884:
        /* <DEDUP_REMOVED lines=22> */
.L_x_885:
[----:B-1----:R-:W-:Y:S01]  /*0920*/  UMOV UR4, 0x1 ;  /* 0x0000000100047882 */ /* 0x002fe20000000000 */
[----:B------:R-:W-:Y:S01]  /*0930*/  PLOP3.LUT P0, PT, PT, PT, UP0, 0x80, 0x0 ;  /* 0x000000000000781c */ /* 0x000fe20003f0f008 */
[----:B------:R-:W-:Y:S01]  /*0940*/  USEL UR4, UR4, 0x2, !UP0 ;  /* 0x0000000204047887 */ /* 0x000fe2000c000000 */
[----:B------:R-:W-:-:S05]  /*0950*/  NOP ;  /* 0x0000000000007918 */ /* 0x000fca0000000000 */
[----:B------:R-:W-:-:S05]  /*0960*/  IMAD.U32 R2, RZ, RZ, UR4 ;  /* 0x00000004ff027e24 */ /* 0x000fca000f8e00ff */
[----:B------:R1:W-:Y:S01]  /*0970*/  STL [R1], R2 ;  /* 0x0000000201007387 */ /* 0x0003e20000100800 */
[----:B--23--:R-:W-:Y:S06]  /*0980*/  BAR.SYNC.DEFER_BLOCKING 0x0 ;  /* 0x0000000000007b1d */ /* 0x00cfec0000010000 */
[----:B------:R-:W-:Y:S05]  /*0990*/  @!P0 BRA `(.L_x_886) ;  /* 0x000000e4005c8947 */ /* 0x000fea0003800000 */
.L_x_887:
[----:B------:R-:W-:-:S08]  /*09a0*/  NOP ;  /* 0x0000000000007918 */ /* 0x000fd00000000000 */
[----:B------:R-:W2:Y:S02]  /*09b0*/  USETMAXREG.TRY_ALLOC.CTAPOOL UP0, 0xf0 ;  /* 0x000000f0000079c8 */ /* 0x000ea40008000600 */
[----:B--2---:R-:W-:-:S13]  /*09c0*/  PLOP3.LUT P0, PT, PT, PT, UP0, 0x80, 0x0 ;  /* 0x000000000000781c */ /* 0x004fda0003f0f008 */
[----:B------:R-:W-:Y:S05]  /*09d0*/  @!P0 BRA `(.L_x_887) ;  /* 0xfffffffc00f08947 */ /* 0x000fea000383ffff */
[----:B------:R-:W2:Y:S08]  /*09e0*/  S2UR UR7, SR_CTAID.X ;  /* 0x00000000000779c3 */ /* 0x000eb00000002500 */
[----:B------:R-:W-:Y:S08]  /*09f0*/  BAR.ARV 0x4, 0x120 ;  /* 0x0104800000007b1d */ /* 0x000ff00000002000 */
[----:B------:R-:W2:Y:S08]  /*0a00*/  LDC R0, c[0x0][0xda8] ;  /* 0x00036a00ff007b82 */ /* 0x000eb00000000800 */
[----:B------:R-:W-:Y:S06]  /*0a10*/  BAR.ARV 0x8, 0x120 ;  /* 0x0204800000007b1d */ /* 0x000fec0000002000 */
[----:B--2---:R-:W-:-:S13]  /*0a20*/  ISETP.LE.AND P0, PT, R0, UR7, PT ;  /* 0x0000000700007c0c */ /* 0x004fda000bf03270 */
[----:B------:R-:W-:Y:S05]  /*0a30*/  @P0 EXIT ;  /* 0x000000000000094d */ /* 0x000fea0003800000 */
[----:B------:R-:W2:Y:S01]  /*0a40*/  LDL R3, [R1] ;  /* 0x0000000001037983 */ /* 0x000ea20000100800 */
[----:B------:R-:W3:Y:S01]  /*0a50*/  S2UR UR4, SR_CgaCtaId ;  /* 0x00000000000479c3 */ /* 0x000ee20000008800 */
[----:B------:R-:W-:Y:S01]  /*0a60*/  UMOV UR38, 0x400 ;  /* 0x0000040000267882 */ /* 0x000fe20000000000 */
[----:B------:R-:W-:Y:S01]  /*0a70*/  UMOV UR46, URZ ;  /* 0x0000003f002e7c82 */ /* 0x000fe20008000000 */
[----:B-1----:R-:W1:Y:S01]  /*0a80*/  S2R R2, SR_TID.X ;  /* 0x0000000000027919 */ /* 0x002e620000002100 */
[----:B------:R-:W-:-:S04]  /*0a90*/  UMOV UR36, URZ ;  /* 0x0000003f00247c82 */ /* 0x000fc80008000000 */
[----:B------:R-:W4:Y:S01]  /*0aa0*/  S2UR UR6, SR_SWINHI ;  /* 0x00000000000679c3 */ /* 0x000f220000002f00 */
[----:B---3--:R-:W-:-:S07]  /*0ab0*/  ULEA UR38, UR4, UR38, 0x18 ;  /* 0x0000002604267291 */ /* 0x008fce000f8ec03f */
[----:B------:R-:W-:Y:S01]  /*0ac0*/  UMOV UR4, UR38 ;  /* 0x0000002600047c82 */ /* 0x000fe20008000000 */
[----:B----4-:R-:W-:Y:S02]  /*0ad0*/  UMOV UR5, UR6 ;  /* 0x0000000600057c82 */ /* 0x010fe40008000000 */
[----:B------:R-:W-:Y:S02]  /*0ae0*/  IMAD.U32 R201, RZ, RZ, UR5 ;  /* 0x00000005ffc97e24 */ /* 0x000fe4000f8e00ff */
[----:B-1----:R-:W-:Y:S02]  /*0af0*/  VIADD R213, R2, 0xffffff80 ;  /* 0xffffff8002d57836 */ /* 0x002fe40000000000 */
[----:B------:R-:W-:Y:S01]  /*0b00*/  IMAD.U32 R200, RZ, RZ, UR4 ;  /* 0x00000004ffc87e24 */ /* 0x000fe2000f8e00ff */
[----:B------:R-:W-:Y:S02]  /*0b10*/  UMOV UR4, UR7 ;  /* 0x0000000700047c82 */ /* 0x000fe40008000000 */
[----:B------:R-:W-:-:S04]  /*0b20*/  SHF.R.S32.HI R0, RZ, 0x1f, R213 ;  /* 0x0000001fff007819 */ /* 0x000fc800000114d5 */
[CC--:B------:R-:W-:Y:S02]  /*0b30*/  LEA.HI R2, R0.reuse, R213.reuse, RZ, 0x4 ;  /* 0x000000d500027211 */ /* 0x0c0fe400078f20ff */
[----:B------:R-:W-:Y:S02]  /*0b40*/  LEA.HI R211, R0, R213, RZ, 0x5 ;  /* 0x000000d500d37211 */ /* 0x000fe400078f28ff */
[----:B------:R-:W-:Y:S02]  /*0b50*/  SHF.R.S32.HI R5, RZ, 0x4, R2 ;  /* 0x00000004ff057819 */ /* 0x000fe40000011402 */
[----:B------:R-:W-:Y:S02]  /*0b60*/  SHF.R.S32.HI R211, RZ, 0x5, R211 ;  /* 0x00000005ffd37819 */ /* 0x000fe400000114d3 */
[C---:B------:R-:W-:Y:S02]  /*0b70*/  LEA.HI R4, R2.reuse, R5, RZ, 0x1 ;  /* 0x0000000502047211 */ /* 0x040fe400078f08ff */
[----:B------:R-:W-:-:S02]  /*0b80*/  LOP3.LUT R2, R2, 0x3fffff0, RZ, 0xc0, !PT ;  /* 0x03fffff002027812 */ /* 0x000fc400078ec0ff */
[----:B------:R-:W-:-:S03]  /*0b90*/  LOP3.LUT R4, R4, 0x1ffffffe, RZ, 0xc0, !PT ;  /* 0x1ffffffe04047812 */ /* 0x000fc600078ec0ff */
[----:B------:R-:W-:Y:S02]  /*0ba0*/  IMAD.IADD R2, R213, 0x1, -R2 ;  /* 0x00000001d5027824 */ /* 0x000fe400078e0a02 */
[----:B------:R-:W-:Y:S02]  /*0bb0*/  IMAD.IADD R4, R5, 0x1, -R4 ;  /* 0x0000000105047824 */ /* 0x000fe400078e0a04 */
[----:B------:R-:W-:-:S05]  /*0bc0*/  IMAD R9, R211, 0x10, R2 ;  /* 0x00000010d3097824 */ /* 0x000fca00078e0202 */
[----:B------:R-:W-:Y:S02]  /*0bd0*/  LEA R4, R9, R4, 0x3 ;  /* 0x0000000409047211 */ /* 0x000fe400078e18ff */
[----:B--2---:R-:W-:Y:S02]  /*0be0*/  R2UR UR8, R3 ;  /* 0x00000000030872ca */ /* 0x004fe400000e0000 */
[CC--:B------:R-:W-:Y:S02]  /*0bf0*/  LEA.HI R3, R0.reuse, R213.reuse, RZ, 0x7 ;  /* 0x000000d500037211 */ /* 0x0c0fe400078f38ff */
[----:B------:R-:W-:Y:S02]  /*0c00*/  LEA.HI R0, R0, R213, RZ, 0x3 ;  /* 0x000000d500007211 */ /* 0x000fe400078f18ff */
[----:B------:R-:W-:Y:S02]  /*0c10*/  LOP3.LUT R208, R3, 0xffffff80, RZ, 0xc0, !PT ;  /* 0xffffff8003d07812 */ /* 0x000fe400078ec0ff */
[----:B------:R-:W-:-:S02]  /*0c20*/  SHF.R.S32.HI R210, RZ, 0x7, R3 ;  /* 0x00000007ffd27819 */ /* 0x000fc40000011403 */
[----:B------:R-:W-:Y:S02]  /*0c30*/  IADD3 R208, R213, -R208, RZ ;  /* 0x800000d0d5d07210 */ /* 0x000fe40007ffe0ff */
[----:B------:R-:W-:Y:S01]  /*0c40*/  LEA.HI R3, R3, R210, RZ, 0x1 ;  /* 0x000000d203037211 */ /* 0x000fe200078f08ff */
[----:B------:R-:W-:Y:S01]  /*0c50*/  ULOP3.LUT UR5, UR8, 0x1, URZ, 0xfc, !UPT ;  /* 0x0000000108057892 */ /* 0x000fe2000f8efc3f */
[----:B------:R-:W-:Y:S02]  /*0c60*/  SHF.R.S32.HI R7, RZ, 0x1f, R208 ;  /* 0x0000001fff077819 */ /* 0x000fe400000114d0 */
[----:B------:R-:W-:Y:S02]  /*0c70*/  LOP3.LUT R2, R0, 0x1ffffff8, RZ, 0xc0, !PT ;  /* 0x1ffffff800027812 */ /* 0x000fe400078ec0ff */
[CC--:B------:R-:W-:Y:S01]  /*0c80*/  LEA.HI R6, R7.reuse, R208.reuse, RZ, 0x2 ;  /* 0x000000d007067211 */ /* 0x0c0fe200078f10ff */
[----:B------:R-:W-:Y:S01]  /*0c90*/  IMAD.U32 R212, RZ, RZ, UR5 ;  /* 0x00000005ffd47e24 */ /* 0x000fe2000f8e00ff */
[----:B------:R-:W-:Y:S01]  /*0ca0*/  LEA.HI R7, R7, R208, RZ, 0x5 ;  /* 0x000000d007077211 */ /* 0x000fe200078f28ff */
[----:B------:R-:W-:Y:S01]  /*0cb0*/  UMOV UR5, URZ ;  /* 0x0000003f00057c82 */ /* 0x000fe20008000000 */
[--C-:B------:R-:W-:Y:S01]  /*0cc0*/  SHF.R.S32.HI R5, RZ, 0x2, R6.reuse ;  /* 0x00000002ff057819 */ /* 0x100fe20000011406 */
[----:B------:R-:W-:Y:S01]  /*0cd0*/  IMAD.U32 R207, RZ, RZ, UR5 ;  /* 0x00000005ffcf7e24 */ /* 0x000fe2000f8e00ff */
[----:B------:R-:W-:-:S02]  /*0ce0*/  SHF.R.S32.HI R8, RZ, 0x1f, R6 ;  /* 0x0000001fff087819 */ /* 0x000fc40000011406 */
[----:B------:R-:W-:Y:S02]  /*0cf0*/  SHF.R.S32.HI R7, RZ, 0x5, R7 ;  /* 0x00000005ff077819 */ /* 0x000fe40000011407 */
[----:B------:R-:W-:Y:S02]  /*0d00*/  LEA.HI R8, R8, R5, RZ, 0x3 ;  /* 0x0000000508087211 */ /* 0x000fe400078f18ff */
[----:B------:R-:W-:Y:S02]  /*0d10*/  IADD3 R2, R213, -R2, RZ ;  /* 0x80000002d5027210 */ /* 0x000fe40007ffe0ff */
[----:B------:R-:W-:Y:S02]  /*0d20*/  LOP3.LUT R8, R8, 0xfffffff8, RZ, 0xc0, !PT ;  /* 0xfffffff808087812 */ /* 0x000fe400078ec0ff */
[----:B------:R-:W-:Y:S01]  /*0d30*/  SHF.R.S32.HI R204, RZ, 0x3, R0 ;  /* 0x00000003ffcc7819 */ /* 0x000fe20000011400 */
[----:B------:R-:W-:Y:S02]  /*0d40*/  IMAD.SHL.U32 R202, R2, 0x8, RZ ;  /* 0x0000000802ca7824 */ /* 0x000fe400078e00ff */
[----:B------:R-:W-:Y:S01]  /*0d50*/  IMAD.IADD R8, R5, 0x1, -R8 ;  /* 0x0000000105087824 */ /* 0x000fe200078e0a08 */
[----:B------:R-:W-:-:S02]  /*0d60*/  LOP3.LUT R5, R3, 0x3fffffe, RZ, 0xc0, !PT ;  /* 0x03fffffe03057812 */ /* 0x000fc400078ec0ff */
[----:B------:R-:W-:Y:S01]  /*0d70*/  SHF.L.U32 R3, R4, 0x3, RZ ;  /* 0x0000000304037819 */ /* 0x000fe200000006ff */
[----:B------:R-:W-:Y:S02]  /*0d80*/  IMAD R8, R7, 0x10, R8 ;  /* 0x0000001007087824 */ /* 0x000fe400078e0208 */
[----:B------:R-:W-:Y:S02]  /*0d90*/  IMAD.IADD R5, R210, 0x1, -R5 ;  /* 0x00000001d2057824 */ /* 0x000fe400078e0a05 */
[----:B------:R-:W-:Y:S01]  /*0da0*/  IMAD.WIDE R200, R3, 0x2, R200 ;  /* 0x0000000203c87825 */ /* 0x000fe200078e02c8 */
[----:B------:R-:W-:-:S03]  /*0db0*/  LOP3.LUT R3, R6, 0x7ffffffc, RZ, 0xc0, !PT ;  /* 0x7ffffffc06037812 */ /* 0x000fc600078ec0ff */
[----:B------:R-:W-:Y:S01]  /*0dc0*/  IMAD R209, R5, 0x40, R8 ;  /* 0x0000004005d17824 */ /* 0x000fe200078e0208 */
[----:B------:R-:W-:-:S07]  /*0dd0*/  IADD3 R22, R208, -R3, RZ ;  /* 0x80000003d0167210 */ /* 0x000fce0007ffe0ff */
.L_x_980:
[----:B------:R-:W-:Y:S01]  /*0de0*/  ULDC UR5, c[0x0][0xdd0] ;  /* 0x0003740000057ab9 */ /* 0x000fe20000000800 */
[----:B-1----:R-:W1:Y:S01]  /*0df0*/  LDC R0, c[0x0][0xde8] ;  /* 0x00037a00ff007b82 */ /* 0x002e620000000800 */
[----:B------:R-:W-:Y:S01]  /*0e00*/  UISETP.NE.AND UP0, UPT, UR5, 0x1, UPT ;  /* 0x000000010500788c */ /* 0x000fe2000bf05270 */
[----:B------:R-:W-:-:S10]  /*0e10*/  UMOV UR8, UR4 ;  /* 0x0000000400087c82 */ /* 0x000fd40008000000 */
[----:B------:R-:W-:Y:S01]  /*0e20*/  @UP0 ULDC UR6, c[0x0][0xdd4] ;  /* 0x0003750000060ab9 */ /* 0x000fe20000000800 */
[----:B------:R-:W-:Y:S01]  /*0e30*/  @UP0 ULDC UR9, c[0x0][0xdd8] ;  /* 0x0003760000090ab9 */ /* 0x000fe20000000800 */
[----:B------:R-:W-:-:S04]  /*0e40*/  UIMAD.WIDE.U32 UR6, UR4, UR6, URZ ;  /* 0x00000006040672a5 */ /* 0x000fc8000f8e003f */
[----:B------:R-:W-:-:S04]  /*0e50*/  @UP0 USHF.R.U32.HI UR8, URZ, UR9, UR7 ;  /* 0x000000093f080299 */ /* 0x000fc80008011607 */
[----:B------:R-:W-:Y:S02]  /*0e60*/  UIADD3 UR6, -UR8, URZ, URZ ;  /* 0x0000003f08067290 */ /* 0x000fe4000fffe13f */
[----:B-1----:R-:W-:Y:S02]  /*0e70*/  ISETP.LE.AND P0, PT, R0, UR8, PT ;  /* 0x0000000800007c0c */ /* 0x002fe4000bf03270 */
[----:B------:R-:W-:-:S11]  /*0e80*/  UIMAD UR7, UR5, UR6, UR4 ;  /* 0x00000006050772a4 */ /* 0x000fd6000f8e0204 */
[----:B--234-:R-:W-:Y:S05]  /*0e90*/  @!P0 BRA `(.L_x_888) ;  /* 0x0000000000248947 */ /* 0x01cfea0003800000 */
[----:B------:R-:W-:Y:S01]  /*0ea0*/  ULDC UR6, c[0x0][0xddc] ;  /* 0x0003770000067ab9 */ /* 0x000fe20000000800 */
[----:B------:R-:W-:Y:S01]  /*0eb0*/  UMOV UR9, UR7 ;  /* 0x0000000700097c82 */ /* 0x000fe20008000000 */
[----:B------:R-:W-:-:S11]  /*0ec0*/  UISETP.NE.AND UP0, UPT, UR6, 0x1, UPT ;  /* 0x000000010600788c */ /* 0x000fd6000bf05270 */
[----:B------:R-:W-:Y:S02]  /*0ed0*/  @UP0 ULDC.64 UR10, c[0x0][0xde0] ;  /* 0x00037800000a0ab9 */ /* 0x000fe40000000a00 */
[----:B------:R-:W-:-:S04]  /*0ee0*/  UIMAD.WIDE.U32 UR4, UR7, UR10, URZ ;  /* 0x0000000a070472a5 */ /* 0x000fc8000f8e003f */
[----:B------:R-:W-:-:S04]  /*0ef0*/  @UP0 USHF.R.U32.HI UR9, URZ, UR11, UR5 ;  /* 0x0000000b3f090299 */ /* 0x000fc80008011605 */
[----:B------:R-:W-:Y:S02]  /*0f00*/  UIMAD UR4, UR9, UR6, URZ ;  /* 0x00000006090472a4 */ /* 0x000fe4000f8e023f */
[----:B------:R-:W-:Y:S01]  /*0f10*/  IMAD.U32 R206, RZ, RZ, UR9 ;  /* 0x00000009ffce7e24 */ /* 0x000fe2000f8e00ff */
[----:B------:R-:W-:Y:S09]  /*0f20*/  BRA `(.L_x_889) ;  /* 0x0000000000207947 */ /* 0x000ff20003800000 */
.L_x_888:
[----:B------:R-:W-:Y:S01]  /*0f30*/  ULDC UR6, c[0x0][0xdc4] ;  /* 0x0003710000067ab9 */ /* 0x000fe20000000800 */
[----:B------:R-:W-:Y:S01]  /*0f40*/  UMOV UR9, UR7 ;  /* 0x0000000700097c82 */ /* 0x000fe20008000000 */
[----:B------:R-:W-:-:S11]  /*0f50*/  UISETP.NE.AND UP0, UPT, UR6, 0x1, UPT ;  /* 0x000000010600788c */ /* 0x000fd6000bf05270 */
[----:B------:R-:W-:Y:S02]  /*0f60*/  @UP0 ULDC.64 UR10, c[0x0][0xdc8] ;  /* 0x00037200000a0ab9 */ /* 0x000fe40000000a00 */
[----:B------:R-:W-:-:S04]  /*0f70*/  UIMAD.WIDE.U32 UR4, UR7, UR10, URZ ;  /* 0x0000000a070472a5 */ /* 0x000fc8000f8e003f */
[----:B------:R-:W-:-:S04]  /*0f80*/  @UP0 USHF.R.U32.HI UR9, URZ, UR11, UR5 ;  /* 0x0000000b3f090299 */ /* 0x000fc80008011605 */
[----:B------:R-:W-:Y:S02]  /*0f90*/  UIMAD UR4, UR9, UR6, URZ ;  /* 0x00000006090472a4 */ /* 0x000fe4000f8e023f */
[----:B------:R-:W-:-:S10]  /*0fa0*/  IMAD.U32 R206, RZ, RZ, UR9 ;  /* 0x00000009ffce7e24 */ /* 0x000fd4000f8e00ff */
.L_x_889:
[----:B------:R-:W-:Y:S01]  /*0fb0*/  R2UR UR5, R206 ;  /* 0x00000000ce0572ca */ /* 0x000fe200000e0000 */
[----:B------:R-:W-:Y:S01]  /*0fc0*/  UIADD3 UR6, UR7, -UR4, URZ ;  /* 0x8000000407067290 */ /* 0x000fe2000fffe03f */
[----:B------:R-:W-:Y:S01]  /*0fd0*/  ULDC UR43, c[0x0][0xdb8] ;  /* 0x00036e00002b7ab9 */ /* 0x000fe20000000800 */
[----:B------:R-:W-:Y:S01]  /*0fe0*/  ULDC.64 UR12, c[0x0][0x3f8] ;  /* 0x0000fe00000c7ab9 */ /* 0x000fe20000000a00 */
[----:B------:R-:W-:Y:S01]  /*0ff0*/  UISETP.NE.AND UP1, UPT, UR43, 0x1, UPT ;  /* 0x000000012b00788c */ /* 0x000fe2000bf25270 */
[----:B------:R-:W-:Y:S01]  /*1000*/  ULDC UR42, c[0x0][0xdac] ;  /* 0x00036b00002a7ab9 */ /* 0x000fe20000000800 */
[----:B------:R-:W-:Y:S01]  /*1010*/  UISETP.NE.U32.AND UP0, UPT, UR12, URZ, UPT ;  /* 0x0000003f0c00728c */ /* 0x000fe2000bf05070 */
[----:B------:R-:W-:Y:S01]  /*1020*/  ULDC UR11, c[0x0][0xdc4] ;  /* 0x00037100000b7ab9 */ /* 0x000fe20000000800 */
[----:B------:R-:W-:Y:S02]  /*1030*/  ULDC UR47, c[0x0][0x404] ;  /* 0x00010100002f7ab9 */ /* 0x000fe40000000800 */
[----:B------:R-:W-:-:S03]  /*1040*/  UISETP.NE.AND.EX UP0, UPT, UR13, URZ, UPT, UP0 ;  /* 0x0000003f0d00728c */ /* 0x000fc6000bf05300 */
[----:B------:R-:W-:Y:S01]  /*1050*/  ULOP3.LUT UR7, URZ, UR5, URZ, 0x33, !UPT ;  /* 0x000000053f077292 */ /* 0x000fe2000f8e333f */
[----:B------:R-:W-:Y:S02]  /*1060*/  ULDC UR9, c[0x0][0x288] ;  /* 0x0000a20000097ab9 */ /* 0x000fe40000000800 */
[----:B------:R-:W-:Y:S01]  /*1070*/  ULDC.64 UR4, c[0x0][0x9e0] ;  /* 0x0002780000047ab9 */ /* 0x000fe20000000a00 */
[----:B------:R-:W-:Y:S02]  /*1080*/  UIADD3 UR42, UR7, UR42, URZ ;  /* 0x0000002a072a7290 */ /* 0x000fe4000fffe03f */
[----:B------:R-:W-:Y:S02]  /*1090*/  UISETP.GE.AND UP2, UPT, UR5, 0x1, UPT ;  /* 0x000000010500788c */ /* 0x000fe4000bf46270 */
[----:B------:R-:W-:Y:S02]  /*10a0*/  USHF.L.U32 UR42, UR42, 0x7, URZ ;  /* 0x000000072a2a7899 */ /* 0x000fe4000800063f */
[----:B------:R-:W-:-:S02]  /*10b0*/  UIMAD UR8, UR8, UR11, UR6 ;  /* 0x0000000b080872a4 */ /* 0x000fc4000f8e0206 */
[----:B------:R-:W-:Y:S01]  /*10c0*/  USEL UR47, UR47, 0x1, UP0 ;  /* 0x000000012f2f7887 */ /* 0x000fe20008000000 */
[----:B------:R-:W-:Y:S01]  /*10d0*/  PLOP3.LUT P1, PT, PT, PT, UP2, 0x80, 0x0 ;  /* 0x000000000000781c */ /* 0x000fe20003f2f028 */
[----:B------:R-:W-:Y:S01]  /*10e0*/  @UP1 ULDC UR6, c[0x0][0xdbc] ;  /* 0x00036f0000061ab9 */ /* 0x000fe20000000800 */
[----:B------:R-:W-:Y:S01]  /*10f0*/  UIADD3 UR61, UR42, 0x80, -UR9 ;  /* 0x000000802a3d7890 */ /* 0x000fe2000fffe809 */
[----:B------:R-:W-:Y:S01]  /*1100*/  ULDC UR10, c[0x0][0x2e0] ;  /* 0x0000b800000a7ab9 */ /* 0x000fe20000000800 */
[----:B------:R-:W-:Y:S01]  /*1110*/  UIMAD.WIDE.U32 UR6, UR8, UR6, URZ ;  /* 0x00000006080672a5 */ /* 0x000fe2000f8e003f */
[----:B------:R-:W-:Y:S01]  /*1120*/  @UP1 ULDC UR11, c[0x0][0xdc0] ;  /* 0x00037000000b1ab9 */ /* 0x000fe20000000800 */
[----:B------:R-:W-:Y:S01]  /*1130*/  UIMAD UR61, UR47, UR10, UR61 ;  /* 0x0000000a2f3d72a4 */ /* 0x000fe2000f8e023d */
[----:B------:R-:W-:Y:S01]  /*1140*/  UMOV UR44, UR8 ;  /* 0x00000008002c7c82 */ /* 0x000fe20008000000 */
[----:B------:R-:W-:Y:S02]  /*1150*/  @UP1 USHF.R.U32.HI UR44, URZ, UR11, UR7 ;  /* 0x0000000b3f2c1299 */ /* 0x000fe40008011607 */
[----:B------:R-:W-:-:S02]  /*1160*/  UIADD3 UR4, UR61, UR4, URZ ;  /* 0x000000043d047290 */ /* 0x000fc4000fffe03f */
[----:B------:R-:W-:-:S04]  /*1170*/  UIADD3 UR6, -UR44, URZ, URZ ;  /* 0x0000003f2c067290 */ /* 0x000fc8000fffe13f */
[----:B------:R-:W-:Y:S01]  /*1180*/  UIMAD UR43, UR43, UR6, UR8 ;  /* 0x000000062b2b72a4 */ /* 0x000fe2000f8e0208 */
[----:B------:R-:W-:Y:S01]  /*1190*/  IMAD.U32 R0, RZ, RZ, UR4 ;  /* 0x00000004ff007e24 */ /* 0x000fe2000f8e00ff */
[----:B------:R-:W-:Y:S10]  /*11a0*/  @!P1 BRA `(.L_x_890) ;  /* 0x0000000000409947 */ /* 0x000ff40003800000 */
[----:B------:R-:W-:Y:S01]  /*11b0*/  ISETP.LT.AND P0, PT, RZ, UR61, PT ;  /* 0x0000003dff007c0c */ /* 0x000fe2000bf01270 */
[----:B------:R-:W-:-:S12]  /*11c0*/  UIADD3 UR4, UR61, -0x1, URZ ;  /* 0xffffffff3d047890 */ /* 0x000fd8000fffe03f */
[----:B------:R-:W-:Y:S05]  /*11d0*/  @P0 BRA `(.L_x_891) ;  /* 0x00000000001c0947 */ /* 0x000fea0003800000 */
[----:B------:R-:W-:Y:S02]  /*11e0*/  UISETP.NE.AND UP0, UPT, UR5, 0x1, UPT ;  /* 0x000000010500788c */ /* 0x000fe4000bf05270 */
[----:B------:R-:W-:-:S09]  /*11f0*/  UIADD3 UR4, -UR61, URZ, URZ ;  /* 0x0000003f3d047290 */ /* 0x000fd2000fffe13f */
[----:B------:R-:W-:Y:S02]  /*1200*/  @UP0 ULDC.64 UR12, c[0x0][0x9e8] ;  /* 0x00027a00000c0ab9 */ /* 0x000fe40000000a00 */
[----:B------:R-:W-:-:S04]  /*1210*/  UIMAD.WIDE.U32 UR6, UR4, UR12, URZ ;  /* 0x0000000c040672a5 */ /* 0x000fc8000f8e003f */
[----:B------:R-:W-:-:S04]  /*1220*/  @UP0 USHF.R.U32.HI UR4, URZ, UR13, UR7 ;  /* 0x0000000d3f040299 */ /* 0x000fc80008011607 */
[----:B------:R-:W-:Y:S01]  /*1230*/  ULOP3.LUT UR4, URZ, UR4, URZ, 0x33, !UPT ;  /* 0x000000043f047292 */ /* 0x000fe2000f8e333f */
[----:B------:R-:W-:Y:S11]  /*1240*/  BRA `(.L_x_892) ;  /* 0x0000000000107947 */ /* 0x000ff60003800000 */
.L_x_891:
[----:B------:R-:W-:-:S11]  /*1250*/  UISETP.NE.AND UP0, UPT, UR5, 0x1, UPT ;  /* 0x000000010500788c */ /* 0x000fd6000bf05270 */
[----:B------:R-:W-:Y:S02]  /*1260*/  @UP0 ULDC.64 UR12, c[0x0][0x9e8] ;  /* 0x00027a00000c0ab9 */ /* 0x000fe40000000a00 */
[----:B------:R-:W-:-:S04]  /*1270*/  UIMAD.WIDE.U32 UR6, UR4, UR12, URZ ;  /* 0x0000000c040672a5 */ /* 0x000fc8000f8e003f */
[----:B------:R-:W-:-:S12]  /*1280*/  @UP0 USHF.R.U32.HI UR4, URZ, UR13, UR7 ;  /* 0x0000000d3f040299 */ /* 0x000fd80008011607 */
.L_x_892:
[----:B------:R-:W-:-:S06]  /*1290*/  UIMAD UR4, UR4, UR5, UR5 ;  /* 0x00000005040472a4 */ /* 0x000fcc000f8e0205 */
[----:B------:R-:W-:-:S07]  /*12a0*/  VIMNMX R0, R0, UR4, PT ;  /* 0x0000000400007c48 */ /* 0x000fce000bfe0100 */
.L_x_890:
[----:B------:R-:W-:Y:S01]  /*12b0*/  UIMAD UR4, UR47, UR10, 0x3f ;  /* 0x0000003f2f0474a4 */ /* 0x000fe2000f8e020a */
[----:B------:R-:W-:Y:S01]  /*12c0*/  IADD3 R0, R0, 0x3f, RZ ;  /* 0x0000003f00007810 */ /* 0x000fe20007ffe0ff */
[----:B------:R-:W-:Y:S02]  /*12d0*/  UIADD3 UR7, UR42, -UR9, URZ ;  /* 0x800000092a077290 */ /* 0x000fe4000fffe03f */
[----:B------:R-:W-:Y:S01]  /*12e0*/  USHF.R.S32.HI UR6, URZ, 0x1f, UR4 ;  /* 0x0000001f3f067899 */ /* 0x000fe20008011404 */
[----:B------:R-:W-:Y:S01]  /*12f0*/  SHF.R.S32.HI R3, RZ, 0x1f, R0 ;  /* 0x0000001fff037819 */ /* 0x000fe20000011400 */
[----:B------:R-:W-:Y:S02]  /*1300*/  UIMAD UR7, UR47, UR10, UR7 ;  /* 0x0000000a2f0772a4 */ /* 0x000fe4000f8e0207 */
[----:B------:R-:W-:Y:S01]  /*1310*/  ULEA.HI UR6, UR6, UR4, URZ, 0x6 ;  /* 0x0000000406067291 */ /* 0x000fe2000f8f303f */
[----:B------:R-:W-:Y:S01]  /*1320*/  LEA.HI R3, R3, R0, RZ, 0x6 ;  /* 0x0000000003037211 */ /* 0x000fe200078f30ff */
[----:B------:R-:W-:-:S02]  /*1330*/  ULDC UR8, c[0x0][0x9dc] ;  /* 0x0002770000087ab9 */ /* 0x000fc40000000800 */
[----:B------:R-:W-:Y:S01]  /*1340*/  USHF.R.S32.HI UR6, URZ, 0x6, UR6 ;  /* 0x000000063f067899 */ /* 0x000fe20008011406 */
[----:B------:R-:W-:Y:S01]  /*1350*/  SHF.R.S32.HI R3, RZ, 0x6, R3 ;  /* 0x00000006ff037819 */ /* 0x000fe20000011403 */
[----:B------:R-:W-:-:S04]  /*1360*/  UIADD3 UR8, UR7, -UR8, URZ ;  /* 0x8000000807087290 */ /* 0x000fc8000fffe03f */
[----:B------:R-:W-:Y:S01]  /*1370*/  VIMNMX R103, R3, UR6, PT ;  /* 0x0000000603677c48 */ /* 0x000fe2000bfe0100 */
[----:B------:R-:W-:Y:S07]  /*1380*/  @!P1 BRA `(.L_x_893) ;  /* 0x0000000000489947 */ /* 0x000fee0003800000 */
[----:B------:R-:W-:Y:S02]  /*1390*/  UMOV UR4, UR7 ;  /* 0x0000000700047c82 */ /* 0x000fe40008000000 */
[----:B------:R-:W-:-:S06]  /*13a0*/  UISETP.GT.AND UP0, UPT, UR4, -0x1, UPT ;  /* 0xffffffff0400788c */ /* 0x000fcc000bf04270 */
[----:B------:R-:W-:-:S13]  /*13b0*/  PLOP3.LUT P0, PT, PT, PT, UP0, 0x80, 0x0 ;  /* 0x000000000000781c */ /* 0x000fda0003f0f008 */
[----:B------:R-:W-:Y:S05]  /*13c0*/  @P0 BRA `(.L_x_894) ;  /* 0x00000000001c0947 */ /* 0x000fea0003800000 */
[----:B------:R-:W-:Y:S02]  /*13d0*/  UISETP.NE.AND UP0, UPT, UR5, 0x1, UPT ;  /* 0x000000010500788c */ /* 0x000fe4000bf05270 */
[----:B------:R-:W-:-:S09]  /*13e0*/  ULOP3.LUT UR4, URZ, UR4, URZ, 0x33, !UPT ;  /* 0x000000043f047292 */ /* 0x000fd2000f8e333f */
[----:B------:R-:W-:Y:S02]  /*13f0*/  @UP0 ULDC.64 UR10, c[0x0][0x9e8] ;  /* 0x00027a00000a0ab9 */ /* 0x000fe40000000a00 */
[----:B------:R-:W-:-:S04]  /*1400*/  UIMAD.WIDE.U32 UR6, UR4, UR10, URZ ;  /* 0x0000000a040672a5 */ /* 0x000fc8000f8e003f */
[----:B------:R-:W-:-:S04]  /*1410*/  @UP0 USHF.R.U32.HI UR4, URZ, UR11, UR7 ;  /* 0x0000000b3f040299 */ /* 0x000fc80008011607 */
[----:B------:R-:W-:Y:S01]  /*1420*/  ULOP3.LUT UR4, URZ, UR4, URZ, 0x33, !UPT ;  /* 0x000000043f047292 */ /* 0x000fe2000f8e333f */
[----:B------:R-:W-:Y:S11]  /*1430*/  BRA `(.L_x_895) ;  /* 0x0000000000107947 */ /* 0x000ff60003800000 */
.L_x_894:
[----:B------:R-:W-:-:S11]  /*1440*/  UISETP.NE.AND UP0, UPT, UR5, 0x1, UPT ;  /* 0x000000010500788c */ /* 0x000fd6000bf05270 */
[----:B------:R-:W-:Y:S02]  /*1450*/  @UP0 ULDC.64 UR10, c[0x0][0x9e8] ;  /* 0x00027a00000a0ab9 */ /* 0x000fe40000000a00 */
[----:B------:R-:W-:-:S04]  /*1460*/  UIMAD.WIDE.U32 UR6, UR4, UR10, URZ ;  /* 0x0000000a040672a5 */ /* 0x000fc8000f8e003f */
[----:B------:R-:W-:-:S12]  /*1470*/  @UP0 USHF.R.U32.HI UR4, URZ, UR11, UR7 ;  /* 0x0000000b3f040299 */ /* 0x000fd80008011607 */
.L_x_895:
[----:B------:R-:W-:-:S04]  /*1480*/  UIMAD UR4, UR4, UR5, URZ ;  /* 0x00000005040472a4 */ /* 0x000fc8000f8e023f */
[----:B------:R-:W-:-:S04]  /*1490*/  UISETP.LT.AND UP0, UPT, UR8, UR4, UPT ;  /* 0x000000040800728c */ /* 0x000fc8000bf01270 */
[----:B------:R-:W-:-:S12]  /*14a0*/  USEL UR8, UR8, UR4, !UP0 ;  /* 0x0000000408087287 */ /* 0x000fd8000c000000 */
.L_x_893:
[----:B------:R-:W-:Y:S01]  /*14b0*/  USHF.R.S32.HI UR4, URZ, 0x1f, UR8 ;  /* 0x0000001f3f047899 */ /* 0x000fe20008011408 */
[----:B------:R-:W-:Y:S01]  /*14c0*/  PLOP3.LUT P0, PT, PT, PT, PT, 0x80, 0x0 ;  /* 0x000000000000781c */ /* 0x000fe20003f0f070 */
[----:B------:R-:W-:Y:S01]  /*14d0*/  IMAD.MOV.U32 R0, RZ, RZ, RZ ;  /* 0x000000ffff007224 */ /* 0x000fe200078e00ff */
[----:B------:R-:W-:Y:S01]  /*14e0*/  CS2R R2, SRZ ;  /* 0x0000000000027805 */ /* 0x000fe2000001ff00 */
[----:B------:R-:W-:Y:S01]  /*14f0*/  ULEA.HI UR4, UR4, UR8, URZ, 0x6 ;  /* 0x0000000804047291 */ /* 0x000fe2000f8f303f */
[----:B------:R-:W-:Y:S02]  /*1500*/  CS2R R150, SRZ ;  /* 0x0000000000967805 */ /* 0x000fe4000001ff00 */
[----:B------:R-:W-:Y:S02]  /*1510*/  CS2R R148, SRZ ;  /* 0x0000000000947805 */ /* 0x000fe4000001ff00 */
[----:B------:R-:W-:Y:S01]  /*1520*/  CS2R R146, SRZ ;  /* 0x0000000000927805 */ /* 0x000fe2000001ff00 */
[----:B------:R-:W-:Y:S01]  /*1530*/  USHF.R.S32.HI UR4, URZ, 0x6, UR4 ;  /* 0x000000063f047899 */ /* 0x000fe20008011404 */
[----:B------:R-:W-:-:S02]  /*1540*/  CS2R R144, SRZ ;  /* 0x0000000000907805 */ /* 0x000fc4000001ff00 */
[----:B------:R-:W-:Y:S02]  /*1550*/  CS2R R142, SRZ ;  /* 0x00000000008e7805 */ /* 0x000fe4000001ff00 */
[----:B------:R-:W-:Y:S01]  /*1560*/  CS2R R140, SRZ ;  /* 0x00000000008c7805 */ /* 0x000fe2000001ff00 */
[----:B------:R-:W-:Y:S01]  /*1570*/  UISETP.LT.AND UP0, UPT, URZ, UR4, UPT ;  /* 0x000000043f00728c */ /* 0x000fe2000bf01270 */
[----:B------:R-:W-:Y:S02]  /*1580*/  CS2R R138, SRZ ;  /* 0x00000000008a7805 */ /* 0x000fe4000001ff00 */
[----:B------:R-:W-:Y:S02]  /*1590*/  CS2R R136, SRZ ;  /* 0x0000000000887805 */ /* 0x000fe4000001ff00 */
[----:B------:R-:W-:Y:S01]  /*15a0*/  CS2R R134, SRZ ;  /* 0x0000000000867805 */ /* 0x000fe2000001ff00 */
[----:B------:R-:W-:Y:S01]  /*15b0*/  USEL UR60, URZ, UR4, !UP0 ;  /* 0x000000043f3c7287 */ /* 0x000fe2000c000000 */
[----:B------:R-:W-:-:S02]  /*15c0*/  CS2R R132, SRZ ;  /* 0x0000000000847805 */ /* 0x000fc4000001ff00 */
[----:B------:R-:W-:Y:S02]  /*15d0*/  CS2R R130, SRZ ;  /* 0x0000000000827805 */ /* 0x000fe4000001ff00 */
[----:B------:R-:W-:Y:S02]  /*15e0*/  CS2R R128, SRZ ;  /* 0x0000000000807805 */ /* 0x000fe4000001ff00 */
[----:B------:R-:W-:Y:S02]  /*15f0*/  CS2R R126, SRZ ;  /* 0x00000000007e7805 */ /* 0x000fe4000001ff00 */
[----:B------:R-:W-:Y:S02]  /*1600*/  CS2R R124, SRZ ;  /* 0x00000000007c7805 */ /* 0x000fe4000001ff00 */
[----:B------:R-:W-:Y:S02]  /*1610*/  ISETP.GT.AND P1, PT, R103, UR60, PT ;  /* 0x0000003c67007c0c */ /* 0x000fe4000bf24270 */
        /* <DEDUP_REMOVED lines=45> */
[----:B------:R-:W-:Y:S01]  /*18f0*/  IMAD.MOV.U32 R23, RZ, RZ, RZ ;  /* 0x000000ffff177224 */ /* 0x000fe200078e00ff */
[----:B------:R-:W-:Y:S02]  /*1900*/  CS2R R32, SRZ ;  /* 0x0000000000207805 */ /* 0x000fe4000001ff00 */
[----:B------:R-:W-:Y:S02]  /*1910*/  MOV R160, RZ ;  /* 0x000000ff00a07202 */ /* 0x000fe40000000f00 */
[----:B------:R-:W-:Y:S01]  /*1920*/  CS2R R6, SRZ ;  /* 0x0000000000067805 */ /* 0x000fe2000001ff00 */
[----:B------:R-:W-:Y:S01]  /*1930*/  IMAD.MOV.U32 R29, RZ, RZ, RZ ;  /* 0x000000ffff1d7224 */ /* 0x000fe200078e00ff */
[----:B------:R-:W-:Y:S01]  /*1940*/  CS2R R56, SRZ ;  /* 0x0000000000387805 */ /* 0x000fe2000001ff00 */
[----:B------:R-:W-:Y:S01]  /*1950*/  IMAD.MOV.U32 R4, RZ, RZ, RZ ;  /* 0x000000ffff047224 */ /* 0x000fe200078e00ff */
[----:B------:R-:W-:Y:S06]  /*1960*/  @!P1 BRA `(.L_x_896) ;  /* 0x000000b800c49947 */ /* 0x000fec0003800000 */
[----:B------:R-:W1:Y:S01]  /*1970*/  SHFL.IDX PT, R0, R210, RZ, 0x1f ;  /* 0x00001fffd2007589 */ /* 0x000e6200000e0000 */
[----:B------:R-:W-:-:S04]  /*1980*/  UIADD3 UR6, UR38, 0x10400, URZ ;  /* 0x0001040026067890 */ /* 0x000fc8000fffe03f */
[----:B------:R-:W-:-:S06]  /*1990*/  ULOP3.LUT UP0, URZ, UR6, 0x3ff, URZ, 0xc0, !UPT ;  /* 0x000003ff063f7892 */ /* 0x000fcc000f80c03f */
[----:B------:R-:W-:Y:S02]  /*19a0*/  PLOP3.LUT P0, PT, PT, PT, UP0, 0x80, 0x0 ;  /* 0x000000000000781c */ /* 0x000fe40003f0f008 */
[----:B-1----:R-:W-:-:S13]  /*19b0*/  R2UR UR4, R0 ;  /* 0x00000000000472ca */ /* 0x002fda00000e0000 */
[----:B------:R-:W-:-:S04]  /*19c0*/  ULEA.HI UR5, UR4, UR4, URZ, 0x1 ;  /* 0x0000000404057291 */ /* 0x000fc8000f8f083f */
        /* <DEDUP_REMOVED lines=22> */
.L_x_897:
[----:B------:R-:W-:Y:S02]  /*1b30*/  R2UR UR6, R207 ;  /* 0x00000000cf0672ca */ /* 0x000fe400000e0000 */
[----:B------:R-:W-:-:S11]  /*1b40*/  R2UR UR5, R212 ;  /* 0x00000000d40572ca */ /* 0x000fd600000e0000 */
[----:B------:R-:W-:Y:S02]  /*1b50*/  ULEA.HI UR4, UR6, UR6, URZ, 0x1 ;  /* 0x0000000606047291 */ /* 0x000fe4000f8f083f */
[----:B------:R-:W-:Y:S02]  /*1b60*/  IMAD.U32 R2, RZ, RZ, UR5 ;  /* 0x00000005ff027e24 */ /* 0x000fe4000f8e00ff */
[----:B------:R-:W-:-:S03]  /*1b70*/  ULOP3.LUT UR4, UR4, 0xfffffffe, URZ, 0xc0, !UPT ;  /* 0xfffffffe04047892 */ /* 0x000fc6000f8ec03f */
[----:B------:R-:W-:Y:S01]  /*1b80*/  ISETP.NE.AND P0, PT, R2, 0x3, PT ;  /* 0x000000030200780c */ /* 0x000fe20003f05270 */
[----:B------:R-:W-:-:S06]  /*1b90*/  UIADD3 UR4, UR6, -UR4, URZ ;  /* 0x8000000406047290 */ /* 0x000fcc000fffe03f */
[----:B------:R-:W-:-:S04]  /*1ba0*/  MOV R0, UR4 ;  /* 0x0000000400007c02 */ /* 0x000fc80008000f00 */
[----:B------:R-:W-:-:S04]  /*1bb0*/  SHF.L.U32 R0, R0, 0x1f, RZ ;  /* 0x0000001f00007819 */ /* 0x000fc800000006ff */
[----:B------:R-:W1:Y:S02]  /*1bc0*/  SYNCS.PHASECHK.TRANS64.TRYWAIT P1, [UR38+0x30800], R0 ;  /* 0x03080000ff0075a7 */ /* 0x000e640008020166 */
[----:B-1----:R-:W-:Y:S05]  /*1bd0*/  @!P1 BRA `(.L_x_898) ;  /* 0x0000010800f49947 */ /* 0x002fea0003800000 */
.L_x_1045:
[----:B------:R-:W-:Y:S05]  /*1be0*/  @!P0 BRA `(.L_x_899) ;  /* 0x0000000000048947 */ /* 0x000fea0003800000 */
[----:B------:R-:W-:Y:S01]  /*1bf0*/  BPT.TRAP 0x1 ;  /* 0x000000040000795c */ /* 0x000fe20000300000 */
.L_x_899:
[----:B-1----:R-:W-:Y:S02]  /*1c00*/  IMAD.U32 R3, RZ, RZ, UR36 ;  /* 0x00000024ff037e24 */ /* 0x002fe4000f8e00ff */
[----:B------:R-:W-:-:S03]  /*1c10*/  IMAD.U32 R0, RZ, RZ, UR46 ;  /* 0x0000002eff007e24 */ /* 0x000fc6000f8e00ff */
[----:B------:R-:W-:Y:S02]  /*1c20*/  LEA R3, R3, UR38, 0x3 ;  /* 0x0000002603037c11 */ /* 0x000fe4000f8e18ff */
[----:B------:R-:W-:-:S04]  /*1c30*/  SHF.L.U32 R0, R0, 0x1f, RZ ;  /* 0x0000001f00007819 */ /* 0x000fc800000006ff */
[----:B------:R1:W2:Y:S01]  /*1c40*/  SYNCS.PHASECHK.TRANS64.TRYWAIT P2, [R3+URZ+0x30830], R0 ;  /* 0x03083000030075a7 */ /* 0x0002a2000804017f */
[----:B------:R-:W-:Y:S05]  /*1c50*/  @!P0 BRA `(.L_x_900) ;  /* 0x0000000000048947 */ /* 0x000fea0003800000 */
[----:B------:R-:W-:Y:S01]  /*1c60*/  BPT.TRAP 0x1 ;  /* 0x000000040000795c */ /* 0x000fe20000300000 */
.L_x_900:
[----:B------:R-:W3:Y:S02]  /*1c70*/  S2R R2, SR_TID.X ;  /* 0x0000000000027919 */ /* 0x000ee40000002100 */
[----:B---3--:R-:W-:Y:S01]  /*1c80*/  LOP3.LUT P1, RZ, R2, 0x7f, RZ, 0xc0, !PT ;  /* 0x0000007f02ff7812 */ /* 0x008fe2000782c0ff */
[----:B--2---:R-:W-:-:S12]  /*1c90*/  @P2 BRA `(.L_x_901) ;  /* 0x0000000000082947 */ /* 0x004fd80003800000 */
[----:B------:R-:W2:Y:S02]  /*1ca0*/  SYNCS.PHASECHK.TRANS64.TRYWAIT P2, [R3+URZ+0x30830], R0 ;  /* 0x03083000030075a7 */ /* 0x000ea4000804017f */
[----:B--2---:R-:W-:Y:S05]  /*1cb0*/  @!P2 BRA `(.L_x_902) ;  /* 0x0000010800d4a947 */ /* 0x004fea0003800000 */
.L_x_901:
[----:B------:R-:W-:Y:S05]  /*1cc0*/  WARPSYNC.ALL ;  /* 0x0000000000007948 */ /* 0x000fea0003800000 */
[----:B------:R-:W-:Y:S01]  /*1cd0*/  UIADD3 UR4, UR38, 0x20400, URZ ;  /* 0x0002040026047890 */ /* 0x000fe2000fffe03f */
[----:B------:R-:W-:Y:S01]  /*1ce0*/  WARPGROUP.ARRIVE ;  /* 0x00000000000079c5 */ /* 0x000fe20000000000 */
[----:B------:R-:W-:Y:S01]  /*1cf0*/  ULOP3.LUT UR40, UR40, 0x10000, URZ, 0xfc, !UPT ;  /* 0x0001000028287892 */ /* 0x000fe2000f8efc3f */
[----:B------:R-:W3:Y:S01]  /*1d00*/  LDC R21, c[0x0][0x2e0] ;  /* 0x0000b800ff157b82 */ /* 0x000ee20000000800 */
[----:B------:R-:W-:Y:S01]  /*1d10*/  USHF.R.U32.HI UR4, URZ, 0x4, UR4 ;  /* 0x000000043f047899 */ /* 0x000fe20008011604 */
[----:B------:R-:W-:Y:S01]  /*1d20*/  MOV R4, 0xffffffc0 ;  /* 0xffffffc000047802 */ /* 0x000fe20000000f00 */
[----:B------:R-:W-:Y:S01]  /*1d30*/  UMOV UR9, 0x40000040 ;  /* 0x4000004000097882 */ /* 0x000fe20000000000 */
[----:B------:R-:W-:Y:S01]  /*1d40*/  UMOV UR11, 0x40000040 ;  /* 0x40000040000b7882 */ /* 0x000fe20000000000 */
[----:B------:R-:W-:Y:S01]  /*1d50*/  ULOP3.LUT UR4, UR4, 0x3fff, URZ, 0xc0, !UPT ;  /* 0x00003fff04047892 */ /* 0x000fe2000f8ec03f */
[----:B------:R-:W-:Y:S01]  /*1d60*/  IMAD.U32 R19, RZ, RZ, UR9 ;  /* 0x00000009ff137e24 */ /* 0x000fe2000f8e00ff */
[----:B------:R-:W-:Y:S01]  /*1d70*/  UMOV UR8, UR40 ;  /* 0x0000002800087c82 */ /* 0x000fe20008000000 */
[----:B------:R-:W-:Y:S01]  /*1d80*/  UMOV UR7, 0x40000040 ;  /* 0x4000004000077882 */ /* 0x000fe20000000000 */
[----:B------:R-:W-:Y:S01]  /*1d90*/  ULOP3.LUT UR37, UR4, 0x10000, URZ, 0xfc, !UPT ;  /* 0x0001000004257892 */ /* 0x000fe2000f8efc3f */
[----:B------:R-:W-:Y:S01]  /*1da0*/  MOV R18, UR8 ;  /* 0x0000000800127c02 */ /* 0x000fe20008000f00 */
[----:B------:R-:W-:Y:S01]  /*1db0*/  UIADD3 UR4, UR40, 0x2, URZ ;  /* 0x0000000228047890 */ /* 0x000fe2000fffe03f */
[----:B-12---:R-:W1:Y:S01]  /*1dc0*/  LDC R0, c[0x0][0x288] ;  /* 0x0000a200ff007b82 */ /* 0x006e620000000800 */
[----:B------:R-:W-:Y:S01]  /*1dd0*/  ULEA UR39, UR36, UR37, 0xb ;  /* 0x0000002524277291 */ /* 0x000fe2000f8e583f */
[----:B------:R-:W-:Y:S01]  /*1de0*/  IMAD R6, R103, R4, 0x40 ;  /* 0x0000004067067424 */ /* 0x000fe200078e0204 */
[----:B------:R-:W-:Y:S01]  /*1df0*/  UIADD3 UR12, UR40, 0x406, URZ ;  /* 0x00000406280c7890 */ /* 0x000fe2000fffe03f */
[----:B------:R-:W-:Y:S01]  /*1e00*/  @!P1 VIADD R2, R3, 0x30840 ;  /* 0x0003084003029836 */ /* 0x000fe20000000000 */
[----:B------:R-:W-:Y:S01]  /*1e10*/  UIADD3 UR5, UR39, 0x2, URZ ;  /* 0x0000000227057890 */ /* 0x000fe2000fffe03f */
[----:B------:R-:W-:Y:S01]  /*1e20*/  LEA R4, R103, 0xffffffc0, 0x6 ;  /* 0xffffffc067047811 */ /* 0x000fe200078e30ff */
[----:B------:R-:W-:-:S02]  /*1e30*/  UIADD3 UR6, UR39, 0x202, URZ ;  /* 0x0000020227067890 */ /* 0x000fc4000fffe03f */
[----:B------:R-:W-:Y:S01]  /*1e40*/  UMOV UR10, UR39 ;  /* 0x00000027000a7c82 */ /* 0x000fe20008000000 */
[----:B------:R-:W-:Y:S01]  /*1e50*/  UIADD3 UR14, UR39, 0x206, URZ ;  /* 0x00000206270e7890 */ /* 0x000fe2000fffe03f */
[----:B------:R-:W-:Y:S01]  /*1e60*/  HGMMA.64x64x16.F32 R24, gdesc[UR8], RZ, !UPT, gsb0 ;  /* 0x00e00000081879f0 */ /* 0x000fe2000c0008ff */
[----:B------:R-:W-:Y:S01]  /*1e70*/  UMOV UR8, UR4 ;  /* 0x0000000400087c82 */ /* 0x000fe20008000000 */
[----:B------:R-:W-:Y:S01]  /*1e80*/  UMOV UR9, 0x40000040 ;  /* 0x4000004000097882 */ /* 0x000fe20000000000 */
[----:B------:R-:W-:Y:S01]  /*1e90*/  UMOV UR10, UR5 ;  /* 0x00000005000a7c82 */ /* 0x000fe20008000000 */
[----:B------:R-:W-:Y:S01]  /*1ea0*/  UMOV UR11, 0x40000040 ;  /* 0x40000040000b7882 */ /* 0x000fe20000000000 */
[----:B------:R-:W-:Y:S01]  /*1eb0*/  UIADD3 UR4, UR40, 0x4, URZ ;  /* 0x0000000428047890 */ /* 0x000fe2000fffe03f */
[----:B------:R-:W-:Y:S01]  /*1ec0*/  IMAD.U32 R16, RZ, RZ, UR8 ;  /* 0x00000008ff107e24 */ /* 0x000fe2000f8e00ff */
[----:B------:R-:W-:Y:S01]  /*1ed0*/  UIADD3 UR5, UR39, 0x4, URZ ;  /* 0x0000000427057890 */ /* 0x000fe2000fffe03f */
[----:B------:R-:W-:Y:S01]  /*1ee0*/  IMAD.U32 R17, RZ, RZ, UR9 ;  /* 0x00000009ff117e24 */ /* 0x000fe2000f8e00ff */
[----:B------:R-:W-:Y:S01]  /*1ef0*/  UMOV UR13, 0x40000040 ;  /* 0x40000040000d7882 */ /* 0x000fe20000000000 */
[----:B------:R-:W-:Y:S01]  /*1f00*/  UMOV UR15, 0x40000040 ;  /* 0x40000040000f7882 */ /* 0x000fe20000000000 */
[----:B------:R-:W-:Y:S01]  /*1f10*/  UIADD3 UR16, UR40, 0x800, URZ ;  /* 0x0000080028107890 */ /* 0x000fe2000fffe03f */
[----:B---3--:R-:W-:Y:S01]  /*1f20*/  IMAD R3, R21, UR47, R6 ;  /* 0x0000002f15037c24 */ /* 0x008fe2000f8e0206 */
[----:B------:R-:W-:Y:S01]  /*1f30*/  UIADD3 UR18, UR39, 0x400, URZ ;  /* 0x0000040027127890 */ /* 0x000fe2000fffe03f */
[----:B------:R-:W-:Y:S01]  /*1f40*/  @!P1 PRMT R2, RZ, 0x654, R2 ;  /* 0x00000654ff029816 */ /* 0x000fe20000000002 */
[----:B------:R-:W-:Y:S01]  /*1f50*/  UMOV UR17, 0x40000040 ;  /* 0x4000004000117882 */ /* 0x000fe20000000000 */
[----:B------:R-:W-:Y:S01]  /*1f60*/  UMOV UR19, 0x40000040 ;  /* 0x4000004000137882 */ /* 0x000fe20000000000 */
[----:B------:R-:W-:Y:S01]  /*1f70*/  UIADD3 UR20, UR40, 0x802, URZ ;  /* 0x0000080228147890 */ /* 0x000fe2000fffe03f */
[----:B-1----:R-:W-:Y:S01]  /*1f80*/  IADD3 R5, R3, 0x1, -R0 ;  /* 0x0000000103057810 */ /* 0x002fe20007ffe800 */
[----:B------:R-:W-:Y:S01]  /*1f90*/  UIADD3 UR22, UR39, 0x402, URZ ;  /* 0x0000040227167890 */ /* 0x000fe2000fffe03f */
[----:B------:R-:W-:Y:S01]  /*1fa0*/  UMOV UR21, 0x40000040 ;  /* 0x4000004000157882 */ /* 0x000fe20000000000 */
[----:B------:R-:W-:Y:S01]  /*1fb0*/  UMOV UR23, 0x40000040 ;  /* 0x4000004000177882 */ /* 0x000fe20000000000 */
[----:B------:R-:W-:-:S02]  /*1fc0*/  UIADD3 UR24, UR40, 0x804, URZ ;  /* 0x0000080428187890 */ /* 0x000fc4000fffe03f */
[----:B------:R-:W-:Y:S01]  /*1fd0*/  UIADD3 UR26, UR39, 0x404, URZ ;  /* 0x00000404271a7890 */ /* 0x000fe2000fffe03f */
[----:B------:R-:W-:Y:S01]  /*1fe0*/  UMOV UR25, 0x40000040 ;  /* 0x4000004000197882 */ /* 0x000fe20000000000 */
[----:B------:R-:W-:Y:S01]  /*1ff0*/  UMOV UR27, 0x40000040 ;  /* 0x40000040001b7882 */ /* 0x000fe20000000000 */
[----:B------:R-:W-:Y:S02]  /*2000*/  UIADD3 UR28, UR40, 0x806, URZ ;  /* 0x00000806281c7890 */ /* 0x000fe4000fffe03f */
[----:B------:R-:W-:Y:S01]  /*2010*/  UIADD3 UR30, UR39, 0x406, URZ ;  /* 0x00000406271e7890 */ /* 0x000fe2000fffe03f */
[----:B------:R-:W-:Y:S01]  /*2020*/  UMOV UR29, 0x40000040 ;  /* 0x40000040001d7882 */ /* 0x000fe20000000000 */
[----:B------:R-:W-:Y:S01]  /*2030*/  UMOV UR31, 0x40000040 ;  /* 0x40000040001f7882 */ /* 0x000fe20000000000 */
[----:B------:R-:W-:Y:S02]  /*2040*/  UIADD3 UR32, UR40, 0xc00, URZ ;  /* 0x00000c0028207890 */ /* 0x000fe4000fffe03f */
        /* <DEDUP_REMOVED lines=11> */
[----:B------:R-:W-:Y:S01]  /*2100*/  UMOV UR57, 0x40000040 ;  /* 0x4000004000397882 */ /* 0x000fe20000000000 */
[----:B------:R-:W-:Y:S01]  /*2110*/  UMOV UR59, 0x40000040 ;  /* 0x40000040003b7882 */ /* 0x000fe20000000000 */
[----:B------:R-:W-:Y:S01]  /*2120*/  IMAD.U32 R9, RZ, RZ, UR57 ;  /* 0x00000039ff097e24 */ /* 0x000fe2000f8e00ff */
[----:B------:R-:W-:-:S02]  /*2130*/  WARPGROUP.DEPBAR.LE gsb0, 0x0 ;  /* 0x00008000000079c5 */ /* 0x000fc40000010000 */
[----:B------:R-:W-:-:S06]  /*2140*/  WARPGROUP.ARRIVE ;  /* 0x00000000000079c5 */ /* 0x000fcc0000000000 */
[----:B------:R-:W-:Y:S01]  /*2150*/  HGMMA.64x64x16.F32 R24, gdesc[UR8], R24, gsb0 ;  /* 0x00e00000081879f0 */ /* 0x000fe20008000818 */
[----:B------:R-:W-:Y:S01]  /*2160*/  UMOV UR8, UR4 ;  /* 0x0000000400087c82 */ /* 0x000fe20008000000 */
[----:B------:R-:W-:Y:S01]  /*2170*/  UMOV UR9, 0x40000040 ;  /* 0x4000004000097882 */ /* 0x000fe20000000000 */
[----:B------:R-:W-:Y:S01]  /*2180*/  UMOV UR10, UR5 ;  /* 0x00000005000a7c82 */ /* 0x000fe20008000000 */
[----:B------:R-:W-:Y:S01]  /*2190*/  UMOV UR11, 0x40000040 ;  /* 0x40000040000b7882 */ /* 0x000fe20000000000 */
[----:B------:R-:W-:Y:S01]  /*21a0*/  UIADD3 UR4, UR40, 0x6, URZ ;  /* 0x0000000628047890 */ /* 0x000fe2000fffe03f */
[----:B------:R-:W-:Y:S01]  /*21b0*/  MOV R14, UR8 ;  /* 0x00000008000e7c02 */ /* 0x000fe20008000f00 */
[----:B------:R-:W-:Y:S01]  /*21c0*/  UIADD3 UR5, UR39, 0x6, URZ ;  /* 0x0000000627057890 */ /* 0x000fe2000fffe03f */
[----:B------:R-:W-:Y:S01]  /*21d0*/  IMAD.U32 R15, RZ, RZ, UR9 ;  /* 0x00000009ff0f7e24 */ /* 0x000fe2000f8e00ff */
[----:B------:R-:W-:Y:S02]  /*21e0*/  WARPGROUP.DEPBAR.LE gsb0, 0x0 ;  /* 0x00008000000079c5 */ /* 0x000fe40000010000 */
[----:B------:R-:W-:-:S06]  /*21f0*/  WARPGROUP.ARRIVE ;  /* 0x00000000000079c5 */ /* 0x000fcc0000000000 */
[----:B------:R-:W-:Y:S01]  /*2200*/  HGMMA.64x64x16.F32 R24, gdesc[UR8], R24, gsb0 ;  /* 0x00e00000081879f0 */ /* 0x000fe20008000818 */
        /* <DEDUP_REMOVED lines=17> */
[----:B------:R-:W-:Y:S01]  /*2320*/  UMOV UR5, 0x40000040 ;  /* 0x4000004000057882 */ /* 0x000fe20000000000 */
[----:B------:R-:W-:Y:S01]  /*2330*/  IMAD.U32 R11, RZ, RZ, UR9 ;  /* 0x00000009ff0b7e24 */ /* 0x000fe2000f8e00ff */
[----:B------:R-:W-:Y:S02]  /*2340*/  WARPGROUP.DEPBAR.LE gsb0, 0x0 ;  /* 0x00008000000079c5 */ /* 0x000fe40000010000 */
[----:B------:R-:W-:-:S06]  /*2350*/  WARPGROUP.ARRIVE ;  /* 0x00000000000079c5 */ /* 0x000fcc0000000000 */
[----:B------:R-:W-:Y:S01]  /*2360*/  HGMMA.64x64x16.F32 R24, gdesc[UR8], R24, gsb0 ;  /* 0x00e00000081879f0 */ /* 0x000fe20008000818 */
[----:B------:R-:W-:Y:S02]  /*2370*/  UIADD3 UR8, UR40, 0x404, URZ ;  /* 0x0000040428087890 */ /* 0x000fe4000fffe03f */
[----:B------:R-:W-:Y:S01]  /*2380*/  UIADD3 UR10, UR39, 0x204, URZ ;  /* 0x00000204270a7890 */ /* 0x000fe2000fffe03f */
[----:B------:R-:W-:Y:S01]  /*2390*/  UMOV UR9, 0x40000040 ;  /* 0x4000004000097882 */ /* 0x000fe20000000000 */
[----:B------:R-:W-:Y:S01]  /*23a0*/  UMOV UR11, 0x40000040 ;  /* 0x40000040000b7882 */ /* 0x000fe20000000000 */
[----:B------:R-:W-:-:S07]  /*23b0*/  UIADD3 UR39, UR39, 0x606, URZ ;  /* 0x0000060627277890 */ /* 0x000fce000fffe03f */
[----:B------:R-:W-:Y:S01]  /*23c0*/  UMOV UR58, UR39 ;  /* 0x00000027003a7c82 */ /* 0x000fe20008000000 */
[----:B------:R-:W-:Y:S02]  /*23d0*/  WARPGROUP.DEPBAR.LE gsb0, 0x0 ;  /* 0x00008000000079c5 */ /* 0x000fe40000010000 */
[----:B------:R-:W-:-:S06]  /*23e0*/  WARPGROUP.ARRIVE ;  /* 0x00000000000079c5 */ /* 0x000fcc0000000000 */
[----:B------:R-:W-:Y:S01]  /*23f0*/  HGMMA.64x64x16.F32 R24, gdesc[UR4], R24, gsb0 ;  /* 0x00e00000041879f0 */ /* 0x000fe20008000818 */
[----:B------:R-:W-:-:S07]  /*2400*/  UIADD3 UR6, UR40, 0xc06, URZ ;  /* 0x00000c0628067890 */ /* 0x000fce000fffe03f */
[----:B------:R-:W-:Y:S01]  /*2410*/  UMOV UR56, UR6 ;  /* 0x0000000600387c82 */ /* 0x000fe20008000000 */
[----:B------:R-:W-:Y:S01]  /*2420*/  ULDC.64 UR6, c[0x0][0x9d8] ;  /* 0x0002760000067ab9 */ /* 0x000fe20000000a00 */
[----:B------:R-:W-:Y:S01]  /*2430*/  IMAD.U32 R8, RZ, RZ, UR56 ;  /* 0x00000038ff087e24 */ /* 0x000fe2000f8e00ff */
[----:B------:R-:W-:Y:S01]  /*2440*/  ULOP3.LUT UR45, URZ, UR7, URZ, 0x33, !UPT ;  /* 0x000000073f2d7292 */ /* 0x000fe2000f8e333f */
[----:B------:R-:W-:Y:S02]  /*2450*/  WARPGROUP.DEPBAR.LE gsb0, 0x0 ;  /* 0x00008000000079c5 */ /* 0x000fe40000010000 */
[----:B------:R-:W-:-:S06]  /*2460*/  WARPGROUP.ARRIVE ;  /* 0x00000000000079c5 */ /* 0x000fcc0000000000 */
[----:B------:R-:W-:Y:S01]  /*2470*/  HGMMA.64x64x16.F32 R24, gdesc[UR8], R24, gsb0 ;  /* 0x00e00000081879f0 */ /* 0x000fe20008000818 */
[----:B------:R-:W-:Y:S02]  /*2480*/  ULDC.64 UR10, c[0x0][0x9e0] ;  /* 0x00027800000a7ab9 */ /* 0x000fe40000000a00 */
[----:B------:R-:W-:-:S06]  /*2490*/  UISETP.GE.AND UP0, UPT, UR11, 0x1, UPT ;  /* 0x000000010b00788c */ /* 0x000fcc000bf06270 */
[----:B------:R-:W-:Y:S01]  /*24a0*/  PLOP3.LUT P2, PT, PT, PT, UP0, 0x40, 0x0 ;  /* 0x000000000000781c */ /* 0x000fe20003f4e808 */
[----:B------:R-:W-:Y:S02]  /*24b0*/  WARPGROUP.DEPBAR.LE gsb0, 0x0 ;  /* 0x00008000000079c5 */ /* 0x000fe40000010000 */
[----:B------:R-:W-:-:S06]  /*24c0*/  WARPGROUP.ARRIVE ;  /* 0x00000000000079c5 */ /* 0x000fcc0000000000 */
[----:B------:R-:W-:Y:S03]  /*24d0*/  HGMMA.64x64x16.F32 R24, gdesc[UR12], R24, gsb0 ;  /* 0x00e000000c1879f0 */ /* 0x000fe60008000818 */
        /* <DEDUP_REMOVED lines=25> */
[----:B------:R-:W-:Y:S01]  /*2670*/  FMUL.FTZ R24, R24, UR6 ;  /* 0x0000000618187c20 */ /* 0x000fe20008410000 */
        /* <DEDUP_REMOVED lines=29> */
[----:B------:R2:W-:Y:S01]  /*2850*/  @!P1 SYNCS.ARRIVE.TRANS64.RED.A1T0 RZ, [R2+URZ], RZ ;  /* 0x000000ff02ff99a7 */ /* 0x0005e2000810043f */
[----:B------:R-:W-:Y:S01]  /*2860*/  FMUL.FTZ R35, R35, UR6 ;  /* 0x0000000623237c20 */ /* 0x000fe20008410000 */
[----:B------:R-:W-:Y:S01]  /*2870*/  FMUL.FTZ R38, R38, UR6 ;  /* 0x0000000626267c20 */ /* 0x000fe20008410000 */
[----:B------:R-:W-:Y:S01]  /*2880*/  FMUL.FTZ R43, R43, UR6 ;  /* 0x000000062b2b7c20 */ /* 0x000fe20008410000 */
[----:B------:R-:W3:Y:S01]  /*2890*/  MUFU.TANH R25, R25 ;  /* 0x0000001900197308 */ /* 0x000ee20000002400 */
[----:B--2---:R-:W-:-:S02]  /*28a0*/  IMAD R2, R22, -0x2, R5 ;  /* 0xfffffffe16027824 */ /* 0x004fc400078e0205 */
[----:B------:R-:W-:-:S05]  /*28b0*/  VIADD R5, R209, UR42 ;  /* 0x0000002ad1057c36 */ /* 0x000fca0008000000 */
[----:B------:R-:W2:Y:S08]  /*28c0*/  MUFU.TANH R28, R28 ;  /* 0x0000001c001c7308 */ /* 0x000eb00000002400 */
[----:B------:R-:W4:Y:S08]  /*28d0*/  MUFU.TANH R29, R29 ;  /* 0x0000001d001d7308 */ /* 0x000f300000002400 */
[----:B------:R-:W1:Y:S08]  /*28e0*/  MUFU.TANH R31, R31 ;  /* 0x0000001f001f7308 */ /* 0x000e700000002400 */
        /* <DEDUP_REMOVED lines=24> */
[----:B------:R5:W1:Y:S08]  /*2a70*/  MUFU.TANH R26, R35 ;  /* 0x00000023001a7308 */ /* 0x000a700000002400 */
[----:B------:R3:W1:Y:S01]  /*2a80*/  MUFU.TANH R27, R38 ;  /* 0x00000026001b7308 */ /* 0x0006620000002400 */
[----:B-----5:R-:W-:-:S07]  /*2a90*/  IMAD R35, R22, -0x2, R3 ;  /* 0xfffffffe16237824 */ /* 0x020fce00078e0203 */
[----:B------:R5:W1:Y:S01]  /*2aa0*/  MUFU.TANH R30, R43 ;  /* 0x0000002b001e7308 */ /* 0x000a620000002400 */
[C---:B---3--:R-:W-:Y:S01]  /*2ab0*/  VIADD R38, R2.reuse, UR10 ;  /* 0x0000000a02267c36 */ /* 0x048fe20008000000 */
[----:B-----5:R-:W-:-:S04]  /*2ac0*/  IADD3 R43, R2, UR45, RZ ;  /* 0x0000002d022b7c10 */ /* 0x020fc8000fffe0ff */
[----:B------:R-:W-:Y:S01]  /*2ad0*/  VIADDMNMX R2, R5, R38, R35, PT ;  /* 0x0000002605027246 */ /* 0x000fe20003800123 */
[----:B------:R-:W-:Y:S01]  /*2ae0*/  IMAD.IADD R3, R43, 0x1, R5 ;  /* 0x000000012b037824 */ /* 0x000fe200078e0205 */
[----:B--2-4-:R-:W-:Y:S06]  /*2af0*/  @P2 BRA `(.L_x_903) ;  /* 0x00000000005c2947 */ /* 0x014fec0003800000 */
[----:B------:R-:W-:Y:S01]  /*2b00*/  IMAD R7, R21, UR47, R5 ;  /* 0x0000002f15077c24 */ /* 0x000fe2000f8e0205 */
[----:B------:R-:W-:Y:S03]  /*2b10*/  BSSY B0, `(.L_x_904) ;  /* 0x0000011000007945 */ /* 0x000fe60003800000 */
[----:B------:R-:W-:-:S05]  /*2b20*/  IMAD.IADD R7, R7, 0x1, -R0 ;  /* 0x0000000107077824 */ /* 0x000fca00078e0a00 */
[----:B------:R-:W-:-:S13]  /*2b30*/  ISETP.GT.AND P2, PT, R7, -0x1, PT ;  /* 0xffffffff0700780c */ /* 0x000fda0003f44270 */
[----:B------:R-:W-:Y:S05]  /*2b40*/  @P2 BRA `(.L_x_905) ;  /* 0x0000000000202947 */ /* 0x000fea0003800000 */
[----:B------:R-:W-:Y:S01]  /*2b50*/  UISETP.NE.AND UP1, UPT, UR11, 0x1, UPT ;  /* 0x000000010b00788c */ /* 0x000fe2000bf25270 */
[----:B------:R-:W-:-:S05]  /*2b60*/  LOP3.LUT R7, RZ, R7, RZ, 0x33, !PT ;  /* 0x00000007ff077212 */ /* 0x000fca00078e33ff */
[----:B------:R-:W-:-:S05]  /*2b70*/  PLOP3.LUT P2, PT, PT, PT, UP1, 0x80, 0x0 ;  /* 0x000000000000781c */ /* 0x000fca0003f4f018 */
[----:B------:R-:W-:-:S08]  /*2b80*/  @UP1 ULDC.64 UR6, c[0x0][0x9e8] ;  /* 0x00027a0000061ab9 */ /* 0x000fd00000000a00 */
[----:B------:R-:W-:-:S05]  /*2b90*/  @P2 IMAD.HI.U32 R57, R7, UR6, RZ ;  /* 0x0000000607392c27 */ /* 0x000fca000f8e00ff */
[----:B------:R-:W-:-:S04]  /*2ba0*/  @P2 SHF.R.U32.HI R7, RZ, UR7, R57 ;  /* 0x00000007ff072c19 */ /* 0x000fc80008011639 */
[----:B------:R-:W-:Y:S01]  /*2bb0*/  LOP3.LUT R7, RZ, R7, RZ, 0x33, !PT ;  /* 0x00000007ff077212 */ /* 0x000fe200078e33ff */
[----:B------:R-:W-:Y:S06]  /*2bc0*/  BRA `(.L_x_906) ;  /* 0x0000000000147947 */ /* 0x000fec0003800000 */
.L_x_905:
[----:B------:R-:W-:-:S06]  /*2bd0*/  UISETP.NE.AND UP1, UPT, UR11, 0x1, UPT ;  /* 0x000000010b00788c */ /* 0x000fcc000bf25270 */
[----:B------:R-:W-:-:S05]  /*2be0*/  PLOP3.LUT P2, PT, PT, PT, UP1, 0x80, 0x0 ;  /* 0x000000000000781c */ /* 0x000fca0003f4f018 */
[----:B------:R-:W-:-:S08]  /*2bf0*/  @UP1 ULDC.64 UR6, c[0x0][0x9e8] ;  /* 0x00027a0000061ab9 */ /* 0x000fd00000000a00 */
[----:B------:R-:W-:-:S05]  /*2c00*/  @P2 IMAD.HI.U32 R57, R7, UR6, RZ ;  /* 0x0000000607392c27 */ /* 0x000fca000f8e00ff */
[----:B------:R-:W-:-:S07]  /*2c10*/  @P2 SHF.R.U32.HI R7, RZ, UR7, R57 ;  /* 0x00000007ff072c19 */ /* 0x000fce0008011639 */
.L_x_906:
[----:B------:R-:W-:Y:S05]  /*2c20*/  BSYNC B0 ;  /* 0x0000000000007941 */ /* 0x000fea0003800000 */
.L_x_904:
[----:B------:R-:W-:-:S04]  /*2c30*/  IMAD R7, R7, UR11, -R4 ;  /* 0x0000000b07077c24 */ /* 0x000fc8000f8e0a04 */
[----:B------:R-:W-:-:S05]  /*2c40*/  IMAD R7, R22, -0x2, R7 ;  /* 0xfffffffe16077824 */ /* 0x000fca00078e0207 */
[----:B------:R-:W-:Y:S02]  /*2c50*/  VIMNMX R3, R3, R7, !PT ;  /* 0x0000000703037248 */ /* 0x000fe40007fe0100 */
[----:B------:R-:W-:-:S07]  /*2c60*/  VIADDMNMX R2, R7, UR11, R2, PT ;  /* 0x0000000b07027c46 */ /* 0x000fce000b800102 */
.L_x_903:
[C---:B------:R-:W-:Y:S02]  /*2c70*/  ISETP.GE.AND P2, PT, R6.reuse, 0x2, PT ;  /* 0x000000020600780c */ /* 0x040fe40003f46270 */
[C---:B------:R-:W-:Y:S02]  /*2c80*/  ISETP.GE.AND P6, PT, R6.reuse, 0xa, PT ;  /* 0x0000000a0600780c */ /* 0x040fe40003fc6270 */
[----:B------:R-:W-:Y:S02]  /*2c90*/  ISETP.GT.AND P4, PT, R3, 0x1, !P2 ;  /* 0x000000010300780c */ /* 0x000fe40005784270 */
[----:B------:R-:W-:Y:S02]  /*2ca0*/  ISETP.GE.AND P3, PT, R6, 0x9, PT ;  /* 0x000000090600780c */ /* 0x000fe40003f66270 */
[----:B------:R-:W-:Y:S02]  /*2cb0*/  ISETP.LT.OR P4, PT, R2, 0x2, P4 ;  /* 0x000000020200780c */ /* 0x000fe40002781670 */
[----:B------:R-:W-:-:S02]  /*2cc0*/  P2R R58, PR, RZ, 0x40 ;  /* 0x00000040ff3a7803 */ /* 0x000fc40000000000 */
[----:B------:R-:W-:Y:S02]  /*2cd0*/  FSEL R57, R25, -INF , !P4 ;  /* 0xff80000019397808 */ /* 0x000fe40006000000 */
[C---:B------:R-:W-:Y:S02]  /*2ce0*/  ISETP.GT.AND P4, PT, R3.reuse, 0x9, !P6 ;  /* 0x000000090300780c */ /* 0x040fe40007784270 */
[----:B------:R-:W-:Y:S02]  /*2cf0*/  ISETP.GT.AND P5, PT, R3, 0x8, !P3 ;  /* 0x000000080300780c */ /* 0x000fe40005fa4270 */
[----:B------:R-:W-:Y:S02]  /*2d00*/  ISETP.LT.OR P4, PT, R2, 0xa, P4 ;  /* 0x0000000a0200780c */ /* 0x000fe40002781670 */
[----:B------:R-:W-:Y:S02]  /*2d10*/  ISETP.GE.AND P6, PT, R6, 0x11, PT ;  /* 0x000000110600780c */ /* 0x000fe40003fc6270 */
[----:B------:R-:W-:-:S02]  /*2d20*/  FSEL R61, R29, -INF , !P4 ;  /* 0xff8000001d3d7808 */ /* 0x000fc40006000000 */
[----:B------:R-:W-:Y:S02]  /*2d30*/  ISETP.LT.OR P5, PT, R2, 0x9, P5 ;  /* 0x000000090200780c */ /* 0x000fe40002fa1670 */
[----:B------:R-:W-:Y:S02]  /*2d40*/  ISETP.GT.AND P4, PT, R3, 0x10, !P6 ;  /* 0x000000100300780c */ /* 0x000fe40007784270 */
[----:B------:R-:W-:Y:S02]  /*2d50*/  FSEL R59, R28, -INF , !P5 ;  /* 0xff8000001c3b7808 */ /* 0x000fe40006800000 */
[----:B------:R-:W-:Y:S02]  /*2d60*/  ISETP.LT.OR P4, PT, R2, 0x11, P4 ;  /* 0x000000110200780c */ /* 0x000fe40002781670 */
[----:B------:R-:W-:Y:S02]  /*2d70*/  ISETP.GE.AND P5, PT, R6, 0x12, PT ;  /* 0x000000120600780c */ /* 0x000fe40003fa6270 */
[----:B-1----:R-:W-:-:S02]  /*2d80*/  FSEL R63, R32, -INF , !P4 ;  /* 0xff800000203f7808 */ /* 0x002fc40006000000 */
[----:B------:R-:W-:Y:S02]  /*2d90*/  ISETP.GT.AND P4, PT, R3, 0x11, !P5 ;  /* 0x000000110300780c */ /* 0x000fe40006f84270 */
[----:B------:R-:W-:Y:S02]  /*2da0*/  P2R R29, PR, RZ, 0x20 ;  /* 0x00000020ff1d7803 */ /* 0x000fe40000000000 */
[----:B------:R-:W-:Y:S02]  /*2db0*/  ISETP.LT.OR P4, PT, R2, 0x12, P4 ;  /* 0x000000120200780c */ /* 0x000fe40002781670 */
[----:B------:R-:W-:Y:S02]  /*2dc0*/  ISETP.GE.AND P5, PT, R6, 0x19, PT ;  /* 0x000000190600780c */ /* 0x000fe40003fa6270 */
[----:B------:R-:W-:Y:S02]  /*2dd0*/  FSEL R65, R33, -INF , !P4 ;  /* 0xff80000021417808 */ /* 0x000fe40006000000 */
[----:B------:R-:W-:-:S02]  /*2de0*/  ISETP.GT.AND P4, PT, R3, 0x18, !P5 ;  /* 0x000000180300780c */ /* 0x000fc40006f84270 */
[----:B------:R-:W-:Y:S02]  /*2df0*/  P2R R32, PR, RZ, 0x20 ;  /* 0x00000020ff207803 */ /* 0x000fe40000000000 */
[----:B------:R-:W-:Y:S02]  /*2e00*/  ISETP.LT.OR P4, PT, R2, 0x19, P4 ;  /* 0x000000190200780c */ /* 0x000fe40002781670 */
[----:B------:R-:W-:Y:S02]  /*2e10*/  ISETP.GE.AND P5, PT, R6, 0x1a, PT ;  /* 0x0000001a0600780c */ /* 0x000fe40003fa6270 */
[----:B------:R-:W-:Y:S02]  /*2e20*/  FSEL R67, R36, -INF , !P4 ;  /* 0xff80000024437808 */ /* 0x000fe40006000000 */
[----:B------:R-:W-:Y:S02]  /*2e30*/  ISETP.GT.AND P4, PT, R3, 0x19, !P5 ;  /* 0x000000190300780c */ /* 0x000fe40006f84270 */
[----:B------:R-:W-:-:S02]  /*2e40*/  P2R R33, PR, RZ, 0x20 ;  /* 0x00000020ff217803 */ /* 0x000fc40000000000 */
[----:B------:R-:W-:Y:S02]  /*2e50*/  ISETP.LT.OR P4, PT, R2, 0x1a, P4 ;  /* 0x0000001a0200780c */ /* 0x000fe40002781670 */
[----:B------:R-:W-:Y:S02]  /*2e60*/  ISETP.GE.AND P5, PT, R6, 0x21, PT ;  /* 0x000000210600780c */ /* 0x000fe40003fa6270 */
[----:B------:R-:W-:Y:S02]  /*2e70*/  FSEL R69, R37, -INF , !P4 ;  /* 0xff80000025457808 */ /* 0x000fe40006000000 */
[----:B------:R-:W-:Y:S02]  /*2e80*/  ISETP.GT.AND P4, PT, R3, 0x20, !P5 ;  /* 0x000000200300780c */ /* 0x000fe40006f84270 */
[----:B------:R-:W-:Y:S02]  /*2e90*/  P2R R36, PR, RZ, 0x20 ;  /* 0x00000020ff247803 */ /* 0x000fe40000000000 */
[----:B------:R-:W-:-:S02]  /*2ea0*/  ISETP.LT.OR P4, PT, R2, 0x21, P4 ;  /* 0x000000210200780c */ /* 0x000fc40002781670 */
[----:B------:R-:W-:Y:S02]  /*2eb0*/  ISETP.GE.AND P5, PT, R6, 0x22, PT ;  /* 0x000000220600780c */ /* 0x000fe40003fa6270 */
[----:B------:R-:W-:Y:S02]  /*2ec0*/  FSEL R71, R40, -INF , !P4 ;  /* 0xff80000028477808 */ /* 0x000fe40006000000 */
[----:B------:R-:W-:Y:S02]  /*2ed0*/  ISETP.GT.AND P4, PT, R3, 0x21, !P5 ;  /* 0x000000210300780c */ /* 0x000fe40006f84270 */
[----:B------:R-:W-:Y:S02]  /*2ee0*/  P2R R40, PR, RZ, 0x20 ;  /* 0x00000020ff287803 */ /* 0x000fe40000000000 */
[----:B------:R-:W-:Y:S02]  /*2ef0*/  ISETP.LT.OR P4, PT, R2, 0x22, P4 ;  /* 0x000000220200780c */ /* 0x000fe40002781670 */
[----:B------:R-:W-:-:S02]  /*2f00*/  ISETP.GE.AND P5, PT, R6, 0x29, PT ;  /* 0x000000290600780c */ /* 0x000fc40003fa6270 */
[----:B------:R-:W-:Y:S02]  /*2f10*/  FSEL R73, R41, -INF , !P4 ;  /* 0xff80000029497808 */ /* 0x000fe40006000000 */
[----:B------:R-:W-:Y:S02]  /*2f20*/  ISETP.GT.AND P4, PT, R3, 0x28, !P5 ;  /* 0x000000280300780c */ /* 0x000fe40006f84270 */
[----:B------:R-:W-:Y:S02]  /*2f30*/  P2R R41, PR, RZ, 0x20 ;  /* 0x00000020ff297803 */ /* 0x000fe40000000000 */
[----:B------:R-:W-:Y:S02]  /*2f40*/  ISETP.LT.OR P4, PT, R2, 0x29, P4 ;  /* 0x000000290200780c */ /* 0x000fe40002781670 */
[----:B------:R-:W-:Y:S02]  /*2f50*/  ISETP.GE.AND P5, PT, R6, 0x2a, PT ;  /* 0x0000002a0600780c */ /* 0x000fe40003fa6270 */
[----:B------:R-:W-:-:S02]  /*2f60*/  FSEL R75, R44, -INF , !P4 ;  /* 0xff8000002c4b7808 */ /* 0x000fc40006000000 */
        /* <DEDUP_REMOVED lines=8> */
[----:B------:R-:W-:Y:S02]  /*2ff0*/  P2R R28, PR, RZ, 0x40 ;  /* 0x00000040ff1c7803 */ /* 0x000fe40000000000 */
[----:B------:R-:W-:Y:S02]  /*3000*/  FSEL R79, R48, -INF , !P4 ;  /* 0xff800000304f7808 */ /* 0x000fe40006000000 */
[----:B------:R-:W-:-:S04]  /*3010*/  ISETP.GE.AND P4, PT, R6, 0x32, PT ;  /* 0x000000320600780c */ /* 0x000fc80003f86270 */
[----:B------:R-:W-:-:S04]  /*3020*/  ISETP.GT.AND P5, PT, R3, 0x31, !P4 ;  /* 0x000000310300780c */ /* 0x000fc800067a4270 */
[----:B------:R-:W-:-:S04]  /*3030*/  ISETP.LT.OR P5, PT, R2, 0x32, P5 ;  /* 0x000000320200780c */ /* 0x000fc80002fa1670 */
[----:B------:R-:W-:Y:S02]  /*3040*/  FSEL R81, R49, -INF , !P5 ;  /* 0xff80000031517808 */ /* 0x000fe40006800000 */
[----:B------:R-:W-:-:S04]  /*3050*/  ISETP.GE.AND P5, PT, R6, 0x39, PT ;  /* 0x000000390600780c */ /* 0x000fc80003fa6270 */
[----:B------:R-:W-:-:S04]  /*3060*/  ISETP.GT.AND P6, PT, R3, 0x38, !P5 ;  /* 0x000000380300780c */ /* 0x000fc80006fc4270 */
[----:B------:R-:W-:-:S04]  /*3070*/  ISETP.LT.OR P6, PT, R2, 0x39, P6 ;  /* 0x000000390200780c */ /* 0x000fc800037c1670 */
[----:B------:R-:W-:Y:S02]  /*3080*/  FSEL R83, R52, -INF , !P6 ;  /* 0xff80000034537808 */ /* 0x000fe40007000000 */
[----:B------:R-:W-:-:S04]  /*3090*/  ISETP.GE.AND P6, PT, R6, 0x1, PT ;  /* 0x000000010600780c */ /* 0x000fc80003fc6270 */
[----:B------:R-:W-:Y:S02]  /*30a0*/  P2R R25, PR, RZ, 0x40 ;  /* 0x00000040ff197803 */ /* 0x000fe40000000000 */
[----:B------:R-:W-:-:S04]  /*30b0*/  ISETP.GT.AND P6, PT, R3, RZ, !P6 ;  /* 0x000000ff0300720c */ /* 0x000fc800077c4270 */
[----:B------:R-:W-:-:S04]  /*30c0*/  ISETP.LT.OR P6, PT, R2, 0x1, P6 ;  /* 0x000000010200780c */ /* 0x000fc800037c1670 */
[----:B------:R-:W-:Y:S02]  /*30d0*/  FSEL R37, R24, -INF , !P6 ;  /* 0xff80000018257808 */ /* 0x000fe40007000000 */
[----:B------:R-:W-:Y:S01]  /*30e0*/  ISETP.GE.AND P6, PT, R6, 0x3a, PT ;  /* 0x0000003a0600780c */ /* 0x000fe20003fc6270 */
[----:B------:R-:W-:-:S03]  /*30f0*/  VIADD R6, R5, 0x8 ;  /* 0x0000000805067836 */ /* 0x000fc60000000000 */
[----:B------:R-:W-:Y:S02]  /*3100*/  P2R R48, PR, RZ, 0x40 ;  /* 0x00000040ff307803 */ /* 0x000fe40000000000 */
[----:B------:R-:W-:Y:S02]  /*3110*/  ISETP.GT.AND P6, PT, R3, 0x39, !P6 ;  /* 0x000000390300780c */ /* 0x000fe400077c4270 */
[----:B------:R-:W-:Y:S02]  /*3120*/  IADD3 R3, R43, R6, RZ ;  /* 0x000000062b037210 */ /* 0x000fe40007ffe0ff */
[----:B------:R-:W-:Y:S02]  /*3130*/  ISETP.LT.OR P6, PT, R2, 0x3a, P6 ;  /* 0x0000003a0200780c */ /* 0x000fe400037c1670 */
[----:B------:R-:W-:Y:S02]  /*3140*/  VIADDMNMX R2, R6, R38, R35, PT ;  /* 0x0000002606027246 */ /* 0x000fe40003800123 */
[----:B------:R-:W-:-:S02]  /*3150*/  FSEL R53, R53, -INF , !P6 ;  /* 0xff80000035357808 */ /* 0x000fc40007000000 */
[----:B------:R-:W-:-:S13]  /*3160*/  PLOP3.LUT P6, PT, PT, PT, UP0, 0x40, 0x0 ;  /* 0x000000000000781c */ /* 0x000fda0003fce808 */
[----:B------:R-:W-:Y:S05]  /*3170*/  @P6 BRA `(.L_x_907) ;  /* 0x0000000000646947 */ /* 0x000fea0003800000 */
        /* <DEDUP_REMOVED lines=9> */
[----:B------:R-:W-:Y:S01]  /*3210*/  @P6 IMAD.HI.U32 R24, R7, UR6, RZ ;  /* 0x0000000607186c27 */ /* 0x000fe2000f8e00ff */
[----:B------:R-:W-:-:S13]  /*3220*/  PLOP3.LUT P6, PT, PT, PT, UP1, 0x80, 0x0 ;  /* 0x000000000000781c */ /* 0x000fda0003fcf018 */
[----:B------:R-:W-:-:S04]  /*3230*/  @P6 SHF.R.U32.HI R7, RZ, UR7, R24 ;  /* 0x00000007ff076c19 */ /* 0x000fc80008011618 */
[----:B------:R-:W-:Y:S01]  /*3240*/  LOP3.LUT R7, RZ, R7, RZ, 0x33, !PT ;  /* 0x00000007ff077212 */ /* 0x000fe200078e33ff */
[----:B------:R-:W-:Y:S06]  /*3250*/  BRA `(.L_x_910) ;  /* 0x0000000000187947 */ /* 0x000fec0003800000 */
.L_x_909:
[----:B------:R-:W-:-:S06]  /*3260*/  UISETP.NE.AND UP1, UPT, UR11, 0x1, UPT ;  /* 0x000000010b00788c */ /* 0x000fcc000bf25270 */
[----:B------:R-:W-:-:S05]  /*3270*/  PLOP3.LUT P6, PT, PT, PT, UP1, 0x80, 0x0 ;  /* 0x000000000000781c */ /* 0x000fca0003fcf018 */
[----:B------:R-:W-:-:S08]  /*3280*/  @UP1 ULDC.64 UR6, c[0x0][0x9e8] ;  /* 0x00027a0000061ab9 */ /* 0x000fd00000000a00 */
[----:B------:R-:W-:Y:S01]  /*3290*/  @P6 IMAD.HI.U32 R24, R7, UR6, RZ ;  /* 0x0000000607186c27 */ /* 0x000fe2000f8e00ff */
[----:B------:R-:W-:-:S13]  /*32a0*/  PLOP3.LUT P6, PT, PT, PT, UP1, 0x80, 0x0 ;  /* 0x000000000000781c */ /* 0x000fda0003fcf018 */
[----:B------:R-:W-:-:S07]  /*32b0*/  @P6 SHF.R.U32.HI R7, RZ, UR7, R24 ;  /* 0x00000007ff076c19 */ /* 0x000fce0008011618 */
.L_x_910:
[----:B------:R-:W-:Y:S05]  /*32c0*/  BSYNC B0 ;  /* 0x0000000000007941 */ /* 0x000fea0003800000 */
.L_x_908:
[----:B------:R-:W-:-:S04]  /*32d0*/  IMAD R7, R7, UR11, -R4 ;  /* 0x0000000b07077c24 */ /* 0x000fc8000f8e0a04 */
[----:B------:R-:W-:-:S05]  /*32e0*/  IMAD R7, R22, -0x2, R7 ;  /* 0xfffffffe16077824 */ /* 0x000fca00078e0207 */
[----:B------:R-:W-:Y:S02]  /*32f0*/  VIMNMX R3, R3, R7, !PT ;  /* 0x0000000703037248 */ /* 0x000fe40007fe0100 */
[----:B------:R-:W-:-:S07]  /*3300*/  VIADDMNMX R2, R7, UR11, R2, PT ;  /* 0x0000000b07027c46 */ /* 0x000fce000b800102 */
.L_x_907:
[----:B------:R-:W-:Y:S01]  /*3310*/  ISETP.GT.AND P2, PT, R3, 0x1, !P2 ;  /* 0x000000010300780c */ /* 0x000fe20005744270 */
[----:B------:R-:W-:Y:S01]  /*3320*/  ULDC UR6, c[0x0][0x988] ;  /* 0x0002620000067ab9 */ /* 0x000fe20000000800 */
[----:B------:R-:W-:Y:S01]  /*3330*/  FMNMX.FTZ R4, R37, R57, !PT ;  /* 0x0000003925047209 */ /* 0x000fe20007810000 */
[----:B------:R-:W-:Y:S01]  /*3340*/  IMAD R21, R21, UR47, -R0 ;  /* 0x0000002f15157c24 */ /* 0x000fe2000f8e0a00 */
[----:B------:R-:W-:Y:S02]  /*3350*/  ISETP.LT.OR P2, PT, R2, 0x2, P2 ;  /* 0x000000020200780c */ /* 0x000fe40001741670 */
[----:B------:R-:W-:Y:S02]  /*3360*/  ISETP.NE.AND P6, PT, R25, RZ, PT ;  /* 0x000000ff1900720c */ /* 0x000fe40003fc5270 */
[----:B------:R-:W-:Y:S02]  /*3370*/  FSEL R20, R20, -INF , !P2 ;  /* 0xff80000014147808 */ /* 0x000fe40005000000 */
[----:B------:R-:W-:-:S02]  /*3380*/  ISETP.NE.AND P2, PT, R58, RZ, PT ;  /* 0x000000ff3a00720c */ /* 0x000fc40003f45270 */
[----:B------:R-:W-:Y:S02]  /*3390*/  FMNMX.FTZ R4, R59, R4, !PT ;  /* 0x000000043b047209 */ /* 0x000fe40007810000 */
[----:B------:R-:W-:Y:S02]  /*33a0*/  ISETP.GT.AND P2, PT, R3, 0x9, !P2 ;  /* 0x000000090300780c */ /* 0x000fe40005744270 */
[----:B------:R-:W-:Y:S02]  /*33b0*/  FMNMX.FTZ R4, R61, R4, !PT ;  /* 0x000000043d047209 */ /* 0x000fe40007810000 */
[----:B------:R-:W-:Y:S02]  /*33c0*/  ISETP.LT.OR P2, PT, R2, 0xa, P2 ;  /* 0x0000000a0200780c */ /* 0x000fe40001741670 */
[----:B------:R-:W-:Y:S02]  /*33d0*/  FMNMX.FTZ R4, R63, R4, !PT ;  /* 0x000000043f047209 */ /* 0x000fe40007810000 */
[----:B------:R-:W-:-:S02]  /*33e0*/  FSEL R24, R31, -INF , !P2 ;  /* 0xff8000001f187808 */ /* 0x000fc40005000000 */
[----:B------:R-:W-:Y:S02]  /*33f0*/  ISETP.NE.AND P2, PT, R28, RZ, PT ;  /* 0x000000ff1c00720c */ /* 0x000fe40003f45270 */
[----:B------:R-:W-:Y:S02]  /*3400*/  FMNMX.FTZ R4, R65, R4, !PT ;  /* 0x0000000441047209 */ /* 0x000fe40007810000 */
[----:B------:R-:W-:Y:S02]  /*3410*/  ISETP.GT.AND P2, PT, R3, 0x10, !P2 ;  /* 0x000000100300780c */ /* 0x000fe40005744270 */
[----:B------:R-:W-:Y:S02]  /*3420*/  FMNMX.FTZ R4, R67, R4, !PT ;  /* 0x0000000443047209 */ /* 0x000fe40007810000 */
[----:B------:R-:W-:Y:S02]  /*3430*/  ISETP.LT.OR P2, PT, R2, 0x11, P2 ;  /* 0x000000110200780c */ /* 0x000fe40001741670 */
[----:B------:R-:W-:-:S02]  /*3440*/  FMNMX.FTZ R4, R69, R4, !PT ;  /* 0x0000000445047209 */ /* 0x000fc40007810000 */
[----:B------:R-:W-:Y:S02]  /*3450*/  FSEL R25, R34, -INF , !P2 ;  /* 0xff80000022197808 */ /* 0x000fe40005000000 */
[----:B------:R-:W-:Y:S02]  /*3460*/  ISETP.NE.AND P2, PT, R29, RZ, PT ;  /* 0x000000ff1d00720c */ /* 0x000fe40003f45270 */
[----:B------:R-:W-:Y:S02]  /*3470*/  FMNMX.FTZ R4, R71, R4, !PT ;  /* 0x0000000447047209 */ /* 0x000fe40007810000 */
[----:B------:R-:W-:Y:S02]  /*3480*/  ISETP.GT.AND P2, PT, R3, 0x11, !P2 ;  /* 0x000000110300780c */ /* 0x000fe40005744270 */
[----:B------:R-:W-:Y:S02]  /*3490*/  FMNMX.FTZ R4, R73, R4, !PT ;  /* 0x0000000449047209 */ /* 0x000fe40007810000 */
[----:B------:R-:W-:-:S02]  /*34a0*/  ISETP.LT.OR P2, PT, R2, 0x12, P2 ;  /* 0x000000120200780c */ /* 0x000fc40001741670 */
[----:B------:R-:W-:Y:S02]  /*34b0*/  FMNMX.FTZ R4, R75, R4, !PT ;  /* 0x000000044b047209 */ /* 0x000fe40007810000 */
[----:B------:R-:W-:Y:S02]  /*34c0*/  FSEL R26, R26, -INF , !P2 ;  /* 0xff8000001a1a7808 */ /* 0x000fe40005000000 */
[----:B------:R-:W-:Y:S02]  /*34d0*/  ISETP.NE.AND P2, PT, R32, RZ, PT ;  /* 0x000000ff2000720c */ /* 0x000fe40003f45270 */
[----:B------:R-:W-:Y:S02]  /*34e0*/  FMNMX.FTZ R4, R77, R4, !PT ;  /* 0x000000044d047209 */ /* 0x000fe40007810000 */
[----:B------:R-:W-:Y:S02]  /*34f0*/  ISETP.GT.AND P2, PT, R3, 0x18, !P2 ;  /* 0x000000180300780c */ /* 0x000fe40005744270 */
[----:B------:R-:W-:-:S02]  /*3500*/  FMNMX.FTZ R4, R79, R4, !PT ;  /* 0x000000044f047209 */ /* 0x000fc40007810000 */
[----:B------:R-:W-:Y:S02]  /*3510*/  ISETP.LT.OR P2, PT, R2, 0x19, P2 ;  /* 0x000000190200780c */ /* 0x000fe40001741670 */
[----:B------:R-:W-:Y:S02]  /*3520*/  FMNMX.FTZ R4, R81, R4, !PT ;  /* 0x0000000451047209 */ /* 0x000fe40007810000 */
[----:B------:R-:W-:Y:S02]  /*3530*/  FSEL R27, R27, -INF , !P2 ;  /* 0xff8000001b1b7808 */ /* 0x000fe40005000000 */
[----:B------:R-:W-:Y:S02]  /*3540*/  ISETP.NE.AND P2, PT, R33, RZ, PT ;  /* 0x000000ff2100720c */ /* 0x000fe40003f45270 */
[----:B------:R-:W-:Y:S02]  /*3550*/  FMNMX.FTZ R4, R83, R4, !PT ;  /* 0x0000000453047209 */ /* 0x000fe40007810000 */
[----:B------:R-:W-:-:S02]  /*3560*/  ISETP.GT.AND P2, PT, R3, 0x19, !P2 ;  /* 0x000000190300780c */ /* 0x000fc40005744270 */
[----:B------:R-:W-:Y:S02]  /*3570*/  ISETP.GT.AND P3, PT, R3, 0x8, !P3 ;  /* 0x000000080300780c */ /* 0x000fe40005f64270 */
[----:B------:R-:W-:Y:S02]  /*3580*/  ISETP.LT.OR P2, PT, R2, 0x1a, P2 ;  /* 0x0000001a0200780c */ /* 0x000fe40001741670 */
[----:B------:R-:W-:Y:S02]  /*3590*/  FMNMX.FTZ R34, R53, R4, !PT ;  /* 0x0000000435227209 */ /* 0x000fe40007810000 */
[----:B------:R-:W-:Y:S02]  /*35a0*/  FSEL R28, R39, -INF , !P2 ;  /* 0xff800000271c7808 */ /* 0x000fe40005000000 */
[----:B------:R-:W-:Y:S01]  /*35b0*/  ISETP.NE.AND P2, PT, R36, RZ, PT ;  /* 0x000000ff2400720c */ /* 0x000fe20003f45270 */
[----:B------:R-:W1:Y:S01]  /*35c0*/  SHFL.BFLY PT, R33, R34, 0x2, 0x1f ;  /* 0x0c401f0022217f89 */ /* 0x000e6200000e0000 */
[----:B------:R-:W-:-:S02]  /*35d0*/  ISETP.LT.OR P3, PT, R2, 0x9, P3 ;  /* 0x000000090200780c */ /* 0x000fc40001f61670 */
[----:B------:R-:W-:Y:S02]  /*35e0*/  ISETP.GT.AND P2, PT, R3, 0x20, !P2 ;  /* 0x000000200300780c */ /* 0x000fe40005744270 */
[----:B------:R-:W-:Y:S02]  /*35f0*/  FSEL R23, R23, -INF , !P3 ;  /* 0xff80000017177808 */ /* 0x000fe40005800000 */
[----:B------:R-:W-:Y:S02]  /*3600*/  ISETP.LT.OR P2, PT, R2, 0x21, P2 ;  /* 0x000000210200780c */ /* 0x000fe40001741670 */
[----:B------:R-:W-:Y:S02]  /*3610*/  ISETP.NE.AND P3, PT, R41, RZ, PT ;  /* 0x000000ff2900720c */ /* 0x000fe40003f65270 */
[----:B------:R-:W-:Y:S02]  /*3620*/  FSEL R29, R42, -INF , !P2 ;  /* 0xff8000002a1d7808 */ /* 0x000fe40005000000 */
[----:B------:R-:W-:-:S02]  /*3630*/  ISETP.NE.AND P2, PT, R40, RZ, PT ;  /* 0x000000ff2800720c */ /* 0x000fc40003f45270 */
[C---:B------:R-:W-:Y:S02]  /*3640*/  ISETP.GT.AND P4, PT, R3.reuse, 0x31, !P4 ;  /* 0x000000310300780c */ /* 0x040fe40006784270 */
[C---:B------:R-:W-:Y:S02]  /*3650*/  ISETP.GT.AND P2, PT, R3.reuse, 0x21, !P2 ;  /* 0x000000210300780c */ /* 0x040fe40005744270 */
[----:B------:R-:W-:Y:S02]  /*3660*/  ISETP.GT.AND P5, PT, R3, 0x38, !P5 ;  /* 0x000000380300780c */ /* 0x000fe40006fa4270 */
[C---:B------:R-:W-:Y:S02]  /*3670*/  ISETP.LT.OR P2, PT, R2.reuse, 0x22, P2 ;  /* 0x000000220200780c */ /* 0x040fe40001741670 */
[----:B------:R-:W-:Y:S02]  /*3680*/  ISETP.LT.OR P4, PT, R2, 0x32, P4 ;  /* 0x000000320200780c */ /* 0x000fe40002781670 */
[----:B------:R-:W-:-:S02]  /*3690*/  FSEL R30, R30, -INF , !P2 ;  /* 0xff8000001e1e7808 */ /* 0x000fc40005000000 */
[----:B------:R-:W-:Y:S02]  /*36a0*/  ISETP.GT.AND P2, PT, R3, 0x28, !P3 ;  /* 0x000000280300780c */ /* 0x000fe40005f44270 */
[----:B-1----:R-:W-:Y:S02]  /*36b0*/  FMNMX.FTZ R35, R34, R33, !PT ;  /* 0x0000002122237209 */ /* 0x002fe40007810000 */
[----:B------:R-:W-:Y:S02]  /*36c0*/  ISETP.LT.OR P2, PT, R2, 0x29, P2 ;  /* 0x000000290200780c */ /* 0x000fe40001741670 */
[----:B------:R-:W-:Y:S01]  /*36d0*/  ISETP.NE.AND P3, PT, R45, RZ, PT ;  /* 0x000000ff2d00720c */ /* 0x000fe20003f65270 */
[----:B------:R-:W1:Y:S01]  /*36e0*/  SHFL.BFLY PT, R36, R35, 0x1, 0x1f ;  /* 0x0c201f0023247f89 */ /* 0x000e6200000e0000 */
[----:B------:R-:W-:Y:S02]  /*36f0*/  FSEL R31, R46, -INF , !P2 ;  /* 0xff8000002e1f7808 */ /* 0x000fe40005000000 */
[----:B------:R-:W-:-:S02]  /*3700*/  ISETP.GT.AND P2, PT, R3, RZ, !P6 ;  /* 0x000000ff0300720c */ /* 0x000fc40007744270 */
[----:B------:R-:W-:Y:S02]  /*3710*/  ISETP.NE.AND P6, PT, R48, RZ, PT ;  /* 0x000000ff3000720c */ /* 0x000fe40003fc5270 */
[----:B------:R-:W-:Y:S02]  /*3720*/  ISETP.LT.OR P2, PT, R2, 0x1, P2 ;  /* 0x000000010200780c */ /* 0x000fe40001741670 */
[----:B------:R-:W-:Y:S02]  /*3730*/  ISETP.GT.AND P3, PT, R3, 0x30, !P3 ;  /* 0x000000300300780c */ /* 0x000fe40005f64270 */
[----:B------:R-:W-:Y:S02]  /*3740*/  FSEL R7, R56, -INF , !P2 ;  /* 0xff80000038077808 */ /* 0x000fe40005000000 */
[----:B------:R-:W-:Y:S02]  /*3750*/  ISETP.NE.AND P2, PT, R44, RZ, PT ;  /* 0x000000ff2c00720c */ /* 0x000fe40003f45270 */
[----:B------:R-:W-:-:S02]  /*3760*/  FMNMX.FTZ R4, R7, R20, !PT ;  /* 0x0000001407047209 */ /* 0x000fc40007810000 */
[----:B------:R-:W-:Y:S02]  /*3770*/  ISETP.GT.AND P2, PT, R3, 0x29, !P2 ;  /* 0x000000290300780c */ /* 0x000fe40005744270 */
[----:B------:R-:W-:Y:S02]  /*3780*/  FMNMX.FTZ R33, R23, R4, !PT ;  /* 0x0000000417217209 */ /* 0x000fe40007810000 */
[----:B------:R-:W-:Y:S02]  /*3790*/  ISETP.LT.OR P2, PT, R2, 0x2a, P2 ;  /* 0x0000002a0200780c */ /* 0x000fe40001741670 */
[----:B------:R-:W-:Y:S02]  /*37a0*/  FMNMX.FTZ R4, R24, R33, !PT ;  /* 0x0000002118047209 */ /* 0x000fe40007810000 */
[----:B------:R-:W-:Y:S02]  /*37b0*/  ISETP.LT.OR P3, PT, R2, 0x31, P3 ;  /* 0x000000310200780c */ /* 0x000fe40001f61670 */
[----:B------:R-:W-:-:S02]  /*37c0*/  FMNMX.FTZ R33, R25, R4, !PT ;  /* 0x0000000419217209 */ /* 0x000fc40007810000 */
[----:B-1----:R-:W-:Y:S02]  /*37d0*/  FMNMX.FTZ R4, R35, R36, !PT ;  /* 0x0000002423047209 */ /* 0x002fe40007810000 */
[----:B------:R-:W-:Y:S02]  /*37e0*/  FMNMX.FTZ R32, R26, R33, !PT ;  /* 0x000000211a207209 */ /* 0x000fe40007810000 */
[----:B------:R-:W-:Y:S01]  /*37f0*/  ISETP.LT.OR P5, PT, R2, 0x39, P5 ;  /* 0x000000390200780c */ /* 0x000fe20002fa1670 */
[----:B------:R-:W-:Y:S01]  /*3800*/  FMUL.FTZ R35, R4, UR6 ;  /* 0x0000000604237c20 */ /* 0x000fe20008410000 */
[----:B------:R-:W-:Y:S02]  /*3810*/  FMNMX.FTZ R33, R27, R32, !PT ;  /* 0x000000201b217209 */ /* 0x000fe40007810000 */
[----:B------:R-:W-:Y:S02]  /*3820*/  FSEL R32, R47, -INF , !P2 ;  /* 0xff8000002f207808 */ /* 0x000fe40005000000 */
[----:B------:R-:W-:-:S02]  /*3830*/  FMNMX.FTZ R34, R28, R33, !PT ;  /* 0x000000211c227209 */ /* 0x000fc40007810000 */
[----:B------:R-:W-:Y:S02]  /*3840*/  FSETP.NEU.FTZ.AND P2, PT, R4, -INF , PT ;  /* 0xff8000000400780b */ /* 0x000fe40003f5d000 */
[----:B------:R-:W-:Y:S02]  /*3850*/  FMNMX.FTZ R33, R29, R34, !PT ;  /* 0x000000221d217209 */ /* 0x000fe40007810000 */
[----:B------:R-:W-:Y:S02]  /*3860*/  FSEL R38, R35, RZ, P2 ;  /* 0x000000ff23267208 */ /* 0x000fe40001000000 */
[----:B------:R-:W-:Y:S02]  /*3870*/  FMNMX.FTZ R34, R30, R33, !PT ;  /* 0x000000211e227209 */ /* 0x000fe40007810000 */
[----:B------:R-:W-:Y:S01]  /*3880*/  ISETP.GT.AND P2, PT, R3, 0x39, !P6 ;  /* 0x000000390300780c */ /* 0x000fe20007744270 */
[--C-:B------:R-:W-:Y:S01]  /*3890*/  FFMA.FTZ R37, R37, UR6, -R38.reuse ;  /* 0x0000000625257c23 */ /* 0x100fe20008010826 */
[----:B------:R-:W-:Y:S01]  /*38a0*/  FMNMX.FTZ R3, R31, R34, !PT ;  /* 0x000000221f037209 */ /* 0x000fe20007810000 */
[--C-:B------:R-:W-:Y:S01]  /*38b0*/  FFMA.FTZ R40, R61, UR6, -R38.reuse ;  /* 0x000000063d287c23 */ /* 0x100fe20008010826 */
[----:B------:R-:W-:Y:S01]  /*38c0*/  FSEL R33, R50, -INF , !P3 ;  /* 0xff80000032217808 */ /* 0x000fe20005800000 */
[----:B------:R1:W-:Y:S01]  /*38d0*/  MUFU.EX2 R196, R37 ;  /* 0x0000002500c47308 */ /* 0x0003e20000000800 */
[----:B------:R-:W-:Y:S01]  /*38e0*/  FMNMX.FTZ R36, R32, R3, !PT ;  /* 0x0000000320247209 */ /* 0x000fe20007810000 */
[--C-:B------:R-:W-:Y:S01]  /*38f0*/  FFMA.FTZ R39, R57, UR6, -R38.reuse ;  /* 0x0000000639277c23 */ /* 0x100fe20008010826 */
[----:B------:R-:W-:Y:S01]  /*3900*/  FSEL R34, R51, -INF , !P4 ;  /* 0xff80000033227808 */ /* 0x000fe20006000000 */
[--C-:B------:R-:W-:Y:S01]  /*3910*/  FFMA.FTZ R42, R63, UR6, -R38.reuse ;  /* 0x000000063f2a7c23 */ /* 0x100fe20008010826 */
[----:B------:R-:W-:Y:S01]  /*3920*/  FMNMX.FTZ R3, R33, R36, !PT ;  /* 0x0000002421037209 */ /* 0x000fe20007810000 */
[--C-:B------:R-:W-:Y:S01]  /*3930*/  FFMA.FTZ R43, R65, UR6, -R38.reuse ;  /* 0x00000006412b7c23 */ /* 0x100fe20008010826 */
[----:B------:R-:W-:Y:S01]  /*3940*/  ISETP.LT.OR P2, PT, R2, 0x3a, P2 ;  /* 0x0000003a0200780c */ /* 0x000fe20001741670 */
[----:B------:R2:W-:Y:S01]  /*3950*/  MUFU.EX2 R41, R40 ;  /* 0x0000002800297308 */ /* 0x0005e20000000800 */
[----:B------:R-:W-:Y:S01]  /*3960*/  FSEL R2, R54, -INF , !P5 ;  /* 0xff80000036027808 */ /* 0x000fe20006800000 */
[--C-:B-1----:R-:W-:Y:S01]  /*3970*/  FFMA.FTZ R37, R59, UR6, -R38.reuse ;  /* 0x000000063b257c23 */ /* 0x102fe20008010826 */
[----:B------:R-:W-:Y:S01]  /*3980*/  FMNMX.FTZ R3, R34, R3, !PT ;  /* 0x0000000322037209 */ /* 0x000fe20007810000 */
[--C-:B------:R-:W-:Y:S01]  /*3990*/  FFMA.FTZ R44, R67, UR6, -R38.reuse ;  /* 0x00000006432c7c23 */ /* 0x100fe20008010826 */
[----:B------:R-:W-:Y:S01]  /*39a0*/  FSEL R35, R55, -INF , !P2 ;  /* 0xff80000037237808 */ /* 0x000fe20005000000 */
[--C-:B------:R-:W-:Y:S01]  /*39b0*/  FFMA.FTZ R45, R69, UR6, -R38.reuse ;  /* 0x00000006452d7c23 */ /* 0x100fe20008010826 */
[----:B------:R-:W-:Y:S01]  /*39c0*/  FMNMX.FTZ R36, R2, R3, !PT ;  /* 0x0000000302247209 */ /* 0x000fe20007810000 */
[----:B------:R1:W-:Y:S01]  /*39d0*/  MUFU.EX2 R198, R37 ;  /* 0x0000002500c67308 */ /* 0x0003e20000000800 */
[--C-:B--2---:R-:W-:Y:S01]  /*39e0*/  FFMA.FTZ R40, R73, UR6, -R38.reuse ;  /* 0x0000000649287c23 */ /* 0x104fe20008010826 */
[--C-:B------:R-:W-:Y:S01]  /*39f0*/  FFMA.FTZ R46, R71, UR6, -R38.reuse ;  /* 0x00000006472e7c23 */ /* 0x100fe20008010826 */
[----:B------:R-:W-:Y:S01]  /*3a00*/  FMNMX.FTZ R36, R35, R36, !PT ;  /* 0x0000002423247209 */ /* 0x000fe20007810000 */
[--C-:B------:R-:W-:Y:S01]  /*3a10*/  FFMA.FTZ R48, R75, UR6, -R38.reuse ;  /* 0x000000064b307c23 */ /* 0x100fe20008010826 */
[--C-:B------:R-:W-:Y:S01]  /*3a20*/  FFMA.FTZ R49, R77, UR6, -R38.reuse ;  /* 0x000000064d317c23 */ /* 0x100fe20008010826 */
[--C-:B------:R-:W-:Y:S01]  /*3a30*/  FFMA.FTZ R50, R79, UR6, -R38.reuse ;  /* 0x000000064f327c23 */ /* 0x100fe20008010826 */
[----:B------:R-:W-:Y:S01]  /*3a40*/  FFMA.FTZ R51, R81, UR6, -R38 ;  /* 0x0000000651337c23 */ /* 0x000fe20008010826 */
[----:B------:R-:W1:Y:S01]  /*3a50*/  SHFL.BFLY PT, R3, R36, 0x2, 0x1f ;  /* 0x0c401f0024037f89 */ /* 0x000e6200000e0000 */
[----:B------:R-:W-:Y:S01]  /*3a60*/  MUFU.EX2 R47, R40 ;  /* 0x00000028002f7308 */ /* 0x000fe20000000800 */
[----:B------:R-:W-:-:S07]  /*3a70*/  R2UR UR14, R21 ;  /* 0x00000000150e72ca */ /* 0x000fce00000e0000 */
[----:B------:R-:W-:Y:S06]  /*3a80*/  MUFU.EX2 R39, R39 ;  /* 0x0000002700277308 */ /* 0x000fec0000000800 */
[----:B------:R-:W-:Y:S02]  /*3a90*/  UIADD3 UR14, UR42, UR14, URZ ;  /* 0x0000000e2a0e7290 */ /* 0x000fe4000fffe03f */
[----:B------:R-:W-:Y:S02]  /*3aa0*/  MUFU.EX2 R42, R42 ;  /* 0x0000002a002a7308 */ /* 0x000fe40000000800 */
[----:B------:R-:W-:Y:S01]  /*3ab0*/  UIADD3 UR10, UR14, UR10, URZ ;  /* 0x0000000a0e0a7290 */ /* 0x000fe2000fffe03f */
[----:B-1----:R-:W-:-:S05]  /*3ac0*/  FMNMX.FTZ R37, R36, R3, !PT ;  /* 0x0000000324257209 */ /* 0x002fca0007810000 */
[----:B------:R-:W1:Y:S01]  /*3ad0*/  MUFU.EX2 R43, R43 ;  /* 0x0000002b002b7308 */ /* 0x000e620000000800 */
[----:B------:R-:W2:Y:S07]  /*3ae0*/  SHFL.BFLY PT, R36, R37, 0x1, 0x1f ;  /* 0x0c201f0025247f89 */ /* 0x000eae00000e0000 */
[----:B------:R-:W-:Y:S08]  /*3af0*/  MUFU.EX2 R44, R44 ;  /* 0x0000002c002c7308 */ /* 0x000ff00000000800 */
[----:B------:R-:W3:Y:S01]  /*3b00*/  MUFU.EX2 R45, R45 ;  /* 0x0000002d002d7308 */ /* 0x000ee20000000800 */
[----:B-1----:R-:W-:-:S07]  /*3b10*/  F2FP.F16.F32.PACK_AB R192, R43, R42 ;  /* 0x0000002a2bc0723e */ /* 0x002fce00000000ff */
[----:B------:R-:W1:Y:S01]  /*3b20*/  MUFU.EX2 R46, R46 ;  /* 0x0000002e002e7308 */ /* 0x000e620000000800 */
[----:B--2---:R-:W-:Y:S01]  /*3b30*/  FMNMX.FTZ R3, R37, R36, !PT ;  /* 0x0000002425037209 */ /* 0x004fe20007810000 */
[--C-:B------:R-:W-:Y:S01]  /*3b40*/  FFMA.FTZ R36, R83, UR6, -R38.reuse ;  /* 0x0000000653247c23 */ /* 0x100fe20008010826 */
[----:B------:R-:W-:Y:S01]  /*3b50*/  FFMA.FTZ R38, R53, UR6, -R38 ;  /* 0x0000000635267c23 */ /* 0x000fe20008010826 */
[----:B------:R-:W-:Y:S01]  /*3b60*/  FADD.FTZ R53, R196, R39 ;  /* 0x00000027c4357221 */ /* 0x000fe20000010000 */
[C---:B------:R-:W-:Y:S01]  /*3b70*/  FSETP.NEU.FTZ.AND P2, PT, R3.reuse, -INF , PT ;  /* 0xff8000000300780b */ /* 0x040fe20003f5d000 */
[----:B------:R-:W-:Y:S02]  /*3b80*/  FMUL.FTZ R37, R3, UR6 ;  /* 0x0000000603257c20 */ /* 0x000fe40008410000 */
[----:B------:R-:W-:Y:S01]  /*3b90*/  MUFU.EX2 R48, R48 ;  /* 0x0000003000307308 */ /* 0x000fe20000000800 */
[----:B------:R-:W-:Y:S02]  /*3ba0*/  F2FP.F16.F32.PACK_AB R196, R39, R196 ;  /* 0x000000c427c4723e */ /* 0x000fe400000000ff */
[----:B---3--:R-:W-:-:S02]  /*3bb0*/  F2FP.F16.F32.PACK_AB R194, R45, R44 ;  /* 0x0000002c2dc2723e */ /* 0x008fc400000000ff */
[----:B------:R-:W-:Y:S02]  /*3bc0*/  FSEL R40, R37, RZ, P2 ;  /* 0x000000ff25287208 */ /* 0x000fe40001000000 */
[----:B------:R-:W-:Y:S01]  /*3bd0*/  PLOP3.LUT P2, PT, PT, PT, UP0, 0x40, 0x0 ;  /* 0x000000000000781c */ /* 0x000fe20003f4e808 */
[----:B------:R-:W-:Y:S01]  /*3be0*/  MUFU.EX2 R37, R38 ;  /* 0x0000002600257308 */ /* 0x000fe20000000800 */
[----:B-1----:R-:W-:Y:S01]  /*3bf0*/  F2FP.F16.F32.PACK_AB R188, R47, R46 ;  /* 0x0000002e2fbc723e */ /* 0x002fe200000000ff */
        /* <DEDUP_REMOVED lines=12> */
[--C-:B------:R-:W-:Y:S01]  /*3cc0*/  FFMA.FTZ R32, R32, UR6, -R40.reuse ;  /* 0x0000000620207c23 */ /* 0x100fe20008010828 */
[--C-:B------:R-:W-:Y:S01]  /*3cd0*/  FFMA.FTZ R33, R33, UR6, -R40.reuse ;  /* 0x0000000621217c23 */ /* 0x100fe20008010828 */
[----:B------:R1:W2:Y:S01]  /*3ce0*/  MUFU.EX2 R52, R20 ;  /* 0x0000001400347308 */ /* 0x0002a20000000800 */
[--C-:B------:R-:W-:Y:S01]  /*3cf0*/  FFMA.FTZ R34, R34, UR6, -R40.reuse ;  /* 0x0000000622227c23 */ /* 0x100fe20008010828 */
[--C-:B------:R-:W-:Y:S01]  /*3d00*/  FFMA.FTZ R2, R2, UR6, -R40.reuse ;  /* 0x0000000602027c23 */ /* 0x100fe20008010828 */
[----:B------:R-:W-:-:S05]  /*3d10*/  FFMA.FTZ R35, R35, UR6, -R40 ;  /* 0x0000000623237c23 */ /* 0x000fca0008010828 */
[----:B------:R-:W3:Y:S01]  /*3d20*/  MUFU.EX2 R23, R23 ;  /* 0x0000001700177308 */ /* 0x000ee20000000800 */
[----:B-1----:R-:W-:Y:S01]  /*3d30*/  FADD.FTZ R20, R198, R53 ;  /* 0x00000035c6147221 */ /* 0x002fe20000010000 */
[----:B------:R-:W-:-:S03]  /*3d40*/  F2FP.F16.F32.PACK_AB R198, R41, R198 ;  /* 0x000000c629c6723e */ /* 0x000fc600000000ff */
[----:B------:R-:W-:-:S03]  /*3d50*/  FADD.FTZ R53, R41, R20 ;  /* 0x0000001429357221 */ /* 0x000fc60000010000 */
[----:B------:R-:W1:Y:S01]  /*3d60*/  MUFU.EX2 R24, R24 ;  /* 0x0000001800187308 */ /* 0x000e620000000800 */
[----:B--2---:R-:W-:Y:S01]  /*3d70*/  FADD.FTZ R20, R7, R52 ;  /* 0x0000003407147221 */ /* 0x004fe20000010000 */
[----:B------:R-:W-:Y:S01]  /*3d80*/  FADD.FTZ R38, R42, R53 ;  /* 0x000000352a267221 */ /* 0x000fe20000010000 */
[----:B------:R-:W-:-:S03]  /*3d90*/  F2FP.F16.F32.PACK_AB R197, R52, R7 ;  /* 0x0000000734c5723e */ /* 0x000fc600000000ff */
[----:B------:R-:W-:Y:S02]  /*3da0*/  FADD.FTZ R55, R43, R38 ;  /* 0x000000262b377221 */ /* 0x000fe40000010000 */
[----:B------:R-:W2:Y:S01]  /*3db0*/  MUFU.EX2 R25, R25 ;  /* 0x0000001900197308 */ /* 0x000ea20000000800 */
[----:B---3--:R-:W-:Y:S01]  /*3dc0*/  FADD.FTZ R53, R23, R20 ;  /* 0x0000001417357221 */ /* 0x008fe20000010000 */
[----:B------:R-:W-:-:S04]  /*3dd0*/  FADD.FTZ R20, R44, R55 ;  /* 0x000000372c147221 */ /* 0x000fc80000010000 */
[----:B------:R-:W-:Y:S02]  /*3de0*/  FADD.FTZ R55, R45, R20 ;  /* 0x000000142d377221 */ /* 0x000fe40000010000 */
[----:B------:R-:W3:Y:S01]  /*3df0*/  MUFU.EX2 R26, R26 ;  /* 0x0000001a001a7308 */ /* 0x000ee20000000800 */
[----:B-1----:R-:W-:Y:S01]  /*3e00*/  FADD.FTZ R0, R24, R53 ;  /* 0x0000003518007221 */ /* 0x002fe20000010000 */
[----:B------:R-:W-:Y:S01]  /*3e10*/  FADD.FTZ R20, R46, R55 ;  /* 0x000000372e147221 */ /* 0x000fe20000010000 */
[----:B------:R-:W-:Y:S01]  /*3e20*/  F2FP.F16.F32.PACK_AB R199, R24, R23 ;  /* 0x0000001718c7723e */ /* 0x000fe200000000ff */
[----:B------:R-:W-:-:S04]  /*3e30*/  VIADD R23, R103, 0xfffffffe ;  /* 0xfffffffe67177836 */ /* 0x000fc80000000000 */
[----:B------:R-:W1:Y:S01]  /*3e40*/  MUFU.EX2 R27, R27 ;  /* 0x0000001b001b7308 */ /* 0x000e620000000800 */
[----:B--2---:R-:W-:-:S07]  /*3e50*/  FADD.FTZ R53, R25, R0 ;  /* 0x0000000019357221 */ /* 0x004fce0000010000 */
[----:B------:R-:W2:Y:S01]  /*3e60*/  MUFU.EX2 R28, R28 ;  /* 0x0000001c001c7308 */ /* 0x000ea20000000800 */
[C---:B---3--:R-:W-:Y:S01]  /*3e70*/  FADD.FTZ R0, R26.reuse, R53 ;  /* 0x000000351a007221 */ /* 0x048fe20000010000 */
[----:B------:R-:W-:Y:S01]  /*3e80*/  FADD.FTZ R53, R47, R20 ;  /* 0x000000142f357221 */ /* 0x000fe20000010000 */
[----:B------:R-:W-:-:S03]  /*3e90*/  F2FP.F16.F32.PACK_AB R193, R26, R25 ;  /* 0x000000191ac1723e */ /* 0x000fc600000000ff */
[----:B------:R-:W-:Y:S02]  /*3ea0*/  FADD.FTZ R20, R48, R53 ;  /* 0x0000003530147221 */ /* 0x000fe40000010000 */
[----:B------:R-:W3:Y:S01]  /*3eb0*/  MUFU.EX2 R29, R29 ;  /* 0x0000001d001d7308 */ /* 0x000ee20000000800 */
[----:B-1----:R-:W-:-:S07]  /*3ec0*/  FADD.FTZ R39, R27, R0 ;  /* 0x000000001b277221 */ /* 0x002fce0000010000 */
[----:B------:R-:W1:Y:S01]  /*3ed0*/  MUFU.EX2 R30, R30 ;  /* 0x0000001e001e7308 */ /* 0x000e620000000800 */
[C---:B--2---:R-:W-:Y:S01]  /*3ee0*/  FADD.FTZ R0, R28.reuse, R39 ;  /* 0x000000271c007221 */ /* 0x044fe20000010000 */
[----:B------:R-:W-:-:S06]  /*3ef0*/  F2FP.F16.F32.PACK_AB R195, R28, R27 ;  /* 0x0000001b1cc3723e */ /* 0x000fcc00000000ff */
[----:B------:R-:W2:Y:S01]  /*3f00*/  MUFU.EX2 R31, R31 ;  /* 0x0000001f001f7308 */ /* 0x000ea20000000800 */
[----:B---3--:R-:W-:-:S07]  /*3f10*/  FADD.FTZ R39, R29, R0 ;  /* 0x000000001d277221 */ /* 0x008fce0000010000 */
[----:B------:R-:W3:Y:S01]  /*3f20*/  MUFU.EX2 R49, R49 ;  /* 0x0000003100317308 */ /* 0x000ee20000000800 */
[C---:B-1----:R-:W-:Y:S01]  /*3f30*/  FADD.FTZ R0, R30.reuse, R39 ;  /* 0x000000271e007221 */ /* 0x042fe20000010000 */
[----:B------:R-:W-:-:S06]  /*3f40*/  F2FP.F16.F32.PACK_AB R189, R30, R29 ;  /* 0x0000001d1ebd723e */ /* 0x000fcc00000000ff */
[----:B------:R-:W1:Y:S01]  /*3f50*/  MUFU.EX2 R32, R32 ;  /* 0x0000002000207308 */ /* 0x000e620000000800 */
[----:B--2---:R-:W-:-:S07]  /*3f60*/  FADD.FTZ R39, R31, R0 ;  /* 0x000000001f277221 */ /* 0x004fce0000010000 */
[----:B------:R-:W2:Y:S01]  /*3f70*/  MUFU.EX2 R50, R50 ;  /* 0x0000003200327308 */ /* 0x000ea20000000800 */
[C---:B---3--:R-:W-:Y:S01]  /*3f80*/  FADD.FTZ R41, R49.reuse, R20 ;  /* 0x0000001431297221 */ /* 0x048fe20000010000 */
[----:B------:R-:W-:-:S06]  /*3f90*/  F2FP.F16.F32.PACK_AB R190, R49, R48 ;  /* 0x0000003031be723e */ /* 0x000fcc00000000ff */
[----:B------:R-:W3:Y:S01]  /*3fa0*/  MUFU.EX2 R33, R33 ;  /* 0x0000002100217308 */ /* 0x000ee20000000800 */
[C---:B-1----:R-:W-:Y:S01]  /*3fb0*/  FADD.FTZ R0, R32.reuse, R39 ;  /* 0x0000002720007221 */ /* 0x042fe20000010000 */
[----:B------:R-:W-:-:S06]  /*3fc0*/  F2FP.F16.F32.PACK_AB R191, R32, R31 ;  /* 0x0000001f20bf723e */ /* 0x000fcc00000000ff */
[----:B------:R-:W1:Y:S01]  /*3fd0*/  MUFU.EX2 R51, R51 ;  /* 0x0000003300337308 */ /* 0x000e620000000800 */
[----:B--2---:R-:W-:-:S07]  /*3fe0*/  FADD.FTZ R20, R50, R41 ;  /* 0x0000002932147221 */ /* 0x004fce0000010000 */
[----:B------:R-:W2:Y:S01]  /*3ff0*/  MUFU.EX2 R34, R34 ;  /* 0x0000002200227308 */ /* 0x000ea20000000800 */
[----:B---3--:R-:W-:-:S07]  /*4000*/  FADD.FTZ R7, R33, R0 ;  /* 0x0000000021077221 */ /* 0x008fce0000010000 */
[----:B------:R-:W3:Y:S01]  /*4010*/  MUFU.EX2 R36, R36 ;  /* 0x0000002400247308 */ /* 0x000ee20000000800 */
[C---:B-1----:R-:W-:Y:S01]  /*4020*/  FADD.FTZ R41, R51.reuse, R20 ;  /* 0x0000001433297221 */ /* 0x042fe20000010000 */
[----:B------:R-:W-:-:S06]  /*4030*/  F2FP.F16.F32.PACK_AB R184, R51, R50 ;  /* 0x0000003233b8723e */ /* 0x000fcc00000000ff */
[----:B------:R-:W1:Y:S01]  /*4040*/  MUFU.EX2 R2, R2 ;  /* 0x0000000200027308 */ /* 0x000e620000000800 */
[C---:B--2---:R-:W-:Y:S01]  /*4050*/  FADD.FTZ R7, R34.reuse, R7 ;  /* 0x0000000722077221 */ /* 0x044fe20000010000 */
[----:B------:R-:W-:-:S06]  /*4060*/  F2FP.F16.F32.PACK_AB R185, R34, R33 ;  /* 0x0000002122b9723e */ /* 0x000fcc00000000ff */
[----:B------:R-:W2:Y:S01]  /*4070*/  MUFU.EX2 R35, R35 ;  /* 0x0000002300237308 */ /* 0x000ea20000000800 */
[----:B---3--:R-:W-:Y:S01]  /*4080*/  FADD.FTZ R20, R36, R41 ;  /* 0x0000002924147221 */ /* 0x008fe20000010000 */
[----:B------:R-:W-:-:S03]  /*4090*/  F2FP.F16.F32.PACK_AB R186, R37, R36 ;  /* 0x0000002425ba723e */ /* 0x000fc600000000ff */
[----:B------:R-:W-:Y:S01]  /*40a0*/  FADD.FTZ R20, R37, R20 ;  /* 0x0000001425147221 */ /* 0x000fe20000010000 */
[----:B-1----:R-:W-:-:S04]  /*40b0*/  FADD.FTZ R0, R2, R7 ;  /* 0x0000000702007221 */ /* 0x002fc80000010000 */
[C---:B--2---:R-:W-:Y:S01]  /*40c0*/  FADD.FTZ R7, R35.reuse, R0 ;  /* 0x0000000023077221 */ /* 0x044fe20000010000 */
[----:B------:R-:W-:Y:S01]  /*40d0*/  F2FP.F16.F32.PACK_AB R187, R35, R2 ;  /* 0x0000000223bb723e */ /* 0x000fe200000000ff */
[----:B------:R-:W-:Y:S06]  /*40e0*/  @P2 BRA `(.L_x_911) ;  /* 0x0000000000442947 */ /* 0x000fec0003800000 */
        /* <DEDUP_REMOVED lines=10> */
.L_x_912:
[----:B------:R-:W-:-:S11]  /*4190*/  UISETP.NE.AND UP1, UPT, UR11, 0x1, UPT ;  /* 0x000000010b00788c */ /* 0x000fd6000bf25270 */
[----:B------:R-:W-:Y:S02]  /*41a0*/  @UP1 ULDC.64 UR14, c[0x0][0x9e8] ;  /* 0x00027a00000e1ab9 */ /* 0x000fe40000000a00 */
[----:B------:R-:W-:-:S04]  /*41b0*/  UIMAD.WIDE.U32 UR18, UR7, UR14, URZ ;  /* 0x0000000e071272a5 */ /* 0x000fc8000f8e003f */
[----:B------:R-:W-:-:S12]  /*41c0*/  @UP1 USHF.R.U32.HI UR7, URZ, UR15, UR19 ;  /* 0x0000000f3f071299 */ /* 0x000fd80008011613 */
.L_x_913:
[----:B------:R-:W-:-:S04]  /*41d0*/  UIMAD UR7, UR7, UR11, UR11 ;  /* 0x0000000b070772a4 */ /* 0x000fc8000f8e020b */
[----:B------:R-:W-:-:S04]  /*41e0*/  UISETP.LT.AND UP1, UPT, UR10, UR7, UPT ;  /* 0x000000070a00728c */ /* 0x000fc8000bf21270 */
[----:B------:R-:W-:-:S12]  /*41f0*/  USEL UR10, UR10, UR7, UP1 ;  /* 0x000000070a0a7287 */ /* 0x000fd80008800000 */
.L_x_911:
[----:B------:R-:W-:Y:S01]  /*4200*/  USHF.R.S32.HI UR7, URZ, 0x1f, UR10 ;  /* 0x0000001f3f077899 */ /* 0x000fe2000801140a */
[----:B------:R-:W-:Y:S01]  /*4210*/  IMAD.MOV.U32 R2, RZ, RZ, 0x3f800000 ;  /* 0x3f800000ff027424 */ /* 0x000fe200078e00ff */
[----:B------:R-:W-:Y:S02]  /*4220*/  MOV R0, 0x3f800000 ;  /* 0x3f80000000007802 */ /* 0x000fe40000000f00 */
        /* <DEDUP_REMOVED lines=9> */
[----:B------:R-:W-:Y:S01]  /*42c0*/  UISETP.LT.AND UP1, UPT, UR60, UR7, UPT ;  /* 0x000000073c00728c */ /* 0x000fe2000bf21270 */
[----:B------:R-:W-:Y:S02]  /*42d0*/  CS2R R136, SRZ ;  /* 0x0000000000887805 */ /* 0x000fe4000001ff00 */
[----:B------:R-:W-:Y:S02]  /*42e0*/  CS2R R134, SRZ ;  /* 0x0000000000867805 */ /* 0x000fe4000001ff00 */
[----:B------:R-:W-:Y:S01]  /*42f0*/  CS2R R132, SRZ ;  /* 0x0000000000847805 */ /* 0x000fe2000001ff00 */
[----:B------:R-:W-:Y:S01]  /*4300*/  USEL UR41, UR60, UR7, !UP1 ;  /* 0x000000073c297287 */ /* 0x000fe2000c800000 */
[----:B------:R-:W-:-:S02]  /*4310*/  CS2R R130, SRZ ;  /* 0x0000000000827805 */ /* 0x000fc4000001ff00 */
[----:B------:R-:W-:Y:S02]  /*4320*/  CS2R R128, SRZ ;  /* 0x0000000000807805 */ /* 0x000fe4000001ff00 */
[----:B------:R-:W-:Y:S02]  /*4330*/  CS2R R126, SRZ ;  /* 0x00000000007e7805 */ /* 0x000fe4000001ff00 */
[----:B------:R-:W-:Y:S02]  /*4340*/  CS2R R124, SRZ ;  /* 0x00000000007c7805 */ /* 0x000fe4000001ff00 */
[----:B------:R-:W-:Y:S02]  /*4350*/  CS2R R122, SRZ ;  /* 0x00000000007a7805 */ /* 0x000fe4000001ff00 */
[----:B------:R-:W-:Y:S02]  /*4360*/  ISETP.GE.AND P2, PT, R23, UR41, PT ;  /* 0x0000002917007c0c */ /* 0x000fe4000bf46270 */
        /* <DEDUP_REMOVED lines=48> */
[----:B------:R-:W-:Y:S01]  /*4670*/  CS2R R24, SRZ ;  /* 0x0000000000187805 */ /* 0x000fe2000001ff00 */
[----:B------:R-:W-:Y:S06]  /*4680*/  @!P2 BRA `(.L_x_914) ;  /* 0x0000002800cca947 */ /* 0x000fec0003800000 */
[----:B------:R-:W-:Y:S02]  /*4690*/  IMAD.IADD R214, R5, 0x1, R21 ;  /* 0x0000000105d67824 */ /* 0x000fe400078e0215 */
[----:B------:R-:W-:Y:S02]  /*46a0*/  IMAD.MOV.U32 R2, RZ, RZ, 0x3f800000 ;  /* 0x3f800000ff027424 */ /* 0x000fe400078e00ff */
[----:B------:R-:W-:-:S07]  /*46b0*/  IMAD.MOV.U32 R151, RZ, RZ, RZ ;  /* 0x000000ffff977224 */ /* 0x000fce00078e00ff */
.L_x_931:
[----:B------:R-:W-:-:S04]  /*46c0*/  UIADD3 UR7, UR36, 0x1, URZ ;  /* 0x0000000124077890 */ /* 0x000fc8000fffe03f */
[----:B------:R-:W-:-:S04]  /*46d0*/  UISETP.NE.AND UP1, UPT, UR7, 0x2, UPT ;  /* 0x000000020700788c */ /* 0x000fc8000bf25270 */
[----:B------:R-:W-:Y:S02]  /*46e0*/  USEL UR40, URZ, 0x1, UP1 ;  /* 0x000000013f287887 */ /* 0x000fe40008800000 */
[----:B------:R-:W-:Y:S02]  /*46f0*/  USEL UR7, UR7, URZ, UP1 ;  /* 0x0000003f07077287 */ /* 0x000fe40008800000 */
[----:B------:R-:W-:Y:S01]  /*4700*/  ULOP3.LUT UR40, UR46, UR40, URZ, 0x3c, !UPT ;  /* 0x000000282e287292 */ /* 0x000fe2000f8e3c3f */
[----:B------:R-:W-:Y:S11]  /*4710*/  @!P0 BRA `(.L_x_915) ;  /* 0x0000000000048947 */ /* 0x000ff60003800000 */
[----:B------:R-:W-:Y:S01]  /*4720*/  BPT.TRAP 0x1 ;  /* 0x000000040000795c */ /* 0x000fe20000300000 */
.L_x_915:
[----:B------:R-:W-:Y:S01]  /*4730*/  ULEA UR39, UR7, UR38, 0x3 ;  /* 0x0000002607277291 */ /* 0x000fe2000f8e183f */
[----:B------:R-:W-:-:S04]  /*4740*/  MOV R152, UR40 ;  /* 0x0000002800987c02 */ /* 0x000fc80008000f00 */
[----:B------:R-:W-:-:S04]  /*4750*/  SHF.L.U32 R152, R152, 0x1f, RZ ;  /* 0x0000001f98987819 */ /* 0x000fc800000006ff */
[----:B------:R1:W2:Y:S01]  /*4760*/  SYNCS.PHASECHK.TRANS64.TRYWAIT P2, [UR39+0x30830], R152 ;  /* 0x03083098ff0075a7 */ /* 0x0002a20008040167 */
[----:B------:R-:W-:Y:S05]  /*4770*/  @!P0 BRA `(.L_x_916) ;  /* 0x0000000000048947 */ /* 0x000fea0003800000 */
[----:B------:R-:W-:Y:S01]  /*4780*/  BPT.TRAP 0x1 ;  /* 0x000000040000795c */ /* 0x000fe20000300000 */
.L_x_916:
[----:B--2---:R-:W-:Y:S05]  /*4790*/  @P2 BRA `(.L_x_917) ;  /* 0x0000000000082947 */ /* 0x004fea0003800000 */
[----:B------:R-:W2:Y:S02]  /*47a0*/  SYNCS.PHASECHK.TRANS64.TRYWAIT P2, [UR39+0x30830], R152 ;  /* 0x03083098ff0075a7 */ /* 0x000ea40008040167 */
[----:B--2---:R-:W-:Y:S05]  /*47b0*/  @!P2 BRA `(.L_x_918) ;  /* 0x000000e00028a947 */ /* 0x004fea0003800000 */
.L_x_917:
[----:B------:R-:W-:Y:S01]  /*47c0*/  R2UR UR56, R18 ;  /* 0x00000000123872ca */ /* 0x000fe200000e0000 */
[----:B------:R-:W-:Y:S01]  /*47d0*/  ULEA UR6, UR7, UR37, 0xb ;  /* 0x0000002507067291 */ /* 0x000fe2000f8e583f */
[----:B------:R-:W-:Y:S01]  /*47e0*/  R2UR UR57, R19 ;  /* 0x00000000133972ca */ /* 0x000fe200000e0000 */
[----:B-12---:R-:W-:Y:S01]  /*47f0*/  WARPGROUP.ARRIVE ;  /* 0x00000000000079c5 */ /* 0x006fe20000000000 */
[----:B------:R-:W-:Y:S01]  /*4800*/  UMOV UR59, 0x40000040 ;  /* 0x40000040003b7882 */ /* 0x000fe20000000000 */
[----:B------:R-:W-:Y:S01]  /*4810*/  UIADD3 UR10, UR6, 0x204, URZ ;  /* 0x00000204060a7890 */ /* 0x000fe2000fffe03f */
[-C--:B------:R-:W-:Y:S01]  /*4820*/  FMUL.FTZ R24, R24, R0.reuse ;  /* 0x0000000018187220 */ /* 0x080fe20000410000 */
[----:B------:R-:W-:Y:S01]  /*4830*/  UMOV UR11, 0x40000040 ;  /* 0x40000040000b7882 */ /* 0x000fe20000000000 */
[----:B------:R-:W-:Y:S01]  /*4840*/  UMOV UR58, UR6 ;  /* 0x00000006003a7c82 */ /* 0x000fe20008000000 */
[----:B------:R-:W-:Y:S01]  /*4850*/  UIADD3 UR14, UR6, 0x206, URZ ;  /* 0x00000206060e7890 */ /* 0x000fe2000fffe03f */
[-C--:B------:R-:W-:Y:S01]  /*4860*/  FMUL.FTZ R25, R25, R0.reuse ;  /* 0x0000000019197220 */ /* 0x080fe20000410000 */
[----:B------:R-:W-:Y:S01]  /*4870*/  UMOV UR15, 0x40000040 ;  /* 0x40000040000f7882 */ /* 0x000fe20000000000 */
[----:B------:R-:W-:Y:S01]  /*4880*/  UIADD3 UR18, UR6, 0x400, URZ ;  /* 0x0000040006127890 */ /* 0x000fe2000fffe03f */
[-C--:B------:R-:W-:Y:S01]  /*4890*/  FMUL.FTZ R28, R28, R0.reuse ;  /* 0x000000001c1c7220 */ /* 0x080fe20000410000 */
[----:B------:R-:W-:Y:S01]  /*48a0*/  UMOV UR19, 0x40000040 ;  /* 0x4000004000137882 */ /* 0x000fe20000000000 */
[----:B------:R-:W-:Y:S01]  /*48b0*/  HGMMA.64x64x16.F32 R152, gdesc[UR56], RZ, !UPT, gsb0 ;  /* 0x00e00000389879f0 */ /* 0x000fe2000c0008ff */
[----:B------:R-:W-:Y:S01]  /*48c0*/  R2UR UR56, R16 ;  /* 0x00000000103872ca */ /* 0x000fe200000e0000 */
[----:B------:R-:W-:Y:S01]  /*48d0*/  UIADD3 UR58, UR6, 0x2, URZ ;  /* 0x00000002063a7890 */ /* 0x000fe2000fffe03f */
[----:B------:R-:W-:Y:S01]  /*48e0*/  R2UR UR57, R17 ;  /* 0x00000000113972ca */ /* 0x000fe200000e0000 */
        /* <DEDUP_REMOVED lines=75> */
[----:B------:R-:W-:Y:S01]  /*4da0*/  FMUL.FTZ R149, R149, R0 ;  /* 0x0000000095957220 */ /* 0x000fe20000410000 */
[-C--:B------:R-:W-:Y:S01]  /*4db0*/  FMUL.FTZ R26, R26, R2.reuse ;  /* 0x000000021a1a7220 */ /* 0x080fe20000410000 */
[-C--:B------:R-:W-:Y:S01]  /*4dc0*/  FMUL.FTZ R27, R27, R2.reuse ;  /* 0x000000021b1b7220 */ /* 0x080fe20000410000 */
[-C--:B------:R-:W-:Y:S01]  /*4dd0*/  FMUL.FTZ R30, R30, R2.reuse ;  /* 0x000000021e1e7220 */ /* 0x080fe20000410000 */
[----:B------:R-:W-:Y:S01]  /*4de0*/  HGMMA.64x64x16.F32 R152, gdesc[UR56], R152, gsb0 ;  /* 0x00e00000389879f0 */ /* 0x000fe20008000898 */
[----:B------:R-:W-:Y:S01]  /*4df0*/  R2UR UR56, R14 ;  /* 0x000000000e3872ca */ /* 0x000fe200000e0000 */
[----:B------:R-:W-:Y:S01]  /*4e00*/  UIADD3 UR58, UR6, 0x4, URZ ;  /* 0x00000004063a7890 */ /* 0x000fe2000fffe03f */
[----:B------:R-:W-:Y:S01]  /*4e10*/  R2UR UR57, R15 ;  /* 0x000000000f3972ca */ /* 0x000fe200000e0000 */
        /* <DEDUP_REMOVED lines=64> */
[----:B------:R-:W-:Y:S01]  /*5220*/  HGMMA.64x64x16.F32 R152, gdesc[UR56], R152, gsb0 ;  /* 0x00e00000389879f0 */ /* 0x000fe20008000898 */
[----:B------:R-:W-:Y:S01]  /*5230*/  R2UR UR56, R12 ;  /* 0x000000000c3872ca */ /* 0x000fe200000e0000 */
[----:B------:R-:W-:Y:S01]  /*5240*/  UIADD3 UR58, UR6, 0x6, URZ ;  /* 0x00000006063a7890 */ /* 0x000fe2000fffe03f */
[----:B------:R-:W-:Y:S01]  /*5250*/  R2UR UR57, R13 ;  /* 0x000000000d3972ca */ /* 0x000fe200000e0000 */
[----:B------:R-:W-:Y:S01]  /*5260*/  UMOV UR59, 0x40000040 ;  /* 0x40000040003b7882 */ /* 0x000fe20000000000 */
[----:B------:R-:W-:Y:S02]  /*5270*/  WARPGROUP.DEPBAR.LE gsb0, 0x0 ;  /* 0x00008000000079c5 */ /* 0x000fe40000010000 */
[----:B------:R-:W-:-:S09]  /*5280*/  WARPGROUP.ARRIVE ;  /* 0x00000000000079c5 */ /* 0x000fd20000000000 */
        /* <DEDUP_REMOVED lines=8> */
[----:B------:R-:W-:Y:S01]  /*5310*/  UIADD3 UR58, UR6, 0x202, URZ ;  /* 0x00000202063a7890 */ /* 0x000fe2000fffe03f */
[----:B------:R-:W-:Y:S01]  /*5320*/  UMOV UR59, 0x40000040 ;  /* 0x40000040003b7882 */ /* 0x000fe20000000000 */
[----:B------:R-:W-:Y:S01]  /*5330*/  UMOV UR56, UR4 ;  /* 0x0000000400387c82 */ /* 0x000fe20008000000 */
[----:B------:R-:W-:Y:S01]  /*5340*/  UMOV UR57, UR5 ;  /* 0x0000000500397c82 */ /* 0x000fe20008000000 */
[----:B------:R-:W-:Y:S02]  /*5350*/  WARPGROUP.DEPBAR.LE gsb0, 0x0 ;  /* 0x00008000000079c5 */ /* 0x000fe40000010000 */
[----:B------:R-:W-:-:S06]  /*5360*/  WARPGROUP.ARRIVE ;  /* 0x00000000000079c5 */ /* 0x000fcc0000000000 */
[----:B------:R-:W-:Y:S01]  /*5370*/  HGMMA.64x64x16.F32 R152, gdesc[UR56], R152, gsb0 ;  /* 0x00e00000389879f0 */ /* 0x000fe20008000898 */
[----:B------:R-:W-:Y:S01]  /*5380*/  R2UR UR56, R8 ;  /* 0x00000000083872ca */ /* 0x000fe200000e0000 */
[----:B------:R-:W-:Y:S01]  /*5390*/  UIADD3 UR58, UR6, 0x606, URZ ;  /* 0x00000606063a7890 */ /* 0x000fe2000fffe03f */
[----:B------:R-:W-:Y:S01]  /*53a0*/  R2UR UR57, R9 ;  /* 0x00000000093972ca */ /* 0x000fe200000e0000 */
[----:B------:R-:W-:Y:S01]  /*53b0*/  UMOV UR59, 0x40000040 ;  /* 0x40000040003b7882 */ /* 0x000fe20000000000 */
        /* <DEDUP_REMOVED lines=31> */
[----:B------:R-:W-:Y:S05]  /*55b0*/  @!P0 BRA `(.L_x_919) ;  /* 0x0000000000048947 */ /* 0x000fea0003800000 */
[----:B------:R-:W-:Y:S01]  /*55c0*/  BPT.TRAP 0x1 ;  /* 0x000000040000795c */ /* 0x000fe20000300000 */
.L_x_919:
[----:B------:R-:W-:Y:S01]  /*55d0*/  ULEA UR10, UR36, UR38, 0x3 ;  /* 0x00000026240a7291 */ /* 0x000fe2000f8e183f */
[----:B------:R-:W-:-:S05]  /*55e0*/  IMAD.U32 R0, RZ, RZ, UR46 ;  /* 0x0000002eff007e24 */ /* 0x000fca000f8e00ff */
[----:B------:R-:W-:-:S04]  /*55f0*/  SHF.L.U32 R0, R0, 0x1f, RZ ;  /* 0x0000001f00007819 */ /* 0x000fc800000006ff */
[----:B------:R1:W2:Y:S01]  /*5600*/  SYNCS.PHASECHK.TRANS64.TRYWAIT P2, [UR10+0x30850], R0 ;  /* 0x03085000ff0075a7 */ /* 0x0002a2000804014a */
[----:B------:R-:W-:Y:S05]  /*5610*/  @!P0 BRA `(.L_x_920) ;  /* 0x0000000000048947 */ /* 0x000fea0003800000 */
[----:B------:R-:W-:Y:S01]  /*5620*/  BPT.TRAP 0x1 ;  /* 0x000000040000795c */ /* 0x000fe20000300000 */
.L_x_920:
[----:B--2---:R-:W-:Y:S05]  /*5630*/  @P2 BRA `(.L_x_921) ;  /* 0x0000000000082947 */ /* 0x004fea0003800000 */
[----:B------:R-:W2:Y:S02]  /*5640*/  SYNCS.PHASECHK.TRANS64.TRYWAIT P2, [UR10+0x30850], R0 ;  /* 0x03085000ff0075a7 */ /* 0x000ea4000804014a */
[----:B--2---:R-:W-:Y:S05]  /*5650*/  @!P2 BRA `(.L_x_922) ;  /* 0x000000d00098a947 */ /* 0x004fea0003800000 */
.L_x_921:
[----:B------:R-:W-:Y:S01]  /*5660*/  UIADD3 UR6, UR38, 0x400, URZ ;  /* 0x0000040026067890 */ /* 0x000fe2000fffe03f */
[----:B------:R-:W-:Y:S01]  /*5670*/  WARPGROUP.ARRIVE ;  /* 0x00000000000079c5 */ /* 0x000fe20000000000 */
[----:B------:R-:W-:Y:S01]  /*5680*/  UMOV UR15, 0x40000040 ;  /* 0x40000040000f7882 */ /* 0x000fe20000000000 */
[----:B------:R-:W-:Y:S01]  /*5690*/  ULDC UR11, c[0x0][0x9d8] ;  /* 0x00027600000b7ab9 */ /* 0x000fe20000000800 */
[----:B------:R-:W-:Y:S01]  /*56a0*/  USHF.R.U32.HI UR6, URZ, 0x4, UR6 ;  /* 0x000000043f067899 */ /* 0x000fe20008011606 */
[----:B-12---:R-:W-:Y:S01]  /*56b0*/  FMUL.FTZ R0, R154, UR11 ;  /* 0x0000000b9a007c20 */ /* 0x006fe20008410000 */
[----:B------:R-:W-:Y:S01]  /*56c0*/  FMUL.FTZ R2, R155, UR11 ;  /* 0x0000000b9b027c20 */ /* 0x000fe20008410000 */
[----:B------:R-:W-:Y:S01]  /*56d0*/  FMUL.FTZ R154, R158, UR11 ;  /* 0x0000000b9e9a7c20 */ /* 0x000fe20008410000 */
[----:B------:R-:W-:Y:S01]  /*56e0*/  ULOP3.LUT UR6, UR6, 0x3fff, URZ, 0xc0, !UPT ;  /* 0x00003fff06067892 */ /* 0x000fe2000f8ec03f */
[----:B------:R-:W-:Y:S01]  /*56f0*/  FMUL.FTZ R155, R159, UR11 ;  /* 0x0000000b9f9b7c20 */ /* 0x000fe20008410000 */
[----:B------:R-:W-:Y:S01]  /*5700*/  FMUL.FTZ R158, R166, UR11 ;  /* 0x0000000ba69e7c20 */ /* 0x000fe20008410000 */
[----:B------:R-:W-:Y:S01]  /*5710*/  FMUL.FTZ R159, R167, UR11 ;  /* 0x0000000ba79f7c20 */ /* 0x000fe20008410000 */
[----:B------:R-:W-:Y:S01]  /*5720*/  ULOP3.LUT UR6, UR6, 0x2000000, URZ, 0xfc, !UPT ;  /* 0x0200000006067892 */ /* 0x000fe2000f8efc3f */
[----:B------:R-:W-:Y:S01]  /*5730*/  FMUL.FTZ R176, R176, UR11 ;  /* 0x0000000bb0b07c20 */ /* 0x000fe20008410000 */
[----:B------:R-:W-:Y:S01]  /*5740*/  FMUL.FTZ R177, R177, UR11 ;  /* 0x0000000bb1b17c20 */ /* 0x000fe20008410000 */
[----:B------:R-:W-:Y:S01]  /*5750*/  FMUL.FTZ R166, R182, UR11 ;  /* 0x0000000bb6a67c20 */ /* 0x000fe20008410000 */
[----:B------:R-:W-:Y:S01]  /*5760*/  ULEA UR6, UR36, UR6, 0xb ;  /* 0x0000000624067291 */ /* 0x000fe2000f8e583f */
[----:B------:R-:W-:Y:S01]  /*5770*/  FMUL.FTZ R167, R183, UR11 ;  /* 0x0000000bb7a77c20 */ /* 0x000fe20008410000 */
[----:B------:R-:W-:Y:S01]  /*5780*/  PLOP3.LUT P2, PT, PT, PT, UP0, 0x40, 0x0 ;  /* 0x000000000000781c */ /* 0x000fe20003f4e808 */
[----:B------:R-:W1:Y:S04]  /*5790*/  MUFU.TANH R0, R0 ;  /* 0x0000000000007308 */ /* 0x000e680000002400 */
[----:B------:R-:W-:-:S02]  /*57a0*/  UMOV UR14, UR6 ;  /* 0x00000006000e7c82 */ /* 0x000fc40008000000 */
[----:B------:R-:W-:Y:S01]  /*57b0*/  HGMMA.64x256x16.F32 R24, R196, gdesc[UR12].tnspB, R24, gsb0 ;  /* 0x43e0000cc4187df0 */ /* 0x000fe20008000818 */
[----:B------:R-:W-:Y:S01]  /*57c0*/  UIADD3 UR14, UR6, 0x80, URZ ;  /* 0x00000080060e7890 */ /* 0x000fe2000fffe03f */
[----:B------:R-:W2:Y:S01]  /*57d0*/  MUFU.TANH R2, R2 ;  /* 0x0000000200027308 */ /* 0x000ea20000002400 */
[----:B------:R-:W-:-:S07]  /*57e0*/  UMOV UR15, 0x40000040 ;  /* 0x40000040000f7882 */ /* 0x000fce0000000000 */
[----:B------:R-:W3:Y:S08]  /*57f0*/  MUFU.TANH R154, R154 ;  /* 0x0000009a009a7308 */ /* 0x000ef00000002400 */
[----:B------:R-:W4:Y:S08]  /*5800*/  MUFU.TANH R155, R155 ;  /* 0x0000009b009b7308 */ /* 0x000f300000002400 */
[----:B------:R-:W1:Y:S08]  /*5810*/  MUFU.TANH R158, R158 ;  /* 0x0000009e009e7308 */ /* 0x000e700000002400 */
[----:B------:R-:W1:Y:S08]  /*5820*/  MUFU.TANH R159, R159 ;  /* 0x0000009f009f7308 */ /* 0x000e700000002400 */
[----:B------:R-:W1:Y:S08]  /*5830*/  MUFU.TANH R176, R176 ;  /* 0x000000b000b07308 */ /* 0x000e700000002400 */
[----:B------:R-:W1:Y:S08]  /*5840*/  MUFU.TANH R177, R177 ;  /* 0x000000b100b17308 */ /* 0x000e700000002400 */
[----:B------:R-:W1:Y:S08]  /*5850*/  MUFU.TANH R166, R166 ;  /* 0x000000a600a67308 */ /* 0x000e700000002400 */
[----:B------:R-:W1:Y:S01]  /*5860*/  MUFU.TANH R167, R167 ;  /* 0x000000a700a77308 */ /* 0x000e620000002400 */
[----:B------:R-:W-:-:S02]  /*5870*/  WARPGROUP.DEPBAR.LE gsb0, 0x0 ;  /* 0x00008000000079c5 */ /* 0x000fc40000010000 */
[----:B------:R-:W-:-:S06]  /*5880*/  WARPGROUP.ARRIVE ;  /* 0x00000000000079c5 */ /* 0x000fcc0000000000 */
[----:B------:R-:W-:Y:S01]  /*5890*/  HGMMA.64x256x16.F32 R24, R192, gdesc[UR12].tnspB, R24, gsb0 ;  /* 0x43e0000cc0187df0 */ /* 0x000fe20008000818 */
[----:B------:R-:W-:Y:S01]  /*58a0*/  UIADD3 UR14, UR6, 0x100, URZ ;  /* 0x00000100060e7890 */ /* 0x000fe2000fffe03f */
[----:B------:R-:W-:Y:S01]  /*58b0*/  UMOV UR15, 0x40000040 ;  /* 0x40000040000f7882 */ /* 0x000fe20000000000 */
[----:B------:R-:W-:Y:S02]  /*58c0*/  WARPGROUP.DEPBAR.LE gsb0, 0x0 ;  /* 0x00008000000079c5 */ /* 0x000fe40000010000 */
[----:B------:R-:W-:Y:S01]  /*58d0*/  WARPGROUP.ARRIVE ;  /* 0x00000000000079c5 */ /* 0x000fe20000000000 */
[----:B------:R-:W-:Y:S01]  /*58e0*/  FMUL.FTZ R192, R168, UR11 ;  /* 0x0000000ba8c07c20 */ /* 0x000fe20008410000 */
[----:B------:R-:W-:Y:S01]  /*58f0*/  FMUL.FTZ R193, R169, UR11 ;  /* 0x0000000ba9c17c20 */ /* 0x000fe20008410000 */
[----:B------:R-:W5:Y:S01]  /*5900*/  LDC R168, c[0x0][0x2e0] ;  /* 0x0000b800ffa87b82 */ /* 0x000f620000000800 */
[----:B------:R-:W-:Y:S01]  /*5910*/  FMUL.FTZ R194, R172, UR11 ;  /* 0x0000000bacc27c20 */ /* 0x000fe20008410000 */
[----:B------:R-:W-:-:S15]  /*5920*/  FMUL.FTZ R195, R173, UR11 ;  /* 0x0000000badc37c20 */ /* 0x000fde0008410000 */
[----:B------:R-:W-:-:S03]  /*5930*/  NOP ;  /* 0x0000000000007918 */ /* 0x000fc60000000000 */
[----:B------:R-:W-:Y:S01]  /*5940*/  HGMMA.64x256x16.F32 R24, R188, gdesc[UR12].tnspB, R24, gsb0 ;  /* 0x43e0000cbc187df0 */ /* 0x000fe20008000818 */
[----:B------:R-:W-:Y:S01]  /*5950*/  UIADD3 UR14, UR6, 0x180, URZ ;  /* 0x00000180060e7890 */ /* 0x000fe2000fffe03f */
[----:B------:R-:W1:Y:S01]  /*5960*/  MUFU.TANH R192, R192 ;  /* 0x000000c000c07308 */ /* 0x000e620000002400 */
[----:B------:R-:W-:Y:S01]  /*5970*/  UMOV UR15, 0x40000040 ;  /* 0x40000040000f7882 */ /* 0x000fe20000000000 */
[----:B------:R-:W-:-:S06]  /*5980*/  ULDC UR6, c[0x0][0x288] ;  /* 0x0000a20000067ab9 */ /* 0x000fcc0000000800 */
[----:B------:R-:W1:Y:S08]  /*5990*/  MUFU.TANH R193, R193 ;  /* 0x000000c100c17308 */ /* 0x000e700000002400 */
[----:B------:R-:W1:Y:S08]  /*59a0*/  MUFU.TANH R194, R194 ;  /* 0x000000c200c27308 */ /* 0x000e700000002400 */
[----:B------:R-:W1:Y:S01]  /*59b0*/  MUFU.TANH R195, R195 ;  /* 0x000000c300c37308 */ /* 0x000e620000002400 */
[----:B------:R-:W-:-:S02]  /*59c0*/  WARPGROUP.DEPBAR.LE gsb0, 0x0 ;  /* 0x00008000000079c5 */ /* 0x000fc40000010000 */
[----:B------:R-:W-:Y:S01]  /*59d0*/  WARPGROUP.ARRIVE ;  /* 0x00000000000079c5 */ /* 0x000fe20000000000 */
[----:B------:R-:W-:Y:S01]  /*59e0*/  FMUL.FTZ R189, R153, UR11 ;  /* 0x0000000b99bd7c20 */ /* 0x000fe20008410000 */
[----:B------:R-:W-:Y:S01]  /*59f0*/  FMUL.FTZ R190, R156, UR11 ;  /* 0x0000000b9cbe7c20 */ /* 0x000fe20008410000 */
[----:B------:R-:W-:Y:S01]  /*5a00*/  FMUL.FTZ R191, R165, UR11 ;  /* 0x0000000ba5bf7c20 */ /* 0x000fe20008410000 */
[----:B------:R-:W-:Y:S01]  /*5a10*/  FMUL.FTZ R156, R162, UR11 ;  /* 0x0000000ba29c7c20 */ /* 0x000fe20008410000 */
[----:B------:R-:W-:Y:S01]  /*5a20*/  FMUL.FTZ R165, R179, UR11 ;  /* 0x0000000bb3a57c20 */ /* 0x000fe20008410000 */
[----:B------:R-:W-:Y:S01]  /*5a30*/  HGMMA.64x256x16.F32 R24, R184, gdesc[UR12].tnspB, R24, gsb0 ;  /* 0x43e0000cb8187df0 */ /* 0x000fe20008000818 */
[----:B------:R-:W-:Y:S01]  /*5a40*/  FMUL.FTZ R188, R152, UR11 ;  /* 0x0000000b98bc7c20 */ /* 0x000fe20008410000 */
[----:B------:R-:W-:Y:S01]  /*5a50*/  FMUL.FTZ R162, R175, UR11 ;  /* 0x0000000bafa27c20 */ /* 0x000fe20008410000 */
[----:B------:R-:W-:Y:S01]  /*5a60*/  FMUL.FTZ R179, R181, UR11 ;  /* 0x0000000bb5b37c20 */ /* 0x000fe20008410000 */
[----:B------:R-:W-:Y:S01]  /*5a70*/  IMAD.U32 R152, RZ, RZ, UR39 ;  /* 0x00000027ff987e24 */ /* 0x000fe2000f8e00ff */
[----:B------:R-:W1:Y:S03]  /*5a80*/  MUFU.TANH R189, R189 ;  /* 0x000000bd00bd7308 */ /* 0x000e660000002400 */
[----:B------:R-:W-:-:S05]  /*5a90*/  @!P1 VIADD R152, R152, 0x30840 ;  /* 0x0003084098989836 */ /* 0x000fca0000000000 */
[----:B------:R-:W1:Y:S01]  /*5aa0*/  MUFU.TANH R188, R188 ;  /* 0x000000bc00bc7308 */ /* 0x000e620000002400 */
[----:B------:R-:W-:-:S07]  /*5ab0*/  @!P1 PRMT R152, RZ, 0x654, R152 ;  /* 0x00000654ff989816 */ /* 0x000fce0000000098 */
[----:B------:R-:W1:Y:S08]  /*5ac0*/  MUFU.TANH R190, R190 ;  /* 0x000000be00be7308 */ /* 0x000e700000002400 */
[----:B------:R-:W1:Y:S08]  /*5ad0*/  MUFU.TANH R156, R156 ;  /* 0x0000009c009c7308 */ /* 0x000e700000002400 */
[----:B------:R-:W1:Y:S08]  /*5ae0*/  MUFU.TANH R191, R191 ;  /* 0x000000bf00bf7308 */ /* 0x000e700000002400 */
[----:B------:R-:W1:Y:S08]  /*5af0*/  MUFU.TANH R162, R162 ;  /* 0x000000a200a27308 */ /* 0x000e700000002400 */
[----:B------:R-:W1:Y:S08]  /*5b00*/  MUFU.TANH R165, R165 ;  /* 0x000000a500a57308 */ /* 0x000e700000002400 */
[----:B------:R-:W1:Y:S01]  /*5b10*/  MUFU.TANH R179, R179 ;  /* 0x000000b300b37308 */ /* 0x000e620000002400 */
[----:B------:R-:W-:-:S02]  /*5b20*/  WARPGROUP.DEPBAR.LE gsb0, 0x0 ;  /* 0x00008000000079c5 */ /* 0x000fc40000010000 */
[----:B------:R-:W-:Y:S01]  /*5b30*/  FMUL.FTZ R187, R164, UR11 ;  /* 0x0000000ba4bb7c20 */ /* 0x000fe20008410000 */
[----:B------:R-:W-:Y:S01]  /*5b40*/  FMUL.FTZ R164, R178, UR11 ;  /* 0x0000000bb2a47c20 */ /* 0x000fe20008410000 */
[----:B------:R-:W-:Y:S01]  /*5b50*/  FMUL.FTZ R178, R180, UR11 ;  /* 0x0000000bb4b27c20 */ /* 0x000fe20008410000 */
[----:B------:R-:W-:Y:S01]  /*5b60*/  SHF.L.U32 R180, R23, 0x6, RZ ;  /* 0x0000000617b47819 */ /* 0x000fe200000006ff */
[----:B------:R-:W-:Y:S01]  /*5b70*/  FMUL.FTZ R184, R157, UR11 ;  /* 0x0000000b9db87c20 */ /* 0x000fe20008410000 */
[----:B------:R-:W-:Y:S01]  /*5b80*/  FMUL.FTZ R185, R160, UR11 ;  /* 0x0000000ba0b97c20 */ /* 0x000fe20008410000 */
[----:B------:R-:W-:Y:S01]  /*5b90*/  FMUL.FTZ R186, R161, UR11 ;  /* 0x0000000ba1ba7c20 */ /* 0x000fe20008410000 */
[----:B------:R-:W-:Y:S01]  /*5ba0*/  IADD3 R153, -R180, 0x1, RZ ;  /* 0x00000001b4997810 */ /* 0x000fe20007ffe1ff */
[----:B------:R-:W-:Y:S01]  /*5bb0*/  FMUL.FTZ R157, R163, UR11 ;  /* 0x0000000ba39d7c20 */ /* 0x000fe20008410000 */
[----:B------:R-:W-:Y:S01]  /*5bc0*/  FMUL.FTZ R160, R170, UR11 ;  /* 0x0000000baaa07c20 */ /* 0x000fe20008410000 */
[----:B------:R-:W-:Y:S01]  /*5bd0*/  FMUL.FTZ R161, R171, UR11 ;  /* 0x0000000baba17c20 */ /* 0x000fe20008410000 */
[----:B------:R-:W-:Y:S01]  /*5be0*/  FMUL.FTZ R163, R174, UR11 ;  /* 0x0000000baea37c20 */ /* 0x000fe20008410000 */
[----:B-----5:R-:W-:Y:S01]  /*5bf0*/  IMAD R153, R168, UR47, R153 ;  /* 0x0000002fa8997c24 */ /* 0x020fe2000f8e0299 */
[----:B------:R-:W1:Y:S01]  /*5c00*/  MUFU.TANH R184, R184 ;  /* 0x000000b800b87308 */ /* 0x000e620000002400 */
[----:B------:R1:W-:Y:S02]  /*5c10*/  @!P1 SYNCS.ARRIVE.TRANS64.RED.A1T0 RZ, [R152+URZ], RZ ;  /* 0x000000ff98ff99a7 */ /* 0x0003e4000810043f */
[----:B------:R-:W-:Y:S01]  /*5c20*/  VIADD R153, R153, -UR6 ;  /* 0x8000000699997c36 */ /* 0x000fe20008000000 */
[----:B------:R-:W-:-:S03]  /*5c30*/  ULDC UR6, c[0x0][0x9e0] ;  /* 0x0002780000067ab9 */ /* 0x000fc60000000800 */
[----:B------:R-:W-:Y:S01]  /*5c40*/  IMAD R153, R22, -0x2, R153 ;  /* 0xfffffffe16997824 */ /* 0x000fe200078e0299 */
[----:B------:R-:W1:Y:S03]  /*5c50*/  MUFU.TANH R185, R185 ;  /* 0x000000b900b97308 */ /* 0x000e660000002400 */
[C---:B------:R-:W-:Y:S01]  /*5c60*/  VIADD R197, R153.reuse, UR45 ;  /* 0x0000002d99c57c36 */ /* 0x040fe20008000000 */
[----:B------:R-:W-:Y:S01]  /*5c70*/  IADD3 R196, R153, UR6, RZ ;  /* 0x0000000699c47c10 */ /* 0x000fe2000fffe0ff */
[----:B------:R-:W-:-:S03]  /*5c80*/  ULDC UR6, c[0x0][0x9e4] ;  /* 0x0002790000067ab9 */ /* 0x000fc60000000800 */
[----:B------:R-:W1:Y:S01]  /*5c90*/  MUFU.TANH R186, R186 ;  /* 0x000000ba00ba7308 */ /* 0x000e620000002400 */
[C---:B------:R-:W-:Y:S01]  /*5ca0*/  IMAD.IADD R182, R5.reuse, 0x1, R196 ;  /* 0x0000000105b67824 */ /* 0x040fe200078e02c4 */
[----:B------:R-:W-:-:S06]  /*5cb0*/  IADD3 R183, R5, R197, RZ ;  /* 0x000000c505b77210 */ /* 0x000fcc0007ffe0ff */
[----:B------:R-:W1:Y:S08]  /*5cc0*/  MUFU.TANH R157, R157 ;  /* 0x0000009d009d7308 */ /* 0x000e700000002400 */
[----:B------:R-:W1:Y:S08]  /*5cd0*/  MUFU.TANH R187, R187 ;  /* 0x000000bb00bb7308 */ /* 0x000e700000002400 */
[----:B------:R-:W1:Y:S08]  /*5ce0*/  MUFU.TANH R160, R160 ;  /* 0x000000a000a07308 */ /* 0x000e700000002400 */
[----:B------:R-:W1:Y:S08]  /*5cf0*/  MUFU.TANH R161, R161 ;  /* 0x000000a100a17308 */ /* 0x000e700000002400 */
[----:B------:R-:W1:Y:S08]  /*5d00*/  MUFU.TANH R163, R163 ;  /* 0x000000a300a37308 */ /* 0x000e700000002400 */
[----:B------:R-:W1:Y:S08]  /*5d10*/  MUFU.TANH R164, R164 ;  /* 0x000000a400a47308 */ /* 0x000e700000002400 */
[----:B------:R-:W1:Y:S01]  /*5d20*/  MUFU.TANH R178, R178 ;  /* 0x000000b200b27308 */ /* 0x000e620000002400 */
[----:B--234-:R-:W-:Y:S05]  /*5d30*/  @P2 BRA `(.L_x_923) ;  /* 0x00000000005c2947 */ /* 0x01cfea0003800000 */
[----:B------:R-:W-:Y:S01]  /*5d40*/  ISETP.GT.AND P2, PT, R214, -0x1, PT ;  /* 0xffffffffd600780c */ /* 0x000fe20003f44270 */
[----:B------:R-:W-:-:S12]  /*5d50*/  BSSY B0, `(.L_x_924) ;  /* 0x0000011000007945 */ /* 0x000fd80003800000 */
[----:B------:R-:W-:Y:S05]  /*5d60*/  @P2 BRA `(.L_x_925) ;  /* 0x0000000000202947 */ /* 0x000fea0003800000 */
[----:B------:R-:W-:Y:S01]  /*5d70*/  IMAD.U32 R168, RZ, RZ, UR6 ;  /* 0x00000006ffa87e24 */ /* 0x000fe2000f8e00ff */
[----:B------:R-:W-:-:S04]  /*5d80*/  LOP3.LUT R169, RZ, R214, RZ, 0x33, !PT ;  /* 0x000000d6ffa97212 */ /* 0x000fc800078e33ff */
[----:B------:R-:W-:-:S13]  /*5d90*/  ISETP.NE.AND P2, PT, R168, 0x1, PT ;  /* 0x00000001a800780c */ /* 0x000fda0003f45270 */
[----:B-1----:R-:W1:Y:S02]  /*5da0*/  @P2 LDC.64 R152, c[0x0][0x9e8] ;  /* 0x00027a00ff982b82 */ /* 0x002e640000000a00 */
[----:B-1----:R-:W-:-:S05]  /*5db0*/  @P2 IMAD.HI.U32 R152, R169, R152, RZ ;  /* 0x00000098a9982227 */ /* 0x002fca00078e00ff */
[----:B------:R-:W-:-:S04]  /*5dc0*/  @P2 SHF.R.U32.HI R169, RZ, R153, R152 ;  /* 0x00000099ffa92219 */ /* 0x000fc80000011698 */
[----:B------:R-:W-:Y:S01]  /*5dd0*/  LOP3.LUT R169, RZ, R169, RZ, 0x33, !PT ;  /* 0x000000a9ffa97212 */ /* 0x000fe200078e33ff */
[----:B------:R-:W-:Y:S06]  /*5de0*/  BRA `(.L_x_926) ;  /* 0x00000000001c7947 */ /* 0x000fec0003800000 */
.L_x_925:
[----:B------:R-:W-:-:S05]  /*5df0*/  IMAD.U32 R168, RZ, RZ, UR6 ;  /* 0x00000006ffa87e24 */ /* 0x000fca000f8e00ff */
[----:B------:R-:W-:-:S13]  /*5e00*/  ISETP.NE.AND P2, PT, R168, 0x1, PT ;  /* 0x00000001a800780c */ /* 0x000fda0003f45270 */
[----:B-1----:R-:W1:Y:S01]  /*5e10*/  @P2 LDC.64 R152, c[0x0][0x9e8] ;  /* 0x00027a00ff982b82 */ /* 0x002e620000000a00 */
[----:B------:R-:W-:-:S05]  /*5e20*/  @P2 IADD3 R169, R5, R21, RZ ;  /* 0x0000001505a92210 */ /* 0x000fca0007ffe0ff */
[----:B-1----:R-:W-:-:S04]  /*5e30*/  @P2 IMAD.HI.U32 R152, R169, R152, RZ ;  /* 0x00000098a9982227 */ /* 0x002fc800078e00ff */
[----:B------:R-:W-:Y:S01]  /*5e40*/  IMAD.MOV.U32 R169, RZ, RZ, R214 ;  /* 0x000000ffffa97224 */ /* 0x000fe200078e00d6 */
[----:B------:R-:W-:-:S07]  /*5e50*/  @P2 SHF.R.U32.HI R169, RZ, R153, R152 ;  /* 0x00000099ffa92219 */ /* 0x000fce0000011698 */
.L_x_926:
[----:B------:R-:W-:Y:S05]  /*5e60*/  BSYNC B0 ;  /* 0x0000000000007941 */ /* 0x000fea0003800000 */
.L_x_924:
[----:B------:R-:W-:-:S04]  /*5e70*/  IMAD R153, R169, R168, -R180 ;  /* 0x000000a8a9997224 */ /* 0x000fc800078e0ab4 */
[----:B------:R-:W-:-:S05]  /*5e80*/  IMAD R153, R22, -0x2, R153 ;  /* 0xfffffffe16997824 */ /* 0x000fca00078e0299 */
[----:B------:R-:W-:Y:S02]  /*5e90*/  VIADDMNMX R182, R153, R168, R182, PT ;  /* 0x000000a899b67246 */ /* 0x000fe400038001b6 */
[----:B------:R-:W-:-:S07]  /*5ea0*/  VIMNMX R183, R183, R153, !PT ;  /* 0x00000099b7b77248 */ /* 0x000fce0007fe0100 */
.L_x_923:
[----:B------:R-:W-:-:S04]  /*5eb0*/  ISETP.GT.AND P2, PT, R23, -0x1, PT ;  /* 0xffffffff1700780c */ /* 0x000fc80003f44270 */
[C---:B------:R-:W-:Y:S02]  /*5ec0*/  ISETP.GT.AND P5, PT, R183.reuse, RZ, P2 ;  /* 0x000000ffb700720c */ /* 0x040fe400017a4270 */
[C---:B------:R-:W-:Y:S02]  /*5ed0*/  ISETP.GT.AND P4, PT, R183.reuse, 0x1, P2 ;  /* 0x00000001b700780c */ /* 0x040fe40001784270 */
[----:B------:R-:W-:Y:S02]  /*5ee0*/  ISETP.LT.OR P5, PT, R182, 0x1, P5 ;  /* 0x00000001b600780c */ /* 0x000fe40002fa1670 */
[C---:B------:R-:W-:Y:S02]  /*5ef0*/  ISETP.GT.AND P6, PT, R183.reuse, 0x8, P2 ;  /* 0x00000008b700780c */ /* 0x040fe400017c4270 */
[----:B-1----:R-:W-:Y:S02]  /*5f00*/  FSEL R181, R188, -INF , !P5 ;  /* 0xff800000bcb57808 */ /* 0x002fe40006800000 */
[----:B------:R-:W-:-:S02]  /*5f10*/  ISETP.GT.AND P5, PT, R183, 0x10, P2 ;  /* 0x00000010b700780c */ /* 0x000fc400017a4270 */
[----:B------:R-:W-:Y:S02]  /*5f20*/  ISETP.GT.AND P3, PT, R183, 0x9, P2 ;  /* 0x00000009b700780c */ /* 0x000fe40001764270 */
[C---:B------:R-:W-:Y:S02]  /*5f30*/  ISETP.LT.OR P5, PT, R182.reuse, 0x11, P5 ;  /* 0x00000011b600780c */ /* 0x040fe40002fa1670 */
[C---:B------:R-:W-:Y:S02]  /*5f40*/  ISETP.LT.OR P4, PT, R182.reuse, 0x2, P4 ;  /* 0x00000002b600780c */ /* 0x040fe40002781670 */
[----:B------:R-:W-:Y:S02]  /*5f50*/  FSEL R168, R185, -INF , !P5 ;  /* 0xff800000b9a87808 */ /* 0x000fe40006800000 */
[----:B------:R-:W-:Y:S02]  /*5f60*/  ISETP.GT.AND P5, PT, R183, 0x20, P2 ;  /* 0x00000020b700780c */ /* 0x000fe400017a4270 */
[----:B------:R-:W-:-:S02]  /*5f70*/  ISETP.LT.OR P6, PT, R182, 0x9, P6 ;  /* 0x00000009b600780c */ /* 0x000fc400037c1670 */
[C---:B------:R-:W-:Y:S02]  /*5f80*/  ISETP.LT.OR P3, PT, R182.reuse, 0xa, P3 ;  /* 0x0000000ab600780c */ /* 0x040fe40001f61670 */
[----:B------:R-:W-:Y:S02]  /*5f90*/  ISETP.LT.OR P5, PT, R182, 0x21, P5 ;  /* 0x00000021b600780c */ /* 0x000fe40002fa1670 */
[----:B------:R-:W-:Y:S02]  /*5fa0*/  FSEL R189, R189, -INF , !P4 ;  /* 0xff800000bdbd7808 */ /* 0x000fe40006000000 */
[----:B------:R-:W-:Y:S02]  /*5fb0*/  FSEL R190, R190, -INF , !P6 ;  /* 0xff800000bebe7808 */ /* 0x000fe40007000000 */
[----:B------:R-:W-:Y:S02]  /*5fc0*/  FSEL R184, R184, -INF , !P3 ;  /* 0xff800000b8b87808 */ /* 0x000fe40005800000 */
[----:B------:R-:W-:-:S02]  /*5fd0*/  ISETP.GT.AND P4, PT, R183, 0x11, P2 ;  /* 0x00000011b700780c */ /* 0x000fc40001784270 */
[C---:B------:R-:W-:Y:S02]  /*5fe0*/  ISETP.GT.AND P6, PT, R183.reuse, 0x18, P2 ;  /* 0x00000018b700780c */ /* 0x040fe400017c4270 */
[C---:B------:R-:W-:Y:S02]  /*5ff0*/  ISETP.GT.AND P3, PT, R183.reuse, 0x19, P2 ;  /* 0x00000019b700780c */ /* 0x040fe40001764270 */
[----:B------:R-:W-:Y:S02]  /*6000*/  FSEL R172, R192, -INF , !P5 ;  /* 0xff800000c0ac7808 */ /* 0x000fe40006800000 */
[----:B------:R-:W-:Y:S02]  /*6010*/  ISETP.GT.AND P5, PT, R183, 0x30, P2 ;  /* 0x00000030b700780c */ /* 0x000fe400017a4270 */
[C---:B------:R-:W-:Y:S02]  /*6020*/  ISETP.LT.OR P4, PT, R182.reuse, 0x12, P4 ;  /* 0x00000012b600780c */ /* 0x040fe40002781670 */
        /* <DEDUP_REMOVED lines=8> */
[----:B------:R-:W-:Y:S02]  /*60b0*/  ISETP.GT.AND P3, PT, R183, 0x29, P2 ;  /* 0x00000029b700780c */ /* 0x000fe40001764270 */
[----:B------:R-:W-:Y:S02]  /*60c0*/  FSEL R176, R176, -INF , !P5 ;  /* 0xff800000b0b07808 */ /* 0x000fe40006800000 */
[----:B------:R-:W-:Y:S02]  /*60d0*/  PLOP3.LUT P5, PT, PT, PT, UP0, 0x40, 0x0 ;  /* 0x000000000000781c */ /* 0x000fe40003fae808 */
[C---:B------:R-:W-:Y:S02]  /*60e0*/  ISETP.LT.OR P4, PT, R182.reuse, 0x22, P4 ;  /* 0x00000022b600780c */ /* 0x040fe40002781670 */
[----:B------:R-:W-:-:S02]  /*60f0*/  ISETP.LT.OR P6, PT, R182, 0x29, P6 ;  /* 0x00000029b600780c */ /* 0x000fc400037c1670 */
[----:B------:R-:W-:Y:S02]  /*6100*/  ISETP.LT.OR P3, PT, R182, 0x2a, P3 ;  /* 0x0000002ab600780c */ /* 0x000fe40001f61670 */
[----:B------:R-:W-:Y:S02]  /*6110*/  FSEL R173, R193, -INF , !P4 ;  /* 0xff800000c1ad7808 */ /* 0x000fe40006000000 */
[----:B------:R-:W-:Y:S02]  /*6120*/  FSEL R174, R194, -INF , !P6 ;  /* 0xff800000c2ae7808 */ /* 0x000fe40007000000 */
[----:B------:R-:W-:Y:S02]  /*6130*/  FSEL R175, R195, -INF , !P3 ;  /* 0xff800000c3af7808 */ /* 0x000fe40005800000 */
[C---:B------:R-:W-:Y:S02]  /*6140*/  ISETP.GT.AND P4, PT, R183.reuse, 0x31, P2 ;  /* 0x00000031b700780c */ /* 0x040fe40001784270 */
[----:B------:R-:W-:-:S02]  /*6150*/  ISETP.GT.AND P6, PT, R183, 0x38, P2 ;  /* 0x00000038b700780c */ /* 0x000fc400017c4270 */
[----:B------:R-:W-:Y:S02]  /*6160*/  ISETP.GT.AND P3, PT, R183, 0x39, P2 ;  /* 0x00000039b700780c */ /* 0x000fe40001764270 */
[C---:B------:R-:W-:Y:S02]  /*6170*/  ISETP.LT.OR P4, PT, R182.reuse, 0x32, P4 ;  /* 0x00000032b600780c */ /* 0x040fe40002781670 */
[C---:B------:R-:W-:Y:S02]  /*6180*/  ISETP.LT.OR P6, PT, R182.reuse, 0x39, P6 ;  /* 0x00000039b600780c */ /* 0x040fe400037c1670 */
[----:B------:R-:W-:Y:S01]  /*6190*/  ISETP.LT.OR P3, PT, R182, 0x3a, P3 ;  /* 0x0000003ab600780c */ /* 0x000fe20001f61670 */
[C---:B------:R-:W-:Y:S01]  /*61a0*/  IMAD.IADD R182, R6.reuse, 0x1, R196 ;  /* 0x0000000106b67824 */ /* 0x040fe200078e02c4 */
[----:B------:R-:W-:Y:S02]  /*61b0*/  IADD3 R183, R6, R197, RZ ;  /* 0x000000c506b77210 */ /* 0x000fe40007ffe0ff */
[----:B------:R-:W-:-:S02]  /*61c0*/  FSEL R177, R177, -INF , !P4 ;  /* 0xff800000b1b17808 */ /* 0x000fc40006000000 */
[----:B------:R-:W-:Y:S02]  /*61d0*/  FSEL R178, R178, -INF , !P6 ;  /* 0xff800000b2b27808 */ /* 0x000fe40007000000 */
[----:B------:R-:W-:Y:S01]  /*61e0*/  FSEL R179, R179, -INF , !P3 ;  /* 0xff800000b3b37808 */ /* 0x000fe20005800000 */
[----:B------:R-:W-:Y:S06]  /*61f0*/  @P5 BRA `(.L_x_927) ;  /* 0x0000000000585947 */ /* 0x000fec0003800000 */
[----:B------:R-:W-:Y:S01]  /*6200*/  IMAD.IADD R185, R6, 0x1, R21 ;  /* 0x0000000106b97824 */ /* 0x000fe200078e0215 */
[----:B------:R-:W-:Y:S04]  /*6210*/  BSSY B0, `(.L_x_928) ;  /* 0x0000010000007945 */ /* 0x000fe80003800000 */
[----:B------:R-:W-:-:S13]  /*6220*/  ISETP.GT.AND P3, PT, R185, -0x1, PT ;  /* 0xffffffffb900780c */ /* 0x000fda0003f64270 */
[----:B------:R-:W-:Y:S05]  /*6230*/  @P3 BRA `(.L_x_929) ;  /* 0x0000000000203947 */ /* 0x000fea0003800000 */
[----:B------:R-:W-:Y:S01]  /*6240*/  IMAD.U32 R186, RZ, RZ, UR6 ;  /* 0x00000006ffba7e24 */ /* 0x000fe2000f8e00ff */
[----:B------:R-:W-:-:S04]  /*6250*/  LOP3.LUT R185, RZ, R185, RZ, 0x33, !PT ;  /* 0x000000b9ffb97212 */ /* 0x000fc800078e33ff */
[----:B------:R-:W-:-:S13]  /*6260*/  ISETP.NE.AND P3, PT, R186, 0x1, PT ;  /* 0x00000001ba00780c */ /* 0x000fda0003f65270 */
[----:B------:R-:W1:Y:S02]  /*6270*/  @P3 LDC.64 R152, c[0x0][0x9e8] ;  /* 0x00027a00ff983b82 */ /* 0x000e640000000a00 */
[----:B-1----:R-:W-:-:S05]  /*6280*/  @P3 IMAD.HI.U32 R152, R185, R152, RZ ;  /* 0x00000098b9983227 */ /* 0x002fca00078e00ff */
[----:B------:R-:W-:-:S04]  /*6290*/  @P3 SHF.R.U32.HI R185, RZ, R153, R152 ;  /* 0x00000099ffb93219 */ /* 0x000fc80000011698 */
[----:B------:R-:W-:Y:S01]  /*62a0*/  LOP3.LUT R185, RZ, R185, RZ, 0x33, !PT ;  /* 0x000000b9ffb97212 */ /* 0x000fe200078e33ff */
[----:B------:R-:W-:Y:S06]  /*62b0*/  BRA `(.L_x_930) ;  /* 0x0000000000147947 */ /* 0x000fec0003800000 */
.L_x_929:
[----:B------:R-:W-:-:S04]  /*62c0*/  MOV R186, UR6 ;  /* 0x0000000600ba7c02 */ /* 0x000fc80008000f00 */
[----:B------:R-:W-:-:S13]  /*62d0*/  ISETP.NE.AND P3, PT, R186, 0x1, PT ;  /* 0x00000001ba00780c */ /* 0x000fda0003f65270 */
[----:B------:R-:W1:Y:S02]  /*62e0*/  @P3 LDC.64 R152, c[0x0][0x9e8] ;  /* 0x00027a00ff983b82 */ /* 0x000e640000000a00 */
[----:B-1----:R-:W-:-:S05]  /*62f0*/  @P3 IMAD.HI.U32 R152, R185, R152, RZ ;  /* 0x00000098b9983227 */ /* 0x002fca00078e00ff */
[----:B------:R-:W-:-:S07]  /*6300*/  @P3 SHF.R.U32.HI R185, RZ, R153, R152 ;  /* 0x00000099ffb93219 */ /* 0x000fce0000011698 */
.L_x_930:
[----:B------:R-:W-:Y:S05]  /*6310*/  BSYNC B0 ;  /* 0x0000000000007941 */ /* 0x000fea0003800000 */
.L_x_928:
[----:B------:R-:W-:-:S04]  /*6320*/  IMAD R185, R185, R186, -R180 ;  /* 0x000000bab9b97224 */ /* 0x000fc800078e0ab4 */
[----:B------:R-:W-:-:S05]  /*6330*/  IMAD R185, R22, -0x2, R185 ;  /* 0xfffffffe16b97824 */ /* 0x000fca00078e02b9 */
[----:B------:R-:W-:Y:S02]  /*6340*/  VIADDMNMX R182, R185, R186, R182, PT ;  /* 0x000000bab9b67246 */ /* 0x000fe400038001b6 */
[----:B------:R-:W-:-:S07]  /*6350*/  VIMNMX R183, R183, R185, !PT ;  /* 0x000000b9b7b77248 */ /* 0x000fce0007fe0100 */
.L_x_927:
[----:B------:R-:W-:Y:S01]  /*6360*/  FMNMX.FTZ R152, R181, R4, !PT ;  /* 0x00000004b5987209 */ /* 0x000fe20007810000 */
[----:B------:R-:W-:Y:S01]  /*6370*/  ULDC UR6, c[0x0][0x988] ;  /* 0x0002620000067ab9 */ /* 0x000fe20000000800 */
[----:B------:R-:W-:Y:S01]  /*6380*/  ISETP.GT.AND P4, PT, R183, RZ, P2 ;  /* 0x000000ffb700720c */ /* 0x000fe20001784270 */
[----:B------:R-:W-:Y:S01]  /*6390*/  UMOV UR46, UR40 ;  /* 0x00000028002e7c82 */ /* 0x000fe20008000000 */
[----:B------:R-:W-:Y:S01]  /*63a0*/  FMNMX.FTZ R153, R189, R152, !PT ;  /* 0x00000098bd997209 */ /* 0x000fe20007810000 */
[----:B------:R-:W-:Y:S01]  /*63b0*/  UMOV UR36, UR7 ;  /* 0x0000000700247c82 */ /* 0x000fe20008000000 */
[----:B------:R-:W-:Y:S02]  /*63c0*/  ISETP.GT.AND P3, PT, R183, 0x1, P2 ;  /* 0x00000001b700780c */ /* 0x000fe40001764270 */
[----:B------:R-:W-:Y:S02]  /*63d0*/  FMNMX.FTZ R153, R190, R153, !PT ;  /* 0x00000099be997209 */ /* 0x000fe40007810000 */
[----:B------:R-:W-:-:S02]  /*63e0*/  ISETP.LT.OR P4, PT, R182, 0x1, P4 ;  /* 0x00000001b600780c */ /* 0x000fc40002781670 */
[----:B------:R-:W-:Y:S02]  /*63f0*/  FMNMX.FTZ R153, R184, R153, !PT ;  /* 0x00000099b8997209 */ /* 0x000fe40007810000 */
[----:B------:R-:W-:Y:S02]  /*6400*/  ISETP.GT.AND P5, PT, R183, 0x8, P2 ;  /* 0x00000008b700780c */ /* 0x000fe400017a4270 */
[----:B------:R-:W-:Y:S02]  /*6410*/  FMNMX.FTZ R152, R168, R153, !PT ;  /* 0x00000099a8987209 */ /* 0x000fe40007810000 */
[----:B------:R-:W-:Y:S02]  /*6420*/  ISETP.LT.OR P3, PT, R182, 0x2, P3 ;  /* 0x00000002b600780c */ /* 0x000fe40001f61670 */
[----:B------:R-:W-:Y:S02]  /*6430*/  FMNMX.FTZ R153, R169, R152, !PT ;  /* 0x00000098a9997209 */ /* 0x000fe40007810000 */
[----:B------:R-:W-:-:S02]  /*6440*/  ISETP.GT.AND P6, PT, R183, 0x9, P2 ;  /* 0x00000009b700780c */ /* 0x000fc400017c4270 */
[----:B------:R-:W-:Y:S02]  /*6450*/  FMNMX.FTZ R152, R170, R153, !PT ;  /* 0x00000099aa987209 */ /* 0x000fe40007810000 */
[----:B------:R-:W-:Y:S02]  /*6460*/  ISETP.LT.OR P5, PT, R182, 0x9, P5 ;  /* 0x00000009b600780c */ /* 0x000fe40002fa1670 */
[----:B------:R-:W-:Y:S02]  /*6470*/  FMNMX.FTZ R153, R171, R152, !PT ;  /* 0x00000098ab997209 */ /* 0x000fe40007810000 */
[----:B------:R-:W-:Y:S02]  /*6480*/  FSEL R2, R2, -INF , !P3 ;  /* 0xff80000002027808 */ /* 0x000fe40005800000 */
        /* <DEDUP_REMOVED lines=9> */
[----:B------:R-:W-:Y:S02]  /*6520*/  FSEL R155, R155, -INF , !P6 ;  /* 0xff8000009b9b7808 */ /* 0x000fe40007000000 */
[----:B------:R-:W-:Y:S02]  /*6530*/  FMNMX.FTZ R153, R177, R152, !PT ;  /* 0x00000098b1997209 */ /* 0x000fe40007810000 */
[----:B------:R-:W-:Y:S02]  /*6540*/  ISETP.LT.OR P3, PT, R182, 0x11, P3 ;  /* 0x00000011b600780c */ /* 0x000fe40001f61670 */
[----:B------:R-:W-:Y:S02]  /*6550*/  FMNMX.FTZ R152, R178, R153, !PT ;  /* 0x00000099b2987209 */ /* 0x000fe40007810000 */
[----:B------:R-:W-:-:S02]  /*6560*/  ISETP.GT.AND P6, PT, R183, 0x18, P2 ;  /* 0x00000018b700780c */ /* 0x000fc400017c4270 */
[----:B------:R-:W-:Y:S02]  /*6570*/  FMNMX.FTZ R153, R179, R152, !PT ;  /* 0x00000098b3997209 */ /* 0x000fe40007810000 */
[----:B------:R-:W-:Y:S02]  /*6580*/  ISETP.LT.OR P5, PT, R182, 0x12, P5 ;  /* 0x00000012b600780c */ /* 0x000fe40002fa1670 */
[----:B------:R-:W-:Y:S01]  /*6590*/  FSEL R156, R156, -INF , !P3 ;  /* 0xff8000009c9c7808 */ /* 0x000fe20005800000 */
[----:B------:R-:W1:Y:S01]  /*65a0*/  SHFL.BFLY PT, R152, R153, 0x2, 0x1f ;  /* 0x0c401f0099987f89 */ /* 0x000e6200000e0000 */
[----:B------:R-:W-:Y:S02]  /*65b0*/  ISETP.LT.OR P6, PT, R182, 0x19, P6 ;  /* 0x00000019b600780c */ /* 0x000fe400037c1670 */
[----:B------:R-:W-:Y:S02]  /*65c0*/  FSEL R157, R157, -INF , !P5 ;  /* 0xff8000009d9d7808 */ /* 0x000fe40006800000 */
[----:B------:R-:W-:-:S02]  /*65d0*/  ISETP.GT.AND P3, PT, R183, 0x20, P2 ;  /* 0x00000020b700780c */ /* 0x000fc40001764270 */
[----:B------:R-:W-:Y:S02]  /*65e0*/  FSEL R158, R158, -INF , !P6 ;  /* 0xff8000009e9e7808 */ /* 0x000fe40007000000 */
[C---:B------:R-:W-:Y:S02]  /*65f0*/  ISETP.GT.AND P5, PT, R183.reuse, 0x21, P2 ;  /* 0x00000021b700780c */ /* 0x040fe400017a4270 */
[C---:B------:R-:W-:Y:S02]  /*6600*/  ISETP.LT.OR P3, PT, R182.reuse, 0x21, P3 ;  /* 0x00000021b600780c */ /* 0x040fe40001f61670 */
[----:B------:R-:W-:Y:S02]  /*6610*/  ISETP.GT.AND P6, PT, R183, 0x28, P2 ;  /* 0x00000028b700780c */ /* 0x000fe400017c4270 */
[----:B------:R-:W-:Y:S02]  /*6620*/  ISETP.LT.OR P5, PT, R182, 0x22, P5 ;  /* 0x00000022b600780c */ /* 0x000fe40002fa1670 */
[----:B------:R-:W-:-:S02]  /*6630*/  FSEL R160, R160, -INF , !P3 ;  /* 0xff800000a0a07808 */ /* 0x000fc40005800000 */
[----:B------:R-:W-:Y:S02]  /*6640*/  ISETP.GT.AND P3, PT, R183, 0x29, P2 ;  /* 0x00000029b700780c */ /* 0x000fe40001764270 */
[----:B------:R-:W-:Y:S02]  /*6650*/  FSEL R161, R161, -INF , !P5 ;  /* 0xff800000a1a17808 */ /* 0x000fe40006800000 */
[C---:B------:R-:W-:Y:S02]  /*6660*/  ISETP.LT.OR P6, PT, R182.reuse, 0x29, P6 ;  /* 0x00000029b600780c */ /* 0x040fe400037c1670 */
[----:B-1----:R-:W-:Y:S02]  /*6670*/  FMNMX.FTZ R180, R153, R152, !PT ;  /* 0x0000009899b47209 */ /* 0x002fe40007810000 */
[----:B------:R-:W-:Y:S02]  /*6680*/  ISETP.GT.AND P5, PT, R183, 0x30, P2 ;  /* 0x00000030b700780c */ /* 0x000fe400017a4270 */
[----:B------:R-:W-:Y:S01]  /*6690*/  ISETP.LT.OR P3, PT, R182, 0x2a, P3 ;  /* 0x0000002ab600780c */ /* 0x000fe20001f61670 */
[----:B------:R-:W1:Y:S01]  /*66a0*/  SHFL.BFLY PT, R185, R180, 0x1, 0x1f ;  /* 0x0c201f00b4b97f89 */ /* 0x000e6200000e0000 */
[----:B------:R-:W-:-:S02]  /*66b0*/  FSEL R163, R163, -INF , !P6 ;  /* 0xff800000a3a37808 */ /* 0x000fc40007000000 */
[C---:B------:R-:W-:Y:S02]  /*66c0*/  ISETP.GT.AND P6, PT, R183.reuse, 0x31, P2 ;  /* 0x00000031b700780c */ /* 0x040fe400017c4270 */
[----:B------:R-:W-:Y:S02]  /*66d0*/  FSEL R162, R162, -INF , !P3 ;  /* 0xff800000a2a27808 */ /* 0x000fe40005800000 */
[C---:B------:R-:W-:Y:S02]  /*66e0*/  ISETP.LT.OR P5, PT, R182.reuse, 0x31, P5 ;  /* 0x00000031b600780c */ /* 0x040fe40002fa1670 */
[----:B------:R-:W-:Y:S02]  /*66f0*/  ISETP.GT.AND P3, PT, R183, 0x38, P2 ;  /* 0x00000038b700780c */ /* 0x000fe40001764270 */
[----:B------:R-:W-:Y:S02]  /*6700*/  ISETP.LT.OR P6, PT, R182, 0x32, P6 ;  /* 0x00000032b600780c */ /* 0x000fe400037c1670 */
[----:B------:R-:W-:-:S02]  /*6710*/  FSEL R164, R164, -INF , !P5 ;  /* 0xff800000a4a47808 */ /* 0x000fc40006800000 */
[----:B------:R-:W-:Y:S02]  /*6720*/  ISETP.LT.OR P3, PT, R182, 0x39, P3 ;  /* 0x00000039b600780c */ /* 0x000fe40001f61670 */
[----:B------:R-:W-:Y:S02]  /*6730*/  FSEL R165, R165, -INF , !P6 ;  /* 0xff800000a5a57808 */ /* 0x000fe40007000000 */
[----:B------:R-:W-:Y:S02]  /*6740*/  FSEL R166, R166, -INF , !P3 ;  /* 0xff800000a6a67808 */ /* 0x000fe40005800000 */
[----:B-1----:R-:W-:Y:S02]  /*6750*/  FMNMX.FTZ R152, R180, R185, !PT ;  /* 0x000000b9b4987209 */ /* 0x002fe40007810000 */
[----:B------:R-:W-:Y:S02]  /*6760*/  FSEL R180, R0, -INF , !P4 ;  /* 0xff80000000b47808 */ /* 0x000fe40006000000 */
[----:B------:R-:W-:Y:S01]  /*6770*/  ISETP.GT.AND P4, PT, R183, 0x19, P2 ;  /* 0x00000019b700780c */ /* 0x000fe20001784270 */
[----:B------:R-:W-:Y:S01]  /*6780*/  FMUL.FTZ R185, R152, UR6 ;  /* 0x0000000698b97c20 */ /* 0x000fe20008410000 */
[----:B------:R-:W-:-:S02]  /*6790*/  FMNMX.FTZ R153, R180, R3, !PT ;  /* 0x00000003b4997209 */ /* 0x000fc40007810000 */
[----:B------:R-:W-:Y:S02]  /*67a0*/  ISETP.LT.OR P4, PT, R182, 0x1a, P4 ;  /* 0x0000001ab600780c */ /* 0x000fe40002781670 */
[----:B------:R-:W-:Y:S02]  /*67b0*/  FMNMX.FTZ R153, R2, R153, !PT ;  /* 0x0000009902997209 */ /* 0x000fe40007810000 */
[----:B------:R-:W-:Y:S02]  /*67c0*/  FSEL R159, R159, -INF , !P4 ;  /* 0xff8000009f9f7808 */ /* 0x000fe40006000000 */
[----:B------:R-:W-:Y:S02]  /*67d0*/  FMNMX.FTZ R0, R154, R153, !PT ;  /* 0x000000999a007209 */ /* 0x000fe40007810000 */
[----:B------:R-:W-:Y:S02]  /*67e0*/  FSETP.NEU.FTZ.AND P4, PT, R152, -INF , PT ;  /* 0xff8000009800780b */ /* 0x000fe40003f9d000 */
[----:B------:R-:W-:-:S02]  /*67f0*/  FMNMX.FTZ R153, R155, R0, !PT ;  /* 0x000000009b997209 */ /* 0x000fc40007810000 */
[----:B------:R-:W-:Y:S02]  /*6800*/  ISETP.GT.AND P2, PT, R183, 0x39, P2 ;  /* 0x00000039b700780c */ /* 0x000fe40001744270 */
[----:B------:R-:W-:Y:S02]  /*6810*/  FMNMX.FTZ R0, R156, R153, !PT ;  /* 0x000000999c007209 */ /* 0x000fe40007810000 */
[----:B------:R-:W-:Y:S02]  /*6820*/  ISETP.LT.OR P2, PT, R182, 0x3a, P2 ;  /* 0x0000003ab600780c */ /* 0x000fe40001741670 */
[----:B------:R-:W-:Y:S02]  /*6830*/  FMNMX.FTZ R153, R157, R0, !PT ;  /* 0x000000009d997209 */ /* 0x000fe40007810000 */
[----:B------:R-:W-:Y:S02]  /*6840*/  FSEL R0, R185, RZ, P4 ;  /* 0x000000ffb9007208 */ /* 0x000fe40002000000 */
[----:B------:R-:W-:-:S02]  /*6850*/  FMNMX.FTZ R186, R158, R153, !PT ;  /* 0x000000999eba7209 */ /* 0x000fc40007810000 */
[----:B------:R-:W-:Y:S01]  /*6860*/  FSEL R185, R152, RZ, P4 ;  /* 0x000000ff98b97208 */ /* 0x000fe20002000000 */
[--C-:B------:R-:W-:Y:S01]  /*6870*/  FFMA.FTZ R153, R181, UR6, -R0.reuse ;  /* 0x00000006b5997c23 */ /* 0x100fe20008010800 */
[----:B------:R-:W-:Y:S01]  /*6880*/  FMNMX.FTZ R181, R159, R186, !PT ;  /* 0x000000ba9fb57209 */ /* 0x000fe20007810000 */
[--C-:B------:R-:W-:Y:S01]  /*6890*/  FFMA.FTZ R192, R168, UR6, -R0.reuse ;  /* 0x00000006a8c07c23 */ /* 0x100fe20008010800 */
[----:B------:R-:W-:Y:S01]  /*68a0*/  FFMA.FTZ R184, R184, UR6, -R0 ;  /* 0x00000006b8b87c23 */ /* 0x000fe20008010800 */
[----:B------:R-:W-:Y:S01]  /*68b0*/  FADD.FTZ R185, -R185, R4 ;  /* 0x00000004b9b97221 */ /* 0x000fe20000010100 */
[----:B------:R-:W-:Y:S01]  /*68c0*/  FMNMX.FTZ R186, R160, R181, !PT ;  /* 0x000000b5a0ba7209 */ /* 0x000fe20007810000 */
[--C-:B------:R-:W-:Y:S01]  /*68d0*/  FFMA.FTZ R196, R189, UR6, -R0.reuse ;  /* 0x00000006bdc47c23 */ /* 0x100fe20008010800 */
[--C-:B------:R-:W-:Y:S01]  /*68e0*/  FFMA.FTZ R198, R190, UR6, -R0.reuse ;  /* 0x00000006bec67c23 */ /* 0x100fe20008010800 */
[----:B------:R-:W-:Y:S01]  /*68f0*/  FMUL.FTZ R185, R185, UR6 ;  /* 0x00000006b9b97c20 */ /* 0x000fe20008410000 */
[----:B------:R-:W-:Y:S01]  /*6900*/  FMNMX.FTZ R186, R161, R186, !PT ;  /* 0x000000baa1ba7209 */ /* 0x000fe20007810000 */
[--C-:B------:R-:W-:Y:S01]  /*6910*/  FFMA.FTZ R169, R169, UR6, -R0.reuse ;  /* 0x00000006a9a97c23 */ /* 0x100fe20008010800 */
[--C-:B------:R-:W-:Y:S01]  /*6920*/  FFMA.FTZ R194, R170, UR6, -R0.reuse ;  /* 0x00000006aac27c23 */ /* 0x100fe20008010800 */
[--C-:B------:R-:W-:Y:S01]  /*6930*/  FFMA.FTZ R171, R171, UR6, -R0.reuse ;  /* 0x00000006abab7c23 */ /* 0x100fe20008010800 */
[----:B------:R-:W-:Y:S01]  /*6940*/  FMNMX.FTZ R181, R163, R186, !PT ;  /* 0x000000baa3b57209 */ /* 0x000fe20007810000 */
[--C-:B------:R-:W-:Y:S01]  /*6950*/  FFMA.FTZ R188, R172, UR6, -R0.reuse ;  /* 0x00000006acbc7c23 */ /* 0x100fe20008010800 */
[--C-:B------:R-:W-:Y:S01]  /*6960*/  FFMA.FTZ R173, R173, UR6, -R0.reuse ;  /* 0x00000006adad7c23 */ /* 0x100fe20008010800 */
[--C-:B------:R-:W-:Y:S01]  /*6970*/  FFMA.FTZ R190, R174, UR6, -R0.reuse ;  /* 0x00000006aebe7c23 */ /* 0x100fe20008010800 */
[----:B------:R-:W-:Y:S01]  /*6980*/  FMNMX.FTZ R181, R162, R181, !PT ;  /* 0x000000b5a2b57209 */ /* 0x000fe20007810000 */
[--C-:B------:R-:W-:Y:S01]  /*6990*/  FFMA.FTZ R175, R175, UR6, -R0.reuse ;  /* 0x00000006afaf7c23 */ /* 0x100fe20008010800 */
[--C-:B------:R-:W-:Y:S01]  /*69a0*/  FFMA.FTZ R177, R177, UR6, -R0.reuse ;  /* 0x00000006b1b17c23 */ /* 0x100fe20008010800 */
[----:B------:R-:W-:Y:S01]  /*69b0*/  FFMA.FTZ R179, R179, UR6, -R0 ;  /* 0x00000006b3b37c23 */ /* 0x000fe20008010800 */
[----:B------:R-:W-:Y:S01]  /*69c0*/  FMNMX.FTZ R186, R164, R181, !PT ;  /* 0x000000b5a4ba7209 */ /* 0x000fe20007810000 */
[----:B------:R-:W-:Y:S01]  /*69d0*/  MUFU.EX2 R153, R153 ;  /* 0x0000009900997308 */ /* 0x000fe20000000800 */
[----:B------:R-:W-:-:S02]  /*69e0*/  FSEL R181, R167, -INF , !P2 ;  /* 0xff800000a7b57808 */ /* 0x000fc40005000000 */
[----:B------:R-:W-:Y:S01]  /*69f0*/  FMNMX.FTZ R183, R165, R186, !PT ;  /* 0x000000baa5b77209 */ /* 0x000fe20007810000 */
[----:B------:R-:W-:-:S03]  /*6a00*/  FFMA.FTZ R186, R178, UR6, -R0 ;  /* 0x00000006b2ba7c23 */ /* 0x000fc60008010800 */
[----:B------:R-:W-:Y:S01]  /*6a10*/  FMNMX.FTZ R182, R166, R183, !PT ;  /* 0x000000b7a6b67209 */ /* 0x000fe20007810000 */
[----:B------:R1:W-:Y:S03]  /*6a20*/  MUFU.EX2 R167, R184 ;  /* 0x000000b800a77308 */ /* 0x0003e60000000800 */
[----:B------:R-:W-:-:S05]  /*6a30*/  FMNMX.FTZ R182, R181, R182, !PT ;  /* 0x000000b6b5b67209 */ /* 0x000fca0007810000 */
[----:B------:R-:W2:Y:S01]  /*6a40*/  SHFL.BFLY PT, R183, R182, 0x2, 0x1f ;  /* 0x0c401f00b6b77f89 */ /* 0x000ea200000e0000 */
[----:B-1----:R-:W-:Y:S01]  /*6a50*/  FFMA.FTZ R184, R176, UR6, -R0 ;  /* 0x00000006b0b87c23 */ /* 0x002fe20008010800 */
[----:B------:R-:W-:Y:S08]  /*6a60*/  MUFU.EX2 R196, R196 ;  /* 0x000000c400c47308 */ /* 0x000ff00000000800 */
[----:B------:R-:W1:Y:S08]  /*6a70*/  MUFU.EX2 R0, R185 ;  /* 0x000000b900007308 */ /* 0x000e700000000800 */
[----:B------:R-:W3:Y:S01]  /*6a80*/  MUFU.EX2 R198, R198 ;  /* 0x000000c600c67308 */ /* 0x000ee20000000800 */
[----:B--2---:R-:W-:-:S07]  /*6a90*/  FMNMX.FTZ R183, R182, R183, !PT ;  /* 0x000000b7b6b77209 */ /* 0x004fce0007810000 */
[----:B------:R-:W2:Y:S01]  /*6aa0*/  MUFU.EX2 R192, R192 ;  /* 0x000000c000c07308 */ /* 0x000ea20000000800 */
[----:B------:R-:W4:Y:S07]  /*6ab0*/  SHFL.BFLY PT, R168, R183, 0x1, 0x1f ;  /* 0x0c201f00b7a87f89 */ /* 0x000f2e00000e0000 */
[----:B------:R-:W5:Y:S08]  /*6ac0*/  MUFU.EX2 R169, R169 ;  /* 0x000000a900a97308 */ /* 0x000f700000000800 */
[----:B------:R-:W-:Y:S08]  /*6ad0*/  MUFU.EX2 R194, R194 ;  /* 0x000000c200c27308 */ /* 0x000ff00000000800 */
[----:B------:R-:W-:Y:S01]  /*6ae0*/  MUFU.EX2 R171, R171 ;  /* 0x000000ab00ab7308 */ /* 0x000fe20000000800 */
[----:B----4-:R-:W-:-:S04]  /*6af0*/  FMNMX.FTZ R168, R183, R168, !PT ;  /* 0x000000a8b7a87209 */ /* 0x010fc80007810000 */
[C---:B------:R-:W-:Y:S01]  /*6b00*/  FSETP.NEU.FTZ.AND P2, PT, R168.reuse, -INF , PT ;  /* 0xff800000a800780b */ /* 0x040fe20003f5d000 */
[----:B------:R-:W-:Y:S02]  /*6b10*/  FMUL.FTZ R183, R168, UR6 ;  /* 0x00000006a8b77c20 */ /* 0x000fe40008410000 */
[----:B------:R-:W-:Y:S03]  /*6b20*/  MUFU.EX2 R188, R188 ;  /* 0x000000bc00bc7308 */ /* 0x000fe60000000800 */
[----:B------:R-:W-:-:S05]  /*6b30*/  FSEL R183, R183, RZ, P2 ;  /* 0x000000ffb7b77208 */ /* 0x000fca0001000000 */
[----:B------:R-:W-:Y:S01]  /*6b40*/  MUFU.EX2 R173, R173 ;  /* 0x000000ad00ad7308 */ /* 0x000fe20000000800 */
[--C-:B------:R-:W-:Y:S01]  /*6b50*/  FFMA.FTZ R4, R2, UR6, -R183.reuse ;  /* 0x0000000602047c23 */ /* 0x100fe200080108b7 */
[----:B------:R-:W-:Y:S01]  /*6b60*/  FSEL R2, R168, RZ, P2 ;  /* 0x000000ffa8027208 */ /* 0x000fe20001000000 */
[--C-:B------:R-:W-:Y:S01]  /*6b70*/  FFMA.FTZ R197, R180, UR6, -R183.reuse ;  /* 0x00000006b4c57c23 */ /* 0x100fe200080108b7 */
[--C-:B------:R-:W-:Y:S01]  /*6b80*/  FFMA.FTZ R199, R154, UR6, -R183.reuse ;  /* 0x000000069ac77c23 */ /* 0x100fe200080108b7 */
[--C-:B------:R-:W-:Y:S01]  /*6b90*/  FFMA.FTZ R154, R155, UR6, -R183.reuse ;  /* 0x000000069b9a7c23 */ /* 0x100fe200080108b7 */
[----:B------:R-:W-:Y:S01]  /*6ba0*/  FFMA.FTZ R193, R156, UR6, -R183 ;  /* 0x000000069cc17c23 */ /* 0x000fe200080108b7 */
[----:B------:R-:W-:Y:S01]  /*6bb0*/  FADD.FTZ R2, -R2, R3 ;  /* 0x0000000302027221 */ /* 0x000fe20000010100 */
[----:B------:R-:W-:Y:S01]  /*6bc0*/  MUFU.EX2 R4, R4 ;  /* 0x0000000400047308 */ /* 0x000fe20000000800 */
[----:B-1----:R-:W-:Y:S01]  /*6bd0*/  FFMA.FTZ R3, R0, R20, R153 ;  /* 0x0000001400037223 */ /* 0x002fe20000010099 */
[--C-:B------:R-:W-:Y:S01]  /*6be0*/  FFMA.FTZ R156, R157, UR6, -R183.reuse ;  /* 0x000000069d9c7c23 */ /* 0x100fe200080108b7 */
[----:B------:R-:W-:Y:S01]  /*6bf0*/  FMUL.FTZ R2, R2, UR6 ;  /* 0x0000000602027c20 */ /* 0x000fe20008410000 */
[----:B------:R-:W-:Y:S01]  /*6c00*/  FFMA.FTZ R195, R158, UR6, -R183 ;  /* 0x000000069ec37c23 */ /* 0x000fe200080108b7 */
[----:B------:R-:W-:Y:S01]  /*6c10*/  FADD.FTZ R3, R196, R3 ;  /* 0x00000003c4037221 */ /* 0x000fe20000010000 */
[--C-:B------:R-:W-:Y:S01]  /*6c20*/  FFMA.FTZ R158, R159, UR6, -R183.reuse ;  /* 0x000000069f9e7c23 */ /* 0x100fe200080108b7 */
[----:B------:R-:W-:Y:S01]  /*6c30*/  FFMA.FTZ R189, R160, UR6, -R183 ;  /* 0x00000006a0bd7c23 */ /* 0x000fe200080108b7 */
[----:B------:R-:W-:Y:S01]  /*6c40*/  MUFU.EX2 R197, R197 ;  /* 0x000000c500c57308 */ /* 0x000fe20000000800 */
[----:B---3--:R-:W-:Y:S01]  /*6c50*/  FADD.FTZ R20, R198, R3 ;  /* 0x00000003c6147221 */ /* 0x008fe20000010000 */
[--C-:B------:R-:W-:Y:S01]  /*6c60*/  FFMA.FTZ R160, R161, UR6, -R183.reuse ;  /* 0x00000006a1a07c23 */ /* 0x100fe200080108b7 */
[--C-:B------:R-:W-:Y:S01]  /*6c70*/  FFMA.FTZ R191, R163, UR6, -R183.reuse ;  /* 0x00000006a3bf7c23 */ /* 0x100fe200080108b7 */
[--C-:B------:R-:W-:Y:S01]  /*6c80*/  FFMA.FTZ R162, R162, UR6, -R183.reuse ;  /* 0x00000006a2a27c23 */ /* 0x100fe200080108b7 */
[----:B------:R-:W-:Y:S01]  /*6c90*/  FADD.FTZ R3, R167, R20 ;  /* 0x00000014a7037221 */ /* 0x000fe20000010000 */
[--C-:B------:R-:W-:Y:S01]  /*6ca0*/  FFMA.FTZ R185, R164, UR6, -R183.reuse ;  /* 0x00000006a4b97c23 */ /* 0x100fe200080108b7 */
[----:B------:R-:W-:Y:S01]  /*6cb0*/  FFMA.FTZ R165, R165, UR6, -R183 ;  /* 0x00000006a5a57c23 */ /* 0x000fe200080108b7 */
[----:B------:R-:W1:Y:S01]  /*6cc0*/  MUFU.EX2 R2, R2 ;  /* 0x0000000200027308 */ /* 0x000e620000000800 */
[----:B--2---:R-:W-:Y:S01]  /*6cd0*/  FADD.FTZ R170, R192, R3 ;  /* 0x00000003c0aa7221 */ /* 0x004fe20000010000 */
[--C-:B------:R-:W-:Y:S01]  /*6ce0*/  FFMA.FTZ R166, R166, UR6, -R183.reuse ;  /* 0x00000006a6a67c23 */ /* 0x100fe200080108b7 */
[----:B------:R-:W-:Y:S01]  /*6cf0*/  FFMA.FTZ R181, R181, UR6, -R183 ;  /* 0x00000006b5b57c23 */ /* 0x000fe200080108b7 */
[----:B------:R-:W-:Y:S01]  /*6d00*/  IMAD.U32 R155, RZ, RZ, UR10 ;  /* 0x0000000aff9b7e24 */ /* 0x000fe2000f8e00ff */
[----:B------:R-:W-:-:S02]  /*6d10*/  ISETP.GT.AND P2, PT, R23, UR41, PT ;  /* 0x0000002917007c0c */ /* 0x000fc4000bf44270 */
[----:B------:R-:W-:Y:S01]  /*6d20*/  F2FP.F16.F32.PACK_AB R196, R196, R153 ;  /* 0x00000099c4c4723e */ /* 0x000fe200000000ff */
[----:B------:R-:W2:Y:S01]  /*6d30*/  MUFU.EX2 R199, R199 ;  /* 0x000000c700c77308 */ /* 0x000ea20000000800 */
[----:B------:R-:W-:Y:S01]  /*6d40*/  @!P1 VIADD R155, R155, 0x30860 ;  /* 0x000308609b9b9836 */ /* 0x000fe20000000000 */
[----:B------:R-:W-:Y:S02]  /*6d50*/  F2FP.F16.F32.PACK_AB R198, R167, R198 ;  /* 0x000000c6a7c6723e */ /* 0x000fe400000000ff */
[----:B-----5:R-:W-:Y:S02]  /*6d60*/  F2FP.F16.F32.PACK_AB R192, R169, R192 ;  /* 0x000000c0a9c0723e */ /* 0x020fe400000000ff */
[----:B------:R-:W-:Y:S02]  /*6d70*/  @!P1 PRMT R155, RZ, 0x654, R155 ;  /* 0x00000654ff9b9816 */ /* 0x000fe4000000009b */
[----:B------:R-:W3:Y:S01]  /*6d80*/  MUFU.EX2 R154, R154 ;  /* 0x0000009a009a7308 */ /* 0x000ee20000000800 */
[----:B-1----:R-:W-:Y:S01]  /*6d90*/  FFMA.FTZ R7, R2, R7, R197 ;  /* 0x0000000702077223 */ /* 0x002fe200000100c5 */
[----:B------:R1:W-:Y:S01]  /*6da0*/  @!P1 SYNCS.ARRIVE.TRANS64.RED.A1T0 RZ, [R155+URZ], RZ ;  /* 0x000000ff9bff99a7 */ /* 0x0003e2000810043f */
[----:B------:R-:W-:-:S02]  /*6db0*/  F2FP.F16.F32.PACK_AB R197, R4, R197 ;  /* 0x000000c504c5723e */ /* 0x000fc400000000ff */
[----:B------:R-:W-:Y:S01]  /*6dc0*/  FADD.FTZ R20, R4, R7 ;  /* 0x0000000704147221 */ /* 0x000fe20000010000 */
[----:B------:R-:W-:Y:S01]  /*6dd0*/  FADD.FTZ R7, R169, R170 ;  /* 0x000000aaa9077221 */ /* 0x000fe20000010000 */
[----:B------:R-:W-:Y:S01]  /*6de0*/  IADD3 R23, R23, -0x1, RZ ;  /* 0xffffffff17177810 */ /* 0x000fe20007ffe0ff */
[----:B------:R-:W4:Y:S01]  /*6df0*/  MUFU.EX2 R193, R193 ;  /* 0x000000c100c17308 */ /* 0x000f220000000800 */
[----:B--2---:R-:W-:Y:S01]  /*6e00*/  FADD.FTZ R3, R199, R20 ;  /* 0x00000014c7037221 */ /* 0x004fe20000010000 */
[----:B------:R-:W-:Y:S01]  /*6e10*/  FADD.FTZ R170, R194, R7 ;  /* 0x00000007c2aa7221 */ /* 0x000fe20000010000 */
[C---:B------:R-:W-:Y:S01]  /*6e20*/  F2FP.F16.F32.PACK_AB R194, R171.reuse, R194 ;  /* 0x000000c2abc2723e */ /* 0x040fe200000000ff */
[----:B------:R-:W-:Y:S02]  /*6e30*/  IMAD.MOV.U32 R4, RZ, RZ, R152 ;  /* 0x000000ffff047224 */ /* 0x000fe400078e0098 */
[----:B------:R-:W-:Y:S02]  /*6e40*/  FADD.FTZ R7, R171, R170 ;  /* 0x000000aaab077221 */ /* 0x000fe40000010000 */
[----:B------:R-:W2:Y:S01]  /*6e50*/  MUFU.EX2 R156, R156 ;  /* 0x0000009c009c7308 */ /* 0x000ea20000000800 */
[----:B---3--:R-:W-:Y:S01]  /*6e60*/  FADD.FTZ R20, R154, R3 ;  /* 0x000000039a147221 */ /* 0x008fe20000010000 */
[----:B------:R-:W-:Y:S01]  /*6e70*/  FADD.FTZ R164, R188, R7 ;  /* 0x00000007bca47221 */ /* 0x000fe20000010000 */
[----:B------:R-:W-:-:S02]  /*6e80*/  F2FP.F16.F32.PACK_AB R188, R173, R188 ;  /* 0x000000bcadbc723e */ /* 0x000fc400000000ff */
[----:B------:R-:W-:Y:S01]  /*6e90*/  F2FP.F16.F32.PACK_AB R199, R154, R199 ;  /* 0x000000c79ac7723e */ /* 0x000fe200000000ff */
[----:B------:R-:W-:Y:S02]  /*6ea0*/  FADD.FTZ R7, R173, R164 ;  /* 0x000000a4ad077221 */ /* 0x000fe40000010000 */
[----:B------:R-:W3:Y:S01]  /*6eb0*/  MUFU.EX2 R195, R195 ;  /* 0x000000c300c37308 */ /* 0x000ee20000000800 */
[----:B----4-:R-:W-:-:S07]  /*6ec0*/  FADD.FTZ R3, R193, R20 ;  /* 0x00000014c1037221 */ /* 0x010fce0000010000 */
[----:B------:R-:W4:Y:S01]  /*6ed0*/  MUFU.EX2 R158, R158 ;  /* 0x0000009e009e7308 */ /* 0x000f220000000800 */
[C---:B--2---:R-:W-:Y:S01]  /*6ee0*/  FADD.FTZ R20, R156.reuse, R3 ;  /* 0x000000039c147221 */ /* 0x044fe20000010000 */
[----:B------:R-:W-:-:S06]  /*6ef0*/  F2FP.F16.F32.PACK_AB R193, R156, R193 ;  /* 0x000000c19cc1723e */ /* 0x000fcc00000000ff */
[----:B------:R-:W2:Y:S01]  /*6f00*/  MUFU.EX2 R190, R190 ;  /* 0x000000be00be7308 */ /* 0x000ea20000000800 */
[----:B---3--:R-:W-:-:S07]  /*6f10*/  FADD.FTZ R3, R195, R20 ;  /* 0x00000014c3037221 */ /* 0x008fce0000010000 */
[----:B------:R-:W3:Y:S01]  /*6f20*/  MUFU.EX2 R189, R189 ;  /* 0x000000bd00bd7308 */ /* 0x000ee20000000800 */
[C---:B----4-:R-:W-:Y:S01]  /*6f30*/  FADD.FTZ R20, R158.reuse, R3 ;  /* 0x000000039e147221 */ /* 0x050fe20000010000 */
[----:B------:R-:W-:-:S06]  /*6f40*/  F2FP.F16.F32.PACK_AB R195, R158, R195 ;  /* 0x000000c39ec3723e */ /* 0x000fcc00000000ff */
[----:B------:R-:W4:Y:S01]  /*6f50*/  MUFU.EX2 R175, R175 ;  /* 0x000000af00af7308 */ /* 0x000f220000000800 */
[----:B--2---:R-:W-:-:S07]  /*6f60*/  FADD.FTZ R164, R190, R7 ;  /* 0x00000007bea47221 */ /* 0x004fce0000010000 */
[----:B------:R-:W2:Y:S01]  /*6f70*/  MUFU.EX2 R160, R160 ;  /* 0x000000a000a07308 */ /* 0x000ea20000000800 */
[----:B---3--:R-:W-:-:S07]  /*6f80*/  FADD.FTZ R3, R189, R20 ;  /* 0x00000014bd037221 */ /* 0x008fce0000010000 */
[----:B------:R-:W3:Y:S01]  /*6f90*/  MUFU.EX2 R184, R184 ;  /* 0x000000b800b87308 */ /* 0x000ee20000000800 */
[C---:B----4-:R-:W-:Y:S01]  /*6fa0*/  FADD.FTZ R7, R175.reuse, R164 ;  /* 0x000000a4af077221 */ /* 0x050fe20000010000 */
[----:B------:R-:W-:-:S06]  /*6fb0*/  F2FP.F16.F32.PACK_AB R190, R175, R190 ;  /* 0x000000beafbe723e */ /* 0x000fcc00000000ff */
[----:B------:R-:W4:Y:S01]  /*6fc0*/  MUFU.EX2 R191, R191 ;  /* 0x000000bf00bf7308 */ /* 0x000f220000000800 */
[C---:B--2---:R-:W-:Y:S01]  /*6fd0*/  FADD.FTZ R20, R160.reuse, R3 ;  /* 0x00000003a0147221 */ /* 0x044fe20000010000 */
[----:B------:R-:W-:-:S06]  /*6fe0*/  F2FP.F16.F32.PACK_AB R189, R160, R189 ;  /* 0x000000bda0bd723e */ /* 0x000fcc00000000ff */
[----:B------:R-:W2:Y:S01]  /*6ff0*/  MUFU.EX2 R177, R177 ;  /* 0x000000b100b17308 */ /* 0x000ea20000000800 */
[----:B---3--:R-:W-:-:S07]  /*7000*/  FADD.FTZ R164, R184, R7 ;  /* 0x00000007b8a47221 */ /* 0x008fce0000010000 */
[----:B------:R-:W3:Y:S01]  /*7010*/  MUFU.EX2 R162, R162 ;  /* 0x000000a200a27308 */ /* 0x000ee20000000800 */
[----:B----4-:R-:W-:-:S07]  /*7020*/  FADD.FTZ R3, R191, R20 ;  /* 0x00000014bf037221 */ /* 0x010fce0000010000 */
[----:B------:R-:W4:Y:S01]  /*7030*/  MUFU.EX2 R185, R185 ;  /* 0x000000b900b97308 */ /* 0x000f220000000800 */
[C---:B--2---:R-:W-:Y:S01]  /*7040*/  FADD.FTZ R7, R177.reuse, R164 ;  /* 0x000000a4b1077221 */ /* 0x044fe20000010000 */
[----:B------:R-:W-:-:S06]  /*7050*/  F2FP.F16.F32.PACK_AB R184, R177, R184 ;  /* 0x000000b8b1b8723e */ /* 0x000fcc00000000ff */
[----:B------:R-:W2:Y:S01]  /*7060*/  MUFU.EX2 R165, R165 ;  /* 0x000000a500a57308 */ /* 0x000ea20000000800 */
[C---:B---3--:R-:W-:Y:S01]  /*7070*/  FADD.FTZ R164, R162.reuse, R3 ;  /* 0x00000003a2a47221 */ /* 0x048fe20000010000 */
[----:B------:R-:W-:Y:S01]  /*7080*/  F2FP.F16.F32.PACK_AB R191, R162, R191 ;  /* 0x000000bfa2bf723e */ /* 0x000fe200000000ff */
[----:B------:R-:W-:-:S05]  /*7090*/  IMAD.MOV.U32 R3, RZ, RZ, R168 ;  /* 0x000000ffff037224 */ /* 0x000fca00078e00a8 */
        /* <DEDUP_REMOVED lines=8> */
[----:B----4-:R-:W-:Y:S01]  /*7120*/  FADD.FTZ R164, R187, R164 ;  /* 0x000000a4bba47221 */ /* 0x010fe20000010000 */
[C---:B--2---:R-:W-:Y:S01]  /*7130*/  FADD.FTZ R20, R179.reuse, R20 ;  /* 0x00000014b3147221 */ /* 0x044fe20000010000 */
[----:B------:R-:W-:Y:S02]  /*7140*/  F2FP.F16.F32.PACK_AB R186, R179, R186 ;  /* 0x000000bab3ba723e */ /* 0x000fe400000000ff */
[C---:B---3--:R-:W-:Y:S01]  /*7150*/  FADD.FTZ R7, R181.reuse, R164 ;  /* 0x000000a4b5077221 */ /* 0x048fe20000010000 */
[----:B------:R-:W-:Y:S01]  /*7160*/  F2FP.F16.F32.PACK_AB R187, R181, R187 ;  /* 0x000000bbb5bb723e */ /* 0x000fe200000000ff */
[----:B-1----:R-:W-:Y:S06]  /*7170*/  @P2 BRA `(.L_x_931) ;  /* 0xffffffd400502947 */ /* 0x002fec000383ffff */
[----:B------:R-:W-:Y:S01]  /*7180*/  MOV R3, R168 ;  /* 0x000000a800037202 */ /* 0x000fe20000000f00 */
[----:B------:R-:W-:Y:S01]  /*7190*/  IMAD.MOV.U32 R4, RZ, RZ, R152 ;  /* 0x000000ffff047224 */ /* 0x000fe200078e0098 */
[----:B------:R-:W-:Y:S01]  /*71a0*/  UMOV UR36, UR7 ;  /* 0x0000000700247c82 */ /* 0x000fe20008000000 */
[----:B------:R-:W-:-:S05]  /*71b0*/  UMOV UR46, UR40 ;  /* 0x00000028002e7c82 */ /* 0x000fca0008000000 */
.L_x_914:
[----:B------:R-:W-:Y:S01]  /*71c0*/  ULDC UR7, c[0x0][0x9e4] ;  /* 0x0002790000077ab9 */ /* 0x000fe20000000800 */
[----:B------:R-:W-:Y:S01]  /*71d0*/  ULDC UR18, c[0x0][0x9dc] ;  /* 0x0002770000127ab9 */ /* 0x000fe20000000800 */
[----:B------:R-:W-:Y:S02]  /*71e0*/  UISETP.GE.AND UP0, UPT, UR7, 0x1, UPT ;  /* 0x000000010700788c */ /* 0x000fe4000bf06270 */
[----:B------:R-:W-:-:S04]  /*71f0*/  UIADD3 UR18, UR61, -UR18, URZ ;  /* 0x800000123d127290 */ /* 0x000fc8000fffe03f */
[----:B------:R-:W-:-:S13]  /*7200*/  PLOP3.LUT P6, PT, PT, PT, UP0, 0x80, 0x0 ;  /* 0x000000000000781c */ /* 0x000fda0003fcf008 */
[----:B------:R-:W-:Y:S05]  /*7210*/  @!P6 BRA `(.L_x_932) ;  /* 0x000000000044e947 */ /* 0x000fea0003800000 */
        /* <DEDUP_REMOVED lines=10> */
.L_x_933:
[----:B------:R-:W-:-:S11]  /*72c0*/  UISETP.NE.AND UP0, UPT, UR7, 0x1, UPT ;  /* 0x000000010700788c */ /* 0x000fd6000bf05270 */
[----:B------:R-:W-:Y:S02]  /*72d0*/  @UP0 ULDC.64 UR10, c[0x0][0x9e8] ;  /* 0x00027a00000a0ab9 */ /* 0x000fe40000000a00 */
[----:B------:R-:W-:-:S04]  /*72e0*/  UIMAD.WIDE.U32 UR14, UR61, UR10, URZ ;  /* 0x0000000a3d0e72a5 */ /* 0x000fc8000f8e003f */
[----:B------:R-:W-:-:S12]  /*72f0*/  @UP0 USHF.R.U32.HI UR61, URZ, UR11, UR15 ;  /* 0x0000000b3f3d0299 */ /* 0x000fd8000801160f */
.L_x_934:
[----:B------:R-:W-:-:S04]  /*7300*/  UIMAD UR7, UR61, UR7, URZ ;  /* 0x000000073d0772a4 */ /* 0x000fc8000f8e023f */
[----:B------:R-:W-:-:S04]  /*7310*/  UISETP.LT.AND UP0, UPT, UR18, UR7, UPT ;  /* 0x000000071200728c */ /* 0x000fc8000bf01270 */
[----:B------:R-:W-:-:S12]  /*7320*/  USEL UR18, UR18, UR7, !UP0 ;  /* 0x0000000712127287 */ /* 0x000fd8000c000000 */
.L_x_932:
[----:B------:R-:W-:-:S04]  /*7330*/  UIADD3 UR18, UR18, 0x3f, URZ ;  /* 0x0000003f12127890 */ /* 0x000fc8000fffe03f */
[----:B------:R-:W-:-:S04]  /*7340*/  USHF.R.S32.HI UR7, URZ, 0x1f, UR18 ;  /* 0x0000001f3f077899 */ /* 0x000fc80008011412 */
[----:B------:R-:W-:-:S04]  /*7350*/  ULEA.HI UR7, UR7, UR18, URZ, 0x6 ;  /* 0x0000001207077291 */ /* 0x000fc8000f8f303f */
[----:B------:R-:W-:-:S04]  /*7360*/  USHF.R.S32.HI UR7, URZ, 0x6, UR7 ;  /* 0x000000063f077899 */ /* 0x000fc80008011407 */
[----:B------:R-:W-:-:S04]  /*7370*/  UISETP.LT.AND UP0, UPT, UR60, UR7, UPT ;  /* 0x000000073c00728c */ /* 0x000fc8000bf01270 */
[----:B------:R-:W-:-:S06]  /*7380*/  USEL UR40, UR60, UR7, !UP0 ;  /* 0x000000073c287287 */ /* 0x000fcc000c000000 */
[----:B------:R-:W-:-:S13]  /*7390*/  ISETP.GE.AND P2, PT, R23, UR40, PT ;  /* 0x0000002817007c0c */ /* 0x000fda000bf46270 */
[----:B------:R-:W-:Y:S05]  /*73a0*/  @!P2 BRA `(.L_x_935) ;  /* 0x000000200028a947 */ /* 0x000fea0003800000 */
[----:B------:R-:W-:Y:S01]  /*73b0*/  IMAD.MOV.U32 R214, RZ, RZ, R3 ;  /* 0x000000ffffd67224 */ /* 0x000fe200078e0003 */
[----:B------:R-:W-:Y:S01]  /*73c0*/  MOV R215, R4 ;  /* 0x0000000400d77202 */ /* 0x000fe20000000f00 */
[----:B------:R-:W-:Y:S01]  /*73d0*/  UMOV UR39, UR46 ;  /* 0x0000002e00277c82 */ /* 0x000fe20008000000 */
[----:B------:R-:W-:Y:S01]  /*73e0*/  UMOV UR7, UR36 ;  /* 0x0000002400077c82 */ /* 0x000fe20008000000 */
[----:B------:R-:W-:-:S05]  /*73f0*/  ULDC UR41, c[0x0][0x988] ;  /* 0x0002620000297ab9 */ /* 0x000fca0000000800 */
.L_x_944:
[----:B------:R-:W-:-:S04]  /*7400*/  UIADD3 UR36, UR7, 0x1, URZ ;  /* 0x0000000107247890 */ /* 0x000fc8000fffe03f */
[----:B------:R-:W-:-:S04]  /*7410*/  UISETP.NE.AND UP0, UPT, UR36, 0x2, UPT ;  /* 0x000000022400788c */ /* 0x000fc8000bf05270 */
[----:B------:R-:W-:Y:S02]  /*7420*/  USEL UR46, URZ, 0x1, UP0 ;  /* 0x000000013f2e7887 */ /* 0x000fe40008000000 */
[----:B------:R-:W-:Y:S02]  /*7430*/  USEL UR36, UR36, URZ, UP0 ;  /* 0x0000003f24247287 */ /* 0x000fe40008000000 */
[----:B------:R-:W-:Y:S01]  /*7440*/  ULOP3.LUT UR46, UR39, UR46, URZ, 0x3c, !UPT ;  /* 0x0000002e272e7292 */ /* 0x000fe2000f8e3c3f */
[----:B------:R-:W-:Y:S11]  /*7450*/  @!P0 BRA `(.L_x_936) ;  /* 0x0000000000048947 */ /* 0x000ff60003800000 */
[----:B------:R-:W-:Y:S01]  /*7460*/  BPT.TRAP 0x1 ;  /* 0x000000040000795c */ /* 0x000fe20000300000 */
.L_x_936:
[----:B------:R-:W-:Y:S01]  /*7470*/  ULEA UR6, UR36, UR38, 0x3 ;  /* 0x0000002624067291 */ /* 0x000fe2000f8e183f */
[----:B------:R-:W-:-:S05]  /*7480*/  IMAD.U32 R3, RZ, RZ, UR46 ;  /* 0x0000002eff037e24 */ /* 0x000fca000f8e00ff */
[----:B------:R-:W-:-:S04]  /*7490*/  SHF.L.U32 R3, R3, 0x1f, RZ ;  /* 0x0000001f03037819 */ /* 0x000fc800000006ff */
[----:B------:R1:W2:Y:S01]  /*74a0*/  SYNCS.PHASECHK.TRANS64.TRYWAIT P2, [UR6+0x30830], R3 ;  /* 0x03083003ff0075a7 */ /* 0x0002a20008040146 */
[----:B------:R-:W-:Y:S05]  /*74b0*/  @!P0 BRA `(.L_x_937) ;  /* 0x0000000000048947 */ /* 0x000fea0003800000 */
[----:B------:R-:W-:Y:S01]  /*74c0*/  BPT.TRAP 0x1 ;  /* 0x000000040000795c */ /* 0x000fe20000300000 */
.L_x_937:
[----:B--2---:R-:W-:Y:S05]  /*74d0*/  @P2 BRA `(.L_x_938) ;  /* 0x0000000000082947 */ /* 0x004fea0003800000 */
[----:B------:R-:W2:Y:S02]  /*74e0*/  SYNCS.PHASECHK.TRANS64.TRYWAIT P2, [UR6+0x30830], R3 ;  /* 0x03083003ff0075a7 */ /* 0x000ea40008040146 */
[----:B--2---:R-:W-:Y:S05]  /*74f0*/  @!P2 BRA `(.L_x_939) ;  /* 0x000000b40008a947 */ /* 0x004fea0003800000 */
.L_x_938:
[----:B------:R-:W-:Y:S01]  /*7500*/  R2UR UR56, R18 ;  /* 0x00000000123872ca */ /* 0x000fe200000e0000 */
[----:B------:R-:W-:Y:S01]  /*7510*/  ULEA UR6, UR36, UR37, 0xb ;  /* 0x0000002524067291 */ /* 0x000fe2000f8e583f */
[----:B------:R-:W-:Y:S01]  /*7520*/  R2UR UR57, R19 ;  /* 0x00000000133972ca */ /* 0x000fe200000e0000 */
[----:B------:R-:W-:Y:S01]  /*7530*/  WARPGROUP.ARRIVE ;  /* 0x00000000000079c5 */ /* 0x000fe20000000000 */
        /* <DEDUP_REMOVED lines=221> */
.L_x_940:
[----:B------:R-:W-:Y:S01]  /*8310*/  ULEA UR14, UR7, UR38, 0x3 ;  /* 0x00000026070e7291 */ /* 0x000fe2000f8e183f */
[----:B------:R-:W-:-:S05]  /*8320*/  IMAD.U32 R0, RZ, RZ, UR39 ;  /* 0x00000027ff007e24 */ /* 0x000fca000f8e00ff */
[----:B------:R-:W-:-:S04]  /*8330*/  SHF.L.U32 R0, R0, 0x1f, RZ ;  /* 0x0000001f00007819 */ /* 0x000fc800000006ff */
[----:B------:R3:W4:Y:S01]  /*8340*/  SYNCS.PHASECHK.TRANS64.TRYWAIT P2, [UR14+0x30850], R0 ;  /* 0x03085000ff0075a7 */ /* 0x000722000804014e */
[----:B------:R-:W-:Y:S05]  /*8350*/  @!P0 BRA `(.L_x_941) ;  /* 0x0000000000048947 */ /* 0x000fea0003800000 */
[----:B------:R-:W-:Y:S01]  /*8360*/  BPT.TRAP 0x1 ;  /* 0x000000040000795c */ /* 0x000fe20000300000 */
.L_x_941:
[----:B----4-:R-:W-:Y:S05]  /*8370*/  @P2 BRA `(.L_x_942) ;  /* 0x0000000000082947 */ /* 0x010fea0003800000 */
[----:B------:R-:W4:Y:S02]  /*8380*/  SYNCS.PHASECHK.TRANS64.TRYWAIT P2, [UR14+0x30850], R0 ;  /* 0x03085000ff0075a7 */ /* 0x000f24000804014e */
[----:B----4-:R-:W-:Y:S05]  /*8390*/  @!P2 BRA `(.L_x_943) ;  /* 0x000000a40078a947 */ /* 0x010fea0003800000 */
.L_x_942:
[----:B------:R-:W-:Y:S01]  /*83a0*/  UIADD3 UR6, UR38, 0x400, URZ ;  /* 0x0000040026067890 */ /* 0x000fe2000fffe03f */
[----:B------:R-:W-:Y:S01]  /*83b0*/  WARPGROUP.ARRIVE ;  /* 0x00000000000079c5 */ /* 0x000fe20000000000 */
[----:B------:R-:W-:Y:S01]  /*83c0*/  ULDC UR11, c[0x0][0x9d8] ;  /* 0x00027600000b7ab9 */ /* 0x000fe20000000800 */
[----:B------:R-:W-:Y:S01]  /*83d0*/  ISETP.GT.AND P2, PT, R23, UR40, PT ;  /* 0x0000002817007c0c */ /* 0x000fe2000bf44270 */
[----:B------:R-:W-:Y:S01]  /*83e0*/  USHF.R.U32.HI UR6, URZ, 0x4, UR6 ;  /* 0x000000043f067899 */ /* 0x000fe20008011606 */
[----:B------:R-:W-:Y:S01]  /*83f0*/  FMUL.FTZ R2, R152, UR11 ;  /* 0x0000000b98027c20 */ /* 0x000fe20008410000 */
[----:B-12---:R-:W-:Y:S01]  /*8400*/  FMUL.FTZ R3, R153, UR11 ;  /* 0x0000000b99037c20 */ /* 0x006fe20008410000 */
[----:B------:R-:W-:Y:S01]  /*8410*/  FMUL.FTZ R216, R173, UR11 ;  /* 0x0000000badd87c20 */ /* 0x000fe20008410000 */
[----:B------:R-:W-:Y:S01]  /*8420*/  ULOP3.LUT UR6, UR6, 0x3fff, URZ, 0xc0, !UPT ;  /* 0x00003fff06067892 */ /* 0x000fe2000f8ec03f */
[----:B------:R-:W-:Y:S01]  /*8430*/  FMUL.FTZ R173, R180, UR11 ;  /* 0x0000000bb4ad7c20 */ /* 0x000fe20008410000 */
[----:B------:R-:W-:Y:S01]  /*8440*/  FMUL.FTZ R152, R155, UR11 ;  /* 0x0000000b9b987c20 */ /* 0x000fe20008410000 */
[----:B------:R-:W3:Y:S01]  /*8450*/  MUFU.TANH R2, R2 ;  /* 0x0000000200027308 */ /* 0x000ee20000002400 */
[----:B------:R-:W-:Y:S01]  /*8460*/  ULOP3.LUT UR6, UR6, 0x2000000, URZ, 0xfc, !UPT ;  /* 0x0200000006067892 */ /* 0x000fe2000f8efc3f */
[----:B------:R-:W-:Y:S01]  /*8470*/  FMUL.FTZ R155, R159, UR11 ;  /* 0x0000000b9f9b7c20 */ /* 0x000fe20008410000 */
[----:B------:R-:W-:Y:S01]  /*8480*/  FMUL.FTZ R153, R154, UR11 ;  /* 0x0000000b9a997c20 */ /* 0x000fe20008410000 */
[----:B------:R-:W-:Y:S01]  /*8490*/  FMUL.FTZ R154, R158, UR11 ;  /* 0x0000000b9e9a7c20 */ /* 0x000fe20008410000 */
[----:B------:R-:W-:Y:S01]  /*84a0*/  ULEA UR10, UR7, UR6, 0xb ;  /* 0x00000006070a7291 */ /* 0x000fe2000f8e583f */
[----:B------:R-:W-:Y:S01]  /*84b0*/  FMUL.FTZ R158, R166, UR11 ;  /* 0x0000000ba69e7c20 */ /* 0x000fe20008410000 */
[----:B------:R-:W-:Y:S01]  /*84c0*/  FMUL.FTZ R166, R182, UR11 ;  /* 0x0000000bb6a67c20 */ /* 0x000fe20008410000 */
[----:B------:R-:W-:Y:S01]  /*84d0*/  UMOV UR7, 0x40000040 ;  /* 0x4000004000077882 */ /* 0x000fe20000000000 */
[----:B------:R-:W1:Y:S01]  /*84e0*/  MUFU.TANH R3, R3 ;  /* 0x0000000300037308 */ /* 0x000e620000002400 */
[----:B------:R-:W-:Y:S01]  /*84f0*/  UMOV UR39, UR46 ;  /* 0x0000002e00277c82 */ /* 0x000fe20008000000 */
[----:B------:R-:W-:Y:S01]  /*8500*/  VIADD R23, R23, 0xffffffff ;  /* 0xffffffff17177836 */ /* 0x000fe20000000000 */
[----:B------:R-:W-:-:S02]  /*8510*/  UMOV UR6, UR10 ;  /* 0x0000000a00067c82 */ /* 0x000fc40008000000 */
[----:B------:R-:W-:Y:S01]  /*8520*/  HGMMA.64x256x16.F32 R24, R196, gdesc[UR4].tnspB, R24, gsb0 ;  /* 0x43e00004c4187df0 */ /* 0x000fe20008000818 */
[----:B------:R-:W-:Y:S01]  /*8530*/  UIADD3 UR6, UR10, 0x80, URZ ;  /* 0x000000800a067890 */ /* 0x000fe2000fffe03f */
[----:B------:R-:W-:Y:S01]  /*8540*/  UMOV UR7, 0x40000040 ;  /* 0x4000004000077882 */ /* 0x000fe20000000000 */
[----:B---3--:R-:W-:Y:S01]  /*8550*/  FMNMX.FTZ R0, R2, R215, !PT ;  /* 0x000000d702007209 */ /* 0x008fe20007810000 */
        /* <DEDUP_REMOVED lines=16> */
[----:B------:R-:W-:Y:S01]  /*8660*/  UIADD3 UR6, UR10, 0x100, URZ ;  /* 0x000001000a067890 */ /* 0x000fe2000fffe03f */
[----:B------:R-:W-:Y:S01]  /*8670*/  MUFU.TANH R196, R196 ;  /* 0x000000c400c47308 */ /* 0x000fe20000002400 */
[----:B------:R-:W-:Y:S01]  /*8680*/  UMOV UR7, 0x40000040 ;  /* 0x4000004000077882 */ /* 0x000fe20000000000 */
[----:B------:R-:W-:Y:S01]  /*8690*/  FMUL.FTZ R172, R176, UR11 ;  /* 0x0000000bb0ac7c20 */ /* 0x000fe20008410000 */
[----:B------:R-:W-:Y:S01]  /*86a0*/  FMUL.FTZ R176, R177, UR11 ;  /* 0x0000000bb1b07c20 */ /* 0x000fe20008410000 */
[----:B------:R-:W-:Y:S01]  /*86b0*/  FMUL.FTZ R168, R181, UR11 ;  /* 0x0000000bb5a87c20 */ /* 0x000fe20008410000 */
[----:B------:R-:W-:Y:S01]  /*86c0*/  UIADD3 UR10, UR10, 0x180, URZ ;  /* 0x000001800a0a7890 */ /* 0x000fe2000fffe03f */
[----:B------:R-:W-:Y:S01]  /*86d0*/  FMUL.FTZ R164, R178, UR11 ;  /* 0x0000000bb2a47c20 */ /* 0x000fe20008410000 */
[----:B------:R-:W-:Y:S01]  /*86e0*/  FMUL.FTZ R165, R179, UR11 ;  /* 0x0000000bb3a57c20 */ /* 0x000fe20008410000 */
        /* <DEDUP_REMOVED lines=15> */
[----:B-1----:R-:W-:Y:S01]  /*87e0*/  FMNMX.FTZ R157, R3, R0, !PT ;  /* 0x00000000039d7209 */ /* 0x002fe20007810000 */
[----:B------:R-:W-:Y:S01]  /*87f0*/  HGMMA.64x256x16.F32 R24, R188, gdesc[UR4].tnspB, R24, gsb0 ;  /* 0x43e00004bc187df0 */ /* 0x000fe20008000818 */
[----:B------:R-:W1:Y:S01]  /*8800*/  MUFU.TANH R192, R192 ;  /* 0x000000c000c07308 */ /* 0x000e620000002400 */
[----:B------:R-:W-:Y:S01]  /*8810*/  FMUL.FTZ R156, R162, UR11 ;  /* 0x0000000ba29c7c20 */ /* 0x000fe20008410000 */
[----:B------:R-:W-:Y:S01]  /*8820*/  FMUL.FTZ R160, R170, UR11 ;  /* 0x0000000baaa07c20 */ /* 0x000fe20008410000 */
[----:B------:R-:W-:Y:S01]  /*8830*/  FMUL.FTZ R161, R171, UR11 ;  /* 0x0000000baba17c20 */ /* 0x000fe20008410000 */
[----:B------:R-:W-:Y:S01]  /*8840*/  FMUL.FTZ R162, R174, UR11 ;  /* 0x0000000baea27c20 */ /* 0x000fe20008410000 */
[----:B------:R-:W-:Y:S01]  /*8850*/  UMOV UR6, UR41 ;  /* 0x0000002900067c82 */ /* 0x000fe20008000000 */
[----:B------:R-:W-:-:S02]  /*8860*/  UMOV UR7, UR36 ;  /* 0x0000002400077c82 */ /* 0x000fc40008000000 */
[----:B------:R-:W2:Y:S08]  /*8870*/  MUFU.TANH R193, R193 ;  /* 0x000000c100c17308 */ /* 0x000eb00000002400 */
[----:B------:R-:W3:Y:S01]  /*8880*/  MUFU.TANH R194, R194 ;  /* 0x000000c200c27308 */ /* 0x000ee20000002400 */
[----:B-1----:R-:W-:-:S07]  /*8890*/  FMNMX.FTZ R0, R192, R157, !PT ;  /* 0x0000009dc0007209 */ /* 0x002fce0007810000 */
[----:B------:R-:W1:Y:S01]  /*88a0*/  MUFU.TANH R195, R195 ;  /* 0x000000c300c37308 */ /* 0x000e620000002400 */
[----:B--2---:R-:W-:-:S07]  /*88b0*/  FMNMX.FTZ R157, R193, R0, !PT ;  /* 0x00000000c19d7209 */ /* 0x004fce0007810000 */
[----:B------:R-:W2:Y:S01]  /*88c0*/  MUFU.TANH R156, R156 ;  /* 0x0000009c009c7308 */ /* 0x000ea20000002400 */
[----:B---3--:R-:W-:-:S07]  /*88d0*/  FMNMX.FTZ R0, R194, R157, !PT ;  /* 0x0000009dc2007209 */ /* 0x008fce0007810000 */
[----:B------:R-:W-:Y:S01]  /*88e0*/  MUFU.TANH R160, R160 ;  /* 0x000000a000a07308 */ /* 0x000fe20000002400 */
[----:B-1----:R-:W-:-:S04]  /*88f0*/  FMNMX.FTZ R157, R195, R0, !PT ;  /* 0x00000000c39d7209 */ /* 0x002fc80007810000 */
[----:B------:R-:W-:-:S03]  /*8900*/  FMNMX.FTZ R0, R196, R157, !PT ;  /* 0x0000009dc4007209 */ /* 0x000fc60007810000 */
[----:B------:R-:W-:Y:S01]  /*8910*/  MUFU.TANH R161, R161 ;  /* 0x000000a100a17308 */ /* 0x000fe20000002400 */
[----:B------:R-:W-:-:S04]  /*8920*/  FMNMX.FTZ R0, R199, R0, !PT ;  /* 0x00000000c7007209 */ /* 0x000fc80007810000 */
[----:B------:R-:W-:-:S03]  /*8930*/  FMNMX.FTZ R157, R197, R0, !PT ;  /* 0x00000000c59d7209 */ /* 0x000fc60007810000 */
[----:B------:R-:W-:Y:S01]  /*8940*/  MUFU.TANH R162, R162 ;  /* 0x000000a200a27308 */ /* 0x000fe20000002400 */
[----:B------:R-:W-:-:S04]  /*8950*/  FMNMX.FTZ R0, R198, R157, !PT ;  /* 0x0000009dc6007209 */ /* 0x000fc80007810000 */
[----:B------:R-:W-:-:S04]  /*8960*/  FMNMX.FTZ R157, R169, R0, !PT ;  /* 0x00000000a99d7209 */ /* 0x000fc80007810000 */
[----:B------:R-:W-:-:S04]  /*8970*/  FMNMX.FTZ R157, R216, R157, !PT ;  /* 0x0000009dd89d7209 */ /* 0x000fc80007810000 */
[----:B------:R-:W-:Y:S01]  /*8980*/  FMNMX.FTZ R159, R172, R157, !PT ;  /* 0x0000009dac9f7209 */ /* 0x000fe20007810000 */
[----:B------:R-:W-:-:S03]  /*8990*/  FMUL.FTZ R157, R163, UR11 ;  /* 0x0000000ba39d7c20 */ /* 0x000fc60008410000 */
[----:B------:R-:W-:-:S03]  /*89a0*/  FMNMX.FTZ R0, R176, R159, !PT ;  /* 0x0000009fb0007209 */ /* 0x000fc60007810000 */
[----:B------:R-:W1:Y:S01]  /*89b0*/  MUFU.TANH R157, R157 ;  /* 0x0000009d009d7308 */ /* 0x000e620000002400 */
[----:B------:R-:W-:-:S04]  /*89c0*/  FMNMX.FTZ R159, R173, R0, !PT ;  /* 0x00000000ad9f7209 */ /* 0x000fc80007810000 */
[----:B------:R-:W-:Y:S01]  /*89d0*/  FMNMX.FTZ R0, R168, R159, !PT ;  /* 0x0000009fa8007209 */ /* 0x000fe20007810000 */
[----:B------:R-:W-:Y:S01]  /*89e0*/  FMUL.FTZ R159, R167, UR11 ;  /* 0x0000000ba79f7c20 */ /* 0x000fe20008410000 */
[----:B------:R-:W-:-:S03]  /*89f0*/  FMNMX.FTZ R167, R153, R214, !PT ;  /* 0x000000d699a77209 */ /* 0x000fc60007810000 */
[----:B------:R-:W3:Y:S01]  /*8a00*/  SHFL.BFLY PT, R163, R0, 0x2, 0x1f ;  /* 0x0c401f0000a37f89 */ /* 0x000ee200000e0000 */
[----:B------:R-:W-:Y:S01]  /*8a10*/  FMNMX.FTZ R167, R152, R167, !PT ;  /* 0x000000a798a77209 */ /* 0x000fe20007810000 */
[----:B------:R-:W4:Y:S01]  /*8a20*/  MUFU.TANH R159, R159 ;  /* 0x0000009f009f7308 */ /* 0x000f220000002400 */
[----:B---3--:R-:W-:Y:S01]  /*8a30*/  FMNMX.FTZ R4, R0, R163, !PT ;  /* 0x000000a300047209 */ /* 0x008fe20007810000 */
[----:B------:R-:W-:Y:S01]  /*8a40*/  FMUL.FTZ R163, R175, UR11 ;  /* 0x0000000bafa37c20 */ /* 0x000fe20008410000 */
[----:B------:R-:W-:Y:S01]  /*8a50*/  FMNMX.FTZ R0, R154, R167, !PT ;  /* 0x000000a79a007209 */ /* 0x000fe20007810000 */
[----:B------:R-:W-:Y:S01]  /*8a60*/  FMUL.FTZ R167, R183, UR11 ;  /* 0x0000000bb7a77c20 */ /* 0x000fe20008410000 */
[----:B------:R-:W-:Y:S01]  /*8a70*/  UMOV UR11, 0x40000040 ;  /* 0x40000040000b7882 */ /* 0x000fe20000000000 */
[----:B------:R-:W3:Y:S01]  /*8a80*/  SHFL.BFLY PT, R175, R4, 0x1, 0x1f ;  /* 0x0c201f0004af7f89 */ /* 0x000ee200000e0000 */
[----:B------:R-:W-:Y:S01]  /*8a90*/  FMNMX.FTZ R171, R155, R0, !PT ;  /* 0x000000009bab7209 */ /* 0x000fe20007810000 */
[----:B------:R-:W5:Y:S03]  /*8aa0*/  MUFU.TANH R163, R163 ;  /* 0x000000a300a37308 */ /* 0x000f660000002400 */
[----:B--2---:R-:W-:-:S04]  /*8ab0*/  FMNMX.FTZ R0, R156, R171, !PT ;  /* 0x000000ab9c007209 */ /* 0x004fc80007810000 */
[----:B-1----:R-:W-:Y:S01]  /*8ac0*/  FMNMX.FTZ R171, R157, R0, !PT ;  /* 0x000000009dab7209 */ /* 0x002fe20007810000 */
[----:B------:R-:W1:Y:S01]  /*8ad0*/  MUFU.TANH R167, R167 ;  /* 0x000000a700a77308 */ /* 0x000e620000002400 */
[----:B---3--:R-:W-:-:S05]  /*8ae0*/  FMNMX.FTZ R4, R4, R175, !PT ;  /* 0x000000af04047209 */ /* 0x008fca0007810000 */
[C---:B------:R-:W-:Y:S01]  /*8af0*/  FADD.FTZ R170, -R4.reuse, R215 ;  /* 0x000000d704aa7221 */ /* 0x040fe20000010100 */
[----:B------:R-:W-:Y:S01]  /*8b00*/  FMUL.FTZ R183, R4, UR6 ;  /* 0x0000000604b77c20 */ /* 0x000fe20008410000 */
[----:B------:R-:W-:Y:S02]  /*8b10*/  MOV R215, R4 ;  /* 0x0000000400d77202 */ /* 0x000fe40000000f00 */
[----:B------:R-:W-:Y:S01]  /*8b20*/  FMUL.FTZ R0, R170, UR6 ;  /* 0x00000006aa007c20 */ /* 0x000fe20008410000 */
[----:B------:R-:W-:Y:S01]  /*8b30*/  FMNMX.FTZ R170, R158, R171, !PT ;  /* 0x000000ab9eaa7209 */ /* 0x000fe20007810000 */
[--C-:B------:R-:W-:Y:S01]  /*8b40*/  FFMA.FTZ R177, R2, UR6, -R183.reuse ;  /* 0x0000000602b17c23 */ /* 0x100fe200080108b7 */
[--C-:B------:R-:W-:Y:S01]  /*8b50*/  FFMA.FTZ R174, R192, UR6, -R183.reuse ;  /* 0x00000006c0ae7c23 */ /* 0x100fe200080108b7 */
[--C-:B------:R-:W-:Y:S01]  /*8b60*/  FFMA.FTZ R179, R199, UR6, -R183.reuse ;  /* 0x00000006c7b37c23 */ /* 0x100fe200080108b7 */
[----:B----4-:R-:W-:Y:S01]  /*8b70*/  FMNMX.FTZ R171, R159, R170, !PT ;  /* 0x000000aa9fab7209 */ /* 0x010fe20007810000 */
[--C-:B------:R-:W-:Y:S01]  /*8b80*/  FFMA.FTZ R170, R3, UR6, -R183.reuse ;  /* 0x0000000603aa7c23 */ /* 0x100fe200080108b7 */
[----:B------:R-:W-:Y:S01]  /*8b90*/  MUFU.EX2 R0, R0 ;  /* 0x0000000000007308 */ /* 0x000fe20000000800 */
[--C-:B------:R-:W-:Y:S01]  /*8ba0*/  FFMA.FTZ R192, R194, UR6, -R183.reuse ;  /* 0x00000006c2c07c23 */ /* 0x100fe200080108b7 */
[----:B------:R-:W-:Y:S01]  /*8bb0*/  FMNMX.FTZ R2, R160, R171, !PT ;  /* 0x000000aba0027209 */ /* 0x000fe20007810000 */
[--C-:B------:R-:W-:Y:S01]  /*8bc0*/  FFMA.FTZ R194, R196, UR6, -R183.reuse ;  /* 0x00000006c4c27c23 */ /* 0x100fe200080108b7 */
[----:B------:R-:W-:-:S02]  /*8bd0*/  FFMA.FTZ R181, R198, UR6, -R183 ;  /* 0x00000006c6b57c23 */ /* 0x000fc400080108b7 */
[----:B------:R-:W-:Y:S02]  /*8be0*/  FMNMX.FTZ R175, R161, R2, !PT ;  /* 0x00000002a1af7209 */ /* 0x000fe40007810000 */
[----:B------:R2:W-:Y:S02]  /*8bf0*/  MUFU.EX2 R171, R177 ;  /* 0x000000b100ab7308 */ /* 0x0005e40000000800 */
[----:B------:R-:W-:Y:S01]  /*8c00*/  FMNMX.FTZ R2, R162, R175, !PT ;  /* 0x000000afa2027209 */ /* 0x000fe20007810000 */
[----:B------:R-:W-:-:S03]  /*8c10*/  FFMA.FTZ R175, R193, UR6, -R183 ;  /* 0x00000006c1af7c23 */ /* 0x000fc600080108b7 */
[----:B-----5:R-:W-:Y:S02]  /*8c20*/  FMNMX.FTZ R3, R163, R2, !PT ;  /* 0x00000002a3037209 */ /* 0x020fe40007810000 */
[----:B------:R-:W3:Y:S01]  /*8c30*/  MUFU.EX2 R170, R170 ;  /* 0x000000aa00aa7308 */ /* 0x000ee20000000800 */
[----:B--2---:R-:W-:Y:S01]  /*8c40*/  FFMA.FTZ R177, R195, UR6, -R183 ;  /* 0x00000006c3b17c23 */ /* 0x004fe200080108b7 */
[----:B------:R-:W-:-:S04]  /*8c50*/  FMNMX.FTZ R2, R164, R3, !PT ;  /* 0x00000003a4027209 */ /* 0x000fc80007810000 */
[----:B------:R-:W-:Y:S02]  /*8c60*/  FMNMX.FTZ R3, R165, R2, !PT ;  /* 0x00000002a5037209 */ /* 0x000fe40007810000 */
[----:B------:R-:W-:Y:S02]  /*8c70*/  MUFU.EX2 R174, R174 ;  /* 0x000000ae00ae7308 */ /* 0x000fe40000000800 */
[----:B------:R-:W-:-:S04]  /*8c80*/  FMNMX.FTZ R2, R166, R3, !PT ;  /* 0x00000003a6027209 */ /* 0x000fc80007810000 */
[----:B-1----:R-:W-:Y:S02]  /*8c90*/  FMNMX.FTZ R2, R167, R2, !PT ;  /* 0x00000002a7027209 */ /* 0x002fe40007810000 */
[----:B------:R-:W1:Y:S01]  /*8ca0*/  MUFU.EX2 R175, R175 ;  /* 0x000000af00af7308 */ /* 0x000e620000000800 */
[----:B---3--:R-:W-:Y:S02]  /*8cb0*/  F2FP.F16.F32.PACK_AB R196, R170, R171 ;  /* 0x000000abaac4723e */ /* 0x008fe400000000ff */
[----:B------:R-:W2:Y:S05]  /*8cc0*/  SHFL.BFLY PT, R3, R2, 0x2, 0x1f ;  /* 0x0c401f0002037f89 */ /* 0x000eaa00000e0000 */
[----:B------:R-:W-:Y:S08]  /*8cd0*/  MUFU.EX2 R192, R192 ;  /* 0x000000c000c07308 */ /* 0x000ff00000000800 */
[----:B------:R-:W-:Y:S01]  /*8ce0*/  MUFU.EX2 R177, R177 ;  /* 0x000000b100b17308 */ /* 0x000fe20000000800 */
[----:B-1----:R-:W-:-:S07]  /*8cf0*/  F2FP.F16.F32.PACK_AB R198, R175, R174 ;  /* 0x000000aeafc6723e */ /* 0x002fce00000000ff */
[----:B------:R-:W-:Y:S01]  /*8d00*/  MUFU.EX2 R194, R194 ;  /* 0x000000c200c27308 */ /* 0x000fe20000000800 */
[----:B--2---:R-:W-:-:S05]  /*8d10*/  FMNMX.FTZ R3, R2, R3, !PT ;  /* 0x0000000302037209 */ /* 0x004fca0007810000 */
[----:B------:R-:W1:Y:S02]  /*8d20*/  SHFL.BFLY PT, R2, R3, 0x1, 0x1f ;  /* 0x0c201f0003027f89 */ /* 0x000e6400000e0000 */
[----:B------:R-:W-:Y:S08]  /*8d30*/  MUFU.EX2 R179, R179 ;  /* 0x000000b300b37308 */ /* 0x000ff00000000800 */
[----:B------:R-:W-:Y:S01]  /*8d40*/  MUFU.EX2 R181, R181 ;  /* 0x000000b500b57308 */ /* 0x000fe20000000800 */
[----:B-1----:R-:W-:-:S05]  /*8d50*/  FMNMX.FTZ R3, R3, R2, !PT ;  /* 0x0000000203037209 */ /* 0x002fca0007810000 */
[----:B------:R-:W-:Y:S01]  /*8d60*/  FADD.FTZ R2, -R3, R214 ;  /* 0x000000d603027221 */ /* 0x000fe20000010100 */
[----:B------:R-:W-:-:S03]  /*8d70*/  IMAD.MOV.U32 R214, RZ, RZ, R3 ;  /* 0x000000ffffd67224 */ /* 0x000fc600078e0003 */
[----:B------:R-:W-:-:S06]  /*8d80*/  FMUL.FTZ R2, R2, UR6 ;  /* 0x0000000602027c20 */ /* 0x000fcc0008410000 */
[----:B------:R-:W-:Y:S01]  /*8d90*/  MUFU.EX2 R2, R2 ;  /* 0x0000000200027308 */ /* 0x000fe20000000800 */
[----:B------:R-:W-:Y:S02]  /*8da0*/  WARPGROUP.DEPBAR.LE gsb0, 0x0 ;  /* 0x00008000000079c5 */ /* 0x000fe40000010000 */
[----:B------:R-:W-:Y:S01]  /*8db0*/  WARPGROUP.ARRIVE ;  /* 0x00000000000079c5 */ /* 0x000fe20000000000 */
[--C-:B------:R-:W-:Y:S01]  /*8dc0*/  FFMA.FTZ R188, R197, UR6, -R183.reuse ;  /* 0x00000006c5bc7c23 */ /* 0x100fe200080108b7 */
[--C-:B------:R-:W-:Y:S01]  /*8dd0*/  FFMA.FTZ R190, R169, UR6, -R183.reuse ;  /* 0x00000006a9be7c23 */ /* 0x100fe200080108b7 */
[----:B------:R-:W-:-:S03]  /*8de0*/  FFMA.FTZ R169, R216, UR6, -R183 ;  /* 0x00000006d8a97c23 */ /* 0x000fc600080108b7 */
[----:B------:R-:W-:Y:S01]  /*8df0*/  HGMMA.64x256x16.F32 R24, R184, gdesc[UR8].tnspB, R24, gsb0 ;  /* 0x43e00008b8187df0 */ /* 0x000fe20008000818 */
[----:B------:R-:W-:Y:S08]  /*8e00*/  MUFU.EX2 R188, R188 ;  /* 0x000000bc00bc7308 */ /* 0x000ff00000000800 */
[----:B------:R-:W-:Y:S08]  /*8e10*/  MUFU.EX2 R190, R190 ;  /* 0x000000be00be7308 */ /* 0x000ff00000000800 */
[----:B------:R-:W-:Y:S01]  /*8e20*/  MUFU.EX2 R169, R169 ;  /* 0x000000a900a97308 */ /* 0x000fe20000000800 */
[----:B------:R-:W-:-:S02]  /*8e30*/  WARPGROUP.DEPBAR.LE gsb0, 0x0 ;  /* 0x00008000000079c5 */ /* 0x000fc40000010000 */
[--C-:B------:R-:W-:Y:S01]  /*8e40*/  FFMA.FTZ R186, R173, UR6, -R183.reuse ;  /* 0x00000006adba7c23 */ /* 0x100fe200080108b7 */
[--C-:B------:R-:W-:Y:S01]  /*8e50*/  FFMA.FTZ R173, R168, UR6, -R183.reuse ;  /* 0x00000006a8ad7c23 */ /* 0x100fe200080108b7 */
[----:B------:R-:W-:Y:S01]  /*8e60*/  FMUL.FTZ R168, R3, UR6 ;  /* 0x0000000603a87c20 */ /* 0x000fe20008410000 */
[--C-:B------:R-:W-:Y:S01]  /*8e70*/  FFMA.FTZ R184, R172, UR6, -R183.reuse ;  /* 0x00000006acb87c23 */ /* 0x100fe200080108b7 */
[----:B------:R-:W-:Y:S02]  /*8e80*/  FFMA.FTZ R185, R176, UR6, -R183 ;  /* 0x00000006b0b97c23 */ /* 0x000fe400080108b7 */
[--C-:B------:R-:W-:Y:S01]  /*8e90*/  FFMA.FTZ R197, R153, UR6, -R168.reuse ;  /* 0x0000000699c57c23 */ /* 0x100fe200080108a8 */
[----:B------:R-:W-:Y:S01]  /*8ea0*/  MOV R153, UR36 ;  /* 0x0000002400997c02 */ /* 0x000fe20008000f00 */
[--C-:B------:R-:W-:Y:S01]  /*8eb0*/  FFMA.FTZ R152, R152, UR6, -R168.reuse ;  /* 0x0000000698987c23 */ /* 0x100fe200080108a8 */
[--C-:B------:R-:W-:Y:S01]  /*8ec0*/  FFMA.FTZ R199, R154, UR6, -R168.reuse ;  /* 0x000000069ac77c23 */ /* 0x100fe200080108a8 */
[--C-:B------:R-:W-:Y:S01]  /*8ed0*/  FFMA.FTZ R154, R155, UR6, -R168.reuse ;  /* 0x000000069b9a7c23 */ /* 0x100fe200080108a8 */
[----:B------:R-:W-:Y:S01]  /*8ee0*/  @!P1 LEA R153, R153, UR38, 0x3 ;  /* 0x0000002699999c11 */ /* 0x000fe2000f8e18ff */
[----:B------:R-:W1:Y:S01]  /*8ef0*/  MUFU.EX2 R197, R197 ;  /* 0x000000c500c57308 */ /* 0x000e620000000800 */
[--C-:B------:R-:W-:Y:S01]  /*8f00*/  FFMA.FTZ R193, R156, UR6, -R168.reuse ;  /* 0x000000069cc17c23 */ /* 0x100fe200080108a8 */
[--C-:B------:R-:W-:Y:S01]  /*8f10*/  FFMA.FTZ R156, R157, UR6, -R168.reuse ;  /* 0x000000069d9c7c23 */ /* 0x100fe200080108a8 */
[----:B------:R-:W-:Y:S01]  /*8f20*/  FFMA.FTZ R195, R158, UR6, -R168 ;  /* 0x000000069ec37c23 */ /* 0x000fe200080108a8 */
[----:B------:R-:W-:-:S02]  /*8f30*/  @!P1 VIADD R153, R153, 0x30840 ;  /* 0x0003084099999836 */ /* 0x000fc40000000000 */
[--C-:B------:R-:W-:Y:S01]  /*8f40*/  FFMA.FTZ R158, R159, UR6, -R168.reuse ;  /* 0x000000069f9e7c23 */ /* 0x100fe200080108a8 */
[--C-:B------:R-:W-:Y:S01]  /*8f50*/  FFMA.FTZ R191, R162, UR6, -R168.reuse ;  /* 0x00000006a2bf7c23 */ /* 0x100fe200080108a8 */
[--C-:B------:R-:W-:Y:S01]  /*8f60*/  FFMA.FTZ R189, R160, UR6, -R168.reuse ;  /* 0x00000006a0bd7c23 */ /* 0x100fe200080108a8 */
[----:B------:R-:W2:Y:S01]  /*8f70*/  MUFU.EX2 R152, R152 ;  /* 0x0000009800987308 */ /* 0x000ea20000000800 */
[----:B------:R-:W-:Y:S01]  /*8f80*/  @!P1 PRMT R153, RZ, 0x654, R153 ;  /* 0x00000654ff999816 */ /* 0x000fe20000000099 */
[--C-:B------:R-:W-:Y:S01]  /*8f90*/  FFMA.FTZ R160, R161, UR6, -R168.reuse ;  /* 0x00000006a1a07c23 */ /* 0x100fe200080108a8 */
[----:B------:R-:W-:Y:S02]  /*8fa0*/  IMAD.U32 R155, RZ, RZ, UR14 ;  /* 0x0000000eff9b7e24 */ /* 0x000fe4000f8e00ff */
[--C-:B------:R-:W-:Y:S01]  /*8fb0*/  FFMA.FTZ R163, R163, UR6, -R168.reuse ;  /* 0x00000006a3a37c23 */ /* 0x100fe200080108a8 */
[----:B------:R3:W-:Y:S01]  /*8fc0*/  @!P1 SYNCS.ARRIVE.TRANS64.RED.A1T0 RZ, [R153+URZ], RZ ;  /* 0x000000ff99ff99a7 */ /* 0x0007e2000810043f */
[--C-:B------:R-:W-:Y:S01]  /*8fd0*/  FFMA.FTZ R164, R164, UR6, -R168.reuse ;  /* 0x00000006a4a47c23 */ /* 0x100fe200080108a8 */
[--C-:B------:R-:W-:Y:S01]  /*8fe0*/  FFMA.FTZ R165, R165, UR6, -R168.reuse ;  /* 0x00000006a5a57c23 */ /* 0x100fe200080108a8 */
[----:B------:R-:W4:Y:S01]  /*8ff0*/  MUFU.EX2 R199, R199 ;  /* 0x000000c700c77308 */ /* 0x000f220000000800 */
[----:B-1----:R-:W-:Y:S01]  /*9000*/  FFMA.FTZ R7, R2, R7, R197 ;  /* 0x0000000702077223 */ /* 0x002fe200000100c5 */
[----:B------:R-:W-:Y:S01]  /*9010*/  @!P1 IADD3 R155, R155, 0x30860, RZ ;  /* 0x000308609b9b9810 */ /* 0x000fe20007ffe0ff */
[--C-:B------:R-:W-:Y:S01]  /*9020*/  FFMA.FTZ R166, R166, UR6, -R168.reuse ;  /* 0x00000006a6a67c23 */ /* 0x100fe200080108a8 */
[----:B------:R-:W-:Y:S01]  /*9030*/  FFMA.FTZ R167, R167, UR6, -R168 ;  /* 0x00000006a7a77c23 */ /* 0x000fe200080108a8 */
[----:B---3--:R-:W-:Y:S01]  /*9040*/  FFMA.FTZ R153, R0, R20, R171 ;  /* 0x0000001400997223 */ /* 0x008fe200000100ab */
[----:B------:R-:W-:-:S02]  /*9050*/  @!P1 PRMT R155, RZ, 0x654, R155 ;  /* 0x00000654ff9b9816 */ /* 0x000fc4000000009b */
[----:B------:R-:W1:Y:S01]  /*9060*/  MUFU.EX2 R154, R154 ;  /* 0x0000009a009a7308 */ /* 0x000e620000000800 */
[----:B------:R-:W-:Y:S01]  /*9070*/  FADD.FTZ R153, R170, R153 ;  /* 0x00000099aa997221 */ /* 0x000fe20000010000 */
[C---:B--2---:R-:W-:Y:S01]  /*9080*/  FADD.FTZ R20, R152.reuse, R7 ;  /* 0x0000000798147221 */ /* 0x044fe20000010000 */
[----:B------:R2:W-:Y:S01]  /*9090*/  @!P1 SYNCS.ARRIVE.TRANS64.RED.A1T0 RZ, [R155+URZ], RZ ;  /* 0x000000ff9bff99a7 */ /* 0x0005e2000810043f */
[----:B------:R-:W-:Y:S01]  /*90a0*/  F2FP.F16.F32.PACK_AB R197, R152, R197 ;  /* 0x000000c598c5723e */ /* 0x000fe200000000ff */
[----:B------:R-:W-:-:S03]  /*90b0*/  FADD.FTZ R162, R174, R153 ;  /* 0x00000099aea27221 */ /* 0x000fc60000010000 */
[----:B------:R-:W3:Y:S01]  /*90c0*/  MUFU.EX2 R193, R193 ;  /* 0x000000c100c17308 */ /* 0x000ee20000000800 */
[----:B----4-:R-:W-:Y:S01]  /*90d0*/  FADD.FTZ R7, R199, R20 ;  /* 0x00000014c7077221 */ /* 0x010fe20000010000 */
[----:B------:R-:W-:-:S04]  /*90e0*/  FADD.FTZ R153, R175, R162 ;  /* 0x000000a2af997221 */ /* 0x000fc80000010000 */
[----:B------:R-:W-:Y:S01]  /*90f0*/  FADD.FTZ R162, R192, R153 ;  /* 0x00000099c0a27221 */ /* 0x000fe20000010000 */
[C---:B------:R-:W-:Y:S01]  /*9100*/  F2FP.F16.F32.PACK_AB R192, R177.reuse, R192 ;  /* 0x000000c0b1c0723e */ /* 0x040fe200000000ff */
[----:B------:R-:W4:Y:S01]  /*9110*/  MUFU.EX2 R156, R156 ;  /* 0x0000009c009c7308 */ /* 0x000f220000000800 */
[C---:B-1----:R-:W-:Y:S01]  /*9120*/  FADD.FTZ R20, R154.reuse, R7 ;  /* 0x000000079a147221 */ /* 0x042fe20000010000 */
[----:B------:R-:W-:Y:S01]  /*9130*/  FADD.FTZ R153, R177, R162 ;  /* 0x000000a2b1997221 */ /* 0x000fe20000010000 */
[----:B------:R-:W-:-:S03]  /*9140*/  F2FP.F16.F32.PACK_AB R199, R154, R199 ;  /* 0x000000c79ac7723e */ /* 0x000fc600000000ff */
[----:B------:R-:W-:Y:S01]  /*9150*/  FADD.FTZ R162, R194, R153 ;  /* 0x00000099c2a27221 */ /* 0x000fe20000010000 */
[----:B------:R-:W-:Y:S01]  /*9160*/  F2FP.F16.F32.PACK_AB R194, R179, R194 ;  /* 0x000000c2b3c2723e */ /* 0x000fe200000000ff */
[----:B------:R-:W1:Y:S01]  /*9170*/  MUFU.EX2 R195, R195 ;  /* 0x000000c300c37308 */ /* 0x000e620000000800 */
[----:B---3--:R-:W-:Y:S01]  /*9180*/  FADD.FTZ R7, R193, R20 ;  /* 0x00000014c1077221 */ /* 0x008fe20000010000 */
[----:B------:R-:W-:-:S04]  /*9190*/  FADD.FTZ R153, R179, R162 ;  /* 0x000000a2b3997221 */ /* 0x000fc80000010000 */
[----:B------:R-:W-:Y:S01]  /*91a0*/  FADD.FTZ R152, R188, R153 ;  /* 0x00000099bc987221 */ /* 0x000fe20000010000 */
[C---:B------:R-:W-:Y:S01]  /*91b0*/  F2FP.F16.F32.PACK_AB R188, R181.reuse, R188 ;  /* 0x000000bcb5bc723e */ /* 0x040fe200000000ff */
[----:B------:R-:W3:Y:S01]  /*91c0*/  MUFU.EX2 R158, R158 ;  /* 0x0000009e009e7308 */ /* 0x000ee20000000800 */
[C---:B----4-:R-:W-:Y:S01]  /*91d0*/  FADD.FTZ R20, R156.reuse, R7 ;  /* 0x000000079c147221 */ /* 0x050fe20000010000 */
[----:B------:R-:W-:Y:S01]  /*91e0*/  FADD.FTZ R153, R181, R152 ;  /* 0x00000098b5997221 */ /* 0x000fe20000010000 */
[----:B------:R-:W-:-:S03]  /*91f0*/  F2FP.F16.F32.PACK_AB R193, R156, R193 ;  /* 0x000000c19cc1723e */ /* 0x000fc600000000ff */
[----:B------:R-:W-:Y:S01]  /*9200*/  FADD.FTZ R152, R190, R153 ;  /* 0x00000099be987221 */ /* 0x000fe20000010000 */
[----:B------:R-:W-:Y:S01]  /*9210*/  F2FP.F16.F32.PACK_AB R190, R169, R190 ;  /* 0x000000bea9be723e */ /* 0x000fe200000000ff */
[----:B------:R-:W4:Y:S01]  /*9220*/  MUFU.EX2 R189, R189 ;  /* 0x000000bd00bd7308 */ /* 0x000f220000000800 */
[----:B-1----:R-:W-:-:S07]  /*9230*/  FADD.FTZ R7, R195, R20 ;  /* 0x00000014c3077221 */ /* 0x002fce0000010000 */
[----:B------:R-:W1:Y:S01]  /*9240*/  MUFU.EX2 R160, R160 ;  /* 0x000000a000a07308 */ /* 0x000e620000000800 */
[C---:B---3--:R-:W-:Y:S01]  /*9250*/  FADD.FTZ R20, R158.reuse, R7 ;  /* 0x000000079e147221 */ /* 0x048fe20000010000 */
[----:B------:R-:W-:-:S06]  /*9260*/  F2FP.F16.F32.PACK_AB R195, R158, R195 ;  /* 0x000000c39ec3723e */ /* 0x000fcc00000000ff */
[----:B------:R-:W3:Y:S01]  /*9270*/  MUFU.EX2 R191, R191 ;  /* 0x000000bf00bf7308 */ /* 0x000ee20000000800 */
[----:B----4-:R-:W-:-:S07]  /*9280*/  FADD.FTZ R7, R189, R20 ;  /* 0x00000014bd077221 */ /* 0x010fce0000010000 */
[----:B------:R-:W4:Y:S01]  /*9290*/  MUFU.EX2 R163, R163 ;  /* 0x000000a300a37308 */ /* 0x000f220000000800 */
[C---:B-1----:R-:W-:Y:S01]  /*92a0*/  FADD.FTZ R20, R160.reuse, R7 ;  /* 0x00000007a0147221 */ /* 0x042fe20000010000 */
[----:B------:R-:W-:Y:S01]  /*92b0*/  FADD.FTZ R7, R169, R152 ;  /* 0x00000098a9077221 */ /* 0x000fe20000010000 */
[----:B------:R-:W-:-:S05]  /*92c0*/  F2FP.F16.F32.PACK_AB R189, R160, R189 ;  /* 0x000000bda0bd723e */ /* 0x000fca00000000ff */
[----:B------:R-:W1:Y:S01]  /*92d0*/  MUFU.EX2 R184, R184 ;  /* 0x000000b800b87308 */ /* 0x000e620000000800 */
[----:B---3--:R-:W-:-:S07]  /*92e0*/  FADD.FTZ R20, R191, R20 ;  /* 0x00000014bf147221 */ /* 0x008fce0000010000 */
[----:B--2---:R-:W2:Y:S01]  /*92f0*/  MUFU.EX2 R155, R164 ;  /* 0x000000a4009b7308 */ /* 0x004ea20000000800 */
[C---:B----4-:R-:W-:Y:S01]  /*9300*/  FADD.FTZ R20, R163.reuse, R20 ;  /* 0x00000014a3147221 */ /* 0x050fe20000010000 */
[----:B------:R-:W-:-:S06]  /*9310*/  F2FP.F16.F32.PACK_AB R191, R163, R191 ;  /* 0x000000bfa3bf723e */ /* 0x000fcc00000000ff */
[----:B------:R-:W3:Y:S01]  /*9320*/  MUFU.EX2 R185, R185 ;  /* 0x000000b900b97308 */ /* 0x000ee20000000800 */
[----:B-1----:R-:W-:-:S07]  /*9330*/  FADD.FTZ R152, R184, R7 ;  /* 0x00000007b8987221 */ /* 0x002fce0000010000 */
        /* <DEDUP_REMOVED lines=11> */
[----:B---3--:R-:W-:Y:S01]  /*93f0*/  FADD.FTZ R7, R187, R20 ;  /* 0x00000014bb077221 */ /* 0x008fe20000010000 */
[C---:B-1----:R-:W-:Y:S01]  /*9400*/  FADD.FTZ R20, R173.reuse, R152 ;  /* 0x00000098ad147221 */ /* 0x042fe20000010000 */
[----:B------:R-:W-:Y:S02]  /*9410*/  F2FP.F16.F32.PACK_AB R186, R173, R186 ;  /* 0x000000baadba723e */ /* 0x000fe400000000ff */
[C---:B--2---:R-:W-:Y:S01]  /*9420*/  FADD.FTZ R7, R154.reuse, R7 ;  /* 0x000000079a077221 */ /* 0x044fe20000010000 */
[----:B------:R-:W-:Y:S01]  /*9430*/  F2FP.F16.F32.PACK_AB R187, R154, R187 ;  /* 0x000000bb9abb723e */ /* 0x000fe200000000ff */
[----:B------:R-:W-:Y:S06]  /*9440*/  @P2 BRA `(.L_x_944) ;  /* 0xffffffdc00ec2947 */ /* 0x000fec000383ffff */
.L_x_935:
[----:B------:R-:W-:-:S13]  /*9450*/  ISETP.GE.AND P2, PT, R23, UR60, PT ;  /* 0x0000003c17007c0c */ /* 0x000fda000bf46270 */
[----:B------:R-:W-:Y:S05]  /*9460*/  @!P2 BRA `(.L_x_945) ;  /* 0x0000002800c0a947 */ /* 0x000fea0003800000 */
[----:B------:R-:W-:Y:S01]  /*9470*/  IMAD.MOV.U32 R216, RZ, RZ, R3 ;  /* 0x000000ffffd87224 */ /* 0x000fe200078e0003 */
[----:B------:R-:W-:Y:S01]  /*9480*/  IADD3 R214, R5, R21, RZ ;  /* 0x0000001505d67210 */ /* 0x000fe20007ffe0ff */
[----:B------:R-:W-:Y:S01]  /*9490*/  IMAD.MOV.U32 R215, RZ, RZ, R4 ;  /* 0x000000ffffd77224 */ /* 0x000fe200078e0004 */
[----:B------:R-:W-:Y:S01]  /*94a0*/  UMOV UR39, UR46 ;  /* 0x0000002e00277c82 */ /* 0x000fe20008000000 */
[----:B------:R-:W-:Y:S01]  /*94b0*/  UMOV UR7, UR36 ;  /* 0x0000002400077c82 */ /* 0x000fe20008000000 */
[----:B------:R-:W-:Y:S01]  /*94c0*/  ULDC UR40, c[0x0][0x9e4] ;  /* 0x0002790000287ab9 */ /* 0x000fe20000000800 */
[----:B------:R-:W-:-:S05]  /*94d0*/  ULDC UR41, c[0x0][0x288] ;  /* 0x0000a20000297ab9 */ /* 0x000fca0000000800 */
.L_x_962:
[----:B------:R-:W-:-:S04]  /*94e0*/  UIADD3 UR36, UR7, 0x1, URZ ;  /* 0x0000000107247890 */ /* 0x000fc8000fffe03f */
[----:B------:R-:W-:-:S04]  /*94f0*/  UISETP.NE.AND UP0, UPT, UR36, 0x2, UPT ;  /* 0x000000022400788c */ /* 0x000fc8000bf05270 */
[----:B------:R-:W-:Y:S02]  /*9500*/  USEL UR46, URZ, 0x1, UP0 ;  /* 0x000000013f2e7887 */ /* 0x000fe40008000000 */
[----:B------:R-:W-:Y:S02]  /*9510*/  USEL UR36, UR36, URZ, UP0 ;  /* 0x0000003f24247287 */ /* 0x000fe40008000000 */
[----:B------:R-:W-:Y:S01]  /*9520*/  ULOP3.LUT UR46, UR39, UR46, URZ, 0x3c, !UPT ;  /* 0x0000002e272e7292 */ /* 0x000fe2000f8e3c3f */
[----:B------:R-:W-:Y:S11]  /*9530*/  @!P0 BRA `(.L_x_946) ;  /* 0x0000000000048947 */ /* 0x000ff60003800000 */
[----:B------:R-:W-:Y:S01]  /*9540*/  BPT.TRAP 0x1 ;  /* 0x000000040000795c */ /* 0x000fe20000300000 */
.L_x_946:
[----:B------:R-:W-:Y:S01]  /*9550*/  ULEA UR6, UR36, UR38, 0x3 ;  /* 0x0000002624067291 */ /* 0x000fe2000f8e183f */
[----:B------:R-:W-:-:S05]  /*9560*/  IMAD.U32 R3, RZ, RZ, UR46 ;  /* 0x0000002eff037e24 */ /* 0x000fca000f8e00ff */
[----:B------:R-:W-:-:S04]  /*9570*/  SHF.L.U32 R3, R3, 0x1f, RZ ;  /* 0x0000001f03037819 */ /* 0x000fc800000006ff */
[----:B------:R1:W2:Y:S01]  /*9580*/  SYNCS.PHASECHK.TRANS64.TRYWAIT P2, [UR6+0x30830], R3 ;  /* 0x03083003ff0075a7 */ /* 0x0002a20008040146 */
[----:B------:R-:W-:Y:S05]  /*9590*/  @!P0 BRA `(.L_x_947) ;  /* 0x0000000000048947 */ /* 0x000fea0003800000 */
[----:B------:R-:W-:Y:S01]  /*95a0*/  BPT.TRAP 0x1 ;  /* 0x000000040000795c */ /* 0x000fe20000300000 */
.L_x_947:
[----:B--2---:R-:W-:Y:S05]  /*95b0*/  @P2 BRA `(.L_x_948) ;  /* 0x0000000000082947 */ /* 0x004fea0003800000 */
[----:B------:R-:W2:Y:S02]  /*95c0*/  SYNCS.PHASECHK.TRANS64.TRYWAIT P2, [UR6+0x30830], R3 ;  /* 0x03083003ff0075a7 */ /* 0x000ea40008040146 */
[----:B--2---:R-:W-:Y:S05]  /*95d0*/  @!P2 BRA `(.L_x_949) ;  /* 0x000000940000a947 */ /* 0x004fea0003800000 */
.L_x_948:
        /* <DEDUP_REMOVED lines=225> */
.L_x_950:
[----:B------:R-:W-:Y:S01]  /*a3f0*/  ULEA UR10, UR7, UR38, 0x3 ;  /* 0x00000026070a7291 */ /* 0x000fe2000f8e183f */
[----:B------:R-:W-:-:S05]  /*a400*/  IMAD.U32 R0, RZ, RZ, UR39 ;  /* 0x00000027ff007e24 */ /* 0x000fca000f8e00ff */
[----:B------:R-:W-:-:S04]  /*a410*/  SHF.L.U32 R0, R0, 0x1f, RZ ;  /* 0x0000001f00007819 */ /* 0x000fc800000006ff */
[----:B------:R3:W4:Y:S01]  /*a420*/  SYNCS.PHASECHK.TRANS64.TRYWAIT P2, [UR10+0x30850], R0 ;  /* 0x03085000ff0075a7 */ /* 0x000722000804014a */
[----:B------:R-:W-:Y:S05]  /*a430*/  @!P0 BRA `(.L_x_951) ;  /* 0x0000000000048947 */ /* 0x000fea0003800000 */
[----:B------:R-:W-:Y:S01]  /*a440*/  BPT.TRAP 0x1 ;  /* 0x000000040000795c */ /* 0x000fe20000300000 */
.L_x_951:
[----:B----4-:R-:W-:Y:S05]  /*a450*/  @P2 BRA `(.L_x_952) ;  /* 0x0000000000082947 */ /* 0x010fea0003800000 */
[----:B------:R-:W4:Y:S02]  /*a460*/  SYNCS.PHASECHK.TRANS64.TRYWAIT P2, [UR10+0x30850], R0 ;  /* 0x03085000ff0075a7 */ /* 0x000f24000804014a */
[----:B----4-:R-:W-:Y:S05]  /*a470*/  @!P2 BRA `(.L_x_953) ;  /* 0x000000840070a947 */ /* 0x010fea0003800000 */
.L_x_952:
[----:B------:R-:W-:Y:S01]  /*a480*/  UIADD3 UR6, UR38, 0x400, URZ ;  /* 0x0000040026067890 */ /* 0x000fe2000fffe03f */
[----:B------:R-:W-:Y:S01]  /*a490*/  WARPGROUP.ARRIVE ;  /* 0x00000000000079c5 */ /* 0x000fe20000000000 */
[----:B------:R-:W-:Y:S01]  /*a4a0*/  ULDC UR14, c[0x0][0x9d8] ;  /* 0x00027600000e7ab9 */ /* 0x000fe20000000800 */
[----:B------:R-:W-:Y:S01]  /*a4b0*/  MOV R2, UR36 ;  /* 0x0000002400027c02 */ /* 0x000fe20008000f00 */
[----:B------:R-:W-:Y:S01]  /*a4c0*/  USHF.R.U32.HI UR6, URZ, 0x4, UR6 ;  /* 0x000000043f067899 */ /* 0x000fe20008011606 */
[----:B--2---:R-:W-:Y:S01]  /*a4d0*/  FMUL.FTZ R4, R152, UR14 ;  /* 0x0000000e98047c20 */ /* 0x004fe20008410000 */
[----:B-1-3--:R-:W-:Y:S01]  /*a4e0*/  FMUL.FTZ R0, R154, UR14 ;  /* 0x0000000e9a007c20 */ /* 0x00afe20008410000 */
[----:B------:R-:W-:Y:S01]  /*a4f0*/  FMUL.FTZ R152, R155, UR14 ;  /* 0x0000000e9b987c20 */ /* 0x000fe20008410000 */
[----:B------:R-:W-:Y:S01]  /*a500*/  ULOP3.LUT UR6, UR6, 0x3fff, URZ, 0xc0, !UPT ;  /* 0x00003fff06067892 */ /* 0x000fe2000f8ec03f */
[----:B------:R-:W-:Y:S01]  /*a510*/  FMUL.FTZ R154, R159, UR14 ;  /* 0x0000000e9f9a7c20 */ /* 0x000fe20008410000 */
[----:B------:R-:W-:Y:S01]  /*a520*/  FMUL.FTZ R155, R162, UR14 ;  /* 0x0000000ea29b7c20 */ /* 0x000fe20008410000 */
[----:B------:R-:W-:Y:S01]  /*a530*/  FMUL.FTZ R159, R170, UR14 ;  /* 0x0000000eaa9f7c20 */ /* 0x000fe20008410000 */
[----:B------:R-:W-:Y:S01]  /*a540*/  ULOP3.LUT UR6, UR6, 0x2000000, URZ, 0xfc, !UPT ;  /* 0x0200000006067892 */ /* 0x000fe2000f8efc3f */
[----:B------:R-:W-:Y:S01]  /*a550*/  FMUL.FTZ R162, R174, UR14 ;  /* 0x0000000eaea27c20 */ /* 0x000fe20008410000 */
[----:B------:R-:W-:Y:S01]  /*a560*/  @!P1 LEA R2, R2, UR38, 0x3 ;  /* 0x0000002602029c11 */ /* 0x000fe2000f8e18ff */
[----:B------:R-:W1:Y:S01]  /*a570*/  MUFU.TANH R4, R4 ;  /* 0x0000000400047308 */ /* 0x000e620000002400 */
[----:B------:R-:W-:-:S03]  /*a580*/  ULEA UR11, UR7, UR6, 0xb ;  /* 0x00000006070b7291 */ /* 0x000fc6000f8e583f */
[----:B------:R-:W-:Y:S01]  /*a590*/  UMOV UR7, 0x40000040 ;  /* 0x4000004000077882 */ /* 0x000fe20000000000 */
[----:B------:R-:W-:-:S03]  /*a5a0*/  @!P1 VIADD R2, R2, 0x30840 ;  /* 0x0003084002029836 */ /* 0x000fc60000000000 */
[----:B------:R-:W-:Y:S01]  /*a5b0*/  UMOV UR6, UR11 ;  /* 0x0000000b00067c82 */ /* 0x000fe20008000000 */
[----:B------:R-:W2:Y:S01]  /*a5c0*/  MUFU.TANH R0, R0 ;  /* 0x0000000000007308 */ /* 0x000ea20000002400 */
[----:B------:R-:W-:Y:S01]  /*a5d0*/  HGMMA.64x256x16.F32 R24, R196, gdesc[UR4].tnspB, R24, gsb0 ;  /* 0x43e00004c4187df0 */ /* 0x000fe20008000818 */
[----:B------:R-:W-:Y:S01]  /*a5e0*/  UIADD3 UR6, UR11, 0x80, URZ ;  /* 0x000000800b067890 */ /* 0x000fe2000fffe03f */
[----:B------:R-:W-:Y:S01]  /*a5f0*/  @!P1 PRMT R2, RZ, 0x654, R2 ;  /* 0x00000654ff029816 */ /* 0x000fe20000000002 */
[----:B------:R-:W-:-:S04]  /*a600*/  UMOV UR7, 0x40000040 ;  /* 0x4000004000077882 */ /* 0x000fc80000000000 */
[----:B------:R-:W3:Y:S08]  /*a610*/  MUFU.TANH R152, R152 ;  /* 0x0000009800987308 */ /* 0x000ef00000002400 */
[----:B------:R-:W4:Y:S08]  /*a620*/  MUFU.TANH R154, R154 ;  /* 0x0000009a009a7308 */ /* 0x000f300000002400 */
        /* <DEDUP_REMOVED lines=12> */
[----:B------:R-:W-:-:S15]  /*a6f0*/  FMUL.FTZ R194, R173, UR14 ;  /* 0x0000000eadc27c20 */ /* 0x000fde0008410000 */
[----:B------:R-:W-:-:S05]  /*a700*/  NOP ;  /* 0x0000000000007918 */ /* 0x000fca0000000000 */
[----:B------:R-:W-:Y:S01]  /*a710*/  HGMMA.64x256x16.F32 R24, R188, gdesc[UR4].tnspB, R24, gsb0 ;  /* 0x43e00004bc187df0 */ /* 0x000fe20008000818 */
[----:B------:R-:W-:Y:S01]  /*a720*/  UIADD3 UR6, UR11, 0x180, URZ ;  /* 0x000001800b067890 */ /* 0x000fe2000fffe03f */
[----:B------:R-:W1:Y:S01]  /*a730*/  MUFU.TANH R192, R192 ;  /* 0x000000c000c07308 */ /* 0x000e620000002400 */
[----:B------:R-:W-:-:S07]  /*a740*/  UMOV UR7, 0x40000040 ;  /* 0x4000004000077882 */ /* 0x000fce0000000000 */
[----:B------:R-:W1:Y:S08]  /*a750*/  MUFU.TANH R193, R193 ;  /* 0x000000c100c17308 */ /* 0x000e700000002400 */
[----:B------:R-:W1:Y:S01]  /*a760*/  MUFU.TANH R194, R194 ;  /* 0x000000c200c27308 */ /* 0x000e620000002400 */
[----:B------:R-:W-:Y:S02]  /*a770*/  WARPGROUP.DEPBAR.LE gsb0, 0x0 ;  /* 0x00008000000079c5 */ /* 0x000fe40000010000 */
[----:B------:R-:W-:Y:S01]  /*a780*/  WARPGROUP.ARRIVE ;  /* 0x00000000000079c5 */ /* 0x000fe20000000000 */
[----:B------:R-:W-:Y:S01]  /*a790*/  FMUL.FTZ R189, R156, UR14 ;  /* 0x0000000e9cbd7c20 */ /* 0x000fe20008410000 */
[----:B------:R-:W-:Y:S01]  /*a7a0*/  FMUL.FTZ R188, R153, UR14 ;  /* 0x0000000e99bc7c20 */ /* 0x000fe20008410000 */
[----:B------:R-:W-:Y:S01]  /*a7b0*/  FMUL.FTZ R156, R163, UR14 ;  /* 0x0000000ea39c7c20 */ /* 0x000fe20008410000 */
[----:B------:R-:W-:Y:S01]  /*a7c0*/  FMUL.FTZ R153, R158, UR14 ;  /* 0x0000000e9e997c20 */ /* 0x000fe20008410000 */
[----:B------:R-:W-:-:S02]  /*a7d0*/  FMUL.FTZ R190, R165, UR14 ;  /* 0x0000000ea5be7c20 */ /* 0x000fc40008410000 */
[----:B------:R-:W-:Y:S01]  /*a7e0*/  HGMMA.64x256x16.F32 R24, R184, gdesc[UR4].tnspB, R24, gsb0 ;  /* 0x43e00004b8187df0 */ /* 0x000fe20008000818 */
[----:B------:R-:W-:Y:S01]  /*a7f0*/  FMUL.FTZ R163, R178, UR14 ;  /* 0x0000000eb2a37c20 */ /* 0x000fe20008410000 */
[----:B------:R-:W-:Y:S01]  /*a800*/  FMUL.FTZ R158, R167, UR14 ;  /* 0x0000000ea79e7c20 */ /* 0x000fe20008410000 */
[----:B------:R-:W-:Y:S01]  /*a810*/  FMUL.FTZ R191, R168, UR14 ;  /* 0x0000000ea8bf7c20 */ /* 0x000fe20008410000 */
[----:B------:R-:W-:Y:S01]  /*a820*/  FMUL.FTZ R178, R181, UR14 ;  /* 0x0000000eb5b27c20 */ /* 0x000fe20008410000 */
[----:B------:R-:W-:Y:S01]  /*a830*/  FMUL.FTZ R165, R182, UR14 ;  /* 0x0000000eb6a57c20 */ /* 0x000fe20008410000 */
[----:B------:R-:W1:Y:S01]  /*a840*/  MUFU.TANH R188, R188 ;  /* 0x000000bc00bc7308 */ /* 0x000e620000002400 */
[----:B------:R-:W-:-:S07]  /*a850*/  ULDC UR6, c[0x0][0x9e0] ;  /* 0x0002780000067ab9 */ /* 0x000fce0000000800 */
        /* <DEDUP_REMOVED lines=13> */
[----:B------:R-:W5:Y:S01]  /*a930*/  LDC R166, c[0x0][0x2e0] ;  /* 0x0000b800ffa67b82 */ /* 0x000f620000000800 */
[----:B------:R-:W-:Y:S01]  /*a940*/  FMUL.FTZ R164, R179, UR14 ;  /* 0x0000000eb3a47c20 */ /* 0x000fe20008410000 */
[----:B------:R-:W-:Y:S02]  /*a950*/  IMAD.SHL.U32 R179, R23, 0x40, RZ ;  /* 0x0000004017b37824 */ /* 0x000fe400078e00ff */
[----:B------:R-:W-:Y:S01]  /*a960*/  FMUL.FTZ R186, R161, UR14 ;  /* 0x0000000ea1ba7c20 */ /* 0x000fe20008410000 */
[----:B------:R-:W-:Y:S01]  /*a970*/  FMUL.FTZ R161, R175, UR14 ;  /* 0x0000000eafa17c20 */ /* 0x000fe20008410000 */
[----:B------:R-:W-:Y:S01]  /*a980*/  FMUL.FTZ R175, R176, UR14 ;  /* 0x0000000eb0af7c20 */ /* 0x000fe20008410000 */
[----:B------:R-:W-:Y:S01]  /*a990*/  FMUL.FTZ R185, R160, UR14 ;  /* 0x0000000ea0b97c20 */ /* 0x000fe20008410000 */
[----:B------:R-:W-:Y:S01]  /*a9a0*/  IADD3 R3, -R179, 0x1, RZ ;  /* 0x00000001b3037810 */ /* 0x000fe20007ffe1ff */
[----:B------:R-:W-:Y:S01]  /*a9b0*/  FMUL.FTZ R176, R177, UR14 ;  /* 0x0000000eb1b07c20 */ /* 0x000fe20008410000 */
[----:B------:R-:W-:Y:S01]  /*a9c0*/  FMUL.FTZ R160, R171, UR14 ;  /* 0x0000000eaba07c20 */ /* 0x000fe20008410000 */
[----:B------:R-:W-:Y:S01]  /*a9d0*/  FMUL.FTZ R177, R180, UR14 ;  /* 0x0000000eb4b17c20 */ /* 0x000fe20008410000 */
[----:B------:R-:W1:Y:S01]  /*a9e0*/  MUFU.TANH R184, R184 ;  /* 0x000000b800b87308 */ /* 0x000e620000002400 */
[----:B------:R1:W-:Y:S07]  /*a9f0*/  @!P1 SYNCS.ARRIVE.TRANS64.RED.A1T0 RZ, [R2+URZ], RZ ;  /* 0x000000ff02ff99a7 */ /* 0x0003ee000810043f */
[----:B------:R-:W1:Y:S01]  /*aa00*/  MUFU.TANH R185, R185 ;  /* 0x000000b900b97308 */ /* 0x000e620000002400 */
[----:B-----5:R-:W-:-:S02]  /*aa10*/  IMAD R3, R166, UR47, R3 ;  /* 0x0000002fa6037c24 */ /* 0x020fc4000f8e0203 */
[----:B------:R-:W-:-:S05]  /*aa20*/  FMUL.FTZ R166, R183, UR14 ;  /* 0x0000000eb7a67c20 */ /* 0x000fca0008410000 */
[----:B------:R-:W1:Y:S01]  /*aa30*/  MUFU.TANH R186, R186 ;  /* 0x000000ba00ba7308 */ /* 0x000e620000002400 */
[----:B------:R-:W-:-:S05]  /*aa40*/  IADD3 R3, R3, -UR41, RZ ;  /* 0x8000002903037c10 */ /* 0x000fca000fffe0ff */
[----:B------:R-:W-:Y:S02]  /*aa50*/  IMAD R3, R22, -0x2, R3 ;  /* 0xfffffffe16037824 */ /* 0x000fe400078e0203 */
[----:B------:R-:W1:Y:S02]  /*aa60*/  MUFU.TANH R187, R187 ;  /* 0x000000bb00bb7308 */ /* 0x000e640000002400 */
[C---:B------:R-:W-:Y:S02]  /*aa70*/  VIADD R183, R3.reuse, UR6 ;  /* 0x0000000603b77c36 */ /* 0x040fe40008000000 */
[----:B------:R-:W-:-:S04]  /*aa80*/  VIADD R195, R3, UR45 ;  /* 0x0000002d03c37c36 */ /* 0x000fc80008000000 */
[----:B------:R-:W1:Y:S01]  /*aa90*/  MUFU.TANH R157, R157 ;  /* 0x0000009d009d7308 */ /* 0x000e620000002400 */
[C---:B------:R-:W-:Y:S01]  /*aaa0*/  IADD3 R181, R5.reuse, R183, RZ ;  /* 0x000000b705b57210 */ /* 0x040fe20007ffe0ff */
[----:B------:R-:W-:-:S06]  /*aab0*/  IMAD.IADD R182, R5, 0x1, R195 ;  /* 0x0000000105b67824 */ /* 0x000fcc00078e02c3 */
[----:B------:R-:W1:Y:S08]  /*aac0*/  MUFU.TANH R160, R160 ;  /* 0x000000a000a07308 */ /* 0x000e700000002400 */
[----:B------:R-:W1:Y:S08]  /*aad0*/  MUFU.TANH R161, R161 ;  /* 0x000000a100a17308 */ /* 0x000e700000002400 */
[----:B------:R-:W1:Y:S08]  /*aae0*/  MUFU.TANH R175, R175 ;  /* 0x000000af00af7308 */ /* 0x000e700000002400 */
[----:B------:R-:W1:Y:S08]  /*aaf0*/  MUFU.TANH R176, R176 ;  /* 0x000000b000b07308 */ /* 0x000e700000002400 */
[----:B------:R-:W1:Y:S08]  /*ab00*/  MUFU.TANH R164, R164 ;  /* 0x000000a400a47308 */ /* 0x000e700000002400 */
[----:B------:R-:W1:Y:S08]  /*ab10*/  MUFU.TANH R177, R177 ;  /* 0x000000b100b17308 */ /* 0x000e700000002400 */
[----:B------:R-:W1:Y:S01]  /*ab20*/  MUFU.TANH R166, R166 ;  /* 0x000000a600a67308 */ /* 0x000e620000002400 */
[----:B--234-:R-:W-:Y:S05]  /*ab30*/  @!P6 BRA `(.L_x_954) ;  /* 0x00000000005ce947 */ /* 0x01cfea0003800000 */
        /* <DEDUP_REMOVED lines=11> */
.L_x_956:
[----:B------:R-:W-:-:S04]  /*abf0*/  MOV R168, UR40 ;  /* 0x0000002800a87c02 */ /* 0x000fc80008000f00 */
[----:B------:R-:W-:-:S13]  /*ac00*/  ISETP.NE.AND P2, PT, R168, 0x1, PT ;  /* 0x00000001a800780c */ /* 0x000fda0003f45270 */
[----:B-1----:R-:W1:Y:S01]  /*ac10*/  @P2 LDC.64 R2, c[0x0][0x9e8] ;  /* 0x00027a00ff022b82 */ /* 0x002e620000000a00 */
[----:B------:R-:W-:-:S04]  /*ac20*/  @P2 IMAD.IADD R167, R5, 0x1, R21 ;  /* 0x0000000105a72824 */ /* 0x000fc800078e0215 */
[----:B-1----:R-:W-:-:S04]  /*ac30*/  @P2 IMAD.HI.U32 R170, R167, R2, RZ ;  /* 0x00000002a7aa2227 */ /* 0x002fc800078e00ff */
[----:B------:R-:W-:Y:S01]  /*ac40*/  IMAD.MOV.U32 R2, RZ, RZ, R214 ;  /* 0x000000ffff027224 */ /* 0x000fe200078e00d6 */
[----:B------:R-:W-:-:S07]  /*ac50*/  @P2 SHF.R.U32.HI R2, RZ, R3, R170 ;  /* 0x00000003ff022219 */ /* 0x000fce00000116aa */
.L_x_957:
[----:B------:R-:W-:Y:S05]  /*ac60*/  BSYNC B0 ;  /* 0x0000000000007941 */ /* 0x000fea0003800000 */
.L_x_955:
[----:B------:R-:W-:-:S04]  /*ac70*/  IMAD R3, R2, R168, -R179 ;  /* 0x000000a802037224 */ /* 0x000fc800078e0ab3 */
[----:B------:R-:W-:-:S05]  /*ac80*/  IMAD R3, R22, -0x2, R3 ;  /* 0xfffffffe16037824 */ /* 0x000fca00078e0203 */
[----:B------:R-:W-:Y:S02]  /*ac90*/  VIADDMNMX R181, R3, R168, R181, PT ;  /* 0x000000a803b57246 */ /* 0x000fe400038001b5 */
[----:B------:R-:W-:-:S07]  /*aca0*/  VIMNMX R182, R182, R3, !PT ;  /* 0x00000003b6b67248 */ /* 0x000fce0007fe0100 */
.L_x_954:
[----:B------:R-:W-:-:S04]  /*acb0*/  ISETP.GT.AND P2, PT, R23, -0x1, PT ;  /* 0xffffffff1700780c */ /* 0x000fc80003f44270 */
[C---:B------:R-:W-:Y:S02]  /*acc0*/  ISETP.GT.AND P3, PT, R182.reuse, RZ, P2 ;  /* 0x000000ffb600720c */ /* 0x040fe40001764270 */
[C---:B------:R-:W-:Y:S02]  /*acd0*/  ISETP.GT.AND P5, PT, R182.reuse, 0x1, P2 ;  /* 0x00000001b600780c */ /* 0x040fe400017a4270 */
[----:B------:R-:W-:Y:S02]  /*ace0*/  ISETP.LT.OR P4, PT, R181, 0x1, P3 ;  /* 0x00000001b500780c */ /* 0x000fe40001f81670 */
[----:B------:R-:W-:Y:S02]  /*acf0*/  ISETP.GT.AND P3, PT, R182, 0x8, P2 ;  /* 0x00000008b600780c */ /* 0x000fe40001764270 */
[----:B-1----:R-:W-:Y:S02]  /*ad00*/  FSEL R180, R4, -INF , !P4 ;  /* 0xff80000004b47808 */ /* 0x002fe40006000000 */
[----:B------:R-:W-:-:S02]  /*ad10*/  ISETP.GT.AND P4, PT, R182, 0x9, P2 ;  /* 0x00000009b600780c */ /* 0x000fc40001784270 */
[C---:B------:R-:W-:Y:S02]  /*ad20*/  ISETP.LT.OR P5, PT, R181.reuse, 0x2, P5 ;  /* 0x00000002b500780c */ /* 0x040fe40002fa1670 */
[C---:B------:R-:W-:Y:S02]  /*ad30*/  ISETP.LT.OR P3, PT, R181.reuse, 0x9, P3 ;  /* 0x00000009b500780c */ /* 0x040fe40001f61670 */
[----:B------:R-:W-:Y:S02]  /*ad40*/  ISETP.LT.OR P4, PT, R181, 0xa, P4 ;  /* 0x0000000ab500780c */ /* 0x000fe40002781670 */
[----:B------:R-:W-:Y:S02]  /*ad50*/  FSEL R188, R188, -INF , !P5 ;  /* 0xff800000bcbc7808 */ /* 0x000fe40006800000 */
[----:B------:R-:W-:Y:S02]  /*ad60*/  FSEL R189, R189, -INF , !P3 ;  /* 0xff800000bdbd7808 */ /* 0x000fe40005800000 */
[----:B------:R-:W-:-:S02]  /*ad70*/  FSEL R184, R184, -INF , !P4 ;  /* 0xff800000b8b87808 */ /* 0x000fc40006000000 */
[C---:B------:R-:W-:Y:S02]  /*ad80*/  ISETP.GT.AND P5, PT, R182.reuse, 0x10, P2 ;  /* 0x00000010b600780c */ /* 0x040fe400017a4270 */
[C---:B------:R-:W-:Y:S02]  /*ad90*/  ISETP.GT.AND P3, PT, R182.reuse, 0x11, P2 ;  /* 0x00000011b600780c */ /* 0x040fe40001764270 */
[----:B------:R-:W-:Y:S02]  /*ada0*/  ISETP.GT.AND P4, PT, R182, 0x18, P2 ;  /* 0x00000018b600780c */ /* 0x000fe40001784270 */
[C---:B------:R-:W-:Y:S02]  /*adb0*/  ISETP.LT.OR P5, PT, R181.reuse, 0x11, P5 ;  /* 0x00000011b500780c */ /* 0x040fe40002fa1670 */
[C---:B------:R-:W-:Y:S02]  /*adc0*/  ISETP.LT.OR P3, PT, R181.reuse, 0x12, P3 ;  /* 0x00000012b500780c */ /* 0x040fe40001f61670 */
[----:B------:R-:W-:-:S02]  /*add0*/  ISETP.LT.OR P4, PT, R181, 0x19, P4 ;  /* 0x00000019b500780c */ /* 0x000fc40002781670 */
[----:B------:R-:W-:Y:S02]  /*ade0*/  FSEL R167, R185, -INF , !P5 ;  /* 0xff800000b9a77808 */ /* 0x000fe40006800000 */
[----:B------:R-:W-:Y:S02]  /*adf0*/  FSEL R168, R186, -INF , !P3 ;  /* 0xff800000baa87808 */ /* 0x000fe40005800000 */
[----:B------:R-:W-:Y:S02]  /*ae00*/  FSEL R169, R187, -INF , !P4 ;  /* 0xff800000bba97808 */ /* 0x000fe40006000000 */
[C---:B------:R-:W-:Y:S02]  /*ae10*/  ISETP.GT.AND P5, PT, R182.reuse, 0x19, P2 ;  /* 0x00000019b600780c */ /* 0x040fe400017a4270 */
[C---:B------:R-:W-:Y:S02]  /*ae20*/  ISETP.GT.AND P3, PT, R182.reuse, 0x20, P2 ;  /* 0x00000020b600780c */ /* 0x040fe40001764270 */
        /* <DEDUP_REMOVED lines=18> */
[----:B------:R-:W-:Y:S01]  /*af50*/  ISETP.GT.AND P4, PT, R182, 0x39, P2 ;  /* 0x00000039b600780c */ /* 0x000fe20001784270 */
[----:B------:R-:W-:Y:S01]  /*af60*/  IMAD.IADD R182, R6, 0x1, R195 ;  /* 0x0000000106b67824 */ /* 0x000fe200078e02c3 */
[----:B------:R-:W-:-:S02]  /*af70*/  ISETP.LT.OR P5, PT, R181, 0x32, P5 ;  /* 0x00000032b500780c */ /* 0x000fc40002fa1670 */
[C---:B------:R-:W-:Y:S02]  /*af80*/  ISETP.LT.OR P3, PT, R181.reuse, 0x39, P3 ;  /* 0x00000039b500780c */ /* 0x040fe40001f61670 */
[----:B------:R-:W-:Y:S02]  /*af90*/  ISETP.LT.OR P4, PT, R181, 0x3a, P4 ;  /* 0x0000003ab500780c */ /* 0x000fe40002781670 */
[----:B------:R-:W-:Y:S02]  /*afa0*/  IADD3 R181, R6, R183, RZ ;  /* 0x000000b706b57210 */ /* 0x000fe40007ffe0ff */
[----:B------:R-:W-:Y:S02]  /*afb0*/  FSEL R176, R176, -INF , !P5 ;  /* 0xff800000b0b07808 */ /* 0x000fe40006800000 */
[----:B------:R-:W-:Y:S02]  /*afc0*/  FSEL R177, R177, -INF , !P3 ;  /* 0xff800000b1b17808 */ /* 0x000fe40005800000 */
[----:B------:R-:W-:Y:S01]  /*afd0*/  FSEL R178, R178, -INF , !P4 ;  /* 0xff800000b2b27808 */ /* 0x000fe20006000000 */
[----:B------:R-:W-:Y:S06]  /*afe0*/  @!P6 BRA `(.L_x_958) ;  /* 0x000000000058e947 */ /* 0x000fec0003800000 */
[----:B------:R-:W-:Y:S01]  /*aff0*/  IMAD.IADD R4, R6, 0x1, R21 ;  /* 0x0000000106047824 */ /* 0x000fe200078e0215 */
[----:B------:R-:W-:Y:S04]  /*b000*/  BSSY B0, `(.L_x_959) ;  /* 0x0000010000007945 */ /* 0x000fe80003800000 */
[----:B------:R-:W-:-:S13]  /*b010*/  ISETP.GT.AND P3, PT, R4, -0x1, PT ;  /* 0xffffffff0400780c */ /* 0x000fda0003f64270 */
[----:B------:R-:W-:Y:S05]  /*b020*/  @P3 BRA `(.L_x_960) ;  /* 0x0000000000203947 */ /* 0x000fea0003800000 */
[----:B------:R-:W-:Y:S02]  /*b030*/  MOV R186, UR40 ;  /* 0x0000002800ba7c02 */ /* 0x000fe40008000f00 */
[----:B------:R-:W-:Y:S02]  /*b040*/  LOP3.LUT R183, RZ, R4, RZ, 0x33, !PT ;  /* 0x00000004ffb77212 */ /* 0x000fe400078e33ff */
[----:B------:R-:W-:-:S13]  /*b050*/  ISETP.NE.AND P3, PT, R186, 0x1, PT ;  /* 0x00000001ba00780c */ /* 0x000fda0003f65270 */
[----:B------:R-:W1:Y:S02]  /*b060*/  @P3 LDC.64 R2, c[0x0][0x9e8] ;  /* 0x00027a00ff023b82 */ /* 0x000e640000000a00 */
[----:B-1----:R-:W-:-:S05]  /*b070*/  @P3 IMAD.HI.U32 R2, R183, R2, RZ ;  /* 0x00000002b7023227 */ /* 0x002fca00078e00ff */
[----:B------:R-:W-:-:S04]  /*b080*/  @P3 SHF.R.U32.HI R183, RZ, R3, R2 ;  /* 0x00000003ffb73219 */ /* 0x000fc80000011602 */
[----:B------:R-:W-:Y:S01]  /*b090*/  LOP3.LUT R4, RZ, R183, RZ, 0x33, !PT ;  /* 0x000000b7ff047212 */ /* 0x000fe200078e33ff */
[----:B------:R-:W-:Y:S06]  /*b0a0*/  BRA `(.L_x_961) ;  /* 0x0000000000147947 */ /* 0x000fec0003800000 */
.L_x_960:
[----:B------:R-:W-:-:S05]  /*b0b0*/  IMAD.U32 R186, RZ, RZ, UR40 ;  /* 0x00000028ffba7e24 */ /* 0x000fca000f8e00ff */
[----:B------:R-:W-:-:S13]  /*b0c0*/  ISETP.NE.AND P3, PT, R186, 0x1, PT ;  /* 0x00000001ba00780c */ /* 0x000fda0003f65270 */
[----:B------:R-:W1:Y:S02]  /*b0d0*/  @P3 LDC.64 R2, c[0x0][0x9e8] ;  /* 0x00027a00ff023b82 */ /* 0x000e640000000a00 */
[----:B-1----:R-:W-:-:S05]  /*b0e0*/  @P3 IMAD.HI.U32 R2, R4, R2, RZ ;  /* 0x0000000204023227 */ /* 0x002fca00078e00ff */
[----:B------:R-:W-:-:S07]  /*b0f0*/  @P3 SHF.R.U32.HI R4, RZ, R3, R2 ;  /* 0x00000003ff043219 */ /* 0x000fce0000011602 */
.L_x_961:
[----:B------:R-:W-:Y:S05]  /*b100*/  BSYNC B0 ;  /* 0x0000000000007941 */ /* 0x000fea0003800000 */
.L_x_959:
[----:B------:R-:W-:-:S04]  /*b110*/  IMAD R179, R4, R186, -R179 ;  /* 0x000000ba04b37224 */ /* 0x000fc800078e0ab3 */
[----:B------:R-:W-:-:S05]  /*b120*/  IMAD R179, R22, -0x2, R179 ;  /* 0xfffffffe16b37824 */ /* 0x000fca00078e02b3 */
[----:B------:R-:W-:Y:S02]  /*b130*/  VIADDMNMX R181, R179, R186, R181, PT ;  /* 0x000000bab3b57246 */ /* 0x000fe400038001b5 */
[----:B------:R-:W-:-:S07]  /*b140*/  VIMNMX R182, R182, R179, !PT ;  /* 0x000000b3b6b67248 */ /* 0x000fce0007fe0100 */
.L_x_958:
[----:B------:R-:W-:Y:S01]  /*b150*/  FMNMX.FTZ R3, R180, R215, !PT ;  /* 0x000000d7b4037209 */ /* 0x000fe20007810000 */
[----:B------:R-:W-:Y:S01]  /*b160*/  ULDC UR6, c[0x0][0x988] ;  /* 0x0002620000067ab9 */ /* 0x000fe20000000800 */
[----:B------:R-:W-:Y:S01]  /*b170*/  ISETP.GT.AND P3, PT, R182, 0x1, P2 ;  /* 0x00000001b600780c */ /* 0x000fe20001764270 */
[----:B------:R-:W-:Y:S01]  /*b180*/  UMOV UR39, UR46 ;  /* 0x0000002e00277c82 */ /* 0x000fe20008000000 */
[----:B------:R-:W-:Y:S01]  /*b190*/  FMNMX.FTZ R2, R188, R3, !PT ;  /* 0x00000003bc027209 */ /* 0x000fe20007810000 */
[----:B------:R-:W-:Y:S01]  /*b1a0*/  UMOV UR7, UR36 ;  /* 0x0000002400077c82 */ /* 0x000fe20008000000 */
[----:B------:R-:W-:Y:S02]  /*b1b0*/  ISETP.LT.OR P3, PT, R181, 0x2, P3 ;  /* 0x00000002b500780c */ /* 0x000fe40001f61670 */
[----:B------:R-:W-:Y:S02]  /*b1c0*/  FMNMX.FTZ R3, R189, R2, !PT ;  /* 0x00000002bd037209 */ /* 0x000fe40007810000 */
[----:B------:R-:W-:-:S02]  /*b1d0*/  FSEL R152, R152, -INF , !P3 ;  /* 0xff80000098987808 */ /* 0x000fc40005800000 */
[----:B------:R-:W-:Y:S02]  /*b1e0*/  FMNMX.FTZ R2, R184, R3, !PT ;  /* 0x00000003b8027209 */ /* 0x000fe40007810000 */
[C---:B------:R-:W-:Y:S02]  /*b1f0*/  ISETP.GT.AND P3, PT, R182.reuse, RZ, P2 ;  /* 0x000000ffb600720c */ /* 0x040fe40001764270 */
[----:B------:R-:W-:Y:S02]  /*b200*/  FMNMX.FTZ R3, R167, R2, !PT ;  /* 0x00000002a7037209 */ /* 0x000fe40007810000 */
        /* <DEDUP_REMOVED lines=8> */
[----:B------:R-:W-:-:S02]  /*b290*/  ISETP.LT.OR P4, PT, R181, 0x9, P4 ;  /* 0x00000009b500780c */ /* 0x000fc40002781670 */
[----:B------:R-:W-:Y:S02]  /*b2a0*/  FMNMX.FTZ R2, R172, R3, !PT ;  /* 0x00000003ac027209 */ /* 0x000fe40007810000 */
[----:B------:R-:W-:Y:S02]  /*b2b0*/  FSEL R154, R154, -INF , !P5 ;  /* 0xff8000009a9a7808 */ /* 0x000fe40006800000 */
[----:B------:R-:W-:Y:S02]  /*b2c0*/  FMNMX.FTZ R3, R173, R2, !PT ;  /* 0x00000002ad037209 */ /* 0x000fe40007810000 */
[----:B------:R-:W-:Y:S02]  /*b2d0*/  ISETP.GT.AND P5, PT, R182, 0x11, P2 ;  /* 0x00000011b600780c */ /* 0x000fe400017a4270 */
        /* <DEDUP_REMOVED lines=9> */
[----:B------:R-:W-:-:S03]  /*b370*/  FSEL R159, R159, -INF , !P5 ;  /* 0xff8000009f9f7808 */ /* 0x000fc60006800000 */
[----:B------:R-:W1:Y:S02]  /*b380*/  SHFL.BFLY PT, R2, R3, 0x2, 0x1f ;  /* 0x0c401f0003027f89 */ /* 0x000e6400000e0000 */
[----:B-1----:R-:W-:Y:S02]  /*b390*/  FMNMX.FTZ R179, R3, R2, !PT ;  /* 0x0000000203b37209 */ /* 0x002fe40007810000 */
[----:B------:R-:W-:Y:S02]  /*b3a0*/  FSEL R2, R153, -INF , !P4 ;  /* 0xff80000099027808 */ /* 0x000fe40006000000 */
[----:B------:R-:W-:Y:S01]  /*b3b0*/  ISETP.GT.AND P4, PT, R182, 0x10, P2 ;  /* 0x00000010b600780c */ /* 0x000fe20001784270 */
[----:B------:R-:W1:Y:S03]  /*b3c0*/  SHFL.BFLY PT, R4, R179, 0x1, 0x1f ;  /* 0x0c201f00b3047f89 */ /* 0x000e6600000e0000 */
[----:B------:R-:W-:-:S04]  /*b3d0*/  ISETP.LT.OR P4, PT, R181, 0x11, P4 ;  /* 0x00000011b500780c */ /* 0x000fc80002781670 */
[----:B------:R-:W-:Y:S02]  /*b3e0*/  FSEL R155, R155, -INF , !P4 ;  /* 0xff8000009b9b7808 */ /* 0x000fe40006000000 */
[----:B------:R-:W-:-:S04]  /*b3f0*/  ISETP.GT.AND P4, PT, R182, 0x19, P2 ;  /* 0x00000019b600780c */ /* 0x000fc80001784270 */
[----:B------:R-:W-:-:S04]  /*b400*/  ISETP.LT.OR P4, PT, R181, 0x1a, P4 ;  /* 0x0000001ab500780c */ /* 0x000fc80002781670 */
[----:B------:R-:W-:Y:S02]  /*b410*/  FSEL R158, R158, -INF , !P4 ;  /* 0xff8000009e9e7808 */ /* 0x000fe40006000000 */
[----:B------:R-:W-:-:S04]  /*b420*/  ISETP.GT.AND P4, PT, R182, 0x28, P2 ;  /* 0x00000028b600780c */ /* 0x000fc80001784270 */
[----:B------:R-:W-:Y:S02]  /*b430*/  ISETP.LT.OR P4, PT, R181, 0x29, P4 ;  /* 0x00000029b500780c */ /* 0x000fe40002781670 */
[----:B-1----:R-:W-:Y:S02]  /*b440*/  FMNMX.FTZ R4, R179, R4, !PT ;  /* 0x00000004b3047209 */ /* 0x002fe40007810000 */
[----:B------:R-:W-:Y:S02]  /*b450*/  FSEL R179, R0, -INF , !P3 ;  /* 0xff80000000b37808 */ /* 0x000fe40005800000 */
[----:B------:R-:W-:Y:S01]  /*b460*/  ISETP.GT.AND P3, PT, R182, 0x18, P2 ;  /* 0x00000018b600780c */ /* 0x000fe20001764270 */
[----:B------:R-:W-:Y:S01]  /*b470*/  FMUL.FTZ R153, R4, UR6 ;  /* 0x0000000604997c20 */ /* 0x000fe20008410000 */
[----:B------:R-:W-:Y:S02]  /*b480*/  FMNMX.FTZ R3, R179, R216, !PT ;  /* 0x000000d8b3037209 */ /* 0x000fe40007810000 */
[----:B------:R-:W-:-:S02]  /*b490*/  ISETP.LT.OR P3, PT, R181, 0x19, P3 ;  /* 0x00000019b500780c */ /* 0x000fc40001f61670 */
[----:B------:R-:W-:Y:S02]  /*b4a0*/  FMNMX.FTZ R3, R152, R3, !PT ;  /* 0x0000000398037209 */ /* 0x000fe40007810000 */
[----:B------:R-:W-:Y:S02]  /*b4b0*/  FSETP.NEU.FTZ.AND P5, PT, R4, -INF , PT ;  /* 0xff8000000400780b */ /* 0x000fe40003fbd000 */
[----:B------:R-:W-:Y:S02]  /*b4c0*/  FMNMX.FTZ R3, R2, R3, !PT ;  /* 0x0000000302037209 */ /* 0x000fe40007810000 */
[----:B------:R-:W-:Y:S02]  /*b4d0*/  FSEL R157, R157, -INF , !P3 ;  /* 0xff8000009d9d7808 */ /* 0x000fe40005800000 */
[----:B------:R-:W-:Y:S02]  /*b4e0*/  FMNMX.FTZ R0, R154, R3, !PT ;  /* 0x000000039a007209 */ /* 0x000fe40007810000 */
[----:B------:R-:W-:-:S02]  /*b4f0*/  ISETP.GT.AND P3, PT, R182, 0x21, P2 ;  /* 0x00000021b600780c */ /* 0x000fc40001764270 */
[----:B------:R-:W-:Y:S02]  /*b500*/  FMNMX.FTZ R3, R155, R0, !PT ;  /* 0x000000009b037209 */ /* 0x000fe40007810000 */
[----:B------:R-:W-:Y:S02]  /*b510*/  ISETP.LT.OR P3, PT, R181, 0x22, P3 ;  /* 0x00000022b500780c */ /* 0x000fe40001f61670 */
[----:B------:R-:W-:Y:S02]  /*b520*/  FMNMX.FTZ R0, R156, R3, !PT ;  /* 0x000000039c007209 */ /* 0x000fe40007810000 */
[----:B------:R-:W-:Y:S02]  /*b530*/  FSEL R3, R153, RZ, P5 ;  /* 0x000000ff99037208 */ /* 0x000fe40002800000 */
[----:B------:R-:W-:Y:S02]  /*b540*/  FMNMX.FTZ R153, R157, R0, !PT ;  /* 0x000000009d997209 */ /* 0x000fe40007810000 */
[----:B------:R-:W-:Y:S01]  /*b550*/  FSEL R160, R160, -INF , !P3 ;  /* 0xff800000a0a07808 */ /* 0x000fe20005800000 */
[--C-:B------:R-:W-:Y:S01]  /*b560*/  FFMA.FTZ R196, R188, UR6, -R3.reuse ;  /* 0x00000006bcc47c23 */ /* 0x100fe20008010803 */
[----:B------:R-:W-:Y:S01]  /*b570*/  FMNMX.FTZ R0, R158, R153, !PT ;  /* 0x000000999e007209 */ /* 0x000fe20007810000 */
[--C-:B------:R-:W-:Y:S01]  /*b580*/  FFMA.FTZ R192, R167, UR6, -R3.reuse ;  /* 0x00000006a7c07c23 */ /* 0x100fe20008010803 */
[----:B------:R-:W-:Y:S01]  /*b590*/  ISETP.GT.AND P3, PT, R182, 0x29, P2 ;  /* 0x00000029b600780c */ /* 0x000fe20001764270 */
[--C-:B------:R-:W-:Y:S01]  /*b5a0*/  FFMA.FTZ R194, R169, UR6, -R3.reuse ;  /* 0x00000006a9c27c23 */ /* 0x100fe20008010803 */
[----:B------:R-:W-:Y:S01]  /*b5b0*/  FMNMX.FTZ R183, R159, R0, !PT ;  /* 0x000000009fb77209 */ /* 0x000fe20007810000 */
[--C-:B------:R-:W-:Y:S01]  /*b5c0*/  FFMA.FTZ R188, R171, UR6, -R3.reuse ;  /* 0x00000006abbc7c23 */ /* 0x100fe20008010803 */
[----:B------:R-:W-:Y:S01]  /*b5d0*/  FSEL R162, R162, -INF , !P4 ;  /* 0xff800000a2a27808 */ /* 0x000fe20006000000 */
[--C-:B------:R-:W-:Y:S01]  /*b5e0*/  FFMA.FTZ R190, R173, UR6, -R3.reuse ;  /* 0x00000006adbe7c23 */ /* 0x100fe20008010803 */
[----:B------:R-:W-:Y:S01]  /*b5f0*/  ISETP.GT.AND P4, PT, R182, 0x30, P2 ;  /* 0x00000030b600780c */ /* 0x000fe20001784270 */
[--C-:B------:R-:W-:Y:S01]  /*b600*/  FFMA.FTZ R186, R177, UR6, -R3.reuse ;  /* 0x00000006b1ba7c23 */ /* 0x100fe20008010803 */
[----:B------:R-:W-:Y:S01]  /*b610*/  ISETP.LT.OR P3, PT, R181, 0x2a, P3 ;  /* 0x0000002ab500780c */ /* 0x000fe20001f61670 */
[--C-:B------:R-:W-:Y:S01]  /*b620*/  FFMA.FTZ R180, R180, UR6, -R3.reuse ;  /* 0x00000006b4b47c23 */ /* 0x100fe20008010803 */
[----:B------:R-:W-:Y:S01]  /*b630*/  FMNMX.FTZ R183, R160, R183, !PT ;  /* 0x000000b7a0b77209 */ /* 0x000fe20007810000 */
[--C-:B------:R-:W-:Y:S01]  /*b640*/  FFMA.FTZ R198, R189, UR6, -R3.reuse ;  /* 0x00000006bdc67c23 */ /* 0x100fe20008010803 */
[----:B------:R-:W-:Y:S01]  /*b650*/  ISETP.LT.OR P4, PT, R181, 0x31, P4 ;  /* 0x00000031b500780c */ /* 0x000fe20002781670 */
[--C-:B------:R-:W-:Y:S01]  /*b660*/  FFMA.FTZ R167, R168, UR6, -R3.reuse ;  /* 0x00000006a8a77c23 */ /* 0x100fe20008010803 */
[----:B------:R-:W-:Y:S01]  /*b670*/  FSEL R161, R161, -INF , !P3 ;  /* 0xff800000a1a17808 */ /* 0x000fe20005800000 */
[--C-:B------:R-:W-:Y:S01]  /*b680*/  FFMA.FTZ R169, R170, UR6, -R3.reuse ;  /* 0x00000006aaa97c23 */ /* 0x100fe20008010803 */
[----:B------:R-:W-:Y:S01]  /*b690*/  ISETP.GT.AND P3, PT, R182, 0x31, P2 ;  /* 0x00000031b600780c */ /* 0x000fe20001764270 */
[--C-:B------:R-:W-:Y:S01]  /*b6a0*/  FFMA.FTZ R171, R172, UR6, -R3.reuse ;  /* 0x00000006acab7c23 */ /* 0x100fe20008010803 */
[----:B------:R-:W-:Y:S01]  /*b6b0*/  FMNMX.FTZ R0, R162, R183, !PT ;  /* 0x000000b7a2007209 */ /* 0x000fe20007810000 */
[--C-:B------:R-:W-:Y:S01]  /*b6c0*/  FFMA.FTZ R173, R174, UR6, -R3.reuse ;  /* 0x00000006aead7c23 */ /* 0x100fe20008010803 */
[----:B------:R-:W-:Y:S01]  /*b6d0*/  FSEL R163, R163, -INF , !P4 ;  /* 0xff800000a3a37808 */ /* 0x000fe20006000000 */
[----:B------:R-:W-:Y:S01]  /*b6e0*/  FFMA.FTZ R177, R178, UR6, -R3 ;  /* 0x00000006b2b17c23 */ /* 0x000fe20008010803 */
[----:B------:R-:W-:Y:S01]  /*b6f0*/  ISETP.GT.AND P4, PT, R182, 0x38, P2 ;  /* 0x00000038b600780c */ /* 0x000fe20001784270 */
[----:B------:R-:W-:Y:S01]  /*b700*/  MUFU.EX2 R153, R180 ;  /* 0x000000b400997308 */ /* 0x000fe20000000800 */
[----:B------:R-:W-:-:S02]  /*b710*/  ISETP.LT.OR P3, PT, R181, 0x32, P3 ;  /* 0x00000032b500780c */ /* 0x000fc40001f61670 */
[----:B------:R-:W-:Y:S02]  /*b720*/  FMNMX.FTZ R0, R161, R0, !PT ;  /* 0x00000000a1007209 */ /* 0x000fe40007810000 */
[----:B------:R-:W-:Y:S02]  /*b730*/  ISETP.GT.AND P2, PT, R182, 0x39, P2 ;  /* 0x00000039b600780c */ /* 0x000fe40001744270 */
[----:B------:R-:W-:Y:S01]  /*b740*/  ISETP.LT.OR P4, PT, R181, 0x39, P4 ;  /* 0x00000039b500780c */ /* 0x000fe20002781670 */
[----:B------:R-:W-:Y:S01]  /*b750*/  MUFU.EX2 R196, R196 ;  /* 0x000000c400c47308 */ /* 0x000fe20000000800 */
[----:B------:R-:W-:Y:S02]  /*b760*/  FSEL R164, R164, -INF , !P3 ;  /* 0xff800000a4a47808 */ /* 0x000fe40005800000 */
[----:B------:R-:W-:Y:S02]  /*b770*/  FMNMX.FTZ R183, R163, R0, !PT ;  /* 0x00000000a3b77209 */ /* 0x000fe40007810000 */
[----:B------:R-:W-:Y:S01]  /*b780*/  ISETP.LT.OR P2, PT, R181, 0x3a, P2 ;  /* 0x0000003ab500780c */ /* 0x000fe20001741670 */
[--C-:B------:R-:W-:Y:S01]  /*b790*/  FFMA.FTZ R181, R184, UR6, -R3.reuse ;  /* 0x00000006b8b57c23 */ /* 0x100fe20008010803 */
[----:B------:R-:W-:Y:S01]  /*b7a0*/  FSEL R165, R165, -INF , !P4 ;  /* 0xff800000a5a57808 */ /* 0x000fe20006000000 */
[--C-:B------:R-:W-:Y:S01]  /*b7b0*/  FFMA.FTZ R184, R175, UR6, -R3.reuse ;  /* 0x00000006afb87c23 */ /* 0x100fe20008010803 */
[----:B------:R-:W-:Y:S01]  /*b7c0*/  FMNMX.FTZ R0, R164, R183, !PT ;  /* 0x000000b7a4007209 */ /* 0x000fe20007810000 */
[----:B------:R-:W-:Y:S01]  /*b7d0*/  FFMA.FTZ R175, R176, UR6, -R3 ;  /* 0x00000006b0af7c23 */ /* 0x000fe20008010803 */
[----:B------:R-:W-:Y:S01]  /*b7e0*/  FSEL R166, R166, -INF , !P2 ;  /* 0xff800000a6a67808 */ /* 0x000fe20005000000 */
[----:B------:R-:W-:Y:S01]  /*b7f0*/  MUFU.EX2 R198, R198 ;  /* 0x000000c600c67308 */ /* 0x000fe20000000800 */
[----:B------:R-:W-:-:S02]  /*b800*/  FMNMX.FTZ R183, R165, R0, !PT ;  /* 0x00000000a5b77209 */ /* 0x000fc40007810000 */
[----:B------:R-:W-:Y:S02]  /*b810*/  FSEL R168, R4, RZ, P5 ;  /* 0x000000ff04a87208 */ /* 0x000fe40002800000 */
[----:B------:R-:W-:-:S03]  /*b820*/  FMNMX.FTZ R183, R166, R183, !PT ;  /* 0x000000b7a6b77209 */ /* 0x000fc60007810000 */
[----:B------:R-:W-:Y:S01]  /*b830*/  FADD.FTZ R168, -R168, R215 ;  /* 0x000000d7a8a87221 */ /* 0x000fe20000010100 */
[----:B------:R-:W-:Y:S01]  /*b840*/  MUFU.EX2 R181, R181 ;  /* 0x000000b500b57308 */ /* 0x000fe20000000800 */
[----:B------:R-:W1:Y:S01]  /*b850*/  SHFL.BFLY PT, R0, R183, 0x2, 0x1f ;  /* 0x0c401f00b7007f89 */ /* 0x000e6200000e0000 */
[----:B------:R-:W-:Y:S02]  /*b860*/  IMAD.MOV.U32 R215, RZ, RZ, R4 ;  /* 0x000000ffffd77224 */ /* 0x000fe400078e0004 */
[----:B------:R-:W-:-:S04]  /*b870*/  FMUL.FTZ R168, R168, UR6 ;  /* 0x00000006a8a87c20 */ /* 0x000fc80008410000 */
[----:B------:R-:W-:Y:S08]  /*b880*/  MUFU.EX2 R192, R192 ;  /* 0x000000c000c07308 */ /* 0x000ff00000000800 */
[----:B------:R-:W-:Y:S08]  /*b890*/  MUFU.EX2 R167, R167 ;  /* 0x000000a700a77308 */ /* 0x000ff00000000800 */
[----:B------:R-:W-:Y:S01]  /*b8a0*/  MUFU.EX2 R194, R194 ;  /* 0x000000c200c27308 */ /* 0x000fe20000000800 */
[----:B-1----:R-:W-:-:S05]  /*b8b0*/  FMNMX.FTZ R0, R183, R0, !PT ;  /* 0x00000000b7007209 */ /* 0x002fca0007810000 */
[----:B------:R-:W1:Y:S02]  /*b8c0*/  SHFL.BFLY PT, R183, R0, 0x1, 0x1f ;  /* 0x0c201f0000b77f89 */ /* 0x000e6400000e0000 */
[----:B------:R-:W-:Y:S08]  /*b8d0*/  MUFU.EX2 R169, R169 ;  /* 0x000000a900a97308 */ /* 0x000ff00000000800 */
[----:B------:R-:W-:Y:S08]  /*b8e0*/  MUFU.EX2 R188, R188 ;  /* 0x000000bc00bc7308 */ /* 0x000ff00000000800 */
[----:B------:R-:W-:Y:S01]  /*b8f0*/  MUFU.EX2 R171, R171 ;  /* 0x000000ab00ab7308 */ /* 0x000fe20000000800 */
[----:B-1----:R-:W-:-:S07]  /*b900*/  FMNMX.FTZ R3, R0, R183, !PT ;  /* 0x000000b700037209 */ /* 0x002fce0007810000 */
[----:B------:R-:W1:Y:S01]  /*b910*/  MUFU.EX2 R0, R168 ;  /* 0x000000a800007308 */ /* 0x000e620000000800 */
[C---:B------:R-:W-:Y:S01]  /*b920*/  FSETP.NEU.FTZ.AND P2, PT, R3.reuse, -INF , PT ;  /* 0xff8000000300780b */ /* 0x040fe20003f5d000 */
[----:B------:R-:W-:-:S05]  /*b930*/  FMUL.FTZ R183, R3, UR6 ;  /* 0x0000000603b77c20 */ /* 0x000fca0008410000 */
[----:B------:R-:W-:Y:S01]  /*b940*/  FSEL R183, R183, RZ, P2 ;  /* 0x000000ffb7b77208 */ /* 0x000fe20001000000 */
[----:B------:R-:W-:Y:S04]  /*b950*/  MUFU.EX2 R190, R190 ;  /* 0x000000be00be7308 */ /* 0x000fe80000000800 */
[--C-:B------:R-:W-:Y:S01]  /*b960*/  FFMA.FTZ R193, R155, UR6, -R183.reuse ;  /* 0x000000069bc17c23 */ /* 0x100fe200080108b7 */
[----:B------:R-:W-:Y:S01]  /*b970*/  FSEL R155, R3, RZ, P2 ;  /* 0x000000ff039b7208 */ /* 0x000fe20001000000 */
[--C-:B------:R-:W-:Y:S01]  /*b980*/  FFMA.FTZ R197, R179, UR6, -R183.reuse ;  /* 0x00000006b3c57c23 */ /* 0x100fe200080108b7 */
[--C-:B------:R-:W-:Y:S01]  /*b990*/  FFMA.FTZ R152, R152, UR6, -R183.reuse ;  /* 0x0000000698987c23 */ /* 0x100fe200080108b7 */
[--C-:B------:R-:W-:Y:S01]  /*b9a0*/  FFMA.FTZ R199, R2, UR6, -R183.reuse ;  /* 0x0000000602c77c23 */ /* 0x100fe200080108b7 */
[--C-:B------:R-:W-:Y:S01]  /*b9b0*/  FFMA.FTZ R154, R154, UR6, -R183.reuse ;  /* 0x000000069a9a7c23 */ /* 0x100fe200080108b7 */
[----:B------:R-:W-:Y:S01]  /*b9c0*/  FADD.FTZ R155, -R155, R216 ;  /* 0x000000d89b9b7221 */ /* 0x000fe20000010100 */
[----:B------:R-:W-:Y:S01]  /*b9d0*/  FFMA.FTZ R195, R157, UR6, -R183 ;  /* 0x000000069dc37c23 */ /* 0x000fe200080108b7 */
[----:B------:R-:W-:Y:S01]  /*b9e0*/  MUFU.EX2 R197, R197 ;  /* 0x000000c500c57308 */ /* 0x000fe20000000800 */
[----:B-1----:R-:W-:Y:S01]  /*b9f0*/  FFMA.FTZ R157, R0, R20, R153 ;  /* 0x00000014009d7223 */ /* 0x002fe20000010099 */
[----:B------:R-:W-:Y:S01]  /*ba00*/  FMUL.FTZ R155, R155, UR6 ;  /* 0x000000069b9b7c20 */ /* 0x000fe20008410000 */
[--C-:B------:R-:W-:Y:S01]  /*ba10*/  FFMA.FTZ R156, R156, UR6, -R183.reuse ;  /* 0x000000069c9c7c23 */ /* 0x100fe200080108b7 */
[----:B------:R-:W-:Y:S01]  /*ba20*/  FFMA.FTZ R158, R158, UR6, -R183 ;  /* 0x000000069e9e7c23 */ /* 0x000fe200080108b7 */
[----:B------:R-:W-:Y:S01]  /*ba30*/  FADD.FTZ R157, R196, R157 ;  /* 0x0000009dc49d7221 */ /* 0x000fe20000010000 */
[--C-:B------:R-:W-:Y:S01]  /*ba40*/  FFMA.FTZ R191, R162, UR6, -R183.reuse ;  /* 0x00000006a2bf7c23 */ /* 0x100fe200080108b7 */
[----:B------:R-:W-:Y:S01]  /*ba50*/  FFMA.FTZ R189, R159, UR6, -R183 ;  /* 0x000000069fbd7c23 */ /* 0x000fe200080108b7 */
[----:B------:R1:W2:Y:S01]  /*ba60*/  MUFU.EX2 R2, R155 ;  /* 0x0000009b00027308 */ /* 0x0002a20000000800 */
[----:B------:R-:W-:Y:S01]  /*ba70*/  FADD.FTZ R20, R198, R157 ;  /* 0x0000009dc6147221 */ /* 0x000fe20000010000 */
[--C-:B------:R-:W-:Y:S01]  /*ba80*/  FFMA.FTZ R160, R160, UR6, -R183.reuse ;  /* 0x00000006a0a07c23 */ /* 0x100fe200080108b7 */
[--C-:B------:R-:W-:Y:S01]  /*ba90*/  FFMA.FTZ R185, R163, UR6, -R183.reuse ;  /* 0x00000006a3b97c23 */ /* 0x100fe200080108b7 */
[--C-:B------:R-:W-:Y:S01]  /*baa0*/  FFMA.FTZ R164, R164, UR6, -R183.reuse ;  /* 0x00000006a4a47c23 */ /* 0x100fe200080108b7 */
[----:B------:R-:W-:Y:S01]  /*bab0*/  FADD.FTZ R157, R181, R20 ;  /* 0x00000014b59d7221 */ /* 0x000fe20000010000 */
[--C-:B------:R-:W-:Y:S01]  /*bac0*/  FFMA.FTZ R165, R165, UR6, -R183.reuse ;  /* 0x00000006a5a57c23 */ /* 0x100fe200080108b7 */
[----:B------:R-:W-:Y:S01]  /*bad0*/  FFMA.FTZ R166, R166, UR6, -R183 ;  /* 0x00000006a6a67c23 */ /* 0x000fe200080108b7 */
[----:B------:R-:W3:Y:S01]  /*bae0*/  MUFU.EX2 R152, R152 ;  /* 0x0000009800987308 */ /* 0x000ee20000000800 */
[----:B------:R-:W-:Y:S01]  /*baf0*/  FADD.FTZ R162, R192, R157 ;  /* 0x0000009dc0a27221 */ /* 0x000fe20000010000 */
[----:B------:R-:W-:Y:S01]  /*bb00*/  F2FP.F16.F32.PACK_AB R196, R196, R153 ;  /* 0x00000099c4c4723e */ /* 0x000fe200000000ff */
[----:B------:R-:W-:Y:S01]  /*bb10*/  IMAD.U32 R157, RZ, RZ, UR10 ;  /* 0x0000000aff9d7e24 */ /* 0x000fe2000f8e00ff */
[----:B------:R-:W-:Y:S01]  /*bb20*/  ISETP.GT.AND P2, PT, R23, UR60, PT ;  /* 0x0000003c17007c0c */ /* 0x000fe2000bf44270 */
[----:B-1----:R-:W-:Y:S01]  /*bb30*/  FADD.FTZ R155, R167, R162 ;  /* 0x000000a2a79b7221 */ /* 0x002fe20000010000 */
[----:B------:R-:W-:Y:S01]  /*bb40*/  FFMA.FTZ R162, R161, UR6, -R183 ;  /* 0x00000006a1a27c23 */ /* 0x000fe200080108b7 */
[----:B------:R-:W-:Y:S01]  /*bb50*/  F2FP.F16.F32.PACK_AB R198, R181, R198 ;  /* 0x000000c6b5c6723e */ /* 0x000fe200000000ff */
[----:B------:R-:W1:Y:S01]  /*bb60*/  MUFU.EX2 R199, R199 ;  /* 0x000000c700c77308 */ /* 0x000e620000000800 */
[----:B--2---:R-:W-:Y:S01]  /*bb70*/  FFMA.FTZ R7, R2, R7, R197 ;  /* 0x0000000702077223 */ /* 0x004fe200000100c5 */
[----:B------:R-:W-:Y:S01]  /*bb80*/  FADD.FTZ R168, R194, R155 ;  /* 0x0000009bc2a87221 */ /* 0x000fe20000010000 */
[----:B------:R-:W-:Y:S01]  /*bb90*/  @!P1 IADD3 R157, R157, 0x30860, RZ ;  /* 0x000308609d9d9810 */ /* 0x000fe20007ffe0ff */
[----:B------:R-:W-:Y:S01]  /*bba0*/  VIADD R23, R23, 0xffffffff ;  /* 0xffffffff17177836 */ /* 0x000fe20000000000 */
[----:B------:R-:W-:Y:S01]  /*bbb0*/  F2FP.F16.F32.PACK_AB R192, R167, R192 ;  /* 0x000000c0a7c0723e */ /* 0x000fe200000000ff */
[C---:B------:R-:W-:Y:S01]  /*bbc0*/  FADD.FTZ R155, R169.reuse, R168 ;  /* 0x000000a8a99b7221 */ /* 0x040fe20000010000 */
[----:B------:R-:W-:Y:S01]  /*bbd0*/  @!P1 PRMT R157, RZ, 0x654, R157 ;  /* 0x00000654ff9d9816 */ /* 0x000fe2000000009d */
[----:B------:R-:W2:Y:S01]  /*bbe0*/  MUFU.EX2 R154, R154 ;  /* 0x0000009a009a7308 */ /* 0x000ea20000000800 */
[----:B---3--:R-:W-:Y:S01]  /*bbf0*/  FADD.FTZ R20, R152, R7 ;  /* 0x0000000798147221 */ /* 0x008fe20000010000 */
[----:B------:R-:W-:Y:S01]  /*bc00*/  FADD.FTZ R168, R188, R155 ;  /* 0x0000009bbca87221 */ /* 0x000fe20000010000 */
[----:B------:R3:W-:Y:S01]  /*bc10*/  @!P1 SYNCS.ARRIVE.TRANS64.RED.A1T0 RZ, [R157+URZ], RZ ;  /* 0x000000ff9dff99a7 */ /* 0x0007e2000810043f */
[----:B------:R-:W-:-:S02]  /*bc20*/  F2FP.F16.F32.PACK_AB R194, R169, R194 ;  /* 0x000000c2a9c2723e */ /* 0x000fc400000000ff */
[C---:B------:R-:W-:Y:S01]  /*bc30*/  FADD.FTZ R155, R171.reuse, R168 ;  /* 0x000000a8ab9b7221 */ /* 0x040fe20000010000 */
[----:B------:R-:W-:Y:S01]  /*bc40*/  F2FP.F16.F32.PACK_AB R188, R171, R188 ;  /* 0x000000bcabbc723e */ /* 0x000fe200000000ff */
[----:B------:R-:W4:Y:S01]  /*bc50*/  MUFU.EX2 R193, R193 ;  /* 0x000000c100c17308 */ /* 0x000f220000000800 */
[----:B-1----:R-:W-:Y:S01]  /*bc60*/  FADD.FTZ R7, R199, R20 ;  /* 0x00000014c7077221 */ /* 0x002fe20000010000 */
[----:B------:R-:W-:Y:S01]  /*bc70*/  FADD.FTZ R168, R190, R155 ;  /* 0x0000009bbea87221 */ /* 0x000fe20000010000 */
[----:B------:R-:W-:Y:S02]  /*bc80*/  F2FP.F16.F32.PACK_AB R197, R152, R197 ;  /* 0x000000c598c5723e */ /* 0x000fe400000000ff */
[----:B------:R-:W-:-:S03]  /*bc90*/  MOV R216, R3 ;  /* 0x0000000300d87202 */ /* 0x000fc60000000f00 */
[----:B------:R-:W1:Y:S01]  /*bca0*/  MUFU.EX2 R156, R156 ;  /* 0x0000009c009c7308 */ /* 0x000e620000000800 */
[C---:B--2---:R-:W-:Y:S01]  /*bcb0*/  FADD.FTZ R20, R154.reuse, R7 ;  /* 0x000000079a147221 */ /* 0x044fe20000010000 */
[----:B------:R-:W-:-:S06]  /*bcc0*/  F2FP.F16.F32.PACK_AB R199, R154, R199 ;  /* 0x000000c79ac7723e */ /* 0x000fcc00000000ff */
[----:B------:R-:W2:Y:S01]  /*bcd0*/  MUFU.EX2 R195, R195 ;  /* 0x000000c300c37308 */ /* 0x000ea20000000800 */
[----:B----4-:R-:W-:-:S07]  /*bce0*/  FADD.FTZ R7, R193, R20 ;  /* 0x00000014c1077221 */ /* 0x010fce0000010000 */
[----:B------:R-:W4:Y:S01]  /*bcf0*/  MUFU.EX2 R158, R158 ;  /* 0x0000009e009e7308 */ /* 0x000f220000000800 */
[C---:B-1----:R-:W-:Y:S01]  /*bd00*/  FADD.FTZ R20, R156.reuse, R7 ;  /* 0x000000079c147221 */ /* 0x042fe20000010000 */
[----:B------:R-:W-:-:S06]  /*bd10*/  F2FP.F16.F32.PACK_AB R193, R156, R193 ;  /* 0x000000c19cc1723e */ /* 0x000fcc00000000ff */
[----:B------:R-:W1:Y:S01]  /*bd20*/  MUFU.EX2 R189, R189 ;  /* 0x000000bd00bd7308 */ /* 0x000e620000000800 */
[----:B--2---:R-:W-:-:S07]  /*bd30*/  FADD.FTZ R7, R195, R20 ;  /* 0x00000014c3077221 */ /* 0x004fce0000010000 */
[----:B------:R-:W2:Y:S01]  /*bd40*/  MUFU.EX2 R160, R160 ;  /* 0x000000a000a07308 */ /* 0x000ea20000000800 */
[C---:B----4-:R-:W-:Y:S01]  /*bd50*/  FADD.FTZ R20, R158.reuse, R7 ;  /* 0x000000079e147221 */ /* 0x050fe20000010000 */
[----:B------:R-:W-:-:S06]  /*bd60*/  F2FP.F16.F32.PACK_AB R195, R158, R195 ;  /* 0x000000c39ec3723e */ /* 0x000fcc00000000ff */
[----:B------:R-:W4:Y:S01]  /*bd70*/  MUFU.EX2 R191, R191 ;  /* 0x000000bf00bf7308 */ /* 0x000f220000000800 */
[----:B-1----:R-:W-:-:S07]  /*bd80*/  FADD.FTZ R7, R189, R20 ;  /* 0x00000014bd077221 */ /* 0x002fce0000010000 */
        /* <DEDUP_REMOVED lines=8> */
[----:B------:R-:W-:Y:S01]  /*be10*/  MUFU.EX2 R185, R185 ;  /* 0x000000b900b97308 */ /* 0x000fe20000000800 */
[----:B--2---:R-:W-:-:S07]  /*be20*/  F2FP.F16.F32.PACK_AB R191, R162, R191 ;  /* 0x000000bfa2bf723e */ /* 0x004fce00000000ff */
[----:B------:R-:W1:Y:S01]  /*be30*/  MUFU.EX2 R175, R175 ;  /* 0x000000af00af7308 */ /* 0x000e620000000800 */
[----:B----4-:R-:W-:-:S07]  /*be40*/  FADD.FTZ R168, R184, R153 ;  /* 0x00000099b8a87221 */ /* 0x010fce0000010000 */
[----:B------:R2:W4:Y:S08]  /*be50*/  MUFU.EX2 R155, R164 ;  /* 0x000000a4009b7308 */ /* 0x0005300000000800 */
[----:B------:R-:W5:Y:S01]  /*be60*/  MUFU.EX2 R186, R186 ;  /* 0x000000ba00ba7308 */ /* 0x000f620000000800 */
[----:B--2---:R-:W-:Y:S01]  /*be70*/  FADD.FTZ R164, R162, R7 ;  /* 0x00000007a2a47221 */ /* 0x004fe20000010000 */
[C---:B-1----:R-:W-:Y:S01]  /*be80*/  FADD.FTZ R153, R175.reuse, R168 ;  /* 0x000000a8af997221 */ /* 0x042fe20000010000 */
[----:B------:R-:W-:-:S02]  /*be90*/  F2FP.F16.F32.PACK_AB R184, R175, R184 ;  /* 0x000000b8afb8723e */ /* 0x000fc400000000ff */
[----:B------:R-:W-:-:S03]  /*bea0*/  FADD.FTZ R164, R185, R164 ;  /* 0x000000a4b9a47221 */ /* 0x000fc60000010000 */
[----:B------:R-:W1:Y:S01]  /*beb0*/  MUFU.EX2 R165, R165 ;  /* 0x000000a500a57308 */ /* 0x000e620000000800 */
[C---:B----4-:R-:W-:Y:S01]  /*bec0*/  FADD.FTZ R164, R155.reuse, R164 ;  /* 0x000000a49ba47221 */ /* 0x050fe20000010000 */
[----:B------:R-:W-:-:S06]  /*bed0*/  F2FP.F16.F32.PACK_AB R185, R155, R185 ;  /* 0x000000b99bb9723e */ /* 0x000fcc00000000ff */
[----:B------:R-:W2:Y:S01]  /*bee0*/  MUFU.EX2 R177, R177 ;  /* 0x000000b100b17308 */ /* 0x000ea20000000800 */
[----:B-----5:R-:W-:-:S07]  /*bef0*/  FADD.FTZ R20, R186, R153 ;  /* 0x00000099ba147221 */ /* 0x020fce0000010000 */
[----:B------:R-:W4:Y:S01]  /*bf00*/  MUFU.EX2 R166, R166 ;  /* 0x000000a600a67308 */ /* 0x000f220000000800 */
[----:B-1----:R-:W-:Y:S01]  /*bf10*/  FADD.FTZ R164, R165, R164 ;  /* 0x000000a4a5a47221 */ /* 0x002fe20000010000 */
[C---:B--2---:R-:W-:Y:S01]  /*bf20*/  FADD.FTZ R20, R177.reuse, R20 ;  /* 0x00000014b1147221 */ /* 0x044fe20000010000 */
[----:B------:R-:W-:Y:S02]  /*bf30*/  F2FP.F16.F32.PACK_AB R186, R177, R186 ;  /* 0x000000bab1ba723e */ /* 0x000fe400000000ff */
[C---:B----4-:R-:W-:Y:S01]  /*bf40*/  FADD.FTZ R7, R166.reuse, R164 ;  /* 0x000000a4a6077221 */ /* 0x050fe20000010000 */
[----:B------:R-:W-:Y:S01]  /*bf50*/  F2FP.F16.F32.PACK_AB R187, R166, R165 ;  /* 0x000000a5a6bb723e */ /* 0x000fe200000000ff */
[----:B---3--:R-:W-:Y:S06]  /*bf60*/  @P2 BRA `(.L_x_962) ;  /* 0xffffffd4005c2947 */ /* 0x008fec000383ffff */
.L_x_945:
        /* <DEDUP_REMOVED lines=131> */
.L_x_963:
[----:B------:R-:W-:Y:S01]  /*c7a0*/  ULEA UR5, UR36, UR38, 0x3 ;  /* 0x0000002624057291 */ /* 0x000fe2000f8e183f */
[----:B------:R-:W-:-:S05]  /*c7b0*/  IMAD.U32 R0, RZ, RZ, UR46 ;  /* 0x0000002eff007e24 */ /* 0x000fca000f8e00ff */
[----:B------:R-:W-:-:S04]  /*c7c0*/  SHF.L.U32 R0, R0, 0x1f, RZ ;  /* 0x0000001f00007819 */ /* 0x000fc800000006ff */
[----:B------:R1:W2:Y:S01]  /*c7d0*/  SYNCS.PHASECHK.TRANS64.TRYWAIT P2, [UR5+0x30850], R0 ;  /* 0x03085000ff0075a7 */ /* 0x0002a20008040145 */
[----:B------:R-:W-:Y:S05]  /*c7e0*/  @!P0 BRA `(.L_x_964) ;  /* 0x0000000000048947 */ /* 0x000fea0003800000 */
[----:B------:R-:W-:Y:S01]  /*c7f0*/  BPT.TRAP 0x1 ;  /* 0x000000040000795c */ /* 0x000fe20000300000 */
.L_x_964:
[----:B--2---:R-:W-:Y:S05]  /*c800*/  @P2 BRA `(.L_x_965) ;  /* 0x0000000000082947 */ /* 0x004fea0003800000 */
[----:B------:R-:W2:Y:S02]  /*c810*/  SYNCS.PHASECHK.TRANS64.TRYWAIT P0, [UR5+0x30850], R0 ;  /* 0x03085000ff0075a7 */ /* 0x000ea40008000145 */
[----:B--2---:R-:W-:Y:S05]  /*c820*/  @!P0 BRA `(.L_x_966) ;  /* 0x00000060009c8947 */ /* 0x004fea0003800000 */
.L_x_965:
[----:B------:R-:W-:Y:S01]  /*c830*/  UIADD3 UR38, UR38, 0x400, URZ ;  /* 0x0000040026267890 */ /* 0x000fe2000fffe03f */
[----:B------:R-:W-:Y:S01]  /*c840*/  WARPGROUP.ARRIVE ;  /* 0x00000000000079c5 */ /* 0x000fe20000000000 */
[----:B------:R-:W-:Y:S01]  /*c850*/  UMOV UR11, 0x40000040 ;  /* 0x40000040000b7882 */ /* 0x000fe20000000000 */
[----:B------:R-:W3:Y:S01]  /*c860*/  SHFL.BFLY PT, R2, R7, 0x2, 0x1f ;  /* 0x0c401f0007027f89 */ /* 0x000ee200000e0000 */
[----:B------:R-:W-:Y:S01]  /*c870*/  USHF.R.U32.HI UR38, URZ, 0x4, UR38 ;  /* 0x000000043f267899 */ /* 0x000fe20008011626 */
[----:B------:R-:W-:Y:S01]  /*c880*/  IMAD.MOV.U32 R21, RZ, RZ, RZ ;  /* 0x000000ffff157224 */ /* 0x000fe200078e00ff */
[----:B------:R-:W-:Y:S01]  /*c890*/  R2UR UR7, R207 ;  /* 0x00000000cf0772ca */ /* 0x000fe200000e0000 */
[----:B--2---:R-:W1:Y:S01]  /*c8a0*/  SHFL.BFLY PT, R5, R20, 0x2, 0x1f ;  /* 0x0c401f0014057f89 */ /* 0x004e6200000e0000 */
[----:B------:R-:W-:Y:S01]  /*c8b0*/  ULOP3.LUT UR38, UR38, 0x3fff, URZ, 0xc0, !UPT ;  /* 0x00003fff26267892 */ /* 0x000fe2000f8ec03f */
[----:B------:R-:W-:Y:S01]  /*c8c0*/  IMAD.U32 R12, RZ, RZ, UR5 ;  /* 0x00000005ff0c7e24 */ /* 0x000fe2000f8e00ff */
[----:B------:R-:W-:-:S02]  /*c8d0*/  MOV R11, UR6 ;  /* 0x00000006000b7c02 */ /* 0x000fc40008000f00 */
[----:B------:R-:W-:-:S04]  /*c8e0*/  ULOP3.LUT UR4, UR38, 0x2000000, URZ, 0xfc, !UPT ;  /* 0x0200000026047892 */ /* 0x000fc8000f8efc3f */
[----:B------:R-:W-:Y:S02]  /*c8f0*/  ULEA UR4, UR36, UR4, 0xb ;  /* 0x0000000424047291 */ /* 0x000fe4000f8e583f */
[----:B------:R-:W-:Y:S02]  /*c900*/  UIADD3 UR36, UR36, 0x1, URZ ;  /* 0x0000000124247890 */ /* 0x000fe4000fffe03f */
[----:B------:R-:W-:Y:S02]  /*c910*/  UIADD3 UR8, UR4, 0x80, URZ ;  /* 0x0000008004087890 */ /* 0x000fe4000fffe03f */
[----:B------:R-:W-:Y:S01]  /*c920*/  UIADD3 UR7, UR7, 0x1, URZ ;  /* 0x0000000107077890 */ /* 0x000fe2000fffe03f */
[----:B------:R-:W-:Y:S01]  /*c930*/  UMOV UR10, UR4 ;  /* 0x00000004000a7c82 */ /* 0x000fe20008000000 */
[----:B------:R-:W-:-:S05]  /*c940*/  UISETP.NE.AND UP0, UPT, UR36, 0x2, UPT ;  /* 0x000000022400788c */ /* 0x000fca000bf05270 */
[----:B------:R-:W-:Y:S01]  /*c950*/  HGMMA.64x256x16.F32 R24, R196, gdesc[UR8].tnspB, R24, gsb0 ;  /* 0x43e00008c4187df0 */ /* 0x000fe20008000818 */
[----:B------:R-:W-:Y:S01]  /*c960*/  UMOV UR10, UR8 ;  /* 0x00000008000a7c82 */ /* 0x000fe20008000000 */
[----:B------:R-:W-:Y:S01]  /*c970*/  UMOV UR11, 0x40000040 ;  /* 0x40000040000b7882 */ /* 0x000fe20000000000 */
[----:B------:R-:W-:Y:S01]  /*c980*/  UIADD3 UR8, UR4, 0x100, URZ ;  /* 0x0000010004087890 */ /* 0x000fe2000fffe03f */
[----:B---3--:R-:W-:Y:S01]  /*c990*/  FADD.FTZ R2, R2, R7 ;  /* 0x0000000702027221 */ /* 0x008fe20000010000 */
[----:B------:R-:W-:Y:S01]  /*c9a0*/  UIADD3 UR4, UR4, 0x180, URZ ;  /* 0x0000018004047890 */ /* 0x000fe2000fffe03f */
[----:B-1----:R-:W-:Y:S01]  /*c9b0*/  FADD.FTZ R0, R5, R20 ;  /* 0x0000001405007221 */ /* 0x002fe20000010000 */
[----:B------:R-:W-:Y:S01]  /*c9c0*/  IMAD.U32 R7, RZ, RZ, UR6 ;  /* 0x00000006ff077e24 */ /* 0x000fe2000f8e00ff */
[----:B------:R-:W-:Y:S01]  /*c9d0*/  USEL UR36, UR36, URZ, UP0 ;  /* 0x0000003f24247287 */ /* 0x000fe20008000000 */
[----:B------:R-:W1:Y:S01]  /*c9e0*/  SHFL.BFLY PT, R9, R2, 0x1, 0x1f ;  /* 0x0c201f0002097f89 */ /* 0x000e6200000e0000 */
[----:B------:R-:W-:-:S03]  /*c9f0*/  IMAD.U32 R207, RZ, RZ, UR7 ;  /* 0x00000007ffcf7e24 */ /* 0x000fc6000f8e00ff */
[----:B------:R-:W2:Y:S01]  /*ca00*/  SHFL.BFLY PT, R5, R0, 0x1, 0x1f ;  /* 0x0c201f0000057f89 */ /* 0x000ea200000e0000 */
[----:B-1----:R-:W-:Y:S01]  /*ca10*/  FADD.FTZ R9, R2, R9 ;  /* 0x0000000902097221 */ /* 0x002fe20000010000 */
[----:B------:R-:W-:Y:S02]  /*ca20*/  IMAD.MOV.U32 R2, RZ, RZ, -0x800000 ;  /* 0xff800000ff027424 */ /* 0x000fe400078e00ff */
[----:B--2---:R-:W-:Y:S02]  /*ca30*/  FADD.FTZ R10, R0, R5 ;  /* 0x00000005000a7221 */ /* 0x004fe40000010000 */
[----:B------:R-:W-:Y:S01]  /*ca40*/  FSETP.NE.FTZ.AND P2, PT, R9, RZ, PT ;  /* 0x000000ff0900720b */ /* 0x000fe20003f55000 */
[----:B------:R-:W-:Y:S01]  /*ca50*/  IMAD.MOV.U32 R0, RZ, RZ, -0x800000 ;  /* 0xff800000ff007424 */ /* 0x000fe200078e00ff */
[----:B------:R-:W-:Y:S02]  /*ca60*/  MOV R5, RZ ;  /* 0x000000ff00057202 */ /* 0x000fe40000000f00 */
[----:B------:R-:W-:-:S09]  /*ca70*/  FSETP.NE.FTZ.AND P0, PT, R10, RZ, PT ;  /* 0x000000ff0a00720b */ /* 0x000fd20003f15000 */
[----:B------:R-:W-:Y:S01]  /*ca80*/  @P2 MUFU.RCP R5, R9 ;  /* 0x0000000900052308 */ /* 0x000fe20000001000 */
[----:B------:R-:W-:-:S03]  /*ca90*/  @P2 FMUL.FTZ R11, R11, 0.69314718246459960938 ;  /* 0x3f3172180b0b2820 */ /* 0x000fc60000410000 */
[----:B------:R-:W-:-:S04]  /*caa0*/  @P0 FMUL.FTZ R7, R7, 0.69314718246459960938 ;  /* 0x3f31721807070820 */ /* 0x000fc80000410000 */
[----:B------:R-:W1:Y:S08]  /*cab0*/  @P0 MUFU.LG2 R6, R10 ;  /* 0x0000000a00060308 */ /* 0x000e700000000c00 */
[----:B------:R2:W3:Y:S08]  /*cac0*/  @P2 MUFU.LG2 R8, R9 ;  /* 0x0000000900082308 */ /* 0x0004f00000000c00 */
[----:B------:R-:W4:Y:S01]  /*cad0*/  @P0 MUFU.RCP R21, R10 ;  /* 0x0000000a00150308 */ /* 0x000f220000001000 */
[----:B-1----:R-:W-:Y:S01]  /*cae0*/  @P0 FMUL.FTZ R6, R6, 0.69314718246459960938 ;  /* 0x3f31721806060820 */ /* 0x002fe20000410000 */
[----:B--2---:R-:W-:-:S03]  /*caf0*/  @!P1 IADD3 R9, R12, 0x30860, RZ ;  /* 0x000308600c099810 */ /* 0x004fc60007ffe0ff */
[----:B------:R-:W-:Y:S01]  /*cb00*/  @P0 FFMA.FTZ R2, R7, R4, R6 ;  /* 0x0000000407020223 */ /* 0x000fe20000010006 */
[----:B------:R-:W-:Y:S02]  /*cb10*/  @!P1 PRMT R7, RZ, 0x654, R9 ;  /* 0x00000654ff079816 */ /* 0x000fe40000000009 */
[----:B------:R-:W-:Y:S01]  /*cb20*/  PLOP3.LUT P0, PT, PT, PT, PT, 0x8, 0x0 ;  /* 0x000000000000781c */ /* 0x000fe20003f0e170 */
[----:B---3--:R-:W-:-:S04]  /*cb30*/  @P2 FMUL.FTZ R8, R8, 0.69314718246459960938 ;  /* 0x3f31721808082820 */ /* 0x008fc80000410000 */
[----:B------:R-:W-:Y:S01]  /*cb40*/  @P2 FFMA.FTZ R0, R11, R3, R8 ;  /* 0x000000030b002223 */ /* 0x000fe20000010008 */
[----:B------:R-:W-:Y:S02]  /*cb50*/  WARPGROUP.DEPBAR.LE gsb0, 0x0 ;  /* 0x00008000000079c5 */ /* 0x000fe40000010000 */
[----:B------:R-:W-:-:S06]  /*cb60*/  WARPGROUP.ARRIVE ;  /* 0x00000000000079c5 */ /* 0x000fcc0000000000 */
        /* <DEDUP_REMOVED lines=9> */
[----:B------:R-:W-:-:S04]  /*cc00*/  USEL UR4, URZ, 0x1, UP0 ;  /* 0x000000013f047887 */ /* 0x000fc80008000000 */
[----:B------:R-:W-:Y:S01]  /*cc10*/  ULOP3.LUT UR46, UR46, UR4, URZ, 0x3c, !UPT ;  /* 0x000000042e2e7292 */ /* 0x000fe2000f8e3c3f */
[----:B------:R-:W-:Y:S02]  /*cc20*/  WARPGROUP.DEPBAR.LE gsb0, 0x0 ;  /* 0x00008000000079c5 */ /* 0x000fe40000010000 */
[----:B------:R-:W-:-:S15]  /*cc30*/  WARPGROUP.ARRIVE ;  /* 0x00000000000079c5 */ /* 0x000fde0000000000 */
[----:B------:R-:W-:-:S03]  /*cc40*/  NOP ;  /* 0x0000000000007918 */ /* 0x000fc60000000000 */
[----:B------:R-:W-:Y:S03]  /*cc50*/  HGMMA.64x256x16.F32 R24, R184, gdesc[UR8].tnspB, R24, gsb0 ;  /* 0x43e00008b8187df0 */ /* 0x000fe60008000818 */
[----:B------:R-:W-:Y:S02]  /*cc60*/  WARPGROUP.DEPBAR.LE gsb0, 0x0 ;  /* 0x00008000000079c5 */ /* 0x000fe40000010000 */
        /* <DEDUP_REMOVED lines=9> */
[----:B----4-:R-:W-:Y:S01]  /*cd00*/  FMUL.FTZ R4, R24, R21 ;  /* 0x0000001518047220 */ /* 0x010fe20000410000 */
[----:B------:R-:W-:Y:S01]  /*cd10*/  FMUL.FTZ R95, R99, R5 ;  /* 0x00000005635f7220 */ /* 0x000fe20000410000 */
[-C--:B------:R-:W-:Y:S01]  /*cd20*/  FMUL.FTZ R17, R56, R21.reuse ;  /* 0x0000001538117220 */ /* 0x080fe20000410000 */
[-C--:B------:R-:W-:Y:S01]  /*cd30*/  FMUL.FTZ R16, R57, R21.reuse ;  /* 0x0000001539107220 */ /* 0x080fe20000410000 */
[-C--:B------:R-:W-:Y:S01]  /*cd40*/  FMUL.FTZ R19, R60, R21.reuse ;  /* 0x000000153c137220 */ /* 0x080fe20000410000 */
[-C--:B------:R-:W-:Y:S01]  /*cd50*/  FMUL.FTZ R18, R61, R21.reuse ;  /* 0x000000153d127220 */ /* 0x080fe20000410000 */
[-C--:B------:R-:W-:Y:S01]  /*cd60*/  FMUL.FTZ R3, R64, R21.reuse ;  /* 0x0000001540037220 */ /* 0x080fe20000410000 */
[----:B------:R-:W-:Y:S01]  /*cd70*/  FMUL.FTZ R24, R65, R21 ;  /* 0x0000001541187220 */ /* 0x000fe20000410000 */
[----:B------:R1:W-:Y:S01]  /*cd80*/  @!P1 SYNCS.ARRIVE.TRANS64.RED.A1T0 RZ, [R7+URZ], RZ ;  /* 0x000000ff07ff99a7 */ /* 0x0003e2000810043f */
        /* <DEDUP_REMOVED lines=111> */
.L_x_896:
[----:B------:R-:W1:Y:S08]  /*d480*/  S2UR UR4, SR_CgaCtaId ;  /* 0x00000000000479c3 */ /* 0x000e700000008800 */
[----:B------:R-:W-:Y:S06]  /*d490*/  BAR.SYNC.DEFER_BLOCKING 0x5, 0x120 ;  /* 0x0144800000007b1d */ /* 0x000fec0000010000 */
[----:B------:R-:W-:-:S02]  /*d4a0*/  UMOV UR38, 0x400 ;  /* 0x0000040000267882 */ /* 0x000fc40000000000 */
[----:B-1----:R-:W-:-:S09]  /*d4b0*/  ULEA UR38, UR4, UR38, 0x18 ;  /* 0x0000002604267291 */ /* 0x002fd2000f8ec03f */
[----:B------:R-:W1:Y:S02]  /*d4c0*/  LDS R5, [UR38+0x308d0] ;  /* 0x0308d026ff057984 */ /* 0x000e640008000800 */
[----:B-1----:R-:W-:Y:S01]  /*d4d0*/  R2UR UR4, R5 ;  /* 0x00000000050472ca */ /* 0x002fe200000e0000 */
[----:B------:R-:W-:Y:S06]  /*d4e0*/  BAR.ARV 0x4, 0x120 ;  /* 0x0104800000007b1d */ /* 0x000fec0000002000 */
[----:B------:R-:W-:Y:S08]  /*d4f0*/  @P0 BRA `(.L_x_967) ;  /* 0x0000000c00e00947 */ /* 0x000ff00003800000 */
[C---:B------:R-:W-:Y:S01]  /*d500*/  IADD3 R21, P6, R200.reuse, 0x20, RZ ;  /* 0x00000020c8157810 */ /* 0x040fe20007fde0ff */
[----:B------:R-:W-:Y:S01]  /*d510*/  VIADD R103, R209, UR42 ;  /* 0x0000002ad1677c36 */ /* 0x000fe20008000000 */
[----:B------:R-:W-:Y:S01]  /*d520*/  IADD3 R27, P5, R200, 0x40, RZ ;  /* 0x00000040c81b7810 */ /* 0x000fe20007fbe0ff */
[----:B------:R-:W-:Y:S01]  /*d530*/  ULDC UR10, c[0x0][0xa88] ;  /* 0x0002a200000a7ab9 */ /* 0x000fe20000000800 */
[----:B------:R-:W-:Y:S01]  /*d540*/  LOP3.LUT R20, R21, 0x380, RZ, 0xc0, !PT ;  /* 0x0000038015147812 */ /* 0x000fe200078ec0ff */
[----:B------:R-:W-:Y:S01]  /*d550*/  USHF.R.S32.HI UR5, URZ, 0x1f, UR43 ;  /* 0x0000001f3f057899 */ /* 0x000fe2000801142b */
[----:B------:R-:W-:Y:S01]  /*d560*/  LOP3.LUT R26, R27, 0x380, RZ, 0xc0, !PT ;  /* 0x000003801b1a7812 */ /* 0x000fe200078ec0ff */
[----:B------:R-:W-:Y:S01]  /*d570*/  ULDC.64 UR6, c[0x0][0xb70] ;  /* 0x0002dc0000067ab9 */ /* 0x000fe20000000a00 */
[----:B------:R-:W-:Y:S01]  /*d580*/  SHF.R.U64 R20, R20, 0x3, RZ ;  /* 0x0000000314147819 */ /* 0x000fe200000012ff */
[----:B------:R-:W-:Y:S01]  /*d590*/  UIMAD UR5, UR5, UR6, URZ ;  /* 0x00000006050572a4 */ /* 0x000fe2000f8e023f */
[----:B------:R-:W-:Y:S01]  /*d5a0*/  SHF.R.U64 R26, R26, 0x3, RZ ;  /* 0x000000031a1a7819 */ /* 0x000fe200000012ff */
[----:B------:R-:W-:Y:S01]  /*d5b0*/  UIMAD.WIDE.U32 UR8, UR43, UR6, URZ ;  /* 0x000000062b0872a5 */ /* 0x000fe2000f8e003f */
[----:B------:R-:W-:Y:S01]  /*d5c0*/  LOP3.LUT R20, R20, R21, RZ, 0x3c, !PT ;  /* 0x0000001514147212 */ /* 0x000fe200078e3cff */
[--C-:B------:R-:W-:Y:S01]  /*d5d0*/  IMAD.X R21, RZ, RZ, R201.reuse, P6 ;  /* 0x000000ffff157224 */ /* 0x100fe200030e06c9 */
[C---:B------:R-:W-:Y:S01]  /*d5e0*/  IADD3 R41, P6, R200.reuse, 0x4040, RZ ;  /* 0x00004040c8297810 */ /* 0x040fe20007fde0ff */
[----:B------:R-:W-:Y:S01]  /*d5f0*/  UIMAD UR5, UR43, UR7, UR5 ;  /* 0x000000072b0572a4 */ /* 0x000fe2000f8e0205 */
[----:B------:R-:W-:Y:S01]  /*d600*/  IADD3 R31, P4, R200, 0x60, RZ ;  /* 0x00000060c81f7810 */ /* 0x000fe20007f9e0ff */
[----:B------:R-:W-:Y:S01]  /*d610*/  ULDC.64 UR12, c[0x0][0x208] ;  /* 0x00008200000c7ab9 */ /* 0x000fe20000000a00 */
[----:B------:R-:W-:Y:S01]  /*d620*/  LOP3.LUT R40, R41, 0x380, RZ, 0xc0, !PT ;  /* 0x0000038029287812 */ /* 0x000fe200078ec0ff */
[----:B------:R-:W-:Y:S01]  /*d630*/  UIADD3 UR5, UR9, UR5, URZ ;  /* 0x0000000509057290 */ /* 0x000fe2000fffe03f */
[----:B------:R-:W-:Y:S01]  /*d640*/  LOP3.LUT R26, R26, R27, RZ, 0x3c, !PT ;  /* 0x0000001b1a1a7212 */ /* 0x000fe200078e3cff */
[----:B------:R-:W-:Y:S01]  /*d650*/  IMAD.X R27, RZ, RZ, R201, P5 ;  /* 0x000000ffff1b7224 */ /* 0x000fe200028e06c9 */
[----:B------:R-:W-:Y:S01]  /*d660*/  SHF.R.U64 R40, R40, 0x3, RZ ;  /* 0x0000000328287819 */ /* 0x000fe200000012ff */
[----:B------:R-:W-:Y:S01]  /*d670*/  ULDC.64 UR6, c[0x0][0xb40] ;  /* 0x0002d00000067ab9 */ /* 0x000fe20000000a00 */
[----:B------:R-:W-:-:S02]  /*d680*/  LOP3.LUT P0, RZ, R208, 0x3, RZ, 0xc0, !PT ;  /* 0x00000003d0ff7812 */ /* 0x000fc4000780c0ff */
[----:B------:R-:W-:Y:S02]  /*d690*/  IADD3 R5, R103, 0x8, RZ ;  /* 0x0000000867057810 */ /* 0x000fe40007ffe0ff */
[C---:B------:R-:W-:Y:S02]  /*d6a0*/  IADD3 R35, P3, R200.reuse, 0x4000, RZ ;  /* 0x00004000c8237810 */ /* 0x040fe40007f7e0ff */
[C---:B------:R-:W-:Y:S02]  /*d6b0*/  IADD3 R43, P5, R200.reuse, 0x4060, RZ ;  /* 0x00004060c82b7810 */ /* 0x040fe40007fbe0ff */
[----:B------:R-:W-:Y:S02]  /*d6c0*/  LOP3.LUT R30, R31, 0x380, RZ, 0xc0, !PT ;  /* 0x000003801f1e7812 */ /* 0x000fe400078ec0ff */
[----:B------:R-:W-:Y:S02]  /*d6d0*/  IADD3 R39, P2, R200, 0x4020, RZ ;  /* 0x00004020c8277810 */ /* 0x000fe40007f5e0ff */
[----:B------:R-:W-:-:S02]  /*d6e0*/  LOP3.LUT R40, R40, R41, RZ, 0x3c, !PT ;  /* 0x0000002928287212 */ /* 0x000fc400078e3cff */
[----:B------:R-:W-:Y:S02]  /*d6f0*/  ISETP.GE.OR P1, PT, R5, UR10, P0 ;  /* 0x0000000a05007c0c */ /* 0x000fe40008726670 */
[----:B------:R-:W-:Y:S02]  /*d700*/  LOP3.LUT R34, R35, 0x380, RZ, 0xc0, !PT ;  /* 0x0000038023227812 */ /* 0x000fe400078ec0ff */
[----:B------:R-:W-:Y:S02]  /*d710*/  IADD3.X R41, RZ, R201, RZ, P6, !PT ;  /* 0x000000c9ff297210 */ /* 0x000fe400037fe4ff */
[----:B------:R-:W-:Y:S02]  /*d720*/  LOP3.LUT R42, R43, 0x380, RZ, 0xc0, !PT ;  /* 0x000003802b2a7812 */ /* 0x000fe400078ec0ff */
[----:B------:R-:W-:Y:S02]  /*d730*/  IADD3 R5, P6, R200, 0x8060, RZ ;  /* 0x00008060c8057810 */ /* 0x000fe40007fde0ff */
[----:B------:R-:W-:-:S02]  /*d740*/  SHF.R.U64 R30, R30, 0x3, RZ ;  /* 0x000000031e1e7819 */ /* 0x000fc400000012ff */
[----:B------:R-:W-:Y:S02]  /*d750*/  LOP3.LUT R38, R39, 0x380, RZ, 0xc0, !PT ;  /* 0x0000038027267812 */ /* 0x000fe400078ec0ff */
[----:B------:R-:W-:Y:S02]  /*d760*/  SHF.R.U64 R34, R34, 0x3, RZ ;  /* 0x0000000322227819 */ /* 0x000fe400000012ff */
[----:B------:R-:W-:Y:S02]  /*d770*/  SHF.R.U64 R42, R42, 0x3, RZ ;  /* 0x000000032a2a7819 */ /* 0x000fe400000012ff */
[----:B------:R-:W-:Y:S02]  /*d780*/  LOP3.LUT R28, R5, 0x380, RZ, 0xc0, !PT ;  /* 0x00000380051c7812 */ /* 0x000fe400078ec0ff */
[----:B------:R-:W-:Y:S02]  /*d790*/  LOP3.LUT R30, R30, R31, RZ, 0x3c, !PT ;  /* 0x0000001f1e1e7212 */ /* 0x000fe400078e3cff */
[----:B------:R-:W-:-:S02]  /*d7a0*/  IADD3.X R31, RZ, R201, RZ, P4, !PT ;  /* 0x000000c9ff1f7210 */ /* 0x000fc400027fe4ff */
[----:B------:R-:W-:Y:S02]  /*d7b0*/  SHF.R.U64 R38, R38, 0x3, RZ ;  /* 0x0000000326267819 */ /* 0x000fe400000012ff */
[----:B------:R-:W-:Y:S01]  /*d7c0*/  LOP3.LUT R34, R34, R35, RZ, 0x3c, !PT ;  /* 0x0000002322227212 */ /* 0x000fe200078e3cff */
[--C-:B------:R-:W-:Y:S01]  /*d7d0*/  IMAD.X R35, RZ, RZ, R201.reuse, P3 ;  /* 0x000000ffff237224 */ /* 0x100fe200018e06c9 */
[----:B------:R-:W-:Y:S02]  /*d7e0*/  IADD3 R45, P4, R200, 0x8000, RZ ;  /* 0x00008000c82d7810 */ /* 0x000fe40007f9e0ff */
[----:B------:R-:W-:Y:S01]  /*d7f0*/  LOP3.LUT R42, R42, R43, RZ, 0x3c, !PT ;  /* 0x0000002b2a2a7212 */ /* 0x000fe200078e3cff */
[----:B------:R-:W-:Y:S01]  /*d800*/  IMAD.X R43, RZ, RZ, R201, P5 ;  /* 0x000000ffff2b7224 */ /* 0x000fe200028e06c9 */
[----:B------:R-:W-:Y:S02]  /*d810*/  SHF.R.U64 R28, R28, 0x3, RZ ;  /* 0x000000031c1c7819 */ /* 0x000fe400000012ff */
[----:B------:R-:W-:-:S02]  /*d820*/  IADD3 R47, P3, R200, 0x8020, RZ ;  /* 0x00008020c82f7810 */ /* 0x000fc40007f7e0ff */
[----:B------:R-:W-:Y:S01]  /*d830*/  LOP3.LUT R38, R38, R39, RZ, 0x3c, !PT ;  /* 0x0000002726267212 */ /* 0x000fe200078e3cff */
[----:B------:R-:W-:Y:S01]  /*d840*/  IMAD.X R39, RZ, RZ, R201, P2 ;  /* 0x000000ffff277224 */ /* 0x000fe200010e06c9 */
[C---:B------:R-:W-:Y:S02]  /*d850*/  LOP3.LUT R53, R200.reuse, 0x380, RZ, 0xc0, !PT ;  /* 0x00000380c8357812 */ /* 0x040fe400078ec0ff */
[C---:B------:R-:W-:Y:S02]  /*d860*/  IADD3 R51, P5, R200.reuse, 0xc000, RZ ;  /* 0x0000c000c8337810 */ /* 0x040fe40007fbe0ff */
[----:B------:R-:W-:Y:S02]  /*d870*/  LOP3.LUT R44, R45, 0x380, RZ, 0xc0, !PT ;  /* 0x000003802d2c7812 */ /* 0x000fe400078ec0ff */
[----:B------:R-:W-:Y:S02]  /*d880*/  F2FP.F16.F32.PACK_AB R6, R29, R6 ;  /* 0x000000061d06723e */ /* 0x000fe400000000ff */
[----:B------:R-:W-:-:S02]  /*d890*/  IADD3 R49, P2, R200, 0x8040, RZ ;  /* 0x00008040c8317810 */ /* 0x000fc40007f5e0ff */
[----:B------:R-:W-:Y:S02]  /*d8a0*/  LOP3.LUT R28, R28, R5, RZ, 0x3c, !PT ;  /* 0x000000051c1c7212 */ /* 0x000fe400078e3cff */
[----:B------:R-:W-:Y:S02]  /*d8b0*/  IADD3.X R29, RZ, R201, RZ, P6, !PT ;  /* 0x000000c9ff1d7210 */ /* 0x000fe400037fe4ff */
[----:B------:R-:W-:Y:S02]  /*d8c0*/  LOP3.LUT R46, R47, 0x380, RZ, 0xc0, !PT ;  /* 0x000003802f2e7812 */ /* 0x000fe400078ec0ff */
[----:B------:R-:W-:Y:S02]  /*d8d0*/  SHF.R.U64 R53, R53, 0x3, RZ ;  /* 0x0000000335357819 */ /* 0x000fe400000012ff */
[----:B------:R-:W-:Y:S02]  /*d8e0*/  LOP3.LUT R50, R51, 0x380, RZ, 0xc0, !PT ;  /* 0x0000038033327812 */ /* 0x000fe400078ec0ff */
[----:B------:R-:W-:-:S02]  /*d8f0*/  SHF.R.U64 R44, R44, 0x3, RZ ;  /* 0x000000032c2c7819 */ /* 0x000fc400000012ff */
[----:B------:R-:W-:Y:S02]  /*d900*/  LOP3.LUT R48, R49, 0x380, RZ, 0xc0, !PT ;  /* 0x0000038031307812 */ /* 0x000fe400078ec0ff */
[----:B------:R-:W-:Y:S02]  /*d910*/  MOV R31, R30 ;  /* 0x0000001e001f7202 */ /* 0x000fe40000000f00 */
[----:B------:R-:W-:Y:S02]  /*d920*/  SHF.R.U64 R46, R46, 0x3, RZ ;  /* 0x000000032e2e7819 */ /* 0x000fe400000012ff */
[----:B------:R-:W-:Y:S02]  /*d930*/  MOV R30, R28 ;  /* 0x0000001c001e7202 */ /* 0x000fe40000000f00 */
[----:B------:R-:W-:Y:S01]  /*d940*/  LOP3.LUT R52, R53, R200, RZ, 0x3c, !PT ;  /* 0x000000c835347212 */ /* 0x000fe200078e3cff */
[----:B------:R-:W1:Y:S01]  /*d950*/  LDC.64 R28, c[0x0][0xb78] ;  /* 0x0002de00ff1c7b82 */ /* 0x000e620000000a00 */
[----:B------:R-:W-:Y:S01]  /*d960*/  SHF.R.U64 R50, R50, 0x3, RZ ;  /* 0x0000000332327819 */ /* 0x000fe200000012ff */
[----:B------:R-:W-:Y:S01]  /*d970*/  IMAD.MOV.U32 R53, RZ, RZ, R201 ;  /* 0x000000ffff357224 */ /* 0x000fe200078e00c9 */
[----:B------:R-:W-:-:S02]  /*d980*/  LOP3.LUT R44, R44, R45, RZ, 0x3c, !PT ;  /* 0x0000002d2c2c7212 */ /* 0x000fc400078e3cff */
[----:B------:R-:W-:Y:S02]  /*d990*/  SHF.R.U64 R48, R48, 0x3, RZ ;  /* 0x0000000330307819 */ /* 0x000fe400000012ff */
[----:B------:R-:W-:Y:S02]  /*d9a0*/  F2FP.F16.F32.PACK_AB R4, R25, R4 ;  /* 0x000000041904723e */ /* 0x000fe400000000ff */
[----:B------:R-:W-:Y:S02]  /*d9b0*/  IADD3.X R45, RZ, R201, RZ, P4, !PT ;  /* 0x000000c9ff2d7210 */ /* 0x000fe400027fe4ff */
[----:B------:R-:W-:Y:S01]  /*d9c0*/  LOP3.LUT R46, R46, R47, RZ, 0x3c, !PT ;  /* 0x0000002f2e2e7212 */ /* 0x000fe200078e3cff */
[----:B------:R-:W-:Y:S01]  /*d9d0*/  IMAD.X R47, RZ, RZ, R201, P3 ;  /* 0x000000ffff2f7224 */ /* 0x000fe200018e06c9 */
[----:B------:R-:W-:Y:S02]  /*d9e0*/  IADD3 R25, P4, R200, 0xc020, RZ ;  /* 0x0000c020c8197810 */ /* 0x000fe40007f9e0ff */
[----:B------:R-:W-:-:S02]  /*d9f0*/  LOP3.LUT R50, R50, R51, RZ, 0x3c, !PT ;  /* 0x0000003332327212 */ /* 0x000fc400078e3cff */
[----:B------:R-:W-:Y:S02]  /*da00*/  IADD3 R51, P3, R200, 0xc040, RZ ;  /* 0x0000c040c8337810 */ /* 0x000fe40007f7e0ff */
[----:B------:R-:W-:Y:S01]  /*da10*/  LOP3.LUT R48, R48, R49, RZ, 0x3c, !PT ;  /* 0x0000003130307212 */ /* 0x000fe200078e3cff */
[--C-:B------:R-:W-:Y:S01]  /*da20*/  IMAD.X R49, RZ, RZ, R201.reuse, P2 ;  /* 0x000000ffff317224 */ /* 0x100fe200010e06c9 */
[----:B------:R-:W-:Y:S02]  /*da30*/  MOV R53, R52 ;  /* 0x0000003400357202 */ /* 0x000fe40000000f00 */
[----:B------:R-:W-:Y:S01]  /*da40*/  F2FP.F16.F32.PACK_AB R5, R57, R56 ;  /* 0x000000383905723e */ /* 0x000fe200000000ff */
[----:B------:R-:W-:Y:S01]  /*da50*/  IMAD.X R57, RZ, RZ, R201, P4 ;  /* 0x000000ffff397224 */ /* 0x000fe200020e06c9 */
[----:B------:R-:W-:Y:S01]  /*da60*/  F2FP.F16.F32.PACK_AB R7, R160, R7 ;  /* 0x00000007a007723e */ /* 0x000fe200000000ff */
[----:B------:R-:W-:Y:S01]  /*da70*/  BAR.SYNC.DEFER_BLOCKING 0x1, 0x100 ;  /* 0x0044000000007b1d */ /* 0x000fe20000010000 */
[----:B------:R-:W-:-:S02]  /*da80*/  LOP3.LUT R56, R25, 0x380, RZ, 0xc0, !PT ;  /* 0x0000038019387812 */ /* 0x000fc400078ec0ff */
[----:B------:R-:W-:Y:S02]  /*da90*/  IADD3 R55, P2, R200, 0xc060, RZ ;  /* 0x0000c060c8377810 */ /* 0x000fe40007f5e0ff */
[----:B------:R-:W-:Y:S02]  /*daa0*/  LOP3.LUT R52, R51, 0x380, RZ, 0xc0, !PT ;  /* 0x0000038033347812 */ /* 0x000fe400078ec0ff */
[----:B------:R-:W-:Y:S02]  /*dab0*/  SHF.R.U64 R56, R56, 0x3, RZ ;  /* 0x0000000338387819 */ /* 0x000fe400000012ff */
[----:B------:R-:W-:Y:S02]  /*dac0*/  LOP3.LUT R54, R55, 0x380, RZ, 0xc0, !PT ;  /* 0x0000038037367812 */ /* 0x000fe400078ec0ff */
[----:B------:R-:W-:Y:S01]  /*dad0*/  MOV R161, R20 ;  /* 0x0000001400a17202 */ /* 0x000fe20000000f00 */
[----:B------:R-:W-:Y:S01]  /*dae0*/  IMAD.U32 R20, RZ, RZ, UR8 ;  /* 0x00000008ff147e24 */ /* 0x000fe2000f8e00ff */
[----:B------:R-:W-:-:S02]  /*daf0*/  F2FP.F16.F32.PACK_AB R8, R8, R9 ;  /* 0x000000090808723e */ /* 0x000fc400000000ff */
[----:B------:R-:W-:Y:S02]  /*db00*/  F2FP.F16.F32.PACK_AB R10, R10, R11 ;  /* 0x0000000b0a0a723e */ /* 0x000fe400000000ff */
[----:B------:R-:W-:Y:S02]  /*db10*/  SHF.R.U64 R52, R52, 0x3, RZ ;  /* 0x0000000334347819 */ /* 0x000fe400000012ff */
[----:B------:R-:W-:Y:S02]  /*db20*/  MOV R160, R26 ;  /* 0x0000001a00a07202 */ /* 0x000fe40000000f00 */
[----:B------:R-:W-:Y:S02]  /*db30*/  F2FP.F16.F32.PACK_AB R9, R156, R61 ;  /* 0x0000003d9c09723e */ /* 0x000fe400000000ff */
[----:B------:R-:W-:Y:S01]  /*db40*/  F2FP.F16.F32.PACK_AB R11, R155, R64 ;  /* 0x000000409b0b723e */ /* 0x000fe200000000ff */
[----:B------:R2:W-:Y:S01]  /*db50*/  STSM.16.M88.4 [R53], R4 ;  /* 0x0000000435007844 */ /* 0x0005e20000000200 */
[----:B------:R-:W-:-:S02]  /*db60*/  F2FP.F16.F32.PACK_AB R12, R12, R13 ;  /* 0x0000000d0c0c723e */ /* 0x000fc400000000ff */
[----:B------:R-:W-:Y:S02]  /*db70*/  F2FP.F16.F32.PACK_AB R14, R14, R15 ;  /* 0x0000000f0e0e723e */ /* 0x000fe400000000ff */
[----:B------:R-:W-:Y:S02]  /*db80*/  F2FP.F16.F32.PACK_AB R13, R158, R65 ;  /* 0x000000419e0d723e */ /* 0x000fe400000000ff */
[----:B------:R-:W-:Y:S02]  /*db90*/  F2FP.F16.F32.PACK_AB R15, R157, R152 ;  /* 0x000000989d0f723e */ /* 0x000fe400000000ff */
[----:B------:R-:W-:Y:S02]  /*dba0*/  F2FP.F16.F32.PACK_AB R16, R16, R17 ;  /* 0x000000111010723e */ /* 0x000fe400000000ff */
[----:B------:R-:W-:Y:S02]  /*dbb0*/  F2FP.F16.F32.PACK_AB R18, R18, R19 ;  /* 0x000000131212723e */ /* 0x000fe400000000ff */
[----:B------:R-:W-:-:S02]  /*dbc0*/  LOP3.LUT R56, R56, R25, RZ, 0x3c, !PT ;  /* 0x0000001938387212 */ /* 0x000fc400078e3cff */
[----:B------:R-:W-:Y:S02]  /*dbd0*/  MOV R34, R34 ;  /* 0x0000002200227202 */ /* 0x000fe40000000f00 */
[----:B--2---:R-:W-:Y:S02]  /*dbe0*/  F2FP.F16.F32.PACK_AB R4, R33, R32 ;  /* 0x000000202104723e */ /* 0x004fe400000000ff */
[----:B------:R-:W-:Y:S02]  /*dbf0*/  F2FP.F16.F32.PACK_AB R5, R154, R23 ;  /* 0x000000179a05723e */ /* 0x000fe400000000ff */
[----:B------:R-:W-:Y:S02]  /*dc00*/  F2FP.F16.F32.PACK_AB R6, R37, R36 ;  /* 0x000000242506723e */ /* 0x000fe400000000ff */
[----:B------:R-:W-:Y:S02]  /*dc10*/  F2FP.F16.F32.PACK_AB R7, R153, R60 ;  /* 0x0000003c9907723e */ /* 0x000fe400000000ff */
[----:B------:R-:W-:-:S02]  /*dc20*/  F2FP.F16.F32.PACK_AB R17, R59, R58 ;  /* 0x0000003a3b11723e */ /* 0x000fc400000000ff */
[----:B------:R-:W-:Y:S01]  /*dc30*/  F2FP.F16.F32.PACK_AB R19, R63, R62 ;  /* 0x0000003e3f13723e */ /* 0x000fe200000000ff */
[----:B------:R2:W-:Y:S01]  /*dc40*/  STSM.16.M88.4 [R161], R4 ;  /* 0x00000004a1007844 */ /* 0x0005e20000000200 */
[----:B------:R-:W-:Y:S02]  /*dc50*/  F2FP.F16.F32.PACK_AB R72, R73, R72 ;  /* 0x000000484948723e */ /* 0x000fe400000000ff */
[----:B------:R-:W-:Y:S01]  /*dc60*/  SHF.R.U64 R54, R54, 0x3, RZ ;  /* 0x0000000336367819 */ /* 0x000fe200000012ff */
[----:B------:R-:W-:Y:S01]  /*dc70*/  STSM.16.M88.4 [R160], R8 ;  /* 0x00000008a0007844 */ /* 0x000fe20000000200 */
[----:B------:R-:W-:Y:S02]  /*dc80*/  MOV R38, R38 ;  /* 0x0000002600267202 */ /* 0x000fe40000000f00 */
[----:B------:R-:W-:Y:S01]  /*dc90*/  MOV R21, UR9 ;  /* 0x0000000900157c02 */ /* 0x000fe20008000f00 */
[----:B------:R-:W-:Y:S01]  /*dca0*/  IMAD.U32 R21, RZ, RZ, UR5 ;  /* 0x00000005ff157e24 */ /* 0x000fe2000f8e00ff */
[----:B------:R-:W-:Y:S01]  /*dcb0*/  F2FP.F16.F32.PACK_AB R24, R24, R3 ;  /* 0x000000031818723e */ /* 0x000fe200000000ff */
[----:B------:R-:W-:Y:S01]  /*dcc0*/  USHF.R.S32.HI UR5, URZ, 0x1f, UR44 ;  /* 0x0000001f3f057899 */ /* 0x000fe2000801142c */
[----:B------:R-:W-:Y:S01]  /*dcd0*/  F2FP.F16.F32.PACK_AB R25, R67, R66 ;  /* 0x000000424319723e */ /* 0x000fe200000000ff */
[----:B------:R-:W-:Y:S01]  /*dce0*/  STSM.16.M88.4 [R31], R12 ;  /* 0x0000000c1f007844 */ /* 0x000fe20000000200 */
[----:B------:R-:W-:Y:S01]  /*dcf0*/  F2FP.F16.F32.PACK_AB R26, R69, R68 ;  /* 0x00000044451a723e */ /* 0x000fe200000000ff */
[C---:B-1----:R-:W-:Y:S01]  /*dd00*/  IMAD.WIDE.U32 R20, R28.reuse, UR44, R20 ;  /* 0x0000002c1c147c25 */ /* 0x042fe2000f8e0014 */
[----:B------:R-:W-:Y:S01]  /*dd10*/  F2FP.F16.F32.PACK_AB R27, R71, R70 ;  /* 0x00000046471b723e */ /* 0x000fe200000000ff */
[----:B------:R-:W-:Y:S01]  /*dd20*/  STSM.16.M88.4 [R34], R16 ;  /* 0x0000001022007844 */ /* 0x000fe20000000200 */
[----:B------:R-:W-:Y:S01]  /*dd30*/  F2FP.F16.F32.PACK_AB R73, R159, R74 ;  /* 0x0000004a9f49723e */ /* 0x000fe200000000ff */
[----:B--2---:R-:W-:Y:S01]  /*dd40*/  IMAD R4, R28, UR5, RZ ;  /* 0x000000051c047c24 */ /* 0x004fe2000f8e02ff */
[----:B------:R-:W-:Y:S01]  /*dd50*/  F2FP.F16.F32.PACK_AB R80, R81, R80 ;  /* 0x000000505150723e */ /* 0x000fe200000000ff */
[----:B------:R-:W-:Y:S01]  /*dd60*/  STSM.16.M88.4 [R38], R24 ;  /* 0x0000001826007844 */ /* 0x000fe20000000200 */
[----:B------:R-:W-:Y:S01]  /*dd70*/  LOP3.LUT R52, R52, R51, RZ, 0x3c, !PT ;  /* 0x0000003334347212 */ /* 0x000fe200078e3cff */
[----:B------:R-:W-:Y:S01]  /*dd80*/  IMAD.X R51, RZ, RZ, R201, P5 ;  /* 0x000000ffff337224 */ /* 0x000fe200028e06c9 */
[----:B------:R-:W-:Y:S01]  /*dd90*/  MOV R40, R40 ;  /* 0x0000002800287202 */ /* 0x000fe20000000f00 */
[----:B------:R-:W-:Y:S01]  /*dda0*/  IMAD R4, R29, UR44, R4 ;  /* 0x0000002c1d047c24 */ /* 0x000fe2000f8e0204 */
[----:B------:R-:W-:-:S02]  /*ddb0*/  F2FP.F16.F32.PACK_AB R74, R77, R76 ;  /* 0x0000004c4d4a723e */ /* 0x000fc400000000ff */
[----:B------:R-:W-:Y:S02]  /*ddc0*/  F2FP.F16.F32.PACK_AB R75, R78, R75 ;  /* 0x0000004b4e4b723e */ /* 0x000fe400000000ff */
[----:B------:R-:W-:Y:S02]  /*ddd0*/  F2FP.F16.F32.PACK_AB R81, R79, R82 ;  /* 0x000000524f51723e */ /* 0x000fe400000000ff */
[----:B------:R-:W-:Y:S01]  /*dde0*/  F2FP.F16.F32.PACK_AB R88, R89, R88 ;  /* 0x000000585958723e */ /* 0x000fe200000000ff */
[----:B------:R-:W-:Y:S01]  /*ddf0*/  STSM.16.M88.4 [R40], R72 ;  /* 0x0000004828007844 */ /* 0x000fe20000000200 */
[----:B------:R-:W-:Y:S02]  /*de00*/  MOV R42, R42 ;  /* 0x0000002a002a7202 */ /* 0x000fe40000000f00 */
[----:B------:R-:W-:Y:S02]  /*de10*/  F2FP.F16.F32.PACK_AB R82, R85, R84 ;  /* 0x000000545552723e */ /* 0x000fe400000000ff */
[----:B------:R-:W-:-:S02]  /*de20*/  F2FP.F16.F32.PACK_AB R83, R86, R83 ;  /* 0x000000535653723e */ /* 0x000fc400000000ff */
[----:B------:R-:W-:Y:S02]  /*de30*/  F2FP.F16.F32.PACK_AB R89, R87, R90 ;  /* 0x0000005a5759723e */ /* 0x000fe400000000ff */
[----:B------:R-:W-:Y:S01]  /*de40*/  F2FP.F16.F32.PACK_AB R96, R97, R96 ;  /* 0x000000606160723e */ /* 0x000fe200000000ff */
[----:B------:R-:W-:Y:S01]  /*de50*/  STSM.16.M88.4 [R42], R80 ;  /* 0x000000502a007844 */ /* 0x000fe20000000200 */
[----:B------:R-:W-:Y:S02]  /*de60*/  MOV R44, R44 ;  /* 0x0000002c002c7202 */ /* 0x000fe40000000f00 */
[----:B------:R-:W-:Y:S02]  /*de70*/  F2FP.F16.F32.PACK_AB R90, R93, R92 ;  /* 0x0000005c5d5a723e */ /* 0x000fe400000000ff */
[----:B------:R-:W-:Y:S02]  /*de80*/  F2FP.F16.F32.PACK_AB R91, R94, R91 ;  /* 0x0000005b5e5b723e */ /* 0x000fe400000000ff */
[----:B------:R-:W-:-:S02]  /*de90*/  F2FP.F16.F32.PACK_AB R97, R95, R98 ;  /* 0x000000625f61723e */ /* 0x000fc400000000ff */
[----:B------:R-:W-:Y:S01]  /*dea0*/  F2FP.F16.F32.PACK_AB R104, R105, R104 ;  /* 0x000000686968723e */ /* 0x000fe200000000ff */
[----:B------:R-:W-:Y:S01]  /*deb0*/  STSM.16.M88.4 [R44], R88 ;  /* 0x000000582c007844 */ /* 0x000fe20000000200 */
[----:B------:R-:W-:Y:S01]  /*dec0*/  LOP3.LUT R54, R54, R55, RZ, 0x3c, !PT ;  /* 0x0000003736367212 */ /* 0x000fe200078e3cff */
[----:B------:R-:W-:Y:S01]  /*ded0*/  IMAD.X R55, RZ, RZ, R201, P2 ;  /* 0x000000ffff377224 */ /* 0x000fe200010e06c9 */
[----:B------:R-:W-:Y:S02]  /*dee0*/  MOV R46, R46 ;  /* 0x0000002e002e7202 */ /* 0x000fe40000000f00 */
[----:B------:R-:W-:Y:S02]  /*def0*/  F2FP.F16.F32.PACK_AB R98, R101, R100 ;  /* 0x000000646562723e */ /* 0x000fe400000000ff */
[----:B------:R-:W-:Y:S02]  /*df00*/  F2FP.F16.F32.PACK_AB R99, R102, R99 ;  /* 0x000000636663723e */ /* 0x000fe400000000ff */
[----:B------:R-:W-:-:S02]  /*df10*/  F2FP.F16.F32.PACK_AB R105, R107, R106 ;  /* 0x0000006a6b69723e */ /* 0x000fc400000000ff */
[----:B------:R-:W-:Y:S01]  /*df20*/  F2FP.F16.F32.PACK_AB R112, R113, R112 ;  /* 0x000000707170723e */ /* 0x000fe200000000ff */
[----:B------:R-:W-:Y:S01]  /*df30*/  STSM.16.M88.4 [R46], R96 ;  /* 0x000000602e007844 */ /* 0x000fe20000000200 */
[----:B------:R-:W-:Y:S02]  /*df40*/  MOV R48, R48 ;  /* 0x0000003000307202 */ /* 0x000fe40000000f00 */
[----:B------:R-:W-:Y:S02]  /*df50*/  IADD3.X R53, RZ, R201, RZ, P3, !PT ;  /* 0x000000c9ff357210 */ /* 0x000fe40001ffe4ff */
        /* <DEDUP_REMOVED lines=16> */
[----:B------:R-:W-:Y:S02]  /*e060*/  MOV R56, R56 ;  /* 0x0000003800387202 */ /* 0x000fe40000000f00 */
        /* <DEDUP_REMOVED lines=9> */
[----:B------:R-:W-:Y:S01]  /*e100*/  MOV R54, R54 ;  /* 0x0000003600367202 */ /* 0x000fe20000000f00 */
[----:B------:R-:W-:Y:S01]  /*e110*/  STSM.16.M88.4 [R52], R136 ;  /* 0x0000008834007844 */ /* 0x000fe20000000200 */
[----:B------:R-:W-:Y:S02]  /*e120*/  F2FP.F16.F32.PACK_AB R146, R149, R148 ;  /* 0x000000949592723e */ /* 0x000fe400000000ff */
[----:B------:R-:W-:Y:S02]  /*e130*/  F2FP.F16.F32.PACK_AB R147, R151, R150 ;  /* 0x000000969793723e */ /* 0x000fe400000000ff */
[C---:B------:R-:W-:Y:S02]  /*e140*/  ISETP.GE.OR P0, PT, R103.reuse, UR10, P0 ;  /* 0x0000000a67007c0c */ /* 0x040fe40008706670 */
[----:B------:R-:W-:Y:S01]  /*e150*/  SHF.R.S32.HI R3, RZ, 0x1f, R103 ;  /* 0x0000001fff037819 */ /* 0x000fe20000011467 */
[----:B------:R-:W-:Y:S01]  /*e160*/  STSM.16.M88.4 [R54], R144 ;  /* 0x0000009036007844 */ /* 0x000fe20000000200 */
[----:B------:R-:W-:Y:S01]  /*e170*/  IADD3 R103, P2, R103, R20, RZ ;  /* 0x0000001467677210 */ /* 0x000fe20007f5e0ff */
[----:B------:R-:W-:Y:S01]  /*e180*/  @!PT LDS RZ, [RZ] ;  /* 0x00000000fffff984 */ /* 0x000fe20000000800 */
[----:B------:R-:W-:Y:S01]  /*e190*/  @!PT LDS RZ, [RZ] ;  /* 0x00000000fffff984 */ /* 0x000fe20000000800 */
[----:B------:R-:W-:Y:S01]  /*e1a0*/  @!PT LDS RZ, [RZ] ;  /* 0x00000000fffff984 */ /* 0x000fe20000000800 */
[----:B------:R-:W-:Y:S01]  /*e1b0*/  @!PT LDS RZ, [RZ] ;  /* 0x00000000fffff984 */ /* 0x000fe20000000800 */
[----:B------:R1:W-:Y:S06]  /*e1c0*/  MEMBAR.ALL.CTA ;  /* 0x0000000000007992 */ /* 0x0003ec0000008000 */
[----:B-1----:R-:W1:Y:S01]  /*e1d0*/  FENCE.VIEW.ASYNC.S ;  /* 0x00000000000073c6 */ /* 0x002e620000000000 */
[----:B------:R-:W-:Y:S01]  /*e1e0*/  IADD3.X R20, R3, R21, R4, P2, !PT ;  /* 0x0000001503147210 */ /* 0x000fe200017fe404 */
[----:B-1----:R-:W-:Y:S06]  /*e1f0*/  BAR.ARV 0x1, 0x120 ;  /* 0x0044800000007b1d */ /* 0x002fec0000002000 */
[C---:B------:R-:W-:Y:S01]  /*e200*/  LEA R4, P2, R103.reuse, UR6, 0x2 ;  /* 0x0000000667047c11 */ /* 0x040fe2000f8410ff */
[----:B------:R-:W1:Y:S03]  /*e210*/  SHFL.IDX PT, R3, R211, RZ, 0x1f ;  /* 0x00001fffd3037589 */ /* 0x000e6600000e0000 */
[----:B------:R-:W-:-:S05]  /*e220*/  LEA.HI.X R5, R103, UR7, R20, 0x2, P2 ;  /* 0x0000000767057c11 */ /* 0x000fca00090f1414 */
[----:B------:R2:W-:Y:S04]  /*e230*/  @!P0 STG.E desc[UR12][R4.64], R2 ;  /* 0x0000000204008986 */ /* 0x0005e8000c10190c */
[----:B------:R2:W-:Y:S01]  /*e240*/  @!P1 STG.E desc[UR12][R4.64+0x20], R0 ;  /* 0x0000200004009986 */ /* 0x0005e2000c10190c */
[----:B-1----:R-:W-:-:S13]  /*e250*/  ISETP.NE.AND P0, PT, R3, 0x7, PT ;  /* 0x000000070300780c */ /* 0x002fda0003f05270 */
[----:B--2---:R-:W-:Y:S05]  /*e260*/  @P0 BRA `(.L_x_968) ;  /* 0x0000000c00180947 */ /* 0x004fea0003800000 */
[----:B------:R-:W-:Y:S01]  /*e270*/  BAR.SYNC.DEFER_BLOCKING 0x1, 0x120 ;  /* 0x0044800000007b1d */ /* 0x000fe20000010000 */
[----:B------:R-:W-:-:S05]  /*e280*/  ELECT P0, URZ, PT ;  /* 0x00000000003f782f */ /* 0x000fca0003800000 */
[----:B------:R-:W-:Y:S08]  /*e290*/  BSSY B0, `(.L_x_969) ;  /* 0x000001d000007945 */ /* 0x000ff00003800000 */
[----:B------:R-:W-:Y:S05]  /*e2a0*/  @!P0 BRA `(.L_x_970) ;  /* 0x00000000006c8947 */ /* 0x000fea0003800000 */
[----:B------:R-:W-:Y:S01]  /*e2b0*/  ULDC.64 UR10, c[0x0][0x198] ;  /* 0x00006600000a7ab9 */ /* 0x000fe20000000a00 */
[----:B------:R-:W-:Y:S02]  /*e2c0*/  UIADD3 UR5, UR38, 0x4000, URZ ;  /* 0x0000400026057890 */ /* 0x000fe4000fffe03f */
[----:B------:R-:W-:Y:S02]  /*e2d0*/  UIADD3 UR6, UP0, UR10, 0x9f0, URZ ;  /* 0x000009f00a067890 */ /* 0x000fe4000ff1e03f */
[----:B------:R-:W-:Y:S02]  /*e2e0*/  UIADD3 UR9, UR38, 0x8000, URZ ;  /* 0x0000800026097890 */ /* 0x000fe4000fffe03f */
[----:B------:R-:W-:Y:S01]  /*e2f0*/  UIADD3.X UR7, URZ, UR11, URZ, UP0, !UPT ;  /* 0x0000000b3f077290 */ /* 0x000fe200087fe43f */
[----:B------:R-:W-:Y:S01]  /*e300*/  UMOV UR41, URZ ;  /* 0x0000003f00297c82 */ /* 0x000fe20008000000 */
[----:B------:R-:W-:Y:S01]  /*e310*/  UMOV UR45, URZ ;  /* 0x0000003f002d7c82 */ /* 0x000fe20008000000 */
[----:B------:R-:W-:Y:S01]  /*e320*/  UMOV UR40, UR38 ;  /* 0x0000002600287c82 */ /* 0x000fe20008000000 */
[----:B------:R-:W-:Y:S01]  /*e330*/  UMOV UR8, 0x40 ;  /* 0x0000004000087882 */ /* 0x000fe20000000000 */
[----:B------:R-:W-:-:S04]  /*e340*/  UIADD3 UR10, UR38, 0xc000, URZ ;  /* 0x0000c000260a7890 */ /* 0x000fc8000fffe03f */
        /* <DEDUP_REMOVED lines=17> */
.L_x_970:
[----:B------:R-:W-:Y:S05]  /*e460*/  BSYNC B0 ;  /* 0x0000000000007941 */ /* 0x000fea0003800000 */
.L_x_969:
[----:B------:R-:W-:Y:S05]  /*e470*/  BRA `(.L_x_968) ;  /* 0x0000000800947947 */ /* 0x000fea0003800000 */
.L_x_967:
[----:B------:R-:W1:Y:S01]  /*e480*/  LDC.64 R8, c[0x0][0xae0] ;  /* 0x0002b800ff087b82 */ /* 0x000e620000000a00 */
[----:B------:R-:W-:Y:S01]  /*e490*/  ISETP.GT.AND P0, PT, R213, 0x7f, PT ;  /* 0x0000007fd500780c */ /* 0x000fe20003f04270 */
[----:B------:R-:W-:Y:S01]  /*e4a0*/  USHF.R.S32.HI UR5, URZ, 0x1f, UR43 ;  /* 0x0000001f3f057899 */ /* 0x000fe2000801142b */
[--C-:B------:R-:W-:Y:S01]  /*e4b0*/  SHF.R.S32.HI R203, RZ, 0x1f, R202.reuse ;  /* 0x0000001fffcb7819 */ /* 0x100fe200000114ca */
[----:B------:R-:W-:Y:S01]  /*e4c0*/  USHF.R.S32.HI UR6, URZ, 0x1f, UR44 ;  /* 0x0000001f3f067899 */ /* 0x000fe2000801142c */
[----:B------:R-:W-:Y:S03]  /*e4d0*/  BSSY B0, `(.L_x_971) ;  /* 0x000001d000007945 */ /* 0x000fe60003800000 */
[----:B------:R-:W2:Y:S08]  /*e4e0*/  LDC R14, c[0x0][0xdac] ;  /* 0x00036b00ff0e7b82 */ /* 0x000eb00000000800 */
[----:B------:R-:W3:Y:S01]  /*e4f0*/  LDC.64 R10, c[0x0][0xae8] ;  /* 0x0002ba00ff0a7b82 */ /* 0x000ee20000000a00 */
[----:B-1----:R-:W-:-:S04]  /*e500*/  IMAD.WIDE.U32 R6, R8, UR43, R202 ;  /* 0x0000002b08067c25 */ /* 0x002fc8000f8e00ca */
[----:B------:R-:W-:Y:S01]  /*e510*/  IMAD R8, R8, UR5, RZ ;  /* 0x0000000508087c24 */ /* 0x000fe2000f8e02ff */
[----:B------:R-:W-:Y:S06]  /*e520*/  @P0 BRA `(.L_x_972) ;  /* 0x00000000005c0947 */ /* 0x000fec0003800000 */
[----:B------:R-:W1:Y:S01]  /*e530*/  S2R R0, SR_TID.X ;  /* 0x0000000000007919 */ /* 0x000e620000002100 */
[----:B------:R-:W-:Y:S01]  /*e540*/  IMAD.U32 R2, RZ, RZ, UR42 ;  /* 0x0000002aff027e24 */ /* 0x000fe2000f8e00ff */
[----:B------:R-:W-:-:S04]  /*e550*/  ULDC UR7, c[0x0][0xa88] ;  /* 0x0002a20000077ab9 */ /* 0x000fc80000000800 */
[----:B-1----:R-:W-:-:S04]  /*e560*/  IADD3 R2, R2, -0x80, R0 ;  /* 0xffffff8002027810 */ /* 0x002fc80007ffe000 */
[----:B------:R-:W-:-:S13]  /*e570*/  ISETP.GE.AND P0, PT, R2, UR7, PT ;  /* 0x0000000702007c0c */ /* 0x000fda000bf06270 */
[----:B------:R-:W-:Y:S05]  /*e580*/  @P0 BRA `(.L_x_972) ;  /* 0x0000000000440947 */ /* 0x000fea0003800000 */
[----:B------:R-:W1:Y:S01]  /*e590*/  LDC.64 R4, c[0x0][0xb70] ;  /* 0x0002dc00ff047b82 */ /* 0x000e620000000a00 */
[----:B------:R-:W-:Y:S01]  /*e5a0*/  SHF.R.S32.HI R3, RZ, 0x1f, R2 ;  /* 0x0000001fff037819 */ /* 0x000fe20000011402 */
[----:B------:R-:W-:Y:S01]  /*e5b0*/  ULDC.64 UR8, c[0x0][0xb40] ;  /* 0x0002d00000087ab9 */ /* 0x000fe20000000a00 */
[----:B------:R-:W-:-:S05]  /*e5c0*/  ULDC.64 UR10, c[0x0][0x208] ;  /* 0x00008200000a7ab9 */ /* 0x000fca0000000a00 */
[----:B------:R-:W4:Y:S01]  /*e5d0*/  LDC.64 R12, c[0x0][0xb78] ;  /* 0x0002de00ff0c7b82 */ /* 0x000f220000000a00 */
[C---:B-1----:R-:W-:Y:S02]  /*e5e0*/  IMAD R0, R4.reuse, UR5, RZ ;  /* 0x0000000504007c24 */ /* 0x042fe4000f8e02ff */
[----:B------:R-:W-:-:S04]  /*e5f0*/  IMAD.WIDE.U32 R2, R4, UR43, R2 ;  /* 0x0000002b04027c25 */ /* 0x000fc8000f8e0002 */
[----:B------:R-:W-:Y:S02]  /*e600*/  IMAD R5, R5, UR43, R0 ;  /* 0x0000002b05057c24 */ /* 0x000fe4000f8e0200 */
[----:B----4-:R-:W-:-:S03]  /*e610*/  IMAD R0, R12, UR6, RZ ;  /* 0x000000060c007c24 */ /* 0x010fc6000f8e02ff */
[----:B------:R-:W-:Y:S01]  /*e620*/  IADD3 R3, R3, R5, RZ ;  /* 0x0000000503037210 */ /* 0x000fe20007ffe0ff */
[----:B------:R-:W-:Y:S02]  /*e630*/  IMAD R5, R13, UR44, R0 ;  /* 0x0000002c0d057c24 */ /* 0x000fe4000f8e0200 */
[----:B------:R-:W-:-:S04]  /*e640*/  IMAD.WIDE.U32 R2, R12, UR44, R2 ;  /* 0x0000002c0c027c25 */ /* 0x000fc8000f8e0002 */
[----:B------:R-:W-:Y:S01]  /*e650*/  IMAD.IADD R3, R3, 0x1, R5 ;  /* 0x0000000103037824 */ /* 0x000fe200078e0205 */
[----:B------:R-:W-:-:S04]  /*e660*/  LEA R4, P0, R2, UR8, 0x2 ;  /* 0x0000000802047c11 */ /* 0x000fc8000f8010ff */
[----:B------:R-:W-:Y:S01]  /*e670*/  LEA.HI.X R5, R2, UR9, R3, 0x2, P0 ;  /* 0x0000000902057c11 */ /* 0x000fe200080f1403 */
[----:B------:R-:W-:-:S05]  /*e680*/  IMAD.MOV.U32 R3, RZ, RZ, -0x800000 ;  /* 0xff800000ff037424 */ /* 0x000fca00078e00ff */
[----:B------:R1:W-:Y:S03]  /*e690*/  STG.E desc[UR10][R4.64], R3 ;  /* 0x0000000304007986 */ /* 0x0003e6000c10190a */
.L_x_972:
[----:B------:R-:W-:Y:S05]  /*e6a0*/  BSYNC B0 ;  /* 0x0000000000007941 */ /* 0x000fea0003800000 */
.L_x_971:
[----:B------:R-:W-:Y:S01]  /*e6b0*/  R2UR UR7, R206 ;  /* 0x00000000ce0772ca */ /* 0x000fe200000e0000 */
[----:B------:R-:W-:Y:S01]  /*e6c0*/  ULDC UR5, c[0x0][0xa88] ;  /* 0x0002a20000057ab9 */ /* 0x000fe20000000800 */
[C---:B------:R-:W-:Y:S01]  /*e6d0*/  IADD3 R0, R204.reuse, 0x20, RZ ;  /* 0x00000020cc007810 */ /* 0x040fe20007ffe0ff */
[----:B------:R-:W-:Y:S01]  /*e6e0*/  UIADD3 UR42, -UR42, UR5, URZ ;  /* 0x000000052a2a7290 */ /* 0x000fe2000fffe13f */
[----:B-1----:R-:W-:Y:S01]  /*e6f0*/  IMAD R3, R9, UR43, R8 ;  /* 0x0000002b09037c24 */ /* 0x002fe2000f8e0208 */
[----:B------:R-:W-:Y:S01]  /*e700*/  SHF.R.S32.HI R205, RZ, 0x1f, R204 ;  /* 0x0000001fffcd7819 */ /* 0x000fe200000114cc */
[C---:B------:R-:W-:Y:S01]  /*e710*/  VIADD R2, R204.reuse, 0x40 ;  /* 0x00000040cc027836 */ /* 0x040fe20000000000 */
[----:B------:R-:W-:Y:S01]  /*e720*/  BSSY B0, `(.L_x_973) ;  /* 0x0000025000007945 */ /* 0x000fe20003800000 */
[----:B------:R-:W-:Y:S01]  /*e730*/  IMAD.IADD R7, R7, 0x1, R3 ;  /* 0x0000000107077824 */ /* 0x000fe200078e0203 */
[C---:B------:R-:W-:Y:S01]  /*e740*/  ISETP.GE.AND P2, PT, R204.reuse, UR42, PT ;  /* 0x0000002acc007c0c */ /* 0x040fe2000bf46270 */
[----:B------:R-:W-:Y:S01]  /*e750*/  VIADD R8, R204, 0x60 ;  /* 0x00000060cc087836 */ /* 0x000fe20000000000 */
[----:B------:R-:W-:Y:S01]  /*e760*/  ISETP.GE.AND P0, PT, R0, UR42, PT ;  /* 0x0000002a00007c0c */ /* 0x000fe2000bf06270 */
[C---:B---3--:R-:W-:Y:S01]  /*e770*/  IMAD R0, R10.reuse, UR6, RZ ;  /* 0x000000060a007c24 */ /* 0x048fe2000f8e02ff */
[----:B------:R-:W-:Y:S01]  /*e780*/  ULOP3.LUT UR5, URZ, UR7, URZ, 0x33, !UPT ;  /* 0x000000073f057292 */ /* 0x000fe2000f8e333f */
[----:B------:R-:W-:Y:S01]  /*e790*/  IMAD.WIDE.U32 R6, R10, UR44, R6 ;  /* 0x0000002c0a067c25 */ /* 0x000fe2000f8e0006 */
[----:B------:R-:W-:-:S03]  /*e7a0*/  ISETP.GE.AND P1, PT, R2, UR42, PT ;  /* 0x0000002a02007c0c */ /* 0x000fc6000bf26270 */
[----:B------:R-:W-:Y:S01]  /*e7b0*/  IMAD R3, R11, UR44, R0 ;  /* 0x0000002c0b037c24 */ /* 0x000fe2000f8e0200 */
[----:B--2---:R-:W-:-:S03]  /*e7c0*/  IADD3 R5, R14, UR5, RZ ;  /* 0x000000050e057c10 */ /* 0x004fc6000fffe0ff */
[----:B------:R-:W-:Y:S02]  /*e7d0*/  IMAD.IADD R11, R7, 0x1, R3 ;  /* 0x00000001070b7824 */ /* 0x000fe400078e0203 */
[----:B------:R-:W-:Y:S01]  /*e7e0*/  IMAD.WIDE R4, R5, 0x80, R204 ;  /* 0x0000008005047825 */ /* 0x000fe200078e02cc */
[----:B------:R-:W-:Y:S06]  /*e7f0*/  @P2 BRA `(.L_x_974) ;  /* 0x00000000005c2947 */ /* 0x000fec0003800000 */
[C---:B------:R-:W-:Y:S01]  /*e800*/  VIADD R2, R202.reuse, 0x80 ;  /* 0x00000080ca027836 */ /* 0x040fe20000000000 */
[----:B------:R-:W-:Y:S01]  /*e810*/  IADD3 R0, R202, 0x40, RZ ;  /* 0x00000040ca007810 */ /* 0x000fe20007ffe0ff */
[----:B------:R-:W-:Y:S01]  /*e820*/  ULDC UR5, c[0x0][0xa8c] ;  /* 0x0002a30000057ab9 */ /* 0x000fe20000000800 */
[----:B------:R-:W-:Y:S01]  /*e830*/  ULDC.64 UR6, c[0x0][0xad8] ;  /* 0x0002b60000067ab9 */ /* 0x000fe20000000a00 */
[----:B------:R-:W-:Y:S01]  /*e840*/  IMAD.MOV.U32 R3, RZ, RZ, R11 ;  /* 0x000000ffff037224 */ /* 0x000fe200078e000b */
[----:B------:R-:W-:Y:S01]  /*e850*/  ISETP.GE.AND P4, PT, R2, UR5, PT ;  /* 0x0000000502007c0c */ /* 0x000fe2000bf86270 */
[----:B------:R-:W-:Y:S01]  /*e860*/  IMAD R9, R5, UR6, RZ ;  /* 0x0000000605097c24 */ /* 0x000fe2000f8e02ff */
[----:B------:R-:W-:Y:S01]  /*e870*/  ISETP.GE.AND P3, PT, R0, UR5, PT ;  /* 0x0000000500007c0c */ /* 0x000fe2000bf66270 */
[----:B------:R-:W-:Y:S01]  /*e880*/  VIADD R0, R202, 0xc0 ;  /* 0x000000c0ca007836 */ /* 0x000fe20000000000 */
[----:B------:R-:W-:Y:S01]  /*e890*/  MOV R2, R6 ;  /* 0x0000000600027202 */ /* 0x000fe20000000f00 */
[----:B------:R-:W-:Y:S01]  /*e8a0*/  IMAD R9, R4, UR7, R9 ;  /* 0x0000000704097c24 */ /* 0x000fe2000f8e0209 */
[----:B------:R-:W-:Y:S01]  /*e8b0*/  ISETP.GE.AND P2, PT, R202, UR5, PT ;  /* 0x00000005ca007c0c */ /* 0x000fe2000bf46270 */
[----:B------:R-:W-:Y:S01]  /*e8c0*/  ULDC.64 UR8, c[0x0][0x208] ;  /* 0x0000820000087ab9 */ /* 0x000fe20000000a00 */
[----:B------:R-:W-:Y:S01]  /*e8d0*/  ISETP.GE.AND P5, PT, R0, UR5, PT ;  /* 0x0000000500007c0c */ /* 0x000fe2000bfa6270 */
[----:B------:R-:W-:Y:S01]  /*e8e0*/  IMAD.WIDE.U32 R2, R4, UR6, R2 ;  /* 0x0000000604027c25 */ /* 0x000fe2000f8e0002 */
[----:B------:R-:W-:-:S03]  /*e8f0*/  ULDC.64 UR6, c[0x0][0xa80] ;  /* 0x0002a00000067ab9 */ /* 0x000fc60000000a00 */
[----:B------:R-:W-:Y:S01]  /*e900*/  IMAD.IADD R3, R3, 0x1, R9 ;  /* 0x0000000103037824 */ /* 0x000fe200078e0209 */
[----:B------:R-:W-:-:S04]  /*e910*/  LEA R12, P6, R2, UR6, 0x1 ;  /* 0x00000006020c7c11 */ /* 0x000fc8000f8c08ff */
[----:B------:R-:W-:-:S05]  /*e920*/  LEA.HI.X R13, R2, UR7, R3, 0x1, P6 ;  /* 0x00000007020d7c11 */ /* 0x000fca000b0f0c03 */
[----:B------:R1:W-:Y:S04]  /*e930*/  @!P2 STG.E.128 desc[UR8][R12.64], RZ ;  /* 0x000000ff0c00a986 */ /* 0x0003e8000c101d08 */
[----:B------:R1:W-:Y:S04]  /*e940*/  @!P3 STG.E.128 desc[UR8][R12.64+0x80], RZ ;  /* 0x000080ff0c00b986 */ /* 0x0003e8000c101d08 */
[----:B------:R1:W-:Y:S04]  /*e950*/  @!P4 STG.E.128 desc[UR8][R12.64+0x100], RZ ;  /* 0x000100ff0c00c986 */ /* 0x0003e8000c101d08 */
[----:B------:R1:W-:Y:S02]  /*e960*/  @!P5 STG.E.128 desc[UR8][R12.64+0x180], RZ ;  /* 0x000180ff0c00d986 */ /* 0x0003e4000c101d08 */
.L_x_974:
[----:B------:R-:W-:Y:S05]  /*e970*/  BSYNC B0 ;  /* 0x0000000000007941 */ /* 0x000fea0003800000 */
.L_x_973:
[----:B------:R-:W-:Y:S01]  /*e980*/  BSSY B0, `(.L_x_975) ;  /* 0x000001c000007945 */ /* 0x000fe20003800000 */
[----:B------:R-:W-:-:S03]  /*e990*/  ISETP.GE.AND P2, PT, R8, UR42, PT ;  /* 0x0000002a08007c0c */ /* 0x000fc6000bf46270 */
[----:B------:R-:W-:Y:S10]  /*e9a0*/  @P0 BRA `(.L_x_976) ;  /* 0x0000000000640947 */ /* 0x000ff40003800000 */
[----:B------:R-:W-:Y:S01]  /*e9b0*/  IADD3 R9, P0, R4, 0x20, RZ ;  /* 0x0000002004097810 */ /* 0x000fe20007f1e0ff */
[C---:B------:R-:W-:Y:S01]  /*e9c0*/  VIADD R3, R202.reuse, 0x80 ;  /* 0x00000080ca037836 */ /* 0x040fe20000000000 */
[----:B------:R-:W-:Y:S01]  /*e9d0*/  IADD3 R2, R202, 0x40, RZ ;  /* 0x00000040ca027810 */ /* 0x000fe20007ffe0ff */
[----:B------:R-:W-:Y:S01]  /*e9e0*/  ULDC UR5, c[0x0][0xa8c] ;  /* 0x0002a30000057ab9 */ /* 0x000fe20000000800 */
        /* <DEDUP_REMOVED lines=14> */
[----:B------:R-:W-:Y:S02]  /*ead0*/  LEA R8, P0, R2, UR6, 0x1 ;  /* 0x0000000602087c11 */ /* 0x000fe4000f8008ff */
[----:B------:R-:W-:-:S04]  /*eae0*/  IADD3 R3, R3, R9, RZ ;  /* 0x0000000903037210 */ /* 0x000fc80007ffe0ff */
[----:B------:R-:W-:-:S05]  /*eaf0*/  LEA.HI.X R9, R2, UR7, R3, 0x1, P0 ;  /* 0x0000000702097c11 */ /* 0x000fca00080f0c03 */
[----:B------:R2:W-:Y:S04]  /*eb00*/  @!P3 STG.E.128 desc[UR8][R8.64], RZ ;  /* 0x000000ff0800b986 */ /* 0x0005e8000c101d08 */
[----:B------:R2:W-:Y:S04]  /*eb10*/  @!P4 STG.E.128 desc[UR8][R8.64+0x80], RZ ;  /* 0x000080ff0800c986 */ /* 0x0005e8000c101d08 */
[----:B------:R2:W-:Y:S04]  /*eb20*/  @!P5 STG.E.128 desc[UR8][R8.64+0x100], RZ ;  /* 0x000100ff0800d986 */ /* 0x0005e8000c101d08 */
[----:B------:R2:W-:Y:S02]  /*eb30*/  @!P6 STG.E.128 desc[UR8][R8.64+0x180], RZ ;  /* 0x000180ff0800e986 */ /* 0x0005e4000c101d08 */
.L_x_976:
[----:B------:R-:W-:Y:S05]  /*eb40*/  BSYNC B0 ;  /* 0x0000000000007941 */ /* 0x000fea0003800000 */
.L_x_975:
[----:B------:R-:W-:Y:S04]  /*eb50*/  BSSY B0, `(.L_x_977) ;  /* 0x000001b000007945 */ /* 0x000fe80003800000 */
[----:B------:R-:W-:Y:S05]  /*eb60*/  @P1 BRA `(.L_x_978) ;  /* 0x0000000000641947 */ /* 0x000fea0003800000 */
[----:B--2---:R-:W-:Y:S01]  /*eb70*/  IADD3 R9, P0, R4, 0x40, RZ ;  /* 0x0000004004097810 */ /* 0x004fe20007f1e0ff */
[C---:B------:R-:W-:Y:S01]  /*eb80*/  VIADD R3, R202.reuse, 0x80 ;  /* 0x00000080ca037836 */ /* 0x040fe20000000000 */
[----:B------:R-:W-:Y:S01]  /*eb90*/  ULDC UR5, c[0x0][0xa8c] ;  /* 0x0002a30000057ab9 */ /* 0x000fe20000000800 */
[C---:B------:R-:W-:Y:S01]  /*eba0*/  VIADD R2, R202.reuse, 0x40 ;  /* 0x00000040ca027836 */ /* 0x040fe20000000000 */
[----:B------:R-:W-:Y:S01]  /*ebb0*/  IADD3.X R0, RZ, R5, RZ, P0, !PT ;  /* 0x00000005ff007210 */ /* 0x000fe200007fe4ff */
[----:B------:R-:W-:Y:S01]  /*ebc0*/  ULDC.64 UR6, c[0x0][0xad8] ;  /* 0x0002b60000067ab9 */ /* 0x000fe20000000a00 */
[----:B------:R-:W-:Y:S01]  /*ebd0*/  ISETP.GE.AND P4, PT, R3, UR5, PT ;  /* 0x0000000503007c0c */ /* 0x000fe2000bf86270 */
[----:B------:R-:W-:Y:S01]  /*ebe0*/  VIADD R8, R202, 0xc0 ;  /* 0x000000c0ca087836 */ /* 0x000fe20000000000 */
[----:B------:R-:W-:Y:S01]  /*ebf0*/  ISETP.GE.AND P3, PT, R2, UR5, PT ;  /* 0x0000000502007c0c */ /* 0x000fe2000bf66270 */
[----:B------:R-:W-:Y:S01]  /*ec00*/  IMAD.MOV.U32 R2, RZ, RZ, R6 ;  /* 0x000000ffff027224 */ /* 0x000fe200078e0006 */
[----:B------:R-:W-:Y:S01]  /*ec10*/  MOV R3, R11 ;  /* 0x0000000b00037202 */ /* 0x000fe20000000f00 */
[----:B------:R-:W-:Y:S01]  /*ec20*/  IMAD R0, R0, UR6, RZ ;  /* 0x0000000600007c24 */ /* 0x000fe2000f8e02ff */
[----:B------:R-:W-:Y:S01]  /*ec30*/  ISETP.GE.AND P1, PT, R202, UR5, PT ;  /* 0x00000005ca007c0c */ /* 0x000fe2000bf26270 */
[----:B------:R-:W-:Y:S01]  /*ec40*/  ULDC.64 UR8, c[0x0][0x208] ;  /* 0x0000820000087ab9 */ /* 0x000fe20000000a00 */
[----:B------:R-:W-:Y:S01]  /*ec50*/  ISETP.GE.AND P5, PT, R8, UR5, PT ;  /* 0x0000000508007c0c */ /* 0x000fe2000bfa6270 */
[----:B------:R-:W-:-:S04]  /*ec60*/  IMAD.WIDE.U32 R2, R9, UR6, R2 ;  /* 0x0000000609027c25 */ /* 0x000fc8000f8e0002 */
        /* <DEDUP_REMOVED lines=9> */
.L_x_978:
[----:B------:R-:W-:Y:S05]  /*ed00*/  BSYNC B0 ;  /* 0x0000000000007941 */ /* 0x000fea0003800000 */
.L_x_977:
[----:B------:R-:W-:Y:S04]  /*ed10*/  BSSY B0, `(.L_x_968) ;  /* 0x000001b000007945 */ /* 0x000fe80003800000 */
        /* <DEDUP_REMOVED lines=9> */
[----:B------:R-:W-:Y:S01]  /*edb0*/  IADD3 R5, R202, 0x80, RZ ;  /* 0x00000080ca057810 */ /* 0x000fe20007ffe0ff */
[----:B------:R-:W-:Y:S01]  /*edc0*/  IMAD R4, R4, UR6, RZ ;  /* 0x0000000604047c24 */ /* 0x000fe2000f8e02ff */
[C---:B------:R-:W-:Y:S01]  /*edd0*/  ISETP.GE.AND P1, PT, R202.reuse, UR5, PT ;  /* 0x00000005ca007c0c */ /* 0x040fe2000bf26270 */
[----:B------:R-:W-:Y:S01]  /*ede0*/  VIADD R0, R202, 0xc0 ;  /* 0x000000c0ca007836 */ /* 0x000fe20000000000 */
[----:B------:R-:W-:Y:S01]  /*edf0*/  ISETP.GE.AND P3, PT, R5, UR5, PT ;  /* 0x0000000505007c0c */ /* 0x000fe2000bf66270 */
[----:B------:R-:W-:Y:S01]  /*ee00*/  IMAD.WIDE.U32 R2, R7, UR6, R2 ;  /* 0x0000000607027c25 */ /* 0x000fe2000f8e0002 */
[----:B------:R-:W-:-:S02]  /*ee10*/  ULDC.64 UR8, c[0x0][0x208] ;  /* 0x0000820000087ab9 */ /* 0x000fc40000000a00 */
        /* <DEDUP_REMOVED lines=10> */
.L_x_979:
[----:B------:R-:W-:Y:S05]  /*eec0*/  BSYNC B0 ;  /* 0x0000000000007941 */ /* 0x000fea0003800000 */
.L_x_968:
[----:B------:R-:W5:Y:S02]  /*eed0*/  LDC R0, c[0x0][0xda8] ;  /* 0x00036a00ff007b82 */ /* 0x000f640000000800 */
[----:B-----5:R-:W-:-:S13]  /*eee0*/  ISETP.LE.AND P0, PT, R0, UR4, PT ;  /* 0x0000000400007c0c */ /* 0x020fda000bf03270 */
[----:B------:R-:W-:Y:S05]  /*eef0*/  @!P0 BRA `(.L_x_980) ;  /* 0xffffff1c00b88947 */ /* 0x000fea000383ffff */
[----:B------:R-:W-:Y:S05]  /*ef00*/  EXIT ;  /* 0x000000000000794d */ /* 0x000fea0003800000 */
.L_x_886:
[----:B------:R-:W-:-:S08]  /*ef10*/  NOP ;  /* 0x0000000000007918 */ /* 0x000fd00000000000 */
[----:B-1----:R-:W1:-:S00]  /*ef20*/  USETMAXREG.DEALLOC.CTAPOOL 0x18 ;  /* 0x00000018000079c8 */ /* 0x002e4000080e0500 */
[----:B-1----:R-:W-:-:S06]  /*ef30*/  LOP3.LUT R0, R0, 0x3, RZ, 0xc0, !PT ;  /* 0x0000000300007812 */ /* 0x002fcc00078ec0ff */
[----:B------:R-:W1:Y:S02]  /*ef40*/  SHFL.IDX PT, R0, R0, RZ, 0x1f ;  /* 0x00001fff00007589 */ /* 0x000e6400000e0000 */
[----:B-1----:R-:W-:-:S13]  /*ef50*/  ISETP.NE.AND P0, PT, R0, RZ, PT ;  /* 0x000000ff0000720c */ /* 0x002fda0003f05270 */
[----:B------:R-:W-:Y:S05]  /*ef60*/  @P0 EXIT ;  /* 0x000000000000094d */ /* 0x000fea0003800000 */
[----:B------:R-:W1:Y:S01]  /*ef70*/  S2UR UR4, SR_CTAID.X ;  /* 0x00000000000479c3 */ /* 0x000e620000002500 */
[----:B------:R-:W-:Y:S01]  /*ef80*/  UMOV UR49, URZ ;  /* 0x0000003f00317c82 */ /* 0x000fe20008000000 */
[----:B------:R-:W-:Y:S01]  /*ef90*/  MOV R16, RZ ;  /* 0x000000ff00107202 */ /* 0x000fe20000000f00 */
[----:B------:R-:W-:-:S05]  /*efa0*/  IMAD.MOV.U32 R17, RZ, RZ, 0x1 ;  /* 0x00000001ff117424 */ /* 0x000fca00078e00ff */
[----:B------:R-:W1:Y:S02]  /*efb0*/  LDC R0, c[0x0][0xda8] ;  /* 0x00036a00ff007b82 */ /* 0x000e640000000800 */
[----:B-1----:R-:W-:-:S13]  /*efc0*/  ISETP.LE.AND P0, PT, R0, UR4, PT ;  /* 0x0000000400007c0c */ /* 0x002fda000bf03270 */
[----:B------:R-:W-:Y:S05]  /*efd0*/  @P0 BRA `(.L_x_981) ;  /* 0x00000034001c0947 */ /* 0x000fea0003800000 */
[----:B------:R-:W-:Y:S01]  /*efe0*/  IMAD.U32 R19, RZ, RZ, UR4 ;  /* 0x00000004ff137e24 */ /* 0x000fe2000f8e00ff */
[----:B------:R-:W-:Y:S01]  /*eff0*/  MOV R17, 0x1 ;  /* 0x0000000100117802 */ /* 0x000fe20000000f00 */
[----:B------:R-:W-:Y:S01]  /*f000*/  IMAD.MOV.U32 R16, RZ, RZ, RZ ;  /* 0x000000ffff107224 */ /* 0x000fe200078e00ff */
[----:B------:R-:W-:Y:S01]  /*f010*/  ULDC UR50, c[0x0][0xc] ;  /* 0x0000030000327ab9 */ /* 0x000fe20000000800 */
[----:B------:R-:W-:Y:S01]  /*f020*/  ULDC.64 UR42, c[0x0][0x198] ;  /* 0x00006600002a7ab9 */ /* 0x000fe20000000a00 */
[----:B------:R-:W-:-:S05]  /*f030*/  UMOV UR49, URZ ;  /* 0x0000003f00317c82 */ /* 0x000fca0008000000 */
.L_x_1035:
[----:B------:R-:W-:Y:S01]  /*f040*/  ULDC UR8, c[0x0][0xdd0] ;  /* 0x0003740000087ab9 */ /* 0x000fe20000000800 */
[----:B-1----:R-:W1:Y:S01]  /*f050*/  LDC R0, c[0x0][0xde8] ;  /* 0x00037a00ff007b82 */ /* 0x002e620000000800 */
[C---:B------:R-:W-:Y:S01]  /*f060*/  R2UR UR6, R19.reuse ;  /* 0x00000000130672ca */ /* 0x040fe200000e0000 */
[----:B------:R-:W-:Y:S01]  /*f070*/  UISETP.NE.AND UP0, UPT, UR8, 0x1, UPT ;  /* 0x000000010800788c */ /* 0x000fe2000bf05270 */
[----:B------:R-:W-:-:S10]  /*f080*/  R2UR UR7, R19 ;  /* 0x00000000130772ca */ /* 0x000fd400000e0000 */
[----:B------:R-:W-:Y:S01]  /*f090*/  @UP0 ULDC UR4, c[0x0][0xdd4] ;  /* 0x0003750000040ab9 */ /* 0x000fe20000000800 */
[----:B------:R-:W-:Y:S01]  /*f0a0*/  @UP0 ULDC UR9, c[0x0][0xdd8] ;  /* 0x0003760000090ab9 */ /* 0x000fe20000000800 */
[----:B------:R-:W-:-:S04]  /*f0b0*/  UIMAD.WIDE.U32 UR4, UR6, UR4, URZ ;  /* 0x00000004060472a5 */ /* 0x000fc8000f8e003f */
[----:B------:R-:W-:-:S04]  /*f0c0*/  @UP0 USHF.R.U32.HI UR6, URZ, UR9, UR5 ;  /* 0x000000093f060299 */ /* 0x000fc80008011605 */
[----:B------:R-:W-:Y:S02]  /*f0d0*/  UIADD3 UR4, -UR6, URZ, URZ ;  /* 0x0000003f06047290 */ /* 0x000fe4000fffe13f */
[----:B-1----:R-:W-:Y:S02]  /*f0e0*/  ISETP.LE.AND P0, PT, R0, UR6, PT ;  /* 0x0000000600007c0c */ /* 0x002fe4000bf03270 */
[----:B------:R-:W-:-:S11]  /*f0f0*/  UIMAD UR8, UR8, UR4, UR7 ;  /* 0x00000004080872a4 */ /* 0x000fd6000f8e0207 */
[----:B------:R-:W-:Y:S05]  /*f100*/  @!P0 BRA `(.L_x_982) ;  /* 0x0000000000208947 */ /* 0x000fea0003800000 */
[----:B------:R-:W-:Y:S01]  /*f110*/  ULDC UR9, c[0x0][0xddc] ;  /* 0x0003770000097ab9 */ /* 0x000fe20000000800 */
[----:B------:R-:W-:Y:S01]  /*f120*/  UMOV UR7, UR8 ;  /* 0x0000000800077c82 */ /* 0x000fe20008000000 */
[----:B------:R-:W-:-:S11]  /*f130*/  UISETP.NE.AND UP0, UPT, UR9, 0x1, UPT ;  /* 0x000000010900788c */ /* 0x000fd6000bf05270 */
[----:B------:R-:W-:Y:S02]  /*f140*/  @UP0 ULDC.64 UR10, c[0x0][0xde0] ;  /* 0x00037800000a0ab9 */ /* 0x000fe40000000a00 */
[----:B------:R-:W-:-:S04]  /*f150*/  UIMAD.WIDE.U32 UR4, UR8, UR10, URZ ;  /* 0x0000000a080472a5 */ /* 0x000fc8000f8e003f */
[----:B------:R-:W-:-:S04]  /*f160*/  @UP0 USHF.R.U32.HI UR7, URZ, UR11, UR5 ;  /* 0x0000000b3f070299 */ /* 0x000fc80008011605 */
[----:B------:R-:W-:Y:S01]  /*f170*/  UIMAD UR4, UR7, UR9, URZ ;  /* 0x00000009070472a4 */ /* 0x000fe2000f8e023f */
[----:B------:R-:W-:Y:S11]  /*f180*/  BRA `(.L_x_983) ;  /* 0x00000000001c7947 */ /* 0x000ff60003800000 */
.L_x_982:
[----:B------:R-:W-:Y:S01]  /*f190*/  ULDC UR9, c[0x0][0xdc4] ;  /* 0x0003710000097ab9 */ /* 0x000fe20000000800 */
[----:B------:R-:W-:Y:S01]  /*f1a0*/  UMOV UR7, UR8 ;  /* 0x0000000800077c82 */ /* 0x000fe20008000000 */
[----:B------:R-:W-:-:S11]  /*f1b0*/  UISETP.NE.AND UP0, UPT, UR9, 0x1, UPT ;  /* 0x000000010900788c */ /* 0x000fd6000bf05270 */
[----:B------:R-:W-:Y:S02]  /*f1c0*/  @UP0 ULDC.64 UR10, c[0x0][0xdc8] ;  /* 0x00037200000a0ab9 */ /* 0x000fe40000000a00 */
[----:B------:R-:W-:-:S04]  /*f1d0*/  UIMAD.WIDE.U32 UR4, UR8, UR10, URZ ;  /* 0x0000000a080472a5 */ /* 0x000fc8000f8e003f */
[----:B------:R-:W-:-:S04]  /*f1e0*/  @UP0 USHF.R.U32.HI UR7, URZ, UR11, UR5 ;  /* 0x0000000b3f070299 */ /* 0x000fc80008011605 */
[----:B------:R-:W-:-:S12]  /*f1f0*/  UIMAD UR4, UR7, UR9, URZ ;  /* 0x00000009070472a4 */ /* 0x000fd8000f8e023f */
.L_x_983:
[----:B------:R-:W-:Y:S01]  /*f200*/  ULDC.64 UR10, c[0x0][0x3f8] ;  /* 0x0000fe00000a7ab9 */ /* 0x000fe20000000a00 */
[----:B------:R-:W-:Y:S02]  /*f210*/  UIADD3 UR8, UR8, -UR4, URZ ;  /* 0x8000000408087290 */ /* 0x000fe4000fffe03f */
[----:B------:R-:W-:Y:S02]  /*f220*/  UISETP.NE.U32.AND UP0, UPT, UR10, URZ, UPT ;  /* 0x0000003f0a00728c */ /* 0x000fe4000bf05070 */
[----:B------:R-:W-:Y:S01]  /*f230*/  ULOP3.LUT UR7, URZ, UR7, URZ, 0x33, !UPT ;  /* 0x000000073f077292 */ /* 0x000fe2000f8e333f */
[----:B------:R-:W-:Y:S01]  /*f240*/  ULDC UR10, c[0x0][0xdb8] ;  /* 0x00036e00000a7ab9 */ /* 0x000fe20000000800 */
[----:B------:R-:W-:Y:S01]  /*f250*/  ULDC.64 UR4, c[0x0][0x9e0] ;  /* 0x0002780000047ab9 */ /* 0x000fe20000000a00 */
[----:B------:R-:W-:Y:S01]  /*f260*/  UISETP.NE.AND UP1, UPT, UR10, 0x1, UPT ;  /* 0x000000010a00788c */ /* 0x000fe2000bf25270 */
[----:B------:R-:W-:Y:S01]  /*f270*/  ULDC UR9, c[0x0][0xdc4] ;  /* 0x0003710000097ab9 */ /* 0x000fe20000000800 */
[----:B------:R-:W-:Y:S01]  /*f280*/  ULDC UR45, c[0x0][0xdac] ;  /* 0x00036b00002d7ab9 */ /* 0x000fe20000000800 */
[----:B------:R-:W-:-:S02]  /*f290*/  UISETP.GE.AND UP2, UPT, UR5, 0x1, UPT ;  /* 0x000000010500788c */ /* 0x000fc4000bf46270 */
[----:B------:R-:W-:Y:S02]  /*f2a0*/  UIMAD UR9, UR6, UR9, UR8 ;  /* 0x00000009060972a4 */ /* 0x000fe4000f8e0208 */
[----:B------:R-:W-:Y:S02]  /*f2b0*/  UIADD3 UR45, UR7, UR45, URZ ;  /* 0x0000002d072d7290 */ /* 0x000fe4000fffe03f */
[----:B------:R-:W-:Y:S01]  /*f2c0*/  UISETP.NE.AND.EX UP0, UPT, UR11, URZ, UPT, UP0 ;  /* 0x0000003f0b00728c */ /* 0x000fe2000bf05300 */
[----:B------:R-:W-:Y:S01]  /*f2d0*/  PLOP3.LUT P1, PT, PT, PT, UP2, 0x80, 0x0 ;  /* 0x000000000000781c */ /* 0x000fe20003f2f028 */
[----:B------:R-:W-:Y:S01]  /*f2e0*/  @UP1 ULDC UR6, c[0x0][0xdbc] ;  /* 0x00036f0000061ab9 */ /* 0x000fe20000000800 */
[----:B------:R-:W-:Y:S02]  /*f2f0*/  USHF.L.U32 UR45, UR45, 0x7, URZ ;  /* 0x000000072d2d7899 */ /* 0x000fe4000800063f */
[----:B------:R-:W-:Y:S01]  /*f300*/  UIMAD.WIDE.U32 UR6, UR9, UR6, URZ ;  /* 0x00000006090672a5 */ /* 0x000fe2000f8e003f */
[----:B------:R-:W-:Y:S01]  /*f310*/  ULDC UR11, c[0x0][0x404] ;  /* 0x00010100000b7ab9 */ /* 0x000fe20000000800 */
[----:B------:R-:W-:Y:S01]  /*f320*/  ULDC UR12, c[0x0][0x288] ;  /* 0x0000a200000c7ab9 */ /* 0x000fe20000000800 */
[----:B------:R-:W-:Y:S01]  /*f330*/  @UP1 ULDC UR14, c[0x0][0xdc0] ;  /* 0x00037000000e1ab9 */ /* 0x000fe20000000800 */
[----:B------:R-:W-:Y:S01]  /*f340*/  UMOV UR47, UR9 ;  /* 0x00000009002f7c82 */ /* 0x000fe20008000000 */
[----:B------:R-:W-:-:S02]  /*f350*/  USEL UR11, UR11, 0x1, UP0 ;  /* 0x000000010b0b7887 */ /* 0x000fc40008000000 */
[----:B------:R-:W-:Y:S02]  /*f360*/  UIADD3 UR8, UR45, 0x80, -UR12 ;  /* 0x000000802d087890 */ /* 0x000fe4000fffe80c */
[----:B------:R-:W-:Y:S01]  /*f370*/  @UP1 USHF.R.U32.HI UR47, URZ, UR14, UR7 ;  /* 0x0000000e3f2f1299 */ /* 0x000fe20008011607 */
[----:B------:R-:W-:Y:S02]  /*f380*/  ULDC UR13, c[0x0][0x2e0] ;  /* 0x0000b800000d7ab9 */ /* 0x000fe40000000800 */
[----:B------:R-:W-:Y:S02]  /*f390*/  UIMAD UR6, UR11, UR13, UR8 ;  /* 0x0000000d0b0672a4 */ /* 0x000fe4000f8e0208 */
[----:B------:R-:W-:Y:S02]  /*f3a0*/  UIADD3 UR46, -UR47, URZ, URZ ;  /* 0x0000003f2f2e7290 */ /* 0x000fe4000fffe13f */
[----:B------:R-:W-:Y:S02]  /*f3b0*/  UIADD3 UR4, UR6, UR4, URZ ;  /* 0x0000000406047290 */ /* 0x000fe4000fffe03f */
[----:B------:R-:W-:Y:S01]  /*f3c0*/  UIMAD UR46, UR10, UR46, UR9 ;  /* 0x0000002e0a2e72a4 */ /* 0x000fe2000f8e0209 */
[----:B------:R-:W-:Y:S11]  /*f3d0*/  @!P1 BRA `(.L_x_984) ;  /* 0x0000000000449947 */ /* 0x000ff60003800000 */
        /* <DEDUP_REMOVED lines=10> */
.L_x_985:
[----:B------:R-:W-:-:S11]  /*f480*/  UISETP.NE.AND UP0, UPT, UR5, 0x1, UPT ;  /* 0x000000010500788c */ /* 0x000fd6000bf05270 */
[----:B------:R-:W-:Y:S02]  /*f490*/  @UP0 ULDC.64 UR14, c[0x0][0x9e8] ;  /* 0x00027a00000e0ab9 */ /* 0x000fe40000000a00 */
[----:B------:R-:W-:-:S04]  /*f4a0*/  UIMAD.WIDE.U32 UR6, UR8, UR14, URZ ;  /* 0x0000000e080672a5 */ /* 0x000fc8000f8e003f */
[----:B------:R-:W-:-:S12]  /*f4b0*/  @UP0 USHF.R.U32.HI UR8, URZ, UR15, UR7 ;  /* 0x0000000f3f080299 */ /* 0x000fd80008011607 */
.L_x_986:
[----:B------:R-:W-:-:S04]  /*f4c0*/  UIMAD UR8, UR8, UR5, UR5 ;  /* 0x00000005080872a4 */ /* 0x000fc8000f8e0205 */
[----:B------:R-:W-:-:S04]  /*f4d0*/  UISETP.LT.AND UP0, UPT, UR4, UR8, UPT ;  /* 0x000000080400728c */ /* 0x000fc8000bf01270 */
[----:B------:R-:W-:-:S12]  /*f4e0*/  USEL UR4, UR4, UR8, UP0 ;  /* 0x0000000804047287 */ /* 0x000fd80008000000 */
.L_x_984:
[----:B------:R-:W-:Y:S02]  /*f4f0*/  UIMAD UR7, UR11, UR13, 0x3f ;  /* 0x0000003f0b0774a4 */ /* 0x000fe4000f8e020d */
[----:B------:R-:W-:Y:S02]  /*f500*/  UIADD3 UR4, UR4, 0x3f, URZ ;  /* 0x0000003f04047890 */ /* 0x000fe4000fffe03f */
[----:B------:R-:W-:Y:S02]  /*f510*/  USHF.R.S32.HI UR8, URZ, 0x1f, UR7 ;  /* 0x0000001f3f087899 */ /* 0x000fe40008011407 */
[----:B------:R-:W-:Y:S02]  /*f520*/  USHF.R.S32.HI UR6, URZ, 0x1f, UR4 ;  /* 0x0000001f3f067899 */ /* 0x000fe40008011404 */
[----:B------:R-:W-:Y:S02]  /*f530*/  ULEA.HI UR8, UR8, UR7, URZ, 0x6 ;  /* 0x0000000708087291 */ /* 0x000fe4000f8f303f */
[----:B------:R-:W-:-:S02]  /*f540*/  ULEA.HI UR6, UR6, UR4, URZ, 0x6 ;  /* 0x0000000406067291 */ /* 0x000fc4000f8f303f */
[----:B------:R-:W-:Y:S02]  /*f550*/  UIADD3 UR4, UR45, -UR12, URZ ;  /* 0x8000000c2d047290 */ /* 0x000fe4000fffe03f */
[----:B------:R-:W-:Y:S02]  /*f560*/  USHF.R.S32.HI UR48, URZ, 0x6, UR8 ;  /* 0x000000063f307899 */ /* 0x000fe40008011408 */
[----:B------:R-:W-:Y:S02]  /*f570*/  USHF.R.S32.HI UR6, URZ, 0x6, UR6 ;  /* 0x000000063f067899 */ /* 0x000fe40008011406 */
[----:B------:R-:W-:Y:S02]  /*f580*/  UIMAD UR4, UR11, UR13, UR4 ;  /* 0x0000000d0b0472a4 */ /* 0x000fe4000f8e0204 */
[----:B------:R-:W-:Y:S01]  /*f590*/  UISETP.LT.AND UP0, UPT, UR48, UR6, UPT ;  /* 0x000000063000728c */ /* 0x000fe2000bf01270 */
[----:B------:R-:W-:Y:S02]  /*f5a0*/  ULDC UR8, c[0x0][0x9dc] ;  /* 0x0002770000087ab9 */ /* 0x000fe40000000800 */
[----:B------:R-:W-:-:S02]  /*f5b0*/  UIADD3 UR8, UR4, -UR8, URZ ;  /* 0x8000000804087290 */ /* 0x000fc4000fffe03f */
[----:B------:R-:W-:Y:S01]  /*f5c0*/  USEL UR48, UR48, UR6, UP0 ;  /* 0x0000000630307287 */ /* 0x000fe20008000000 */
[----:B------:R-:W-:Y:S11]  /*f5d0*/  @!P1 BRA `(.L_x_987) ;  /* 0x0000000000449947 */ /* 0x000ff60003800000 */
        /* <DEDUP_REMOVED lines=10> */
.L_x_988:
[----:B------:R-:W-:-:S11]  /*f680*/  UISETP.NE.AND UP0, UPT, UR5, 0x1, UPT ;  /* 0x000000010500788c */ /* 0x000fd6000bf05270 */
[----:B------:R-:W-:Y:S02]  /*f690*/  @UP0 ULDC.64 UR10, c[0x0][0x9e8] ;  /* 0x00027a00000a0ab9 */ /* 0x000fe40000000a00 */
[----:B------:R-:W-:-:S04]  /*f6a0*/  UIMAD.WIDE.U32 UR6, UR4, UR10, URZ ;  /* 0x0000000a040672a5 */ /* 0x000fc8000f8e003f */
[----:B------:R-:W-:-:S12]  /*f6b0*/  @UP0 USHF.R.U32.HI UR4, URZ, UR11, UR7 ;  /* 0x0000000b3f040299 */ /* 0x000fd80008011607 */
.L_x_989:
[----:B------:R-:W-:-:S04]  /*f6c0*/  UIMAD UR4, UR4, UR5, URZ ;  /* 0x00000005040472a4 */ /* 0x000fc8000f8e023f */
[----:B------:R-:W-:-:S04]  /*f6d0*/  UISETP.LT.AND UP0, UPT, UR8, UR4, UPT ;  /* 0x000000040800728c */ /* 0x000fc8000bf01270 */
[----:B------:R-:W-:-:S12]  /*f6e0*/  USEL UR8, UR8, UR4, !UP0 ;  /* 0x0000000408087287 */ /* 0x000fd8000c000000 */
.L_x_987:
[----:B------:R-:W-:Y:S01]  /*f6f0*/  USHF.R.S32.HI UR4, URZ, 0x1f, UR8 ;  /* 0x0000001f3f047899 */ /* 0x000fe20008011408 */
[----:B------:R-:W-:Y:S03]  /*f700*/  BSSY B6, `(.L_x_990) ;  /* 0x00002c3000067945 */ /* 0x000fe60003800000 */
[----:B------:R-:W-:-:S04]  /*f710*/  ULEA.HI UR4, UR4, UR8, URZ, 0x6 ;  /* 0x0000000804047291 */ /* 0x000fc8000f8f303f */
[----:B------:R-:W-:-:S04]  /*f720*/  USHF.R.S32.HI UR4, URZ, 0x6, UR4 ;  /* 0x000000063f047899 */ /* 0x000fc80008011404 */
[----:B------:R-:W-:-:S04]  /*f730*/  UISETP.LT.AND UP0, UPT, URZ, UR4, UPT ;  /* 0x000000043f00728c */ /* 0x000fc8000bf01270 */
[----:B------:R-:W-:-:S04]  /*f740*/  USEL UR41, URZ, UR4, !UP0 ;  /* 0x000000043f297287 */ /* 0x000fc8000c000000 */
[----:B------:R-:W-:-:S06]  /*f750*/  UISETP.GT.AND UP0, UPT, UR48, UR41, UPT ;  /* 0x000000293000728c */ /* 0x000fcc000bf04270 */
[----:B------:R-:W-:-:S13]  /*f760*/  PLOP3.LUT P0, PT, PT, PT, UP0, 0x80, 0x0 ;  /* 0x000000000000781c */ /* 0x000fda0003f0f008 */
[----:B------:R-:W-:Y:S05]  /*f770*/  @P0 BRA `(.L_x_991) ;  /* 0x00000000004c0947 */ /* 0x000fea0003800000 */
[----:B------:R-:W1:Y:S01]  /*f780*/  S2R R0, SR_TID.X ;  /* 0x0000000000007919 */ /* 0x000e620000002100 */
[----:B------:R-:W-:Y:S01]  /*f790*/  IMAD.MOV.U32 R13, RZ, RZ, R19 ;  /* 0x000000ffff0d7224 */ /* 0x000fe200078e0013 */
[----:B-1----:R-:W-:-:S04]  /*f7a0*/  LOP3.LUT R0, R0, 0x1f, RZ, 0xc0, !PT ;  /* 0x0000001f00007812 */ /* 0x002fc800078ec0ff */
[----:B------:R-:W-:-:S13]  /*f7b0*/  ISETP.NE.AND P0, PT, R0, RZ, PT ;  /* 0x000000ff0000720c */ /* 0x000fda0003f05270 */
[----:B------:R-:W-:Y:S05]  /*f7c0*/  @P0 BRA `(.L_x_992) ;  /* 0x0000002800d80947 */ /* 0x000fea0003800000 */
[----:B------:R-:W1:Y:S01]  /*f7d0*/  S2R R5, SR_LANEID ;  /* 0x0000000000057919 */ /* 0x000e620000000000 */
[----:B------:R-:W-:Y:S01]  /*f7e0*/  VOTEU.ANY UR4, UPT, PT ;  /* 0x0000000000047886 */ /* 0x000fe200038e0100 */
[----:B------:R-:W2:Y:S01]  /*f7f0*/  LDC.64 R2, c[0x0][0xdf0] ;  /* 0x00037c00ff027b82 */ /* 0x000ea20000000a00 */
[----:B------:R-:W1:Y:S01]  /*f800*/  FLO.U32 R0, UR4 ;  /* 0x0000000400007d00 */ /* 0x000e6200080e0000 */
[----:B------:R-:W-:Y:S01]  /*f810*/  ULDC.64 UR6, c[0x0][0x208] ;  /* 0x0000820000067ab9 */ /* 0x000fe20000000a00 */
[----:B-1----:R-:W-:-:S06]  /*f820*/  ISETP.EQ.U32.AND P0, PT, R0, R5, PT ;  /* 0x000000050000720c */ /* 0x002fcc0003f02070 */
[----:B------:R-:W2:Y:S07]  /*f830*/  POPC R5, UR4 ;  /* 0x0000000400057d09 */ /* 0x000eae0008000000 */
[----:B--2---:R-:W2:Y:S01]  /*f840*/  @P0 ATOMG.E.ADD.STRONG.GPU PT, R3, desc[UR6][R2.64], R5 ;  /* 0x00000005020309a8 */ /* 0x004ea200081ee1c6 */
[----:B------:R-:W1:Y:S02]  /*f850*/  S2R R4, SR_LTMASK ;  /* 0x0000000000047919 */ /* 0x000e640000003900 */
[----:B-1----:R-:W-:-:S04]  /*f860*/  LOP3.LUT R4, R4, UR4, RZ, 0xc0, !PT ;  /* 0x0000000404047c12 */ /* 0x002fc8000f8ec0ff */
[----:B------:R-:W1:Y:S01]  /*f870*/  POPC R13, R4 ;  /* 0x00000004000d7309 */ /* 0x000e620000000000 */
[----:B--2---:R-:W1:Y:S02]  /*f880*/  SHFL.IDX PT, R0, R3, R0, 0x1f ;  /* 0x00001f0003007589 */ /* 0x004e6400000e0000 */
[----:B-1----:R-:W-:Y:S01]  /*f890*/  IADD3 R13, R0, UR50, R13 ;  /* 0x00000032000d7c10 */ /* 0x002fe2000fffe00d */
[----:B------:R-:W-:Y:S06]  /*f8a0*/  BRA `(.L_x_992) ;  /* 0x0000002800a07947 */ /* 0x000fec0003800000 */
.L_x_991:
[----:B------:R-:W1:Y:S01]  /*f8b0*/  S2UR UR4, SR_CgaCtaId ;  /* 0x00000000000479c3 */ /* 0x000e620000008800 */
[----:B------:R-:W-:Y:S02]  /*f8c0*/  UMOV UR40, 0x400 ;  /* 0x0000040000287882 */ /* 0x000fe40000000000 */
[----:B-1----:R-:W-:-:S04]  /*f8d0*/  ULEA UR40, UR4, UR40, 0x18 ;  /* 0x0000002804287291 */ /* 0x002fc8000f8ec03f */
[----:B------:R-:W-:-:S04]  /*f8e0*/  UIADD3 UR4, UR40, 0x20400, URZ ;  /* 0x0002040028047890 */ /* 0x000fc8000fffe03f */
[----:B------:R-:W-:-:S06]  /*f8f0*/  ULOP3.LUT UP0, URZ, UR4, 0x3ff, URZ, 0xc0, !UPT ;  /* 0x000003ff043f7892 */ /* 0x000fcc000f80c03f */
[----:B------:R-:W-:-:S13]  /*f900*/  PLOP3.LUT P0, PT, PT, PT, UP0, 0x80, 0x0 ;  /* 0x000000000000781c */ /* 0x000fda0003f0f008 */
[----:B------:R-:W-:Y:S05]  /*f910*/  @!P0 BRA `(.L_x_993) ;  /* 0x0000000000408947 */ /* 0x000fea0003800000 */
[----:B------:R-:W-:Y:S01]  /*f920*/  MOV R2, 0x0 ;  /* 0x0000000000027802 */ /* 0x000fe20000000f00 */
[----:B------:R-:W-:Y:S01]  /*f930*/  ULDC.64 UR6, c[0x4][0xa8] ;  /* 0x01002a0000067ab9 */ /* 0x000fe20000000a00 */
[----:B------:R-:W-:Y:S01]  /*f940*/  ULDC.64 UR8, c[0x4][0xb0] ;  /* 0x01002c0000087ab9 */ /* 0x000fe20000000a00 */
[----:B------:R-:W-:Y:S01]  /*f950*/  ULDC.64 UR4, c[0x4][0x30] ;  /* 0x01000c0000047ab9 */ /* 0x000fe20000000a00 */
[----:B------:R-:W-:Y:S01]  /*f960*/  MOV R4, UR6 ;  /* 0x0000000600047c02 */ /* 0x000fe20008000f00 */
[----:B------:R-:W-:Y:S01]  /*f970*/  IMAD.U32 R5, RZ, RZ, UR7 ;  /* 0x00000007ff057e24 */ /* 0x000fe2000f8e00ff */
[----:B------:R-:W1:Y:S01]  /*f980*/  LDC.64 R2, c[0x4][R2] ;  /* 0x0100000002027b82 */ /* 0x000e620000000a00 */
[----:B------:R-:W-:Y:S01]  /*f990*/  IMAD.U32 R6, RZ, RZ, UR8 ;  /* 0x00000008ff067e24 */ /* 0x000fe2000f8e00ff */
[----:B------:R-:W-:Y:S01]  /*f9a0*/  MOV R7, UR9 ;  /* 0x0000000900077c02 */ /* 0x000fe20008000f00 */
[----:B------:R-:W-:Y:S01]  /*f9b0*/  IMAD.U32 R10, RZ, RZ, UR4 ;  /* 0x00000004ff0a7e24 */ /* 0x000fe2000f8e00ff */
[----:B------:R-:W-:Y:S01]  /*f9c0*/  MOV R8, 0x70 ;  /* 0x0000007000087802 */ /* 0x000fe20000000f00 */
[----:B------:R-:W-:-:S02]  /*f9d0*/  IMAD.U32 R11, RZ, RZ, UR5 ;  /* 0x00000005ff0b7e24 */ /* 0x000fc4000f8e00ff */
[----:B------:R-:W-:Y:S02]  /*f9e0*/  IMAD.MOV.U32 R12, RZ, RZ, 0x1 ;  /* 0x00000001ff0c7424 */ /* 0x000fe400078e00ff */
[----:B------:R-:W-:-:S07]  /*f9f0*/  IMAD.MOV.U32 R13, RZ, RZ, RZ ;  /* 0x000000ffff0d7224 */ /* 0x000fce00078e00ff */
[----:B------:R-:W-:-:S07]  /*fa00*/  LEPC R20, `(.L_x_993) ;  /* 0x000000001014794e */ /* 0x000fce0000000000 */
[----:B-1----:R-:W-:Y:S05]  /*fa10*/  CALL.ABS.NOINC R2 ;  /* 0x0000000002007343 */ /* 0x002fea0003c00000 */
.L_x_993:
        /* <DEDUP_REMOVED lines=13> */
[----:B------:R-:W-:Y:S01]  /*faf0*/  MOV R8, 0x70 ;  /* 0x0000007000087802 */ /* 0x000fe20000000f00 */
[----:B------:R-:W-:-:S02]  /*fb00*/  IMAD.U32 R10, RZ, RZ, UR4 ;  /* 0x00000004ff0a7e24 */ /* 0x000fc4000f8e00ff */
[----:B------:R-:W-:Y:S02]  /*fb10*/  IMAD.U32 R11, RZ, RZ, UR5 ;  /* 0x00000005ff0b7e24 */ /* 0x000fe4000f8e00ff */
[----:B------:R-:W-:Y:S02]  /*fb20*/  IMAD.MOV.U32 R12, RZ, RZ, 0x1 ;  /* 0x00000001ff0c7424 */ /* 0x000fe400078e00ff */
[----:B-1----:R-:W-:-:S07]  /*fb30*/  IMAD.MOV.U32 R13, RZ, RZ, RZ ;  /* 0x000000ffff0d7224 */ /* 0x002fce00078e00ff */
[----:B------:R-:W-:-:S07]  /*fb40*/  LEPC R20, `(.L_x_995) ;  /* 0x000000001014794e */ /* 0x000fce0000000000 */
[----:B--2---:R-:W-:Y:S05]  /*fb50*/  CALL.ABS.NOINC R2 ;  /* 0x0000000002007343 */ /* 0x004fea0003c00000 */
.L_x_995:
[----:B------:R1:W2:Y:S01]  /*fb60*/  LDC.64 R2, c[0x4][R18] ;  /* 0x0100000012027b82 */ /* 0x0002a20000000a00 */
[----:B------:R-:W-:Y:S01]  /*fb70*/  ULDC.64 UR6, c[0x4][0xa8] ;  /* 0x01002a0000067ab9 */ /* 0x000fe20000000a00 */
[----:B------:R-:W-:Y:S01]  /*fb80*/  ULDC.64 UR8, c[0x4][0xb0] ;  /* 0x01002c0000087ab9 */ /* 0x000fe20000000a00 */
[----:B------:R-:W-:Y:S01]  /*fb90*/  ULDC.64 UR4, c[0x4][0x40] ;  /* 0x0100100000047ab9 */ /* 0x000fe20000000a00 */
[----:B------:R-:W-:Y:S01]  /*fba0*/  MOV R4, UR6 ;  /* 0x0000000600047c02 */ /* 0x000fe20008000f00 */
[----:B------:R-:W-:Y:S01]  /*fbb0*/  IMAD.U32 R5, RZ, RZ, UR7 ;  /* 0x00000007ff057e24 */ /* 0x000fe2000f8e00ff */
[----:B------:R-:W-:Y:S01]  /*fbc0*/  MOV R7, UR9 ;  /* 0x0000000900077c02 */ /* 0x000fe20008000f00 */
[----:B------:R-:W-:Y:S01]  /*fbd0*/  IMAD.U32 R6, RZ, RZ, UR8 ;  /* 0x00000008ff067e24 */ /* 0x000fe2000f8e00ff */
[----:B------:R-:W-:Y:S01]  /*fbe0*/  MOV R8, 0x70 ;  /* 0x0000007000087802 */ /* 0x000fe20000000f00 */
[----:B------:R-:W-:Y:S02]  /*fbf0*/  IMAD.U32 R10, RZ, RZ, UR4 ;  /* 0x00000004ff0a7e24 */ /* 0x000fe4000f8e00ff */
[----:B------:R-:W-:-:S02]  /*fc00*/  IMAD.U32 R11, RZ, RZ, UR5 ;  /* 0x00000005ff0b7e24 */ /* 0x000fc4000f8e00ff */
[----:B------:R-:W-:Y:S02]  /*fc10*/  IMAD.MOV.U32 R12, RZ, RZ, 0x1 ;  /* 0x00000001ff0c7424 */ /* 0x000fe400078e00ff */
[----:B-1----:R-:W-:-:S07]  /*fc20*/  IMAD.MOV.U32 R13, RZ, RZ, RZ ;  /* 0x000000ffff0d7224 */ /* 0x002fce00078e00ff */
[----:B------:R-:W-:-:S07]  /*fc30*/  LEPC R20, `(.L_x_994) ;  /* 0x000000001014794e */ /* 0x000fce0000000000 */
[----:B--2---:R-:W-:Y:S05]  /*fc40*/  CALL.ABS.NOINC R2 ;  /* 0x0000000002007343 */ /* 0x004fea0003c00000 */
.L_x_994:
[----:B------:R-:W-:Y:S01]  /*fc50*/  ULDC.64 UR4, c[0x0][0x9f8] ;  /* 0x00027e0000047ab9 */ /* 0x000fe20000000a00 */
[----:B------:R-:W-:Y:S01]  /*fc60*/  MOV R5, UR47 ;  /* 0x0000002f00057c02 */ /* 0x000fe20008000f00 */
[----:B------:R-:W-:Y:S01]  /*fc70*/  IMAD.U32 R0, RZ, RZ, UR47 ;  /* 0x0000002fff007e24 */ /* 0x000fe2000f8e00ff */
[----:B------:R-:W-:Y:S01]  /*fc80*/  ISETP.NE.U32.AND P0, PT, RZ, UR4, PT ;  /* 0x00000004ff007c0c */ /* 0x000fe2000bf05070 */
[----:B------:R-:W-:Y:S01]  /*fc90*/  ULDC.64 UR6, c[0x0][0x208] ;  /* 0x0000820000067ab9 */ /* 0x000fe20000000a00 */
[----:B------:R-:W1:Y:S01]  /*fca0*/  LDC R4, c[0x0][0x428] ;  /* 0x00010a00ff047b82 */ /* 0x000e620000000800 */
[----:B------:R-:W2:Y:S01]  /*fcb0*/  S2R R18, SR_TID.X ;  /* 0x0000000000127919 */ /* 0x000ea20000002100 */
[----:B------:R-:W-:-:S13]  /*fcc0*/  ISETP.NE.AND.EX P0, PT, RZ, UR5, PT, P0 ;  /* 0x00000005ff007c0c */ /* 0x000fda000bf05300 */
[----:B------:R-:W3:Y:S02]  /*fcd0*/  @P0 LDC.64 R2, c[0x0][0x9f8] ;  /* 0x00027e00ff020b82 */ /* 0x000ee40000000a00 */
[----:B---3--:R-:W-:-:S05]  /*fce0*/  @P0 IMAD.WIDE R2, R5, 0x4, R2 ;  /* 0x0000000405020825 */ /* 0x008fca00078e0202 */
[----:B------:R3:W4:Y:S01]  /*fcf0*/  @P0 LDG.E R0, desc[UR6][R2.64] ;  /* 0x0000000602000981 */ /* 0x000722000c1e1900 */
[----:B-1----:R-:W-:Y:S01]  /*fd00*/  ISETP.NE.AND P0, PT, R4, 0x1, PT ;  /* 0x000000010400780c */ /* 0x002fe20003f05270 */
[----:B------:R-:W-:Y:S01]  /*fd10*/  IMAD.U32 R4, RZ, RZ, UR46 ;  /* 0x0000002eff047e24 */ /* 0x000fe2000f8e00ff */
[----:B--2---:R-:W-:Y:S01]  /*fd20*/  LOP3.LUT R18, R18, 0x1f, RZ, 0xc0, !PT ;  /* 0x0000001f12127812 */ /* 0x004fe200078ec0ff */
[----:B------:R-:W-:Y:S01]  /*fd30*/  UMOV UR44, URZ ;  /* 0x0000003f002c7c82 */ /* 0x000fe20008000000 */
[----:B------:R-:W-:Y:S01]  /*fd40*/  UMOV UR8, 0x40 ;  /* 0x0000004000087882 */ /* 0x000fe20000000000 */
[----:B------:R-:W-:Y:S01]  /*fd50*/  UMOV UR9, UR45 ;  /* 0x0000002d00097c82 */ /* 0x000fe20008000000 */
[----:B------:R-:W-:Y:S01]  /*fd60*/  ISETP.NE.AND P1, PT, R18, RZ, PT ;  /* 0x000000ff1200720c */ /* 0x000fe20003f25270 */
[----:B------:R-:W-:Y:S01]  /*fd70*/  UMOV UR10, UR46 ;  /* 0x0000002e000a7c82 */ /* 0x000fe20008000000 */
[----:B------:R-:W-:Y:S01]  /*fd80*/  UMOV UR11, UR47 ;  /* 0x0000002f000b7c82 */ /* 0x000fe20008000000 */
[----:B---3--:R-:W1:Y:S01]  /*fd90*/  LDC.64 R2, c[0x0][0x3f8] ;  /* 0x0000fe00ff027b82 */ /* 0x008e620000000a00 */
[----:B------:R-:W-:Y:S01]  /*fda0*/  UMOV UR12, 0x80 ;  /* 0x00000080000c7882 */ /* 0x000fe20000000000 */
[----:B------:R-:W-:Y:S01]  /*fdb0*/  UMOV UR13, UR45 ;  /* 0x0000002d000d7c82 */ /* 0x000fe20008000000 */
[----:B------:R-:W-:Y:S01]  /*fdc0*/  UMOV UR14, UR46 ;  /* 0x0000002e000e7c82 */ /* 0x000fe20008000000 */
[----:B------:R-:W-:Y:S01]  /*fdd0*/  UMOV UR15, UR47 ;  /* 0x0000002f000f7c82 */ /* 0x000fe20008000000 */
[----:B------:R-:W-:Y:S01]  /*fde0*/  UMOV UR16, 0xc0 ;  /* 0x000000c000107882 */ /* 0x000fe20000000000 */
[----:B------:R-:W-:Y:S01]  /*fdf0*/  UMOV UR17, UR45 ;  /* 0x0000002d00117c82 */ /* 0x000fe20008000000 */
[----:B------:R-:W-:Y:S01]  /*fe00*/  UMOV UR18, UR46 ;  /* 0x0000002e00127c82 */ /* 0x000fe20008000000 */
[----:B------:R-:W2:Y:S01]  /*fe10*/  @P0 LDC R5, c[0x0][0x42c] ;  /* 0x00010b00ff050b82 */ /* 0x000ea20000000800 */
[----:B------:R-:W-:Y:S01]  /*fe20*/  UMOV UR19, UR47 ;  /* 0x0000002f00137c82 */ /* 0x000fe20008000000 */
[----:B------:R-:W-:Y:S01]  /*fe30*/  VOTEU.ALL UP1, P1 ;  /* 0x00000000003f7886 */ /* 0x000fe20000820000 */
[----:B------:R-:W-:-:S04]  /*fe40*/  UMOV UR6, 0xffffffff ;  /* 0xffffffff00067882 */ /* 0x000fc80000000000 */
[----:B------:R-:W-:Y:S01]  /*fe50*/  @!UP1 UIADD3 UR4, UP0, UR42, 0x270, URZ ;  /* 0x000002702a049890 */ /* 0x000fe2000ff1e03f */
[----:B------:R-:W3:Y:S03]  /*fe60*/  @P0 LDC R6, c[0x0][0x430] ;  /* 0x00010c00ff060b82 */ /* 0x000ee60000000800 */
[----:B------:R-:W-:-:S09]  /*fe70*/  @!UP1 UIADD3.X UR5, URZ, UR43, URZ, UP0, !UPT ;  /* 0x0000002b3f059290 */ /* 0x000fd200087fe43f */
[----:B------:R1:W-:Y:S01]  /*fe80*/  @!UP1 UTMAPF.L2.4D [UR44], [UR4] ;  /* 0x0000002c040095b8 */ /* 0x0003e20008018000 */
[----:B--2---:R-:W-:Y:S01]  /*fe90*/  @P0 IMAD.HI.U32 R5, R5, UR46, RZ ;  /* 0x0000002e05050c27 */ /* 0x004fe2000f8e00ff */
[----:B------:R2:W-:Y:S04]  /*fea0*/  @!UP1 UTMAPF.L2.4D [UR8], [UR4] ;  /* 0x00000008040095b8 */ /* 0x0005e80008018000 */
[----:B---3--:R-:W-:Y:S02]  /*feb0*/  @P0 SHF.R.U32.HI R4, RZ, R6, R5 ;  /* 0x00000006ff040219 */ /* 0x008fe40000011605 */
[----:B-1----:R-:W-:Y:S02]  /*fec0*/  ISETP.NE.U32.AND P0, PT, R2, RZ, PT ;  /* 0x000000ff0200720c */ /* 0x002fe40003f05070 */
[----:B------:R-:W-:Y:S01]  /*fed0*/  MOV R5, UR48 ;  /* 0x0000003000057c02 */ /* 0x000fe20008000f00 */
[----:B------:R2:W-:Y:S01]  /*fee0*/  @!UP1 UTMAPF.L2.4D [UR12], [UR4] ;  /* 0x0000000c040095b8 */ /* 0x0005e20008018000 */
[----:B------:R-:W-:-:S03]  /*fef0*/  ISETP.NE.AND.EX P0, PT, R3, RZ, PT, P0 ;  /* 0x000000ff0300720c */ /* 0x000fc60003f05300 */
[----:B------:R-:W-:Y:S01]  /*ff00*/  VIADD R5, R5, 0xffffffff ;  /* 0xffffffff05057836 */ /* 0x000fe20000000000 */
[----:B------:R2:W-:Y:S01]  /*ff10*/  @!UP1 UTMAPF.L2.4D [UR16], [UR4] ;  /* 0x00000010040095b8 */ /* 0x0005e20008018000 */
[----:B----4-:R-:W-:Y:S01]  /*ff20*/  SEL R6, R0, RZ, !P0 ;  /* 0x000000ff00067207 */ /* 0x010fe20004000000 */
[----:B--2---:R-:W-:Y:S07]  /*ff30*/  BRA.DIV UR6, `(.L_x_996) ;  /* 0x0000002a06f07947 */ /* 0x004fee000b800000 */
.L_x_1047:
[----:B------:R-:W-:Y:S01]  /*ff40*/  UMOV UR4, 0xffffffff ;  /* 0xffffffff00047882 */ /* 0x000fe20000000000 */
[----:B------:R-:W-:Y:S02]  /*ff50*/  SHF.R.S32.HI R18, RZ, 0x1f, R0 ;  /* 0x0000001fff127819 */ /* 0x000fe40000011400 */
[----:B------:R-:W-:Y:S05]  /*ff60*/  BRA.DIV UR4, `(.L_x_997) ;  /* 0x0000002e04107947 */ /* 0x000fea000b800000 */
[----:B------:R-:W-:-:S13]  /*ff70*/  ELECT P6, URZ, PT ;  /* 0x00000000003f782f */ /* 0x000fda00038c0000 */
.L_x_1050:
[----:B------:R-:W-:Y:S05]  /*ff80*/  @!P6 BRA `(.L_x_998) ;  /* 0x00000004000ce947 */ /* 0x000fea0003800000 */
[----:B------:R-:W-:Y:S01]  /*ff90*/  IMAD.MOV.U32 R6, RZ, RZ, R0 ;  /* 0x000000ffff067224 */ /* 0x000fe200078e0000 */
[----:B------:R-:W-:Y:S06]  /*ffa0*/  @!P0 BRA `(.L_x_999) ;  /* 0x00000000004c8947 */ /* 0x000fec0003800000 */
[----:B------:R-:W1:Y:S01]  /*ffb0*/  LDC R11, c[0x0][0x41c] ;  /* 0x00010700ff0b7b82 */ /* 0x000e620000000800 */
[----:B------:R-:W-:Y:S01]  /*ffc0*/  MOV R10, R5 ;  /* 0x00000005000a7202 */ /* 0x000fe20000000f00 */
[----:B------:R-:W-:Y:S01]  /*ffd0*/  ULDC.64 UR4, c[0x0][0x408] ;  /* 0x0001020000047ab9 */ /* 0x000fe20000000a00 */
[----:B------:R-:W-:Y:S01]  /*ffe0*/  ULDC.64 UR6, c[0x0][0x208] ;  /* 0x0000820000067ab9 */ /* 0x000fe20000000a00 */
[----:B------:R-:W-:-:S04]  /*fff0*/  IMAD R9, R18, UR4, RZ ;  /* 0x0000000412097c24 */ /* 0x000fc8000f8e02ff */
[----:B------:R-:W-:Y:S01]  /*10000*/  IMAD R9, R0, UR5, R9 ;  /* 0x0000000500097c24 */ /* 0x000fe2000f8e0209 */
[----:B-1----:R-:W-:-:S13]  /*10010*/  ISETP.NE.AND P2, PT, R11, 0x1, PT ;  /* 0x000000010b00780c */ /* 0x002fda0003f45270 */
[----:B------:R-:W1:Y:S02]  /*10020*/  @P2 LDC.64 R6, c[0x0][0x420] ;  /* 0x00010800ff062b82 */ /* 0x000e640000000a00 */
[----:B-1----:R-:W-:-:S05]  /*10030*/  @P2 IMAD.HI.U32 R6, R5, R6, RZ ;  /* 0x0000000605062227 */ /* 0x002fca00078e00ff */
[----:B------:R-:W-:-:S04]  /*10040*/  @P2 SHF.R.U32.HI R10, RZ, R7, R6 ;  /* 0x00000007ff0a2219 */ /* 0x000fc80000011606 */
[--C-:B------:R-:W-:Y:S01]  /*10050*/  SHF.R.S32.HI R7, RZ, 0x1f, R10.reuse ;  /* 0x0000001fff077819 */ /* 0x100fe2000001140a */
[----:B------:R-:W-:-:S04]  /*10060*/  IMAD.MOV.U32 R6, RZ, RZ, R10 ;  /* 0x000000ffff067224 */ /* 0x000fc800078e000a */
[----:B------:R-:W-:-:S04]  /*10070*/  IMAD.WIDE.U32 R6, R0, UR4, R6 ;  /* 0x0000000400067c25 */ /* 0x000fc8000f8e0006 */
[----:B------:R-:W-:Y:S01]  /*10080*/  IMAD.IADD R7, R7, 0x1, R9 ;  /* 0x0000000107077824 */ /* 0x000fe200078e0209 */
[----:B------:R-:W-:-:S04]  /*10090*/  LEA R8, P2, R6, R2, 0x2 ;  /* 0x0000000206087211 */ /* 0x000fc800078410ff */
[----:B------:R-:W-:-:S05]  /*100a0*/  LEA.HI.X R9, R6, R3, R7, 0x2, P2 ;  /* 0x0000000306097211 */ /* 0x000fca00010f1407 */
[----:B------:R1:W5:Y:S01]  /*100b0*/  LDG.E R6, desc[UR6][R8.64] ;  /* 0x0000000608067981 */ /* 0x000362000c1e1900 */
[----:B------:R-:W-:-:S05]  /*100c0*/  IADD3 R10, -R10, RZ, RZ ;  /* 0x000000ff0a0a7210 */ /* 0x000fca0007ffe1ff */
[----:B------:R-:W-:-:S07]  /*100d0*/  IMAD R5, R11, R10, R5 ;  /* 0x0000000a0b057224 */ /* 0x000fce00078e0205 */
.L_x_999:
[----:B------:R-:W2:Y:S01]  /*100e0*/  S2R R7, SR_TID.X ;  /* 0x0000000000077919 */ /* 0x000ea20000002100 */
[----:B-1----:R-:W-:Y:S02]  /*100f0*/  LEA R8, R16, UR40, 0x3 ;  /* 0x0000002810087c11 */ /* 0x002fe4000f8e18ff */
[----:B--2---:R-:W-:Y:S02]  /*10100*/  LOP3.LUT R9, R7, 0x7f, RZ, 0xc0, !PT ;  /* 0x0000007f07097812 */ /* 0x004fe400078ec0ff */
[----:B------:R-:W-:Y:S02]  /*10110*/  SHF.L.U32 R7, R17, 0x1f, RZ ;  /* 0x0000001f11077819 */ /* 0x000fe400000006ff */
[----:B------:R-:W-:Y:S02]  /*10120*/  ISETP.NE.AND P3, PT, R9, RZ, PT ;  /* 0x000000ff0900720c */ /* 0x000fe40003f65270 */
[----:B------:R-:W1:Y:S02]  /*10130*/  SYNCS.PHASECHK.TRANS64.TRYWAIT P2, [R8+URZ+0x30840], R7 ;  /* 0x03084007080075a7 */ /* 0x000e64000804017f */
[----:B-1----:R-:W-:Y:S09]  /*10140*/  @!P2 BRA `(.L_x_1000) ;  /* 0x0000002800b8a947 */ /* 0x002ff20003800000 */
.L_x_1051:
        /* <DEDUP_REMOVED lines=8> */
.L_x_1001:
        /* <DEDUP_REMOVED lines=10> */
[----:B------:R-:W-:-:S03]  /*10270*/  UMOV UR16, 0x40 ;  /* 0x0000004000107882 */ /* 0x000fc60000000000 */
[----:B------:R-:W-:Y:S02]  /*10280*/  ULEA UR14, UR14, UR40, 0xf ;  /* 0x000000280e0e7291 */ /* 0x000fe4000f8e783f */
[----:B------:R-:W-:Y:S02]  /*10290*/  UIADD3 UR9, UR9, 0x30830, URZ ;  /* 0x0003083009097890 */ /* 0x000fe4000fffe03f */
[----:B------:R-:W-:Y:S02]  /*102a0*/  USHF.L.U32 UR11, UR11, 0x6, URZ ;  /* 0x000000060b0b7899 */ /* 0x000fe4000800063f */
[----:B------:R-:W-:Y:S02]  /*102b0*/  UIADD3 UR8, UR14, 0x20400, URZ ;  /* 0x000204000e087890 */ /* 0x000fe4000fffe03f */
[----:B------:R-:W-:Y:S02]  /*102c0*/  UIADD3 UR15, UR14, 0x22400, URZ ;  /* 0x000224000e0f7890 */ /* 0x000fe4000fffe03f */
[----:B------:R-:W-:-:S02]  /*102d0*/  UIADD3 UR17, UR14, 0x24400, URZ ;  /* 0x000244000e117890 */ /* 0x000fc4000fffe03f */
[----:B------:R-:W-:-:S03]  /*102e0*/  UIADD3 UR18, UR14, 0x26400, URZ ;  /* 0x000264000e127890 */ /* 0x000fc6000fffe03f */
[----:B------:R2:W-:Y:S01]  /*102f0*/  UTMALDG.4D [UR8], [UR4], desc[UR6] ;  /* 0x00000608040075b4 */ /* 0x0005e20008019000 */
[----:B------:R-:W-:Y:S01]  /*10300*/  UMOV UR14, 0x80 ;  /* 0x00000080000e7882 */ /* 0x000fe20000000000 */
        /* <DEDUP_REMOVED lines=11> */
.L_x_998:
[----:B------:R-:W-:Y:S05]  /*103c0*/  WARPSYNC.ALL ;  /* 0x0000000000007948 */ /* 0x000fea0003800000 */
[----:B------:R-:W-:Y:S01]  /*103d0*/  BAR.SYNC.DEFER_BLOCKING 0x8, 0x120 ;  /* 0x0204800000007b1d */ /* 0x000fe20000010000 */
[----:B------:R-:W-:Y:S01]  /*103e0*/  ELECT P2, URZ, PT ;  /* 0x00000000003f782f */ /* 0x000fe20003840000 */
[----:B------:R-:W-:Y:S02]  /*103f0*/  UIADD3 UR49, UR49, 0x1, URZ ;  /* 0x0000000131317890 */ /* 0x000fe4000fffe03f */
[----:B------:R-:W-:Y:S02]  /*10400*/  UIADD3 UR4, UP0, UR42, 0x270, URZ ;  /* 0x000002702a047890 */ /* 0x000fe4000ff1e03f */
[----:B------:R-:W-:-:S02]  /*10410*/  ULEA.HI UR14, UR49, UR49, URZ, 0x1 ;  /* 0x00000031310e7291 */ /* 0x000fc4000f8f083f */
[----:B------:R-:W-:Y:S02]  /*10420*/  UIADD3 UR8, UR40, 0x10400, URZ ;  /* 0x0001040028087890 */ /* 0x000fe4000fffe03f */
[----:B------:R-:W-:Y:S02]  /*10430*/  ULOP3.LUT UR14, UR14, 0xfffffffe, URZ, 0xc0, !UPT ;  /* 0xfffffffe0e0e7892 */ /* 0x000fe4000f8ec03f */
[----:B------:R-:W-:Y:S02]  /*10440*/  UIADD3 UR9, UR40, 0x30800, URZ ;  /* 0x0003080028097890 */ /* 0x000fe4000fffe03f */
[----:B-1----:R-:W-:Y:S01]  /*10450*/  @P2 IMAD.MOV.U32 R7, RZ, RZ, 0x10000 ;  /* 0x00010000ff072424 */ /* 0x002fe200078e00ff */
[----:B------:R-:W-:Y:S02]  /*10460*/  UIADD3 UR14, UR49, -UR14, URZ ;  /* 0x8000000e310e7290 */ /* 0x000fe4000fffe03f */
[----:B------:R-:W-:Y:S02]  /*10470*/  UIADD3.X UR5, URZ, UR43, URZ, UP0, !UPT ;  /* 0x0000002b3f057290 */ /* 0x000fe400087fe43f */
[----:B------:R-:W-:-:S02]  /*10480*/  UIADD3 UR32, UR40, 0x14400, URZ ;  /* 0x0001440028207890 */ /* 0x000fc4000fffe03f */
[----:B------:R-:W-:Y:S02]  /*10490*/  UIADD3 UR24, UR40, 0x18400, URZ ;  /* 0x0001840028187890 */ /* 0x000fe4000fffe03f */
[----:B------:R-:W-:Y:S02]  /*104a0*/  UIADD3 UR16, UR40, 0x1c400, URZ ;  /* 0x0001c40028107890 */ /* 0x000fe4000fffe03f */
[----:B------:R1:W-:Y:S01]  /*104b0*/  @P2 SYNCS.ARRIVE.TRANS64 RZ, [UR40+0x30800], R7 ;  /* 0x03080007ffff29a7 */ /* 0x0003e20008000028 */
[----:B------:R-:W-:Y:S01]  /*104c0*/  UMOV UR11, UR45 ;  /* 0x0000002d000b7c82 */ /* 0x000fe20008000000 */
[----:B------:R-:W-:Y:S01]  /*104d0*/  UMOV UR12, UR46 ;  /* 0x0000002e000c7c82 */ /* 0x000fe20008000000 */
[----:B------:R-:W-:Y:S01]  /*104e0*/  UMOV UR13, UR47 ;  /* 0x0000002f000d7c82 */ /* 0x000fe20008000000 */
[----:B------:R-:W-:Y:S01]  /*104f0*/  UMOV UR6, 0x0 ;  /* 0x0000000000067882 */ /* 0x000fe20000000000 */
[----:B------:R-:W-:Y:S01]  /*10500*/  UMOV UR7, 0x12f00000 ;  /* 0x12f0000000077882 */ /* 0x000fe20000000000 */
[----:B------:R-:W-:Y:S01]  /*10510*/  UMOV UR10, URZ ;  /* 0x0000003f000a7c82 */ /* 0x000fe20008000000 */
[----:B------:R-:W-:Y:S01]  /*10520*/  UMOV UR35, UR45 ;  /* 0x0000002d00237c82 */ /* 0x000fe20008000000 */
[----:B-1----:R-:W-:Y:S01]  /*10530*/  MOV R7, UR14 ;  /* 0x0000000e00077c02 */ /* 0x002fe20008000f00 */
[----:B------:R-:W-:Y:S01]  /*10540*/  UMOV UR36, UR46 ;  /* 0x0000002e00247c82 */ /* 0x000fe20008000000 */
[----:B------:R-:W-:Y:S01]  /*10550*/  UMOV UR37, UR47 ;  /* 0x0000002f00257c82 */ /* 0x000fe20008000000 */
[----:B------:R-:W-:Y:S01]  /*10560*/  UMOV UR34, 0x40 ;  /* 0x0000004000227882 */ /* 0x000fe20000000000 */
[----:B------:R-:W-:Y:S01]  /*10570*/  UMOV UR33, UR9 ;  /* 0x0000000900217c82 */ /* 0x000fe20008000000 */
[----:B------:R-:W-:Y:S01]  /*10580*/  UMOV UR27, UR45 ;  /* 0x0000002d001b7c82 */ /* 0x000fe20008000000 */
[----:B------:R-:W-:Y:S01]  /*10590*/  UMOV UR28, UR46 ;  /* 0x0000002e001c7c82 */ /* 0x000fe20008000000 */
[----:B------:R-:W-:Y:S01]  /*105a0*/  UMOV UR29, UR47 ;  /* 0x0000002f001d7c82 */ /* 0x000fe20008000000 */
[----:B------:R1:W-:Y:S01]  /*105b0*/  UTMALDG.4D [UR8], [UR4], desc[UR6] ;  /* 0x00000608040075b4 */ /* 0x0003e20008019000 */
[----:B------:R-:W-:Y:S01]  /*105c0*/  UMOV UR26, 0x80 ;  /* 0x00000080001a7882 */ /* 0x000fe20000000000 */
[----:B------:R-:W-:Y:S01]  /*105d0*/  UMOV UR25, UR9 ;  /* 0x0000000900197c82 */ /* 0x000fe20008000000 */
[----:B------:R-:W-:Y:S01]  /*105e0*/  SHF.L.U32 R7, R7, 0x1f, RZ ;  /* 0x0000001f07077819 */ /* 0x000fe200000006ff */
[----:B------:R-:W-:Y:S01]  /*105f0*/  UMOV UR19, UR45 ;  /* 0x0000002d00137c82 */ /* 0x000fe20008000000 */
[----:B------:R-:W-:Y:S01]  /*10600*/  UMOV UR20, UR46 ;  /* 0x0000002e00147c82 */ /* 0x000fe20008000000 */
[----:B------:R-:W-:Y:S01]  /*10610*/  UMOV UR21, UR47 ;  /* 0x0000002f00157c82 */ /* 0x000fe20008000000 */
[----:B------:R-:W-:Y:S01]  /*10620*/  UMOV UR18, 0xc0 ;  /* 0x000000c000127882 */ /* 0x000fe20000000000 */
[----:B------:R1:W-:Y:S01]  /*10630*/  UTMALDG.4D [UR32], [UR4], desc[UR6] ;  /* 0x00000620040075b4 */ /* 0x0003e20008019000 */
[----:B------:R-:W-:Y:S01]  /*10640*/  UMOV UR17, UR9 ;  /* 0x0000000900117c82 */ /* 0x000fe20008000000 */
[----:B------:R1:W-:Y:S01]  /*10650*/  UTMALDG.4D [UR24], [UR4], desc[UR6] ;  /* 0x00000618040075b4 */ /* 0x0003e20008019000 */
[----:B------:R1:W-:Y:S01]  /*10660*/  UTMALDG.4D [UR16], [UR4], desc[UR6] ;  /* 0x00000610040075b4 */ /* 0x0003e20008019000 */
[----:B------:R-:W2:Y:S02]  /*10670*/  SYNCS.PHASECHK.TRANS64.TRYWAIT P2, [UR40+0x30820], R7 ;  /* 0x03082007ff0075a7 */ /* 0x000ea40008040168 */
[----:B-12---:R-:W-:Y:S05]  /*10680*/  @!P2 BRA `(.L_x_1002) ;  /* 0x00000024007ca947 */ /* 0x006fea0003800000 */
.L_x_1052:
[----:B------:R-:W-:-:S04]  /*10690*/  UIADD3 UR4, UR48, -0x2, URZ ;  /* 0xfffffffe30047890 */ /* 0x000fc8000fffe03f */
[----:B------:R-:W-:-:S06]  /*106a0*/  UISETP.GE.AND UP0, UPT, UR4, UR41, UPT ;  /* 0x000000290400728c */ /* 0x000fcc000bf06270 */
[----:B------:R-:W-:-:S13]  /*106b0*/  PLOP3.LUT P2, PT, PT, PT, UP0, 0x80, 0x0 ;  /* 0x000000000000781c */ /* 0x000fda0003f4f008 */
[----:B------:R-:W-:Y:S05]  /*106c0*/  @!P2 BRA `(.L_x_1003) ;  /* 0x0000001400fca947 */ /* 0x000fea0003800000 */
[----:B-1----:R-:W-:Y:S01]  /*106d0*/  IMAD R8, RZ, RZ, -UR48 ;  /* 0x80000030ff087e24 */ /* 0x002fe2000f8e02ff */
[----:B------:R-:W-:Y:S01]  /*106e0*/  LOP3.LUT R11, RZ, UR41, RZ, 0x33, !PT ;  /* 0x00000029ff0b7c12 */ /* 0x000fe2000f8e33ff */
[----:B------:R-:W-:-:S03]  /*106f0*/  ULDC.64 UR38, c[0x0][0x408] ;  /* 0x0001020000267ab9 */ /* 0x000fc60000000a00 */
[----:B------:R-:W-:-:S05]  /*10700*/  VIADDMNMX R11, R8, 0x1, R11, !PT ;  /* 0x00000001080b7846 */ /* 0x000fca000780010b */
[----:B------:R-:W-:-:S05]  /*10710*/  VIADD R7, R11, UR48 ;  /* 0x000000300b077c36 */ /* 0x000fca0008000000 */
[----:B------:R-:W-:-:S04]  /*10720*/  LOP3.LUT R7, R7, 0x1, RZ, 0xc0, !PT ;  /* 0x0000000107077812 */ /* 0x000fc800078ec0ff */
[----:B------:R-:W-:Y:S02]  /*10730*/  ISETP.NE.U32.AND P2, PT, R7, 0x1, PT ;  /* 0x000000010700780c */ /* 0x000fe40003f45070 */
[----:B------:R-:W-:-:S11]  /*10740*/  MOV R7, UR4 ;  /* 0x0000000400077c02 */ /* 0x000fd60008000f00 */
        /* <DEDUP_REMOVED lines=13> */
[----:B-1----:R-:W-:-:S13]  /*10820*/  ISETP.NE.AND P2, PT, R13, 0x1, PT ;  /* 0x000000010d00780c */ /* 0x002fda0003f45270 */
[----:B------:R-:W1:Y:S02]  /*10830*/  @P2 LDC.64 R8, c[0x0][0x420] ;  /* 0x00010800ff082b82 */ /* 0x000e640000000a00 */
[----:B-1----:R-:W-:Y:S01]  /*10840*/  @P2 IMAD.HI.U32 R14, R7, R8, RZ ;  /* 0x00000008070e2227 */ /* 0x002fe200078e00ff */
[----:B------:R-:W-:-:S04]  /*10850*/  MOV R8, R7 ;  /* 0x0000000700087202 */ /* 0x000fc80000000f00 */
[----:B------:R-:W-:-:S04]  /*10860*/  @P2 SHF.R.U32.HI R8, RZ, R9, R14 ;  /* 0x00000009ff082219 */ /* 0x000fc8000001160e */
[--C-:B------:R-:W-:Y:S01]  /*10870*/  SHF.R.S32.HI R9, RZ, 0x1f, R8.reuse ;  /* 0x0000001fff097819 */ /* 0x100fe20000011408 */
[----:B------:R-:W-:-:S04]  /*10880*/  IMAD.MOV R14, RZ, RZ, -R8 ;  /* 0x000000ffff0e7224 */ /* 0x000fc800078e0a08 */
[----:B------:R-:W-:Y:S02]  /*10890*/  IMAD R7, R13, R14, R7 ;  /* 0x0000000e0d077224 */ /* 0x000fe400078e0207 */
[----:B------:R-:W-:Y:S02]  /*108a0*/  IMAD R13, R18, UR4, RZ ;  /* 0x00000004120d7c24 */ /* 0x000fe4000f8e02ff */
[----:B------:R-:W-:-:S04]  /*108b0*/  IMAD.WIDE.U32 R8, R0, UR4, R8 ;  /* 0x0000000400087c25 */ /* 0x000fc8000f8e0008 */
[----:B------:R-:W-:Y:S01]  /*108c0*/  IMAD R13, R0, UR5, R13 ;  /* 0x00000005000d7c24 */ /* 0x000fe2000f8e020d */
[----:B------:R-:W-:-:S03]  /*108d0*/  LEA R2, P2, R8, R2, 0x2 ;  /* 0x0000000208027211 */ /* 0x000fc600078410ff */
[----:B------:R-:W-:-:S05]  /*108e0*/  IMAD.IADD R13, R13, 0x1, R9 ;  /* 0x000000010d0d7824 */ /* 0x000fca00078e0209 */
[----:B------:R-:W-:-:S05]  /*108f0*/  LEA.HI.X R3, R8, R3, R13, 0x2, P2 ;  /* 0x0000000308037211 */ /* 0x000fca00010f140d */
[----:B------:R1:W5:Y:S02]  /*10900*/  LDG.E R8, desc[UR6][R2.64] ;  /* 0x0000000602087981 */ /* 0x000364000c1e1900 */
.L_x_1007:
[----:B-1----:R-:W1:Y:S01]  /*10910*/  S2R R2, SR_TID.X ;  /* 0x0000000000027919 */ /* 0x002e620000002100 */
[----:B------:R-:W-:Y:S02]  /*10920*/  LEA R3, R10, UR40, 0x3 ;  /* 0x000000280a037c11 */ /* 0x000fe4000f8e18ff */
[----:B-1----:R-:W-:Y:S02]  /*10930*/  LOP3.LUT R9, R2, 0x7f, RZ, 0xc0, !PT ;  /* 0x0000007f02097812 */ /* 0x002fe400078ec0ff */
[----:B------:R-:W-:Y:S02]  /*10940*/  SHF.L.U32 R2, R12, 0x1f, RZ ;  /* 0x0000001f0c027819 */ /* 0x000fe400000006ff */
[----:B------:R-:W-:Y:S02]  /*10950*/  ISETP.NE.AND P2, PT, R9, RZ, PT ;  /* 0x000000ff0900720c */ /* 0x000fe40003f45270 */
[----:B------:R-:W1:Y:S02]  /*10960*/  SYNCS.PHASECHK.TRANS64.TRYWAIT P3, [R3+URZ+0x30840], R2 ;  /* 0x03084002030075a7 */ /* 0x000e64000806017f */
[----:B-1----:R-:W-:Y:S09]  /*10970*/  @!P3 BRA `(.L_x_1008) ;  /* 0x0000002000d8b947 */ /* 0x002ff20003800000 */
.L_x_1053:
        /* <DEDUP_REMOVED lines=8> */
.L_x_1009:
        /* <DEDUP_REMOVED lines=11> */
[----:B------:R-:W-:Y:S01]  /*10ab0*/  UIADD3 UR19, UR40, 0x30800, URZ ;  /* 0x0003080028137890 */ /* 0x000fe2000fffe03f */
[----:B-1----:R-:W-:Y:S01]  /*10ac0*/  SHF.L.U32 R3, R17, 0x1f, RZ ;  /* 0x0000001f11037819 */ /* 0x002fe200000006ff */
[----:B------:R-:W-:-:S02]  /*10ad0*/  ULEA UR14, UR14, UR40, 0xf ;  /* 0x000000280e0e7291 */ /* 0x000fc4000f8e783f */
[----:B------:R-:W-:Y:S02]  /*10ae0*/  UIADD3 UR9, UR9, 0x30830, URZ ;  /* 0x0003083009097890 */ /* 0x000fe4000fffe03f */
[----:B------:R-:W-:Y:S01]  /*10af0*/  USHF.L.U32 UR11, UR11, 0x6, URZ ;  /* 0x000000060b0b7899 */ /* 0x000fe2000800063f */
[----:B------:R-:W-:Y:S01]  /*10b00*/  LEA R2, R16, UR19, 0x3 ;  /* 0x0000001310027c11 */ /* 0x000fe2000f8e18ff */
[----:B------:R-:W-:Y:S02]  /*10b10*/  UIADD3 UR8, UR14, 0x20400, URZ ;  /* 0x000204000e087890 */ /* 0x000fe4000fffe03f */
[----:B------:R-:W-:Y:S02]  /*10b20*/  UIADD3 UR15, UR14, 0x22400, URZ ;  /* 0x000224000e0f7890 */ /* 0x000fe4000fffe03f */
[----:B------:R-:W-:Y:S02]  /*10b30*/  UIADD3 UR16, UR14, 0x24400, URZ ;  /* 0x000244000e107890 */ /* 0x000fe4000fffe03f */
[----:B------:R-:W-:Y:S01]  /*10b40*/  UIADD3 UR14, UR14, 0x26400, URZ ;  /* 0x000264000e0e7890 */ /* 0x000fe2000fffe03f */
[----:B------:R-:W-:-:S02]  /*10b50*/  UMOV UR18, 0x80 ;  /* 0x0000008000127882 */ /* 0x000fc40000000000 */
[----:B------:R1:W-:Y:S02]  /*10b60*/  UTMALDG.4D [UR8], [UR4], desc[UR6] ;  /* 0x00000608040075b4 */ /* 0x0003e40008019000 */
[----:B-1----:R-:W-:Y:S01]  /*10b70*/  UMOV UR8, UR15 ;  /* 0x0000000f00087c82 */ /* 0x002fe20008000000 */
[----:B------:R-:W-:Y:S01]  /*10b80*/  UMOV UR10, UR17 ;  /* 0x00000011000a7c82 */ /* 0x000fe20008000000 */
[----:B------:R-:W-:Y:S01]  /*10b90*/  UMOV UR15, 0xc0 ;  /* 0x000000c0000f7882 */ /* 0x000fe20000000000 */
        /* <DEDUP_REMOVED lines=9> */
.L_x_1054:
[----:B------:R-:W-:Y:S05]  /*10c30*/  @P2 BRA `(.L_x_1011) ;  /* 0x0000000000202947 */ /* 0x000fea0003800000 */
[----:B------:R-:W2:Y:S01]  /*10c40*/  S2R R9, SR_TID.X ;  /* 0x0000000000097919 */ /* 0x000ea20000002100 */
[----:B-1----:R-:W-:Y:S01]  /*10c50*/  LEA R2, R16, UR40, 0x3 ;  /* 0x0000002810027c11 */ /* 0x002fe2000f8e18ff */
[----:B------:R-:W-:-:S04]  /*10c60*/  IMAD.MOV.U32 R3, RZ, RZ, 0x8000 ;  /* 0x00008000ff037424 */ /* 0x000fc800078e00ff */
[----:B------:R3:W-:Y:S01]  /*10c70*/  SYNCS.ARRIVE.TRANS64 RZ, [R2+URZ+0x30850], R3 ;  /* 0x0308500302ff79a7 */ /* 0x0007e2000800003f */
[----:B--2---:R-:W-:-:S04]  /*10c80*/  LOP3.LUT R9, R9, 0x1f, RZ, 0xc0, !PT ;  /* 0x0000001f09097812 */ /* 0x004fc800078ec0ff */
[----:B------:R-:W-:-:S13]  /*10c90*/  ISETP.NE.AND P2, PT, R9, RZ, PT ;  /* 0x000000ff0900720c */ /* 0x000fda0003f45270 */
[----:B---3--:R-:W-:Y:S05]  /*10ca0*/  @!P2 BRA `(.L_x_1011) ;  /* 0x000000000004a947 */ /* 0x008fea0003800000 */
[----:B------:R-:W-:Y:S01]  /*10cb0*/  BPT.TRAP 0x1 ;  /* 0x000000040000795c */ /* 0x000fe20000300000 */
.L_x_1011:
        /* <DEDUP_REMOVED lines=9> */
[----:B------:R-:W-:Y:S01]  /*10d50*/  UMOV UR17, 0x40 ;  /* 0x0000004000117882 */ /* 0x000fe20000000000 */
[----:B------:R-:W-:Y:S01]  /*10d60*/  IMAD.MOV.U32 R6, RZ, RZ, R8 ;  /* 0x000000ffff067224 */ /* 0x000fe200078e0008 */
[----:B------:R-:W-:-:S02]  /*10d70*/  MOV R5, R7 ;  /* 0x0000000700057202 */ /* 0x000fc40000000f00 */
[----:B------:R-:W-:Y:S02]  /*10d80*/  ULEA UR16, UR9, UR40, 0xf ;  /* 0x0000002809107291 */ /* 0x000fe4000f8e783f */
[----:B------:R-:W-:Y:S02]  /*10d90*/  ULEA UR9, UR9, UR40, 0x3 ;  /* 0x0000002809097291 */ /* 0x000fe4000f8e183f */
[----:B------:R-:W-:Y:S02]  /*10da0*/  USHF.L.U32 UR11, UR11, 0x6, URZ ;  /* 0x000000060b0b7899 */ /* 0x000fe4000800063f */
[----:B------:R-:W-:Y:S02]  /*10db0*/  UIADD3 UR8, UR16, 0x400, URZ ;  /* 0x0000040010087890 */ /* 0x000fe4000fffe03f */
[----:B------:R-:W-:Y:S02]  /*10dc0*/  UIADD3 UR9, UR9, 0x30850, URZ ;  /* 0x0003085009097890 */ /* 0x000fe4000fffe03f */
[----:B------:R-:W-:-:S02]  /*10dd0*/  UIADD3 UR14, UR16, 0x2400, URZ ;  /* 0x00002400100e7890 */ /* 0x000fc4000fffe03f */
        /* <DEDUP_REMOVED lines=15> */
.L_x_1006:
[----:B------:R-:W-:Y:S05]  /*10ed0*/  BSYNC B0 ;  /* 0x0000000000007941 */ /* 0x000fea0003800000 */
.L_x_1005:
[----:B------:R-:W-:Y:S01]  /*10ee0*/  UIADD3 UR4, UR48, -0x3, URZ ;  /* 0xfffffffd30047890 */ /* 0x000fe2000fffe03f */
[----:B------:R-:W-:Y:S02]  /*10ef0*/  IMAD.MOV.U32 R16, RZ, RZ, R10 ;  /* 0x000000ffff107224 */ /* 0x000fe400078e000a */
[----:B------:R-:W-:-:S03]  /*10f00*/  IMAD.MOV.U32 R17, RZ, RZ, R12 ;  /* 0x000000ffff117224 */ /* 0x000fc600078e000c */
[----:B------:R-:W-:-:S07]  /*10f10*/  MOV R7, UR4 ;  /* 0x0000000400077c02 */ /* 0x000fce0008000f00 */
.L_x_1004:
[----:B------:R-:W-:Y:S01]  /*10f20*/  ULOP3.LUT UR4, URZ, UR48, URZ, 0x33, !UPT ;  /* 0x000000303f047292 */ /* 0x000fe2000f8e333f */
[----:B------:R-:W-:Y:S01]  /*10f30*/  VIADD R11, R11, 0xfffffffe ;  /* 0xfffffffe0b0b7836 */ /* 0x000fe20000000000 */
[----:B------:R-:W-:Y:S04]  /*10f40*/  BSSY B0, `(.L_x_1003) ;  /* 0x00000f7000007945 */ /* 0x000fe80003800000 */
[----:B------:R-:W-:-:S13]  /*10f50*/  ISETP.NE.AND P2, PT, R11, UR4, PT ;  /* 0x000000040b007c0c */ /* 0x000fda000bf45270 */
[----:B------:R-:W-:Y:S05]  /*10f60*/  @!P2 BRA `(.L_x_1012) ;  /* 0x0000000c00d0a947 */ /* 0x000fea0003800000 */
[----:B------:R-:W-:-:S07]  /*10f70*/  IMAD.MOV.U32 R8, RZ, RZ, R6 ;  /* 0x000000ffff087224 */ /* 0x000fce00078e0006 */
.L_x_1027:
[----:B------:R-:W-:Y:S01]  /*10f80*/  IADD3 R10, R16, 0x1, RZ ;  /* 0x00000001100a7810 */ /* 0x000fe20007ffe0ff */
[----:B------:R-:W-:Y:S05]  /*10f90*/  YIELD ;  /* 0x0000000000007946 */ /* 0x000fea0003800000 */
[----:B------:R-:W-:Y:S01]  /*10fa0*/  ISETP.NE.AND P2, PT, R10, 0x2, PT ;  /* 0x000000020a00780c */ /* 0x000fe20003f45270 */
[----:B------:R-:W-:Y:S03]  /*10fb0*/  BSSY B1, `(.L_x_1013) ;  /* 0x0000074000017945 */ /* 0x000fe60003800000 */
[----:B-1----:R-:W-:-:S02]  /*10fc0*/  SEL R2, RZ, 0x1, P2 ;  /* 0x00000001ff027807 */ /* 0x002fc40001000000 */
[----:B------:R-:W-:Y:S02]  /*10fd0*/  SEL R10, R10, RZ, P2 ;  /* 0x000000ff0a0a7207 */ /* 0x000fe40001000000 */
[----:B------:R-:W-:Y:S01]  /*10fe0*/  LOP3.LUT R11, R17, R2, RZ, 0x3c, !PT ;  /* 0x00000002110b7212 */ /* 0x000fe200078e3cff */
[----:B------:R-:W-:Y:S06]  /*10ff0*/  @!P6 BRA `(.L_x_1014) ;  /* 0x0000000400bce947 */ /* 0x000fec0003800000 */
[----:B------:R-:W-:Y:S01]  /*11000*/  IMAD.MOV.U32 R12, RZ, RZ, R7 ;  /* 0x000000ffff0c7224 */ /* 0x000fe200078e0007 */
[----:B------:R-:W-:Y:S06]  /*11010*/  @!P0 BRA `(.L_x_1015) ;  /* 0x0000000000488947 */ /* 0x000fec0003800000 */
[----:B------:R-:W1:Y:S01]  /*11020*/  LDC R9, c[0x0][0x41c] ;  /* 0x00010700ff097b82 */ /* 0x000e620000000800 */
[----:B------:R-:W-:Y:S01]  /*11030*/  IMAD R13, R18, UR38, RZ ;  /* 0x00000026120d7c24 */ /* 0x000fe2000f8e02ff */
[----:B------:R-:W-:-:S03]  /*11040*/  ULDC.64 UR4, c[0x0][0x208] ;  /* 0x0000820000047ab9 */ /* 0x000fc60000000a00 */
        /* <DEDUP_REMOVED lines=15> */
.L_x_1015:
[----:B------:R-:W1:Y:S01]  /*11140*/  S2R R2, SR_TID.X ;  /* 0x0000000000027919 */ /* 0x000e620000002100 */
[----:B------:R-:W-:Y:S02]  /*11150*/  LEA R3, R10, UR40, 0x3 ;  /* 0x000000280a037c11 */ /* 0x000fe4000f8e18ff */
[----:B-1----:R-:W-:Y:S02]  /*11160*/  LOP3.LUT R9, R2, 0x7f, RZ, 0xc0, !PT ;  /* 0x0000007f02097812 */ /* 0x002fe400078ec0ff */
[----:B------:R-:W-:Y:S02]  /*11170*/  SHF.L.U32 R2, R11, 0x1f, RZ ;  /* 0x0000001f0b027819 */ /* 0x000fe400000006ff */
[----:B------:R-:W-:Y:S02]  /*11180*/  ISETP.NE.AND P2, PT, R9, RZ, PT ;  /* 0x000000ff0900720c */ /* 0x000fe40003f45270 */
[----:B------:R-:W1:Y:S02]  /*11190*/  SYNCS.PHASECHK.TRANS64.TRYWAIT P3, [R3+URZ+0x30840], R2 ;  /* 0x03084002030075a7 */ /* 0x000e64000806017f */
[----:B-1----:R-:W-:Y:S09]  /*111a0*/  @!P3 BRA `(.L_x_1016) ;  /* 0x0000001800f4b947 */ /* 0x002ff20003800000 */
.L_x_1055:
        /* <DEDUP_REMOVED lines=8> */
.L_x_1017:
        /* <DEDUP_REMOVED lines=12> */
[----:B------:R-:W-:Y:S01]  /*112f0*/  SHF.L.U32 R17, R17, 0x1f, RZ ;  /* 0x0000001f11117819 */ /* 0x000fe200000006ff */
[----:B------:R-:W-:-:S02]  /*11300*/  ULEA UR14, UR14, UR40, 0xf ;  /* 0x000000280e0e7291 */ /* 0x000fc4000f8e783f */
[----:B------:R-:W-:Y:S02]  /*11310*/  UIADD3 UR9, UR9, 0x30830, URZ ;  /* 0x0003083009097890 */ /* 0x000fe4000fffe03f */
[----:B------:R-:W-:Y:S01]  /*11320*/  USHF.L.U32 UR11, UR11, 0x6, URZ ;  /* 0x000000060b0b7899 */ /* 0x000fe2000800063f */
[----:B-1----:R-:W-:Y:S01]  /*11330*/  LEA R2, R16, UR19, 0x3 ;  /* 0x0000001310027c11 */ /* 0x002fe2000f8e18ff */
        /* <DEDUP_REMOVED lines=18> */
.L_x_1056:
[----:B------:R-:W-:Y:S05]  /*11460*/  @P2 BRA `(.L_x_1019) ;  /* 0x00000000001c2947 */ /* 0x000fea0003800000 */
[----:B------:R-:W2:Y:S02]  /*11470*/  S2R R3, SR_TID.X ;  /* 0x0000000000037919 */ /* 0x000ea40000002100 */
[----:B--2---:R-:W-:Y:S02]  /*11480*/  LOP3.LUT R9, R3, 0x1f, RZ, 0xc0, !PT ;  /* 0x0000001f03097812 */ /* 0x004fe400078ec0ff */
[----:B------:R-:W-:Y:S02]  /*11490*/  MOV R3, 0x8000 ;  /* 0x0000800000037802 */ /* 0x000fe40000000f00 */
[----:B------:R-:W-:Y:S02]  /*114a0*/  ISETP.NE.AND P2, PT, R9, RZ, PT ;  /* 0x000000ff0900720c */ /* 0x000fe40003f45270 */
[----:B------:R2:W-:Y:S11]  /*114b0*/  SYNCS.ARRIVE.TRANS64 RZ, [R2+URZ+0x50], R3 ;  /* 0x0000500302ff79a7 */ /* 0x0005f6000800003f */
[----:B--2---:R-:W-:Y:S05]  /*114c0*/  @!P2 BRA `(.L_x_1019) ;  /* 0x000000000004a947 */ /* 0x004fea0003800000 */
[----:B------:R-:W-:Y:S01]  /*114d0*/  BPT.TRAP 0x1 ;  /* 0x000000040000795c */ /* 0x000fe20000300000 */
.L_x_1019:
        /* <DEDUP_REMOVED lines=10> */
[----:B------:R-:W-:Y:S01]  /*11580*/  UMOV UR17, 0x40 ;  /* 0x0000004000117882 */ /* 0x000fe20000000000 */
[----:B------:R-:W-:-:S02]  /*11590*/  IMAD.MOV.U32 R5, RZ, RZ, R12 ;  /* 0x000000ffff057224 */ /* 0x000fc400078e000c */
[----:B------:R-:W-:Y:S01]  /*115a0*/  ULEA UR14, UR14, UR40, 0xf ;  /* 0x000000280e0e7291 */ /* 0x000fe2000f8e783f */
[----:B------:R-:W-:Y:S01]  /*115b0*/  IMAD.MOV.U32 R6, RZ, RZ, R8 ;  /* 0x000000ffff067224 */ /* 0x000fe200078e0008 */
[----:B------:R-:W-:Y:S02]  /*115c0*/  USHF.L.U32 UR11, UR11, 0x6, URZ ;  /* 0x000000060b0b7899 */ /* 0x000fe4000800063f */
[----:B------:R-:W-:Y:S02]  /*115d0*/  UIADD3 UR9, UR9, 0x50, URZ ;  /* 0x0000005009097890 */ /* 0x000fe4000fffe03f */
[----:B------:R-:W-:Y:S02]  /*115e0*/  UIADD3 UR8, UR14, 0x400, URZ ;  /* 0x000004000e087890 */ /* 0x000fe4000fffe03f */
[----:B------:R-:W-:Y:S02]  /*115f0*/  UIADD3 UR15, UR14, 0x2400, URZ ;  /* 0x000024000e0f7890 */ /* 0x000fe4000fffe03f */
[----:B------:R-:W-:-:S02]  /*11600*/  UIADD3 UR16, UR14, 0x4400, URZ ;  /* 0x000044000e107890 */ /* 0x000fc4000fffe03f */
        /* <DEDUP_REMOVED lines=14> */
.L_x_1014:
[----:B------:R-:W-:Y:S05]  /*116f0*/  BSYNC B1 ;  /* 0x0000000000017941 */ /* 0x000fea0003800000 */
.L_x_1013:
[----:B------:R-:W-:Y:S01]  /*11700*/  IADD3 R16, R10, 0x1, RZ ;  /* 0x000000010a107810 */ /* 0x000fe20007ffe0ff */
[----:B------:R-:W-:Y:S01]  /*11710*/  BSSY B1, `(.L_x_1020) ;  /* 0x0000076000017945 */ /* 0x000fe20003800000 */
[----:B------:R-:W-:Y:S02]  /*11720*/  VIADD R12, R7, 0xffffffff ;  /* 0xffffffff070c7836 */ /* 0x000fe40000000000 */
[----:B------:R-:W-:-:S04]  /*11730*/  ISETP.NE.AND P2, PT, R16, 0x2, PT ;  /* 0x000000021000780c */ /* 0x000fc80003f45270 */
[----:B-1----:R-:W-:Y:S02]  /*11740*/  SEL R2, RZ, 0x1, P2 ;  /* 0x00000001ff027807 */ /* 0x002fe40001000000 */
[----:B------:R-:W-:Y:S02]  /*11750*/  SEL R16, R16, RZ, P2 ;  /* 0x000000ff10107207 */ /* 0x000fe40001000000 */
[----:B------:R-:W-:Y:S01]  /*11760*/  LOP3.LUT R17, R11, R2, RZ, 0x3c, !PT ;  /* 0x000000020b117212 */ /* 0x000fe200078e3cff */
[----:B------:R-:W-:Y:S06]  /*11770*/  @!P6 BRA `(.L_x_1021) ;  /* 0x0000000400bce947 */ /* 0x000fec0003800000 */
[----:B------:R-:W-:Y:S01]  /*11780*/  IMAD.MOV.U32 R13, RZ, RZ, R12 ;  /* 0x000000ffff0d7224 */ /* 0x000fe200078e000c */
[----:B------:R-:W-:Y:S06]  /*11790*/  @!P0 BRA `(.L_x_1022) ;  /* 0x0000000000488947 */ /* 0x000fec0003800000 */
[----:B------:R-:W1:Y:S01]  /*117a0*/  LDC R8, c[0x0][0x41c] ;  /* 0x00010700ff087b82 */ /* 0x000e620000000800 */
        /* <DEDUP_REMOVED lines=10> */
[--C-:B------:R-:W-:Y:S01]  /*11850*/  SHF.R.S32.HI R3, RZ, 0x1f, R2.reuse ;  /* 0x0000001fff037819 */ /* 0x100fe20000011402 */
[----:B------:R-:W1:Y:S02]  /*11860*/  LDC.64 R8, c[0x0][0x3f8] ;  /* 0x0000fe00ff087b82 */ /* 0x000e640000000a00 */
[----:B------:R-:W-:-:S04]  /*11870*/  IMAD.WIDE.U32 R2, R0, UR38, R2 ;  /* 0x0000002600027c25 */ /* 0x000fc8000f8e0002 */
[----:B------:R-:W-:Y:S01]  /*11880*/  IMAD.IADD R14, R14, 0x1, R3 ;  /* 0x000000010e0e7824 */ /* 0x000fe200078e0203 */
[----:B-1----:R-:W-:-:S04]  /*11890*/  LEA R8, P2, R2, R8, 0x2 ;  /* 0x0000000802087211 */ /* 0x002fc800078410ff */
[----:B------:R-:W-:-:S05]  /*118a0*/  LEA.HI.X R9, R2, R9, R14, 0x2, P2 ;  /* 0x0000000902097211 */ /* 0x000fca00010f140e */
[----:B------:R1:W5:Y:S04]  /*118b0*/  LDG.E R8, desc[UR4][R8.64] ;  /* 0x0000000408087981 */ /* 0x000368000c1e1900 */
.L_x_1022:
[----:B------:R-:W-:Y:S02]  /*118c0*/  LEA R2, R16, UR40, 0x3 ;  /* 0x0000002810027c11 */ /* 0x000fe4000f8e18ff */
[----:B------:R-:W-:-:S04]  /*118d0*/  SHF.L.U32 R3, R17, 0x1f, RZ ;  /* 0x0000001f11037819 */ /* 0x000fc800000006ff */
[----:B------:R-:W2:Y:S02]  /*118e0*/  SYNCS.PHASECHK.TRANS64.TRYWAIT P2, [R2+URZ+0x30840], R3 ;  /* 0x03084003020075a7 */ /* 0x000ea4000804017f */
[----:B--2---:R-:W-:Y:S05]  /*118f0*/  @!P2 BRA `(.L_x_1023) ;  /* 0x000000140048a947 */ /* 0x004fea0003800000 */
.L_x_1057:
        /* <DEDUP_REMOVED lines=11> */
.L_x_1024:
[----:B------:R-:W-:Y:S01]  /*119b0*/  R2UR UR9, R16 ;  /* 0x00000000100972ca */ /* 0x000fe200000e0000 */
[----:B------:R-:W-:Y:S01]  /*119c0*/  UIADD3 UR19, UR40, 0x30800, URZ ;  /* 0x0003080028137890 */ /* 0x000fe2000fffe03f */
[----:B------:R-:W-:Y:S01]  /*119d0*/  R2UR UR11, R13 ;  /* 0x000000000d0b72ca */ /* 0x000fe200000e0000 */
[----:B------:R-:W-:Y:S01]  /*119e0*/  UIADD3 UR4, UP0, UR42, 0x370, URZ ;  /* 0x000003702a047890 */ /* 0x000fe2000ff1e03f */
[----:B------:R-:W-:Y:S01]  /*119f0*/  R2UR UR12, R4 ;  /* 0x00000000040c72ca */ /* 0x000fe200000e0000 */
[----:B------:R-:W-:Y:S01]  /*11a00*/  UMOV UR10, URZ ;  /* 0x0000003f000a7c82 */ /* 0x000fe20008000000 */
[----:B-----5:R-:W-:Y:S01]  /*11a10*/  R2UR UR13, R8 ;  /* 0x00000000080d72ca */ /* 0x020fe200000e0000 */
[----:B------:R-:W-:Y:S01]  /*11a20*/  UIADD3.X UR5, URZ, UR43, URZ, UP0, !UPT ;  /* 0x0000002b3f057290 */ /* 0x000fe200087fe43f */
[----:B------:R-:W-:Y:S01]  /*11a30*/  SHF.L.U32 R11, R11, 0x1f, RZ ;  /* 0x0000001f0b0b7819 */ /* 0x000fe200000006ff */
[----:B------:R-:W-:Y:S01]  /*11a40*/  UMOV UR6, 0x0 ;  /* 0x0000000000067882 */ /* 0x000fe20000000000 */
[----:B------:R-:W-:Y:S01]  /*11a50*/  UMOV UR7, 0x14f00000 ;  /* 0x14f0000000077882 */ /* 0x000fe20000000000 */
[----:B------:R-:W-:Y:S01]  /*11a60*/  UMOV UR17, 0x40 ;  /* 0x0000004000117882 */ /* 0x000fe20000000000 */
[----:B------:R-:W-:Y:S01]  /*11a70*/  UMOV UR18, 0x80 ;  /* 0x0000008000127882 */ /* 0x000fe20000000000 */
[----:B------:R-:W-:Y:S01]  /*11a80*/  ULEA UR14, UR9, UR40, 0xf ;  /* 0x00000028090e7291 */ /* 0x000fe2000f8e783f */
[----:B--2---:R-:W-:Y:S01]  /*11a90*/  LEA R2, R10, UR19, 0x3 ;  /* 0x000000130a027c11 */ /* 0x004fe2000f8e18ff */
[----:B------:R-:W-:-:S02]  /*11aa0*/  ULEA UR9, UR9, UR19, 0x3 ;  /* 0x0000001309097291 */ /* 0x000fc4000f8e183f */
[----:B------:R-:W-:Y:S02]  /*11ab0*/  USHF.L.U32 UR11, UR11, 0x6, URZ ;  /* 0x000000060b0b7899 */ /* 0x000fe4000800063f */
[----:B------:R-:W-:Y:S02]  /*11ac0*/  UIADD3 UR8, UR14, 0x20400, URZ ;  /* 0x000204000e087890 */ /* 0x000fe4000fffe03f */
        /* <DEDUP_REMOVED lines=17> */
.L_x_1058:
[----:B------:R-:W-:Y:S05]  /*11be0*/  @P3 BRA `(.L_x_1026) ;  /* 0x00000000001c3947 */ /* 0x000fea0003800000 */
[----:B------:R-:W2:Y:S02]  /*11bf0*/  S2R R3, SR_TID.X ;  /* 0x0000000000037919 */ /* 0x000ea40000002100 */
[----:B--2---:R-:W-:Y:S01]  /*11c00*/  LOP3.LUT R9, R3, 0x1f, RZ, 0xc0, !PT ;  /* 0x0000001f03097812 */ /* 0x004fe200078ec0ff */
[----:B------:R-:W-:-:S03]  /*11c10*/  IMAD.MOV.U32 R3, RZ, RZ, 0x8000 ;  /* 0x00008000ff037424 */ /* 0x000fc600078e00ff */
[----:B------:R-:W-:Y:S01]  /*11c20*/  ISETP.NE.AND P2, PT, R9, RZ, PT ;  /* 0x000000ff0900720c */ /* 0x000fe20003f45270 */
[----:B------:R2:W-:-:S12]  /*11c30*/  SYNCS.ARRIVE.TRANS64 RZ, [R2+URZ+0x50], R3 ;  /* 0x0000500302ff79a7 */ /* 0x0005d8000800003f */
[----:B--2---:R-:W-:Y:S05]  /*11c40*/  @!P2 BRA `(.L_x_1026) ;  /* 0x000000000004a947 */ /* 0x004fea0003800000 */
[----:B------:R-:W-:Y:S01]  /*11c50*/  BPT.TRAP 0x1 ;  /* 0x000000040000795c */ /* 0x000fe20000300000 */
.L_x_1026:
        /* <DEDUP_REMOVED lines=11> */
[----:B------:R-:W-:Y:S01]  /*11d10*/  IMAD.MOV.U32 R5, RZ, RZ, R13 ;  /* 0x000000ffff057224 */ /* 0x000fe200078e000d */
[----:B------:R-:W-:Y:S01]  /*11d20*/  MOV R6, R8 ;  /* 0x0000000800067202 */ /* 0x000fe20000000f00 */
        /* <DEDUP_REMOVED lines=20> */
.L_x_1021:
[----:B------:R-:W-:Y:S05]  /*11e70*/  BSYNC B1 ;  /* 0x0000000000017941 */ /* 0x000fea0003800000 */
.L_x_1020:
[----:B------:R-:W-:Y:S01]  /*11e80*/  ISETP.GT.AND P2, PT, R12, UR41, PT ;  /* 0x000000290c007c0c */ /* 0x000fe2000bf44270 */
[----:B------:R-:W-:-:S12]  /*11e90*/  VIADD R7, R7, 0xfffffffe ;  /* 0xfffffffe07077836 */ /* 0x000fd80000000000 */
[----:B------:R-:W-:Y:S05]  /*11ea0*/  @P2 BRA `(.L_x_1027) ;  /* 0xfffffff000342947 */ /* 0x000fea000383ffff */
.L_x_1012:
[----:B------:R-:W-:Y:S05]  /*11eb0*/  BSYNC B0 ;  /* 0x0000000000007941 */ /* 0x000fea0003800000 */
.L_x_1003:
[----:B------:R-:W-:Y:S04]  /*11ec0*/  BSSY B0, `(.L_x_1028) ;  /* 0x000000f000007945 */ /* 0x000fe80003800000 */
[----:B------:R-:W-:Y:S05]  /*11ed0*/  @P1 BRA `(.L_x_1029) ;  /* 0x0000000000341947 */ /* 0x000fea0003800000 */
[----:B-1----:R-:W1:Y:S01]  /*11ee0*/  S2R R7, SR_LANEID ;  /* 0x0000000000077919 */ /* 0x002e620000000000 */
        /* <DEDUP_REMOVED lines=11> */
[----:B-1----:R-:W-:-:S07]  /*11fa0*/  IADD3 R19, R0, UR50, R19 ;  /* 0x0000003200137c10 */ /* 0x002fce000fffe013 */
.L_x_1029:
[----:B------:R-:W-:Y:S05]  /*11fb0*/  BSYNC B0 ;  /* 0x0000000000007941 */ /* 0x000fea0003800000 */
.L_x_1028:
[----:B------:R-:W-:Y:S04]  /*11fc0*/  BSSY B0, `(.L_x_1030) ;  /* 0x0000030000007945 */ /* 0x000fe80003800000 */
[----:B------:R-:W-:Y:S05]  /*11fd0*/  @!P6 BRA `(.L_x_1031) ;  /* 0x0000000000b8e947 */ /* 0x000fea0003800000 */
[----:B------:R-:W2:Y:S01]  /*11fe0*/  S2R R0, SR_TID.X ;  /* 0x0000000000007919 */ /* 0x000ea20000002100 */
[----:B-1----:R-:W-:Y:S02]  /*11ff0*/  LEA R3, R16, UR40, 0x3 ;  /* 0x0000002810037c11 */ /* 0x002fe4000f8e18ff */
[----:B--2---:R-:W-:Y:S02]  /*12000*/  LOP3.LUT R2, R0, 0x7f, RZ, 0xc0, !PT ;  /* 0x0000007f00027812 */ /* 0x004fe400078ec0ff */
[----:B------:R-:W-:Y:S02]  /*12010*/  SHF.L.U32 R0, R17, 0x1f, RZ ;  /* 0x0000001f11007819 */ /* 0x000fe400000006ff */
[----:B------:R-:W-:Y:S02]  /*12020*/  ISETP.NE.AND P1, PT, R2, RZ, PT ;  /* 0x000000ff0200720c */ /* 0x000fe40003f25270 */
[----:B------:R-:W1:Y:S02]  /*12030*/  SYNCS.PHASECHK.TRANS64.TRYWAIT P0, [R3+URZ+0x30860], R0 ;  /* 0x03086000030075a7 */ /* 0x000e64000800017f */
[----:B-1----:R-:W-:Y:S09]  /*12040*/  @!P0 BRA `(.L_x_1032) ;  /* 0x0000000c009c8947 */ /* 0x002ff20003800000 */
.L_x_1059:
        /* <DEDUP_REMOVED lines=8> */
.L_x_1033:
        /* <DEDUP_REMOVED lines=11> */
[----:B------:R-:W-:Y:S02]  /*12180*/  ULEA UR14, UR14, UR40, 0xf ;  /* 0x000000280e0e7291 */ /* 0x000fe4000f8e783f */
        /* <DEDUP_REMOVED lines=19> */
.L_x_1031:
[----:B------:R-:W-:Y:S05]  /*122c0*/  BSYNC B0 ;  /* 0x0000000000007941 */ /* 0x000fea0003800000 */
.L_x_1030:
[----:B------:R-:W-:Y:S01]  /*122d0*/  IADD3 R16, R16, 0x1, RZ ;  /* 0x0000000110107810 */ /* 0x000fe20007ffe0ff */
[----:B------:R-:W-:-:S03]  /*122e0*/  IMAD.MOV.U32 R13, RZ, RZ, R19 ;  /* 0x000000ffff0d7224 */ /* 0x000fc600078e0013 */
[----:B------:R-:W-:-:S04]  /*122f0*/  ISETP.NE.AND P0, PT, R16, 0x2, PT ;  /* 0x000000021000780c */ /* 0x000fc80003f05270 */
[----:B-1----:R-:W-:Y:S02]  /*12300*/  SEL R0, RZ, 0x1, P0 ;  /* 0x00000001ff007807 */ /* 0x002fe40000000000 */
[----:B------:R-:W-:Y:S02]  /*12310*/  SEL R16, R16, RZ, P0 ;  /* 0x000000ff10107207 */ /* 0x000fe40000000000 */
[----:B------:R-:W-:-:S07]  /*12320*/  LOP3.LUT R17, R17, R0, RZ, 0x3c, !PT ;  /* 0x0000000011117212 */ /* 0x000fce00078e3cff */
.L_x_992:
[----:B------:R-:W-:Y:S05]  /*12330*/  BSYNC B6 ;  /* 0x0000000000067941 */ /* 0x000fea0003800000 */
.L_x_990:
[----:B------:R-:W-:-:S03]  /*12340*/  UMOV UR4, 0xffffffff ;  /* 0xffffffff00047882 */ /* 0x000fc60000000000 */
[----:B------:R-:W-:Y:S05]  /*12350*/  BRA.DIV UR4, `(.L_x_1034) ;  /* 0x0000000a04ec7947 */ /* 0x000fea000b800000 */
[----:B------:R1:W2:Y:S02]  /*12360*/  SHFL.IDX PT, R14, R13, RZ, 0x1f ;  /* 0x00001fff0d0e7589 */ /* 0x0002a400000e0000 */
.L_x_1062:
[----:B------:R-:W3:Y:S01]  /*12370*/  S2R R0, SR_TID.X ;  /* 0x0000000000007919 */ /* 0x000ee20000002100 */
[----:B------:R-:W-:Y:S05]  /*12380*/  WARPSYNC.ALL ;  /* 0x0000000000007948 */ /* 0x000fea0003800000 */
[----:B------:R-:W-:Y:S01]  /*12390*/  BAR.SYNC.DEFER_BLOCKING 0x4, 0x120 ;  /* 0x0104800000007b1d */ /* 0x000fe20000010000 */
[----:B--2---:R-:W-:-:S05]  /*123a0*/  IMAD.MOV.U32 R19, RZ, RZ, R14 ;  /* 0x000000ffff137224 */ /* 0x004fca00078e000e */
[----:B------:R-:W-:Y:S01]  /*123b0*/  ULDC UR4, c[0x0][0xda8] ;  /* 0x00036a0000047ab9 */ /* 0x000fe20000000800 */
[----:B---3--:R-:W-:-:S04]  /*123c0*/  LOP3.LUT R0, R0, 0x1f, RZ, 0xc0, !PT ;  /* 0x0000001f00007812 */ /* 0x008fc800078ec0ff */
[----:B------:R-:W-:-:S13]  /*123d0*/  ISETP.NE.AND P0, PT, R0, RZ, PT ;  /* 0x000000ff0000720c */ /* 0x000fda0003f05270 */
[----:B------:R-:W2:Y:S01]  /*123e0*/  @!P0 S2R R3, SR_CgaCtaId ;  /* 0x0000000000038919 */ /* 0x000ea20000008800 */
[----:B------:R-:W-:-:S04]  /*123f0*/  @!P0 MOV R0, 0x400 ;  /* 0x0000040000008802 */ /* 0x000fc80000000f00 */
[----:B--2---:R-:W-:-:S05]  /*12400*/  @!P0 LEA R0, R3, R0, 0x18 ;  /* 0x0000000003008211 */ /* 0x004fca00078ec0ff */
[----:B------:R2:W-:Y:S01]  /*12410*/  @!P0 STS [R0+0x308d0], R13 ;  /* 0x0308d00d00008388 */ /* 0x0005e20000000800 */
[----:B------:R-:W-:Y:S06]  /*12420*/  BAR.ARV 0x5, 0x120 ;  /* 0x0144800000007b1d */ /* 0x000fec0000002000 */
[----:B------:R-:W-:-:S13]  /*12430*/  ISETP.GE.AND P0, PT, R19, UR4, PT ;  /* 0x0000000413007c0c */ /* 0x000fda000bf06270 */
[----:B--2---:R-:W-:Y:S05]  /*12440*/  @!P0 BRA `(.L_x_1035) ;  /* 0xffffffc800fc8947 */ /* 0x004fea000383ffff */
.L_x_981:
[----:B------:R-:W2:Y:S01]  /*12450*/  S2R R3, SR_CgaCtaId ;  /* 0x0000000000037919 */ /* 0x000ea20000008800 */
[----:B------:R-:W-:Y:S01]  /*12460*/  UIADD3 UR49, UR49, 0x1, URZ ;  /* 0x0000000131317890 */ /* 0x000fe2000fffe03f */
[----:B------:R-:W-:-:S03]  /*12470*/  MOV R0, 0x400 ;  /* 0x0000040000007802 */ /* 0x000fc60000000f00 */
[----:B------:R-:W-:-:S04]  /*12480*/  ULEA.HI UR4, UR49, UR49, URZ, 0x1 ;  /* 0x0000003131047291 */ /* 0x000fc8000f8f083f */
[----:B------:R-:W-:-:S04]  /*12490*/  ULOP3.LUT UR4, UR4, 0xfffffffe, URZ, 0xc0, !UPT ;  /* 0xfffffffe04047892 */ /* 0x000fc8000f8ec03f */
[----:B------:R-:W-:Y:S01]  /*124a0*/  UIADD3 UR4, UR49, -UR4, URZ ;  /* 0x8000000431047290 */ /* 0x000fe2000fffe03f */
[----:B--2---:R-:W-:-:S05]  /*124b0*/  LEA R7, R3, R0, 0x18 ;  /* 0x0000000003077211 */ /* 0x004fca00078ec0ff */
[----:B------:R-:W-:-:S04]  /*124c0*/  MOV R0, UR4 ;  /* 0x0000000400007c02 */ /* 0x000fc80008000f00 */
[----:B------:R-:W-:-:S04]  /*124d0*/  SHF.L.U32 R0, R0, 0x1f, RZ ;  /* 0x0000001f00007819 */ /* 0x000fc800000006ff */
[----:B------:R-:W2:Y:S02]  /*124e0*/  SYNCS.PHASECHK.TRANS64.TRYWAIT P0, [R7+URZ+0x30820], R0 ;  /* 0x03082000070075a7 */ /* 0x000ea4000800017f */
[----:B--2---:R-:W-:Y:S05]  /*124f0*/  @!P0 BRA `(.L_x_1036) ;  /* 0x0000000800a88947 */ /* 0x004fea0003800000 */
.L_x_1063:
[----:B------:R-:W3:Y:S02]  /*12500*/  S2R R2, SR_TID.X ;  /* 0x0000000000027919 */ /* 0x000ee40000002100 */
[----:B---3--:R-:W-:-:S04]  /*12510*/  SHF.R.U32.HI R2, RZ, 0x5, R2 ;  /* 0x00000005ff027819 */ /* 0x008fc80000011602 */
[----:B------:R-:W-:-:S05]  /*12520*/  LOP3.LUT R2, R2, 0x3, RZ, 0xc0, !PT ;  /* 0x0000000302027812 */ /* 0x000fca00078ec0ff */
[----:B--2---:R-:W2:Y:S02]  /*12530*/  SHFL.IDX PT, R0, R2, RZ, 0x1f ;  /* 0x00001fff02007589 */ /* 0x004ea400000e0000 */
[----:B--2---:R-:W-:-:S13]  /*12540*/  ISETP.NE.AND P0, PT, R0, RZ, PT ;  /* 0x000000ff0000720c */ /* 0x004fda0003f05270 */
[----:B------:R-:W-:Y:S05]  /*12550*/  @P0 EXIT ;  /* 0x000000000000094d */ /* 0x000fea0003800000 */
[----:B------:R-:W-:Y:S01]  /*12560*/  ELECT P0, URZ, PT ;  /* 0x00000000003f782f */ /* 0x000fe20003800000 */
[----:B------:R-:W-:-:S12]  /*12570*/  BSSY B0, `(.L_x_1037) ;  /* 0x0000022000007945 */ /* 0x000fd80003800000 */
[----:B------:R-:W-:Y:S05]  /*12580*/  @!P0 BRA `(.L_x_1038) ;  /* 0x0000000000808947 */ /* 0x000fea0003800000 */
[----:B------:R-:W2:Y:S02]  /*12590*/  LDL R2, [R1] ;  /* 0x0000000001027983 */ /* 0x000ea40000100800 */
[----:B--2---:R-:W-:-:S13]  /*125a0*/  R2UR UR4, R2 ;  /* 0x00000000020472ca */ /* 0x004fda00000e0000 */
[----:B------:R-:W-:-:S06]  /*125b0*/  ULOP3.LUT UR4, UR4, 0x2, URZ, 0xfc, !UPT ;  /* 0x0000000204047892 */ /* 0x000fcc000f8efc3f */
[----:B------:R-:W-:-:S05]  /*125c0*/  IMAD.U32 R0, RZ, RZ, UR4 ;  /* 0x00000004ff007e24 */ /* 0x000fca000f8e00ff */
[----:B------:R-:W-:-:S13]  /*125d0*/  ISETP.NE.AND P2, PT, R0, 0x3, PT ;  /* 0x000000030000780c */ /* 0x000fda0003f45270 */
[----:B------:R-:W-:Y:S05]  /*125e0*/  @!P2 BRA `(.L_x_1039) ;  /* 0x000000000004a947 */ /* 0x000fea0003800000 */
[----:B------:R-:W-:Y:S01]  /*125f0*/  BPT.TRAP 0x1 ;  /* 0x000000040000795c */ /* 0x000fe20000300000 */
.L_x_1039:
[----:B------:R-:W-:Y:S01]  /*12600*/  VIADD R3, R7, 0x30840 ;  /* 0x0003084007037836 */ /* 0x000fe20000000000 */
[----:B------:R-:W-:Y:S01]  /*12610*/  SHF.L.U32 R4, R17, 0x1f, RZ ;  /* 0x0000001f11047819 */ /* 0x000fe200000006ff */
[----:B------:R-:W-:-:S03]  /*12620*/  VIADD R0, R16, 0x1 ;  /* 0x0000000110007836 */ /* 0x000fc60000000000 */
[----:B------:R-:W-:Y:S02]  /*12630*/  LEA R5, R16, R3, 0x3 ;  /* 0x0000000310057211 */ /* 0x000fe400078e18ff */
[----:B------:R-:W-:Y:S02]  /*12640*/  ISETP.NE.AND P1, PT, R0, 0x2, PT ;  /* 0x000000020000780c */ /* 0x000fe40003f25270 */
[----:B------:R-:W2:Y:S02]  /*12650*/  SYNCS.PHASECHK.TRANS64.TRYWAIT P0, [R5+URZ], R4 ;  /* 0x00000004050075a7 */ /* 0x000ea4000800017f */
[----:B------:R-:W-:-:S04]  /*12660*/  SEL R2, RZ, 0x1, P1 ;  /* 0x00000001ff027807 */ /* 0x000fc80000800000 */
[----:B------:R-:W-:Y:S02]  /*12670*/  LOP3.LUT R17, R17, R2, RZ, 0x3c, !PT ;  /* 0x0000000211117212 */ /* 0x000fe400078e3cff */
[----:B------:R-:W-:Y:S02]  /*12680*/  SEL R2, R0, RZ, P1 ;  /* 0x000000ff00027207 */ /* 0x000fe40000800000 */
[----:B------:R-:W-:-:S03]  /*12690*/  SHF.L.U32 R0, R17, 0x1f, RZ ;  /* 0x0000001f11007819 */ /* 0x000fc600000006ff */
[----:B------:R-:W-:Y:S01]  /*126a0*/  IMAD R3, R2, 0x8, R3 ;  /* 0x0000000802037824 */ /* 0x000fe200078e0203 */
[----:B--2---:R-:W-:Y:S06]  /*126b0*/  @!P0 BRA `(.L_x_1040) ;  /* 0x00000008004c8947 */ /* 0x004fec0003800000 */
.L_x_1064:
[----:B------:R-:W3:Y:S02]  /*126c0*/  SYNCS.PHASECHK.TRANS64.TRYWAIT P0, [R3+URZ], R0 ;  /* 0x00000000030075a7 */ /* 0x000ee4000800017f */
[----:B---3--:R-:W-:Y:S05]  /*126d0*/  @!P0 BRA `(.L_x_1041) ;  /* 0x0000000800588947 */ /* 0x008fea0003800000 */
.L_x_1065:
[----:B------:R-:W-:Y:S05]  /*126e0*/  @!P2 BRA `(.L_x_1042) ;  /* 0x000000000004a947 */ /* 0x000fea0003800000 */
[----:B------:R-:W-:Y:S01]  /*126f0*/  BPT.TRAP 0x1 ;  /* 0x000000040000795c */ /* 0x000fe20000300000 */
.L_x_1042:
[----:B---3--:R-:W-:-:S05]  /*12700*/  IADD3 R3, R7, 0x30860, RZ ;  /* 0x0003086007037810 */ /* 0x008fca0007ffe0ff */
[----:B--2---:R-:W-:-:S04]  /*12710*/  IMAD R5, R16, 0x8, R3 ;  /* 0x0000000810057824 */ /* 0x004fc800078e0203 */
[----:B------:R-:W2:Y:S02]  /*12720*/  SYNCS.PHASECHK.TRANS64.TRYWAIT P0, [R5+URZ], R4 ;  /* 0x00000004050075a7 */ /* 0x000ea4000800017f */
[----:B--2---:R-:W-:Y:S05]  /*12730*/  @!P0 BRA `(.L_x_1043) ;  /* 0x0000000800548947 */ /* 0x004fea0003800000 */
.L_x_1066:
[----:B------:R-:W-:-:S07]  /*12740*/  IMAD R3, R2, 0x8, R3 ;  /* 0x0000000802037824 */ /* 0x000fce00078e0203 */
.L_x_1044:
[----:B---3--:R3:W4:Y:S02]  /*12750*/  SYNCS.PHASECHK.TRANS64.TRYWAIT P0, [R3+URZ], R0 ;  /* 0x00000000030075a7 */ /* 0x008724000800017f */
[----:B----4-:R-:W-:Y:S05]  /*12760*/  @!P0 NANOSLEEP.SYNCS 0x989680 ;  /* 0x009896800000895d */ /* 0x010fea0003900000 */
[----:B------:R-:W4:Y:S02]  /*12770*/  @!P0 SYNCS.PHASECHK.TRANS64 P0, [R3+URZ], R0 ;  /* 0x00000000030085a7 */ /* 0x000f24000800007f */
[----:B----4-:R-:W-:Y:S05]  /*12780*/  @!P0 BRA `(.L_x_1044) ;  /* 0xfffffffc00f08947 */ /* 0x010fea000383ffff */
.L_x_1038:
[----:B------:R-:W-:Y:S05]  /*12790*/  BSYNC B0 ;  /* 0x0000000000007941 */ /* 0x000fea0003800000 */
.L_x_1037:
[----:B------:R-:W-:Y:S05]  /*127a0*/  EXIT ;  /* 0x000000000000794d */ /* 0x000fea0003800000 */
.L_x_898:
[----:B-1----:R-:W-:-:S04]  /*127b0*/  MOV R3, UR38 ;  /* 0x0000002600037c02 */ /* 0x002fc80008000f00 */
[----:B------:R1:W2:Y:S03]  /*127c0*/  SYNCS.PHASECHK.TRANS64.TRYWAIT P1, [R3+URZ+0x30800], R0 ;  /* 0x03080000030075a7 */ /* 0x0002a6000802017f */
[----:B--2---:R-:W-:Y:S05]  /*127d0*/  @!P1 NANOSLEEP.SYNCS 0x989680 ;  /* 0x009896800000995d */ /* 0x004fea0003900000 */
[----:B------:R-:W2:Y:S02]  /*127e0*/  @!P1 SYNCS.PHASECHK.TRANS64 P1, [R3+URZ+0x30800], R0 ;  /* 0x03080000030095a7 */ /* 0x000ea4000802007f */
[----:B--2---:R-:W-:Y:S05]  /*127f0*/  @!P1 BRA `(.L_x_898) ;  /* 0xfffffffc00ec9947 */ /* 0x004fea000383ffff */
[----:B------:R-:W-:Y:S05]  /*12800*/  BRA `(.L_x_1045) ;  /* 0xfffffef000f47947 */ /* 0x000fea000383ffff */
.L_x_902:
[----:B--2---:R2:W3:Y:S02]  /*12810*/  SYNCS.PHASECHK.TRANS64.TRYWAIT P2, [R3+URZ+0x30830], R0 ;  /* 0x03083000030075a7 */ /* 0x0044e4000804017f */
[----:B---3--:R-:W-:Y:S05]  /*12820*/  @!P2 NANOSLEEP.SYNCS 0x989680 ;  /* 0x009896800000a95d */ /* 0x008fea0003900000 */
[----:B------:R-:W3:Y:S02]  /*12830*/  @!P2 SYNCS.PHASECHK.TRANS64 P2, [R3+URZ+0x30830], R0 ;  /* 0x030830000300a5a7 */ /* 0x000ee4000804007f */
[----:B---3--:R-:W-:Y:S05]  /*12840*/  @!P2 BRA `(.L_x_902) ;  /* 0xfffffffc00f0a947 */ /* 0x008fea000383ffff */
[----:B------:R-:W-:Y:S05]  /*12850*/  BRA `(.L_x_901) ;  /* 0xfffffef400187947 */ /* 0x000fea000383ffff */
.L_x_918:
[----:B--2---:R-:W-:-:S04]  /*12860*/  IMAD.U32 R153, RZ, RZ, UR39 ;  /* 0x00000027ff997e24 */ /* 0x004fc8000f8e00ff */
[----:B------:R2:W3:Y:S03]  /*12870*/  SYNCS.PHASECHK.TRANS64.TRYWAIT P2, [R153+URZ+0x30830], R152 ;  /* 0x03083098990075a7 */ /* 0x0004e6000804017f */
[----:B---3--:R-:W-:Y:S05]  /*12880*/  @!P2 NANOSLEEP.SYNCS 0x989680 ;  /* 0x009896800000a95d */ /* 0x008fea0003900000 */
[----:B------:R-:W3:Y:S02]  /*12890*/  @!P2 SYNCS.PHASECHK.TRANS64 P2, [R153+URZ+0x30830], R152 ;  /* 0x030830989900a5a7 */ /* 0x000ee4000804007f */
[----:B---3--:R-:W-:Y:S05]  /*128a0*/  @!P2 BRA `(.L_x_918) ;  /* 0xfffffffc00eca947 */ /* 0x008fea000383ffff */
[----:B------:R-:W-:Y:S05]  /*128b0*/  BRA `(.L_x_917) ;  /* 0xffffff1c00c07947 */ /* 0x000fea000383ffff */
.L_x_922:
[----:B--2---:R-:W-:-:S04]  /*128c0*/  IMAD.U32 R215, RZ, RZ, UR10 ;  /* 0x0000000affd77e24 */ /* 0x004fc8000f8e00ff */
[----:B------:R2:W3:Y:S03]  /*128d0*/  SYNCS.PHASECHK.TRANS64.TRYWAIT P2, [R215+URZ+0x30850], R0 ;  /* 0x03085000d70075a7 */ /* 0x0004e6000804017f */
[----:B---3--:R-:W-:Y:S05]  /*128e0*/  @!P2 NANOSLEEP.SYNCS 0x989680 ;  /* 0x009896800000a95d */ /* 0x008fea0003900000 */
[----:B------:R-:W3:Y:S02]  /*128f0*/  @!P2 SYNCS.PHASECHK.TRANS64 P2, [R215+URZ+0x30850], R0 ;  /* 0x03085000d700a5a7 */ /* 0x000ee4000804007f */
[----:B---3--:R-:W-:Y:S05]  /*12900*/  @!P2 BRA `(.L_x_922) ;  /* 0xfffffffc00eca947 */ /* 0x008fea000383ffff */
[----:B------:R-:W-:Y:S05]  /*12910*/  BRA `(.L_x_921) ;  /* 0xffffff2c00507947 */ /* 0x000fea000383ffff */
.L_x_939:
[----:B--2---:R-:W-:-:S04]  /*12920*/  MOV R4, UR6 ;  /* 0x0000000600047c02 */ /* 0x004fc80008000f00 */
[----:B------:R2:W3:Y:S03]  /*12930*/  SYNCS.PHASECHK.TRANS64.TRYWAIT P2, [R4+URZ+0x30830], R3 ;  /* 0x03083003040075a7 */ /* 0x0004e6000804017f */
[----:B---3--:R-:W-:Y:S05]  /*12940*/  @!P2 NANOSLEEP.SYNCS 0x989680 ;  /* 0x009896800000a95d */ /* 0x008fea0003900000 */
[----:B------:R-:W3:Y:S02]  /*12950*/  @!P2 SYNCS.PHASECHK.TRANS64 P2, [R4+URZ+0x30830], R3 ;  /* 0x030830030400a5a7 */ /* 0x000ee4000804007f */
[----:B---3--:R-:W-:Y:S05]  /*12960*/  @!P2 BRA `(.L_x_939) ;  /* 0xfffffffc00eca947 */ /* 0x008fea000383ffff */
[----:B------:R-:W-:Y:S05]  /*12970*/  BRA `(.L_x_938) ;  /* 0xffffff4800e07947 */ /* 0x000fea000383ffff */
.L_x_943:
[----:B-12---:R-:W-:-:S04]  /*12980*/  IMAD.U32 R3, RZ, RZ, UR14 ;  /* 0x0000000eff037e24 */ /* 0x006fc8000f8e00ff */
[----:B------:R1:W2:Y:S03]  /*12990*/  SYNCS.PHASECHK.TRANS64.TRYWAIT P2, [R3+URZ+0x30850], R0 ;  /* 0x03085000030075a7 */ /* 0x0002a6000804017f */
[----:B--2---:R-:W-:Y:S05]  /*129a0*/  @!P2 NANOSLEEP.SYNCS 0x989680 ;  /* 0x009896800000a95d */ /* 0x004fea0003900000 */
[----:B------:R-:W2:Y:S02]  /*129b0*/  @!P2 SYNCS.PHASECHK.TRANS64 P2, [R3+URZ+0x30850], R0 ;  /* 0x030850000300a5a7 */ /* 0x000ea4000804007f */
[----:B--2---:R-:W-:Y:S05]  /*129c0*/  @!P2 BRA `(.L_x_943) ;  /* 0xfffffffc00eca947 */ /* 0x004fea000383ffff */
[----:B------:R-:W-:Y:S05]  /*129d0*/  BRA `(.L_x_942) ;  /* 0xffffff5800707947 */ /* 0x000fea000383ffff */
.L_x_949:
[----:B--2---:R-:W-:-:S04]  /*129e0*/  IMAD.U32 R4, RZ, RZ, UR6 ;  /* 0x00000006ff047e24 */ /* 0x004fc8000f8e00ff */
[----:B------:R2:W3:Y:S03]  /*129f0*/  SYNCS.PHASECHK.TRANS64.TRYWAIT P2, [R4+URZ+0x30830], R3 ;  /* 0x03083003040075a7 */ /* 0x0004e6000804017f */
[----:B---3--:R-:W-:Y:S05]  /*12a00*/  @!P2 NANOSLEEP.SYNCS 0x989680 ;  /* 0x009896800000a95d */ /* 0x008fea0003900000 */
[----:B------:R-:W3:Y:S02]  /*12a10*/  @!P2 SYNCS.PHASECHK.TRANS64 P2, [R4+URZ+0x30830], R3 ;  /* 0x030830030400a5a7 */ /* 0x000ee4000804007f */
[----:B---3--:R-:W-:Y:S05]  /*12a20*/  @!P2 BRA `(.L_x_949) ;  /* 0xfffffffc00eca947 */ /* 0x008fea000383ffff */
[----:B------:R-:W-:Y:S05]  /*12a30*/  BRA `(.L_x_948) ;  /* 0xffffff6800e87947 */ /* 0x000fea000383ffff */
.L_x_953:
[----:B-12---:R-:W-:-:S04]  /*12a40*/  MOV R3, UR10 ;  /* 0x0000000a00037c02 */ /* 0x006fc80008000f00 */
[----:B------:R1:W2:Y:S03]  /*12a50*/  SYNCS.PHASECHK.TRANS64.TRYWAIT P2, [R3+URZ+0x30850], R0 ;  /* 0x03085000030075a7 */ /* 0x0002a6000804017f */
[----:B--2---:R-:W-:Y:S05]  /*12a60*/  @!P2 NANOSLEEP.SYNCS 0x989680 ;  /* 0x009896800000a95d */ /* 0x004fea0003900000 */
[----:B------:R-:W2:Y:S02]  /*12a70*/  @!P2 SYNCS.PHASECHK.TRANS64 P2, [R3+URZ+0x30850], R0 ;  /* 0x030850000300a5a7 */ /* 0x000ea4000804007f */
[----:B--2---:R-:W-:Y:S05]  /*12a80*/  @!P2 BRA `(.L_x_953) ;  /* 0xfffffffc00eca947 */ /* 0x004fea000383ffff */
[----:B------:R-:W-:Y:S05]  /*12a90*/  BRA `(.L_x_952) ;  /* 0xffffff7800787947 */ /* 0x000fea000383ffff */
.L_x_966:
[----:B--2---:R-:W-:-:S04]  /*12aa0*/  IMAD.U32 R5, RZ, RZ, UR5 ;  /* 0x00000005ff057e24 */ /* 0x004fc8000f8e00ff */
[----:B------:R2:W3:Y:S03]  /*12ab0*/  SYNCS.PHASECHK.TRANS64.TRYWAIT P0, [R5+URZ+0x30850], R0 ;  /* 0x03085000050075a7 */ /* 0x0004e6000800017f */
[----:B---3--:R-:W-:Y:S05]  /*12ac0*/  @!P0 NANOSLEEP.SYNCS 0x989680 ;  /* 0x009896800000895d */ /* 0x008fea0003900000 */
[----:B------:R-:W3:Y:S02]  /*12ad0*/  @!P0 SYNCS.PHASECHK.TRANS64 P0, [R5+URZ+0x30850], R0 ;  /* 0x03085000050085a7 */ /* 0x000ee4000800007f */
[----:B---3--:R-:W-:Y:S05]  /*12ae0*/  @!P0 BRA `(.L_x_966) ;  /* 0xfffffffc00ec8947 */ /* 0x008fea000383ffff */
[----:B------:R-:W-:Y:S05]  /*12af0*/  BRA `(.L_x_965) ;  /* 0xffffff9c004c7947 */ /* 0x000fea000383ffff */
.L_x_996:
[----:B------:R-:W1:Y:S01]  /*12b00*/  S2R R18, SR_TID.X ;  /* 0x0000000000127919 */ /* 0x000e620000002100 */
[----:B------:R-:W-:Y:S01]  /*12b10*/  MOV R12, RZ ;  /* 0x000000ff000c7202 */ /* 0x000fe20000000f00 */
[----:B------:R-:W-:Y:S02]  /*12b20*/  IMAD.MOV.U32 R11, RZ, RZ, 0x1f ;  /* 0x0000001fff0b7424 */ /* 0x000fe400078e00ff */
[----:B------:R-:W-:Y:S01]  /*12b30*/  IMAD.MOV.U32 R15, RZ, RZ, -0x1 ;  /* 0xffffffffff0f7424 */ /* 0x000fe200078e00ff */
[----:B-1----:R-:W-:-:S04]  /*12b40*/  SHF.R.U32.HI R7, RZ, 0x5, R18 ;  /* 0x00000005ff077819 */ /* 0x002fc80000011612 */
[----:B------:R-:W-:-:S05]  /*12b50*/  LOP3.LUT R7, R7, 0x3, RZ, 0xc0, !PT ;  /* 0x0000000307077812 */ /* 0x000fca00078ec0ff */
[----:B------:R-:W-:-:S07]  /*12b60*/  IMAD.MOV.U32 R13, RZ, RZ, R7 ;  /* 0x000000ffff0d7224 */ /* 0x000fce00078e0007 */
[----:B------:R-:W-:Y:S05]  /*12b70*/  WARPSYNC.COLLECTIVE R15, `(.L_x_1046) ;  /* 0x000000000f087348 */ /* 0x000fea0003c00000 */
[----:B------:R1:W2:Y:S02]  /*12b80*/  SHFL.IDX P6, R14, R13, R12, R11 ;  /* 0x0000000c0d0e7389 */ /* 0x0002a400000c000b */
[----:B-12---:R-:W-:Y:S01]  /*12b90*/  ENDCOLLECTIVE ;  /* 0x000000000000791b */ /* 0x006fe20003800000 */
.L_x_1046:
[----:B------:R-:W-:Y:S05]  /*12ba0*/  BRA `(.L_x_1047) ;  /* 0xffffffd000e47947 */ /* 0x000fea000383ffff */
.L_x_997:
[----:B------:R-:W-:Y:S01]  /*12bb0*/  BSSY B0, `(.L_x_1048) ;  /* 0x0000006000007945 */ /* 0x000fe20003800000 */
[----:B------:R-:W-:-:S07]  /*12bc0*/  MOV R15, 0xffffffff ;  /* 0xffffffff000f7802 */ /* 0x000fce0000000f00 */
[----:B------:R-:W-:Y:S05]  /*12bd0*/  WARPSYNC.COLLECTIVE R15, `(.L_x_1049) ;  /* 0x000000000f0c7348 */ /* 0x000fea0003c00000 */
[----:B------:R-:W-:Y:S02]  /*12be0*/  ELECT P6, UR62, PT ;  /* 0x00000000003e782f */ /* 0x000fe400038c0000 */
[----:B------:R-:W-:Y:S01]  /*12bf0*/  MOV R14, UR62 ;  /* 0x0000003e000e7c02 */ /* 0x000fe20008000f00 */
[----:B------:R-:W-:Y:S10]  /*12c00*/  ENDCOLLECTIVE ;  /* 0x000000000000791b */ /* 0x000ff40003800000 */
.L_x_1049:
[----:B------:R-:W-:Y:S05]  /*12c10*/  BSYNC B0 ;  /* 0x0000000000007941 */ /* 0x000fea0003800000 */
.L_x_1048:
[----:B------:R-:W-:Y:S05]  /*12c20*/  BRA `(.L_x_1050) ;  /* 0xffffffd000d47947 */ /* 0x000fea000383ffff */
.L_x_1000:
[----:B-1----:R1:W2:Y:S02]  /*12c30*/  SYNCS.PHASECHK.TRANS64.TRYWAIT P2, [R8+URZ+0x30840], R7 ;  /* 0x03084007080075a7 */ /* 0x0022a4000804017f */
[----:B--2---:R-:W-:Y:S05]  /*12c40*/  @!P2 NANOSLEEP.SYNCS 0x989680 ;  /* 0x009896800000a95d */ /* 0x004fea0003900000 */
[----:B------:R-:W2:Y:S02]  /*12c50*/  @!P2 SYNCS.PHASECHK.TRANS64 P2, [R8+URZ+0x30840], R7 ;  /* 0x030840070800a5a7 */ /* 0x000ea4000804007f */
[----:B--2---:R-:W-:Y:S05]  /*12c60*/  @!P2 BRA `(.L_x_1000) ;  /* 0xfffffffc00f0a947 */ /* 0x004fea000383ffff */
[----:B------:R-:W-:Y:S05]  /*12c70*/  BRA `(.L_x_1051) ;  /* 0xffffffd400347947 */ /* 0x000fea000383ffff */
.L_x_1002:
[----:B-1----:R-:W-:-:S04]  /*12c80*/  IMAD.U32 R8, RZ, RZ, UR40 ;  /* 0x00000028ff087e24 */ /* 0x002fc8000f8e00ff */
[----:B------:R1:W2:Y:S03]  /*12c90*/  SYNCS.PHASECHK.TRANS64.TRYWAIT P2, [R8+URZ+0x30820], R7 ;  /* 0x03082007080075a7 */ /* 0x0002a6000804017f */
[----:B--2---:R-:W-:Y:S05]  /*12ca0*/  @!P2 NANOSLEEP.SYNCS 0x989680 ;  /* 0x009896800000a95d */ /* 0x004fea0003900000 */
[----:B------:R-:W2:Y:S02]  /*12cb0*/  @!P2 SYNCS.PHASECHK.TRANS64 P2, [R8+URZ+0x30820], R7 ;  /* 0x030820070800a5a7 */ /* 0x000ea4000804007f */
[----:B--2---:R-:W-:Y:S05]  /*12cc0*/  @!P2 BRA `(.L_x_1002) ;  /* 0xfffffffc00eca947 */ /* 0x004fea000383ffff */
[----:B------:R-:W-:Y:S05]  /*12cd0*/  BRA `(.L_x_1052) ;  /* 0xffffffd8006c7947 */ /* 0x000fea000383ffff */
.L_x_1008:
[----:B-1----:R1:W2:Y:S02]  /*12ce0*/  SYNCS.PHASECHK.TRANS64.TRYWAIT P3, [R3+URZ+0x30840], R2 ;  /* 0x03084002030075a7 */ /* 0x0022a4000806017f */
[----:B--2---:R-:W-:Y:S05]  /*12cf0*/  @!P3 NANOSLEEP.SYNCS 0x989680 ;  /* 0x009896800000b95d */ /* 0x004fea0003900000 */
[----:B------:R-:W2:Y:S02]  /*12d00*/  @!P3 SYNCS.PHASECHK.TRANS64 P3, [R3+URZ+0x30840], R2 ;  /* 0x030840020300b5a7 */ /* 0x000ea4000806007f */
[----:B--2---:R-:W-:Y:S05]  /*12d10*/  @!P3 BRA `(.L_x_1008) ;  /* 0xfffffffc00f0b947 */ /* 0x004fea000383ffff */
[----:B------:R-:W-:Y:S05]  /*12d20*/  BRA `(.L_x_1053) ;  /* 0xffffffdc00147947 */ /* 0x000fea000383ffff */
.L_x_1010:
[----:B-1----:R1:W2:Y:S02]  /*12d30*/  SYNCS.PHASECHK.TRANS64.TRYWAIT P3, [R2+URZ+0x60], R3 ;  /* 0x00006003020075a7 */ /* 0x0022a4000806017f */
[----:B--2---:R-:W-:Y:S05]  /*12d40*/  @!P3 NANOSLEEP.SYNCS 0x989680 ;  /* 0x009896800000b95d */ /* 0x004fea0003900000 */
[----:B------:R-:W2:Y:S02]  /*12d50*/  @!P3 SYNCS.PHASECHK.TRANS64 P3, [R2+URZ+0x60], R3 ;  /* 0x000060030200b5a7 */ /* 0x000ea4000806007f */
[----:B--2---:R-:W-:Y:S05]  /*12d60*/  @!P3 BRA `(.L_x_1010) ;  /* 0xfffffffc00f0b947 */ /* 0x004fea000383ffff */
[----:B------:R-:W-:Y:S05]  /*12d70*/  BRA `(.L_x_1054) ;  /* 0xffffffdc00ac7947 */ /* 0x000fea000383ffff */
.L_x_1016:
[----:B-1----:R1:W2:Y:S02]  /*12d80*/  SYNCS.PHASECHK.TRANS64.TRYWAIT P3, [R3+URZ+0x30840], R2 ;  /* 0x03084002030075a7 */ /* 0x0022a4000806017f */
[----:B--2---:R-:W-:Y:S05]  /*12d90*/  @!P3 NANOSLEEP.SYNCS 0x989680 ;  /* 0x009896800000b95d */ /* 0x004fea0003900000 */
[----:B------:R-:W2:Y:S02]  /*12da0*/  @!P3 SYNCS.PHASECHK.TRANS64 P3, [R3+URZ+0x30840], R2 ;  /* 0x030840020300b5a7 */ /* 0x000ea4000806007f */
[----:B--2---:R-:W-:Y:S05]  /*12db0*/  @!P3 BRA `(.L_x_1016) ;  /* 0xfffffffc00f0b947 */ /* 0x004fea000383ffff */
[----:B------:R-:W-:Y:S05]  /*12dc0*/  BRA `(.L_x_1055) ;  /* 0xffffffe000f87947 */ /* 0x000fea000383ffff */
.L_x_1018:
[----:B-1----:R1:W2:Y:S02]  /*12dd0*/  SYNCS.PHASECHK.TRANS64.TRYWAIT P3, [R2+URZ+0x60], R17 ;  /* 0x00006011020075a7 */ /* 0x0022a4000806017f */
[----:B--2---:R-:W-:Y:S05]  /*12de0*/  @!P3 NANOSLEEP.SYNCS 0x989680 ;  /* 0x009896800000b95d */ /* 0x004fea0003900000 */
[----:B------:R-:W2:Y:S02]  /*12df0*/  @!P3 SYNCS.PHASECHK.TRANS64 P3, [R2+URZ+0x60], R17 ;  /* 0x000060110200b5a7 */ /* 0x000ea4000806007f */
[----:B--2---:R-:W-:Y:S05]  /*12e00*/  @!P3 BRA `(.L_x_1018) ;  /* 0xfffffffc00f0b947 */ /* 0x004fea000383ffff */
[----:B------:R-:W-:Y:S05]  /*12e10*/  BRA `(.L_x_1056) ;  /* 0xffffffe400907947 */ /* 0x000fea000383ffff */
.L_x_1023:
[----:B--2---:R2:W3:Y:S02]  /*12e20*/  SYNCS.PHASECHK.TRANS64.TRYWAIT P2, [R2+URZ+0x30840], R3 ;  /* 0x03084003020075a7 */ /* 0x0044e4000804017f */
[----:B---3--:R-:W-:Y:S05]  /*12e30*/  @!P2 NANOSLEEP.SYNCS 0x989680 ;  /* 0x009896800000a95d */ /* 0x008fea0003900000 */
[----:B------:R-:W3:Y:S02]  /*12e40*/  @!P2 SYNCS.PHASECHK.TRANS64 P2, [R2+URZ+0x30840], R3 ;  /* 0x030840030200a5a7 */ /* 0x000ee4000804007f */
[----:B---3--:R-:W-:Y:S05]  /*12e50*/  @!P2 BRA `(.L_x_1023) ;  /* 0xfffffffc00f0a947 */ /* 0x008fea000383ffff */
[----:B------:R-:W-:Y:S05]  /*12e60*/  BRA `(.L_x_1057) ;  /* 0xffffffe800a47947 */ /* 0x000fea000383ffff */
.L_x_1025:
[----:B-1----:R1:W2:Y:S02]  /*12e70*/  SYNCS.PHASECHK.TRANS64.TRYWAIT P2, [R2+URZ+0x60], R11 ;  /* 0x0000600b020075a7 */ /* 0x0022a4000804017f */
[----:B--2---:R-:W-:Y:S05]  /*12e80*/  @!P2 NANOSLEEP.SYNCS 0x989680 ;  /* 0x009896800000a95d */ /* 0x004fea0003900000 */
[----:B------:R-:W2:Y:S02]  /*12e90*/  @!P2 SYNCS.PHASECHK.TRANS64 P2, [R2+URZ+0x60], R11 ;  /* 0x0000600b0200a5a7 */ /* 0x000ea4000804007f */
[----:B--2---:R-:W-:Y:S05]  /*12ea0*/  @!P2 BRA `(.L_x_1025) ;  /* 0xfffffffc00f0a947 */ /* 0x004fea000383ffff */
[----:B------:R-:W-:Y:S05]  /*12eb0*/  BRA `(.L_x_1058) ;  /* 0xffffffec00487947 */ /* 0x000fea000383ffff */
.L_x_1032:
[----:B-1----:R1:W2:Y:S02]  /*12ec0*/  SYNCS.PHASECHK.TRANS64.TRYWAIT P0, [R3+URZ+0x30860], R0 ;  /* 0x03086000030075a7 */ /* 0x0022a4000800017f */
[----:B--2---:R-:W-:Y:S05]  /*12ed0*/  @!P0 NANOSLEEP.SYNCS 0x989680 ;  /* 0x009896800000895d */ /* 0x004fea0003900000 */
[----:B------:R-:W2:Y:S02]  /*12ee0*/  @!P0 SYNCS.PHASECHK.TRANS64 P0, [R3+URZ+0x30860], R0 ;  /* 0x03086000030085a7 */ /* 0x000ea4000800007f */
[----:B--2---:R-:W-:Y:S05]  /*12ef0*/  @!P0 BRA `(.L_x_1032) ;  /* 0xfffffffc00f08947 */ /* 0x004fea000383ffff */
[----:B------:R-:W-:Y:S05]  /*12f00*/  BRA `(.L_x_1059) ;  /* 0xfffffff000507947 */ /* 0x000fea000383ffff */
.L_x_1034:
[----:B------:R-:W-:Y:S01]  /*12f10*/  BSSY B0, `(.L_x_1060) ;  /* 0x0000007000007945 */ /* 0x000fe20003800000 */
[----:B------:R-:W-:Y:S01]  /*12f20*/  IMAD.MOV.U32 R12, RZ, RZ, RZ ;  /* 0x000000ffff0c7224 */ /* 0x000fe200078e00ff */
[----:B------:R-:W-:Y:S01]  /*12f30*/  MOV R11, 0x1f ;  /* 0x0000001f000b7802 */ /* 0x000fe20000000f00 */
[----:B------:R-:W-:-:S07]  /*12f40*/  IMAD.MOV.U32 R15, RZ, RZ, -0x1 ;  /* 0xffffffffff0f7424 */ /* 0x000fce00078e00ff */
[----:B------:R-:W-:Y:S05]  /*12f50*/  WARPSYNC.COLLECTIVE R15, `(.L_x_1061) ;  /* 0x000000000f087348 */ /* 0x000fea0003c00000 */
[----:B------:R1:W2:Y:S02]  /*12f60*/  SHFL.IDX P6, R14, R13, R12, R11 ;  /* 0x0000000c0d0e7389 */ /* 0x0002a400000c000b */
[----:B-12---:R-:W-:Y:S01]  /*12f70*/  ENDCOLLECTIVE ;  /* 0x000000000000791b */ /* 0x006fe20003800000 */
.L_x_1061:
[----:B------:R-:W-:Y:S05]  /*12f80*/  BSYNC B0 ;  /* 0x0000000000007941 */ /* 0x000fea0003800000 */
.L_x_1060:
[----:B------:R-:W-:Y:S05]  /*12f90*/  BRA `(.L_x_1062) ;  /* 0xfffffff000f47947 */ /* 0x000fea000383ffff */
.L_x_1036:
[----:B--2---:R2:W3:Y:S02]  /*12fa0*/  SYNCS.PHASECHK.TRANS64.TRYWAIT P0, [R7+URZ+0x30820], R0 ;  /* 0x03082000070075a7 */ /* 0x0044e4000800017f */
[----:B---3--:R-:W-:Y:S05]  /*12fb0*/  @!P0 NANOSLEEP.SYNCS 0x989680 ;  /* 0x009896800000895d */ /* 0x008fea0003900000 */
[----:B------:R-:W3:Y:S02]  /*12fc0*/  @!P0 SYNCS.PHASECHK.TRANS64 P0, [R7+URZ+0x30820], R0 ;  /* 0x03082000070085a7 */ /* 0x000ee4000800007f */
[----:B---3--:R-:W-:Y:S05]  /*12fd0*/  @!P0 BRA `(.L_x_1036) ;  /* 0xfffffffc00f08947 */ /* 0x008fea000383ffff */
[----:B------:R-:W-:Y:S05]  /*12fe0*/  BRA `(.L_x_1063) ;  /* 0xfffffff400447947 */ /* 0x000fea000383ffff */
.L_x_1040:
[----:B--2---:R2:W3:Y:S02]  /*12ff0*/  SYNCS.PHASECHK.TRANS64.TRYWAIT P0, [R5+URZ], R4 ;  /* 0x00000004050075a7 */ /* 0x0044e4000800017f */
[----:B---3--:R-:W-:Y:S05]  /*13000*/  @!P0 NANOSLEEP.SYNCS 0x989680 ;  /* 0x009896800000895d */ /* 0x008fea0003900000 */
[----:B------:R-:W3:Y:S02]  /*13010*/  @!P0 SYNCS.PHASECHK.TRANS64 P0, [R5+URZ], R4 ;  /* 0x00000004050085a7 */ /* 0x000ee4000800007f */
[----:B---3--:R-:W-:Y:S05]  /*13020*/  @!P0 BRA `(.L_x_1040) ;  /* 0xfffffffc00f08947 */ /* 0x008fea000383ffff */
[----:B------:R-:W-:Y:S05]  /*13030*/  BRA `(.L_x_1064) ;  /* 0xfffffff400a07947 */ /* 0x000fea000383ffff */
.L_x_1041:
[----:B---3--:R3:W4:Y:S02]  /*13040*/  SYNCS.PHASECHK.TRANS64.TRYWAIT P0, [R3+URZ], R0 ;  /* 0x00000000030075a7 */ /* 0x008724000800017f */
[----:B----4-:R-:W-:Y:S05]  /*13050*/  @!P0 NANOSLEEP.SYNCS 0x989680 ;  /* 0x009896800000895d */ /* 0x010fea0003900000 */
[----:B------:R-:W4:Y:S02]  /*13060*/  @!P0 SYNCS.PHASECHK.TRANS64 P0, [R3+URZ], R0 ;  /* 0x00000000030085a7 */ /* 0x000f24000800007f */
[----:B----4-:R-:W-:Y:S05]  /*13070*/  @!P0 BRA `(.L_x_1041) ;  /* 0xfffffffc00f08947 */ /* 0x010fea000383ffff */
[----:B------:R-:W-:Y:S05]  /*13080*/  BRA `(.L_x_1065) ;  /* 0xfffffff400947947 */ /* 0x000fea000383ffff */
.L_x_1043:
[----:B--2---:R2:W3:Y:S02]  /*13090*/  SYNCS.PHASECHK.TRANS64.TRYWAIT P0, [R5+URZ], R4 ;  /* 0x00000004050075a7 */ /* 0x0044e4000800017f */
[----:B---3--:R-:W-:Y:S05]  /*130a0*/  @!P0 NANOSLEEP.SYNCS 0x989680 ;  /* 0x009896800000895d */ /* 0x008fea0003900000 */
[----:B------:R-:W3:Y:S02]  /*130b0*/  @!P0 SYNCS.PHASECHK.TRANS64 P0, [R5+URZ], R4 ;  /* 0x00000004050085a7 */ /* 0x000ee4000800007f */
[----:B---3--:R-:W-:Y:S05]  /*130c0*/  @!P0 BRA `(.L_x_1043) ;  /* 0xfffffffc00f08947 */ /* 0x008fea000383ffff */
[----:B------:R-:W-:Y:S05]  /*130d0*/  BRA `(.L_x_1066) ;  /* 0xfffffff400987947 */ /* 0x000fea000383ffff */
.L_x_1067:
        /* <DEDUP_REMOVED lines=10> */
.L_x_2842:


//--------------------- .text._ZN7cutlass13device_kernelIN5flash11enable_sm90INS1_16FlashAttnFwdSm90INS1_25CollectiveMainloopFwdSm90ILi2EN4cute5tupleIJNS5_1CILi1EEES8_S8_EEENS6_IJNS7_ILi128EEENS7_ILi64EEENS7_ILi256EEEEEELi256ENS_6half_tEfNS_4arch4Sm90ELb0ELb1ELb1ELb1ELb0ELb0ELb0ELb1ELb1ELb0ELb0ELb0EEENS1_21CollectiveEpilogueFwdINS6_IJSA_SC_SB_EEES9_SE_SG_Li256ELb1ELb0ELb0ELb0EEENS1_36VarlenDynamicPersistentTileSchedulerILi128ELi64ELi256ELi32ELb0ELb0ELb1ELb1ELb0ELb1EEEEEEEEEvNT_6ParamsE --------------------------
	.section	.text._ZN7cutlass13device_kernelIN5flash11enable_sm90INS1_16FlashAttnFwdSm90INS1_25CollectiveMainloopFwdSm90ILi2EN4cute5tupleIJNS5_1CILi1EEES8_S8_EEENS6_IJNS7_ILi128EEENS7_ILi64EEENS7_ILi256EEEEEELi256ENS_6half_tEfNS_4arch4Sm90ELb0ELb1ELb1ELb1ELb0ELb0ELb0ELb1ELb1ELb0ELb0ELb0EEENS1_21CollectiveEpilogueFwdINS6_IJSA_SC_SB_EEES9_SE_SG_Li256ELb1ELb0ELb0ELb0EEENS1_36VarlenDynamicPersistentTileSchedulerILi128ELi64ELi256ELi32ELb0ELb0ELb1ELb1ELb0ELb1EEEEEEEEEvNT_6ParamsE,"ax",@progbits
	.align	128
.text._ZN7cutlass13device_kernelIN5flash11enable_sm90INS1_16FlashAttnFwdSm90INS1_25CollectiveMainloopFwdSm90ILi2EN4cute5tupleIJNS5_1CILi1EEES8_S8_EEENS6_IJNS7_ILi128EEENS7_ILi64EEENS7_ILi256EEEEEELi256ENS_6half_tEfNS_4arch4Sm90ELb0ELb1ELb1ELb1ELb0ELb0ELb0ELb1ELb1ELb0ELb0ELb0EEENS1_21CollectiveEpilogueFwdINS6_IJSA_SC_SB_EEES9_SE_SG_Li256ELb1ELb0ELb0ELb0EEENS1_36VarlenDynamicPersistentTileSchedulerILi128ELi64ELi256ELi32ELb0ELb0ELb1ELb1ELb0ELb1EEEEEEEEEvNT_6ParamsE:
        .type           _ZN7cutlass13device_kernelIN5flash11enable_sm90INS1_16FlashAttnFwdSm90INS1_25CollectiveMainloopFwdSm90ILi2EN4cute5tupleIJNS5_1CILi1EEES8_S8_EEENS6_IJNS7_ILi128EEENS7_ILi64EEENS7_ILi256EEEEEELi256ENS_6half_tEfNS_4arch4Sm90ELb0ELb1ELb1ELb1ELb0ELb0ELb0ELb1ELb1ELb0ELb0ELb0EEENS1_21CollectiveEpilogueFwdINS6_IJSA_SC_SB_EEES9_SE_SG_Li256ELb1ELb0ELb0ELb0EEENS1_36VarlenDynamicPersistentTileSchedulerILi128ELi64ELi256ELi32ELb0ELb0ELb1ELb1ELb0ELb1EEEEEEEEEvNT_6ParamsE,@function
        .size           _ZN7cutlass13device_kernelIN5flash11enable_sm90INS1_16FlashAttnFwdSm90INS1_25CollectiveMainloopFwdSm90ILi2EN4cute5tupleIJNS5_1CILi1EEES8_S8_EEENS6_IJNS7_ILi128EEENS7_ILi64EEENS7_ILi256EEEEEELi256ENS_6half_tEfNS_4arch4Sm90ELb0ELb1ELb1ELb1ELb0ELb0ELb0ELb1ELb1ELb0ELb0ELb0EEENS1_21CollectiveEpilogueFwdINS6_IJSA_SC_SB_EEES9_SE_SG_Li256ELb1ELb0ELb0ELb0EEENS1_36VarlenDynamicPersistentTileSchedulerILi128ELi64ELi256ELi32ELb0ELb0ELb1ELb1ELb0ELb1EEEEEEEEEvNT_6ParamsE,(.L_x_2843 - _ZN7cutlass13device_kernelIN5flash11enable_sm90INS1_16FlashAttnFwdSm90INS1_25CollectiveMainloopFwdSm90ILi2EN4cute5tupleIJNS5_1CILi1EEES8_S8_EEENS6_IJNS7_ILi128EEENS7_ILi64EEENS7_ILi256EEEEEELi256ENS_6half_tEfNS_4arch4Sm90ELb0ELb1ELb1ELb1ELb0ELb0ELb0ELb1ELb1ELb0ELb0ELb0EEENS1_21CollectiveEpilogueFwdINS6_IJSA_SC_SB_EEES9_SE_SG_Li256ELb1ELb0ELb0ELb0EEENS1_36VarlenDynamicPersistentTileSchedulerILi128ELi64ELi256ELi32ELb0ELb0ELb1ELb1ELb0ELb1EEEEEEEEEvNT_6ParamsE)
        .other          _ZN7cutlass13device_kernelIN5flash11enable_sm90INS1_16FlashAttnFwdSm90INS1_25CollectiveMainloopFwdSm90ILi2EN4cute5tupleIJNS5_1CILi1EEES8_S8_EEENS6_IJNS7_ILi128EEENS7_ILi64EEENS7_ILi256EEEEEELi256ENS_6half_tEfNS_4arch4Sm90ELb0ELb1ELb1ELb1ELb0ELb0ELb0ELb1ELb1ELb0ELb0ELb0EEENS1_21CollectiveEpilogueFwdINS6_IJSA_SC_SB_EEES9_SE_SG_Li256ELb1ELb0ELb0ELb0EEENS1_36VarlenDynamicPersistentTileSchedulerILi128ELi64ELi256ELi32ELb0ELb0ELb1ELb1ELb0ELb1EEEEEEEEEvNT_6ParamsE,@"STO_CUDA_ENTRY STV_DEFAULT"
_ZN7cutlass13device_kernelIN5flash11enable_sm90INS1_16FlashAttnFwdSm90INS1_25CollectiveMainloopFwdSm90ILi2EN4cute5tupleIJNS5_1CILi1EEES8_S8_EEENS6_IJNS7_ILi128EEENS7_ILi64EEENS7_ILi256EEEEEELi256ENS_6half_tEfNS_4arch4Sm90ELb0ELb1ELb1ELb1ELb0ELb0ELb0ELb1ELb1ELb0ELb0ELb0EEENS1_21CollectiveEpilogueFwdINS6_IJSA_SC_SB_EEES9_SE_SG_Li256ELb1ELb0ELb0ELb0EEENS1_36VarlenDynamicPersistentTileSchedulerILi128ELi64ELi256ELi32ELb0ELb0ELb1ELb1ELb0ELb1EEEEEEEEEvNT_6ParamsE:
        /* <DEDUP_REMOVED lines=21> */
.L_x_1069:
[----:B------:R-:W-:Y:S05]  /*0150*/  BSYNC B0 ;  /* 0x0000000000007941 */ /* 0x000fea0003800000 */
.L_x_1068:
        /* <DEDUP_REMOVED lines=41> */
.L_x_1070:
        /* <DEDUP_REMOVED lines=22> */
.L_x_1071:
        /* <DEDUP_REMOVED lines=18> */
.L_x_1072:
        /* <DEDUP_REMOVED lines=22> */
.L_x_1073:
        /* <DEDUP_REMOVED lines=22> */
.L_x_1074:
        /* <DEDUP_REMOVED lines=8> */
.L_x_1076:
        /* <DEDUP_REMOVED lines=16> */
[----:B------:R-:W-:Y:S01]  /*0ab0*/  UMOV UR36, URZ ;  /* 0x0000003f00247c82 */ /* 0x000fe20008000000 */
[----:B------:R-:W-:Y:S01]  /*0ac0*/  R2UR UR5, R203 ;  /* 0x00000000cb0572ca */ /* 0x000fe200000e0000 */
[----:B------:R-:W0:Y:S01]  /*0ad0*/  S2R R0, SR_TID.X ;  /* 0x0000000000007919 */ /* 0x000e220000002100 */
[----:B------:R-:W-:Y:S01]  /*0ae0*/  UMOV UR37, URZ ;  /* 0x0000003f00257c82 */ /* 0x000fe20008000000 */
[----:B0-----:R-:W-:-:S05]  /*0af0*/  VIADD R215, R0, 0xffffff80 ;  /* 0xffffff8000d77836 */ /* 0x001fca0000000000 */
[----:B------:R-:W-:-:S04]  /*0b00*/  SHF.R.S32.HI R0, RZ, 0x1f, R215 ;  /* 0x0000001fff007819 */ /* 0x000fc800000114d7 */
[CC--:B------:R-:W-:Y:S02]  /*0b10*/  LEA.HI R3, R0.reuse, R215.reuse, RZ, 0x7 ;  /* 0x000000d700037211 */ /* 0x0c0fe400078f38ff */
[----:B------:R-:W-:Y:S02]  /*0b20*/  LEA.HI R4, R0, R215, RZ, 0x5 ;  /* 0x000000d700047211 */ /* 0x000fe400078f28ff */
[----:B------:R-:W-:Y:S02]  /*0b30*/  LOP3.LUT R210, R3, 0xffffff80, RZ, 0xc0, !PT ;  /* 0xffffff8003d27812 */ /* 0x000fe400078ec0ff */
[----:B------:R-:W-:-:S03]  /*0b40*/  SHF.R.S32.HI R212, RZ, 0x7, R3 ;  /* 0x00000007ffd47819 */ /* 0x000fc60000011403 */
[----:B------:R-:W-:Y:S01]  /*0b50*/  IMAD.IADD R210, R215, 0x1, -R210 ;  /* 0x00000001d7d27824 */ /* 0x000fe200078e0ad2 */
[----:B------:R-:W-:-:S04]  /*0b60*/  LEA.HI R3, R3, R212, RZ, 0x1 ;  /* 0x000000d403037211 */ /* 0x000fc800078f08ff */
[----:B------:R-:W-:Y:S02]  /*0b70*/  SHF.R.S32.HI R9, RZ, 0x1f, R210 ;  /* 0x0000001fff097819 */ /* 0x000fe400000114d2 */
[----:B------:R-:W-:Y:S02]  /*0b80*/  LOP3.LUT R3, R3, 0x3fffffe, RZ, 0xc0, !PT ;  /* 0x03fffffe03037812 */ /* 0x000fe400078ec0ff */
[CC--:B------:R-:W-:Y:S02]  /*0b90*/  LEA.HI R8, R9.reuse, R210.reuse, RZ, 0x2 ;  /* 0x000000d209087211 */ /* 0x0c0fe400078f10ff */
[----:B------:R-:W-:Y:S01]  /*0ba0*/  LEA.HI R9, R9, R210, RZ, 0x5 ;  /* 0x000000d209097211 */ /* 0x000fe200078f28ff */
[----:B------:R-:W-:Y:S01]  /*0bb0*/  IMAD.IADD R3, R212, 0x1, -R3 ;  /* 0x00000001d4037824 */ /* 0x000fe200078e0a03 */
[----:B------:R-:W-:Y:S02]  /*0bc0*/  SHF.R.S32.HI R5, RZ, 0x2, R8 ;  /* 0x00000002ff057819 */ /* 0x000fe40000011408 */
[----:B------:R-:W-:-:S02]  /*0bd0*/  SHF.R.S32.HI R9, RZ, 0x5, R9 ;  /* 0x00000005ff097819 */ /* 0x000fc40000011409 */
[----:B--2---:R-:W-:Y:S02]  /*0be0*/  R2UR UR4, R2 ;  /* 0x00000000020472ca */ /* 0x004fe400000e0000 */
[----:B------:R-:W-:-:S04]  /*0bf0*/  SHF.R.S32.HI R2, RZ, 0x1f, R8 ;  /* 0x0000001fff027819 */ /* 0x000fc80000011408 */
[----:B------:R-:W-:-:S04]  /*0c00*/  LEA.HI R2, R2, R5, RZ, 0x3 ;  /* 0x0000000502027211 */ /* 0x000fc800078f18ff */
[----:B------:R-:W-:Y:S02]  /*0c10*/  LOP3.LUT R6, R2, 0xfffffff8, RZ, 0xc0, !PT ;  /* 0xfffffff802067812 */ /* 0x000fe400078ec0ff */
[CC--:B------:R-:W-:Y:S01]  /*0c20*/  LEA.HI R2, R0.reuse, R215.reuse, RZ, 0x4 ;  /* 0x000000d700027211 */ /* 0x0c0fe200078f20ff */
[----:B------:R-:W-:Y:S01]  /*0c30*/  ULOP3.LUT UR4, UR4, 0x1, URZ, 0xfc, !UPT ;  /* 0x0000000104047892 */ /* 0x000fe2000f8efc3f */
[----:B------:R-:W-:Y:S01]  /*0c40*/  LEA.HI R0, R0, R215, RZ, 0x3 ;  /* 0x000000d700007211 */ /* 0x000fe200078f18ff */
[----:B------:R-:W-:Y:S01]  /*0c50*/  IMAD.IADD R10, R5, 0x1, -R6 ;  /* 0x00000001050a7824 */ /* 0x000fe200078e0a06 */
[----:B------:R-:W-:Y:S01]  /*0c60*/  SHF.R.S32.HI R5, RZ, 0x4, R2 ;  /* 0x00000004ff057819 */ /* 0x000fe20000011402 */
[----:B------:R-:W-:Y:S01]  /*0c70*/  IMAD.SHL.U32 R6, R4, 0x20, RZ ;  /* 0x0000002004067824 */ /* 0x000fe200078e00ff */
[C---:B------:R-:W-:Y:S01]  /*0c80*/  LOP3.LUT R4, R2.reuse, 0x3fffff0, RZ, 0xc0, !PT ;  /* 0x03fffff002047812 */ /* 0x040fe200078ec0ff */
[----:B------:R-:W-:Y:S01]  /*0c90*/  IMAD.U32 R214, RZ, RZ, UR4 ;  /* 0x00000004ffd67e24 */ /* 0x000fe2000f8e00ff */
[----:B------:R-:W-:Y:S01]  /*0ca0*/  LEA.HI R2, R2, R5, RZ, 0x1 ;  /* 0x0000000502027211 */ /* 0x000fe200078f08ff */
[----:B------:R-:W-:Y:S01]  /*0cb0*/  UMOV UR4, URZ ;  /* 0x0000003f00047c82 */ /* 0x000fe20008000000 */
[----:B------:R-:W-:Y:S01]  /*0cc0*/  LOP3.LUT R7, R6, 0xfffffc00, RZ, 0xc0, !PT ;  /* 0xfffffc0006077812 */ /* 0x000fe200078ec0ff */
[----:B------:R-:W-:Y:S01]  /*0cd0*/  IMAD.IADD R4, R215, 0x1, -R4 ;  /* 0x00000001d7047824 */ /* 0x000fe200078e0a04 */
[----:B------:R-:W-:Y:S01]  /*0ce0*/  LOP3.LUT R2, R2, 0x1ffffffe, RZ, 0xc0, !PT ;  /* 0x1ffffffe02027812 */ /* 0x000fe200078ec0ff */
[----:B------:R-:W-:Y:S01]  /*0cf0*/  IMAD.U32 R209, RZ, RZ, UR4 ;  /* 0x00000004ffd17e24 */ /* 0x000fe2000f8e00ff */
[----:B------:R-:W-:Y:S01]  /*0d00*/  LEA R10, R9, R10, 0x4 ;  /* 0x0000000a090a7211 */ /* 0x000fe200078e20ff */
[----:B------:R-:W-:Y:S01]  /*0d10*/  IMAD R7, R4, 0x40, R7 ;  /* 0x0000004004077824 */ /* 0x000fe200078e0207 */
[----:B------:R-:W-:Y:S01]  /*0d20*/  SHF.R.S32.HI R204, RZ, 0x3, R0 ;  /* 0x00000003ffcc7819 */ /* 0x000fe20000011400 */
[----:B------:R-:W-:-:S02]  /*0d30*/  IMAD.IADD R2, R5, 0x1, -R2 ;  /* 0x0000000105027824 */ /* 0x000fc400078e0a02 */
[----:B------:R-:W-:Y:S01]  /*0d40*/  IMAD R211, R3, 0x40, R10 ;  /* 0x0000004003d37824 */ /* 0x000fe200078e020a */
[----:B------:R-:W-:Y:S01]  /*0d50*/  LOP3.LUT R3, R8, 0x7ffffffc, RZ, 0xc0, !PT ;  /* 0x7ffffffc08037812 */ /* 0x000fe200078ec0ff */
[----:B------:R-:W-:Y:S01]  /*0d60*/  IMAD R213, R2, 0x8, R7 ;  /* 0x0000000802d57824 */ /* 0x000fe200078e0207 */
[----:B------:R-:W-:-:S03]  /*0d70*/  LOP3.LUT R2, R0, 0x1ffffff8, RZ, 0xc0, !PT ;  /* 0x1ffffff800027812 */ /* 0x000fc600078ec0ff */
[----:B------:R-:W-:Y:S02]  /*0d80*/  IMAD.IADD R18, R210, 0x1, -R3 ;  /* 0x00000001d2127824 */ /* 0x000fe400078e0a03 */
[----:B------:R-:W-:-:S04]  /*0d90*/  IMAD.IADD R2, R215, 0x1, -R2 ;  /* 0x00000001d7027824 */ /* 0x000fc800078e0a02 */
[----:B------:R-:W-:-:S07]  /*0da0*/  IMAD.SHL.U32 R23, R2, 0x8, RZ ;  /* 0x0000000802177824 */ /* 0x000fce00078e00ff */
.L_x_1176:
[----:B------:R-:W-:Y:S01]  /*0db0*/  ULDC.64 UR8, c[0x0][0xa28] ;  /* 0x00028a0000087ab9 */ /* 0x000fe20000000a00 */
[----:B012345:R-:W0:Y:S01]  /*0dc0*/  LDC.64 R8, c[0x0][0x3f8] ;  /* 0x0000fe00ff087b82 */ /* 0x03fe220000000a00 */
[----:B------:R-:W-:Y:S01]  /*0dd0*/  UISETP.NE.U32.AND UP0, UPT, UR8, URZ, UPT ;  /* 0x0000003f0800728c */ /* 0x000fe2000bf05070 */
[----:B------:R-:W-:Y:S01]  /*0de0*/  MOV R6, RZ ;  /* 0x000000ff00067202 */ /* 0x000fe20000000f00 */
[----:B------:R-:W-:Y:S02]  /*0df0*/  ULDC.64 UR12, c[0x0][0x208] ;  /* 0x00008200000c7ab9 */ /* 0x000fe40000000a00 */
[----:B------:R-:W-:-:S03]  /*0e00*/  UISETP.NE.AND.EX UP0, UPT, UR9, URZ, UPT, UP0 ;  /* 0x0000003f0900728c */ /* 0x000fc6000bf05300 */
[----:B------:R-:W-:Y:S01]  /*0e10*/  ULDC.64 UR8, c[0x0][0xa18] ;  /* 0x0002860000087ab9 */ /* 0x000fe20000000a00 */
[----:B------:R-:W1:Y:S01]  /*0e20*/  LDC R22, c[0x0][0x288] ;  /* 0x0000a200ff167b82 */ /* 0x000e620000000800 */
[----:B------:R-:W-:Y:S01]  /*0e30*/  UISETP.NE.U32.AND UP1, UPT, UR8, URZ, UPT ;  /* 0x0000003f0800728c */ /* 0x000fe2000bf25070 */
[----:B------:R-:W-:-:S03]  /*0e40*/  PLOP3.LUT P0, PT, PT, PT, UP0, 0x80, 0x0 ;  /* 0x000000000000781c */ /* 0x000fc60003f0f008 */
[----:B------:R-:W-:-:S03]  /*0e50*/  UISETP.NE.AND.EX UP1, UPT, UR9, URZ, UPT, UP1 ;  /* 0x0000003f0900728c */ /* 0x000fc6000bf25310 */
[----:B------:R-:W-:Y:S01]  /*0e60*/  @UP0 ULDC.64 UR8, c[0x0][0xa28] ;  /* 0x00028a0000080ab9 */ /* 0x000fe20000000a00 */
[----:B------:R-:W2:Y:S01]  /*0e70*/  LDC R0, c[0x0][0x404] ;  /* 0x00010100ff007b82 */ /* 0x000ea20000000800 */
[----:B------:R-:W-:Y:S01]  /*0e80*/  @UP0 UIMAD.WIDE UR8, UR5, 0x4, UR8 ;  /* 0x00000004050808a5 */ /* 0x000fe2000f8e0208 */
[----:B------:R-:W-:-:S05]  /*0e90*/  PLOP3.LUT P2, PT, PT, PT, UP1, 0x80, 0x0 ;  /* 0x000000000000781c */ /* 0x000fca0003f4f018 */
[----:B------:R-:W-:Y:S01]  /*0ea0*/  @UP1 ULDC.64 UR10, c[0x0][0xa18] ;  /* 0x00028600000a1ab9 */ /* 0x000fe20000000a00 */
[----:B------:R-:W3:Y:S01]  /*0eb0*/  LDC R19, c[0x0][0x2e0] ;  /* 0x0000b800ff137b82 */ /* 0x000ee20000000800 */
[----:B------:R-:W-:Y:S02]  /*0ec0*/  IMAD.U32 R2, RZ, RZ, UR8 ;  /* 0x00000008ff027e24 */ /* 0x000fe4000f8e00ff */
[----:B------:R-:W-:Y:S01]  /*0ed0*/  IMAD.U32 R3, RZ, RZ, UR9 ;  /* 0x00000009ff037e24 */ /* 0x000fe2000f8e00ff */
[----:B------:R-:W-:-:S04]  /*0ee0*/  @UP1 UIMAD.WIDE UR8, UR5, 0x4, UR10 ;  /* 0x00000004050818a5 */ /* 0x000fc8000f8e020a */
[----:B------:R4:W5:Y:S02]  /*0ef0*/  @P0 LDG.E R6, desc[UR12][R2.64] ;  /* 0x0000000c02060981 */ /* 0x000964000c1e1900 */
[----:B------:R-:W-:Y:S02]  /*0f00*/  IMAD.U32 R4, RZ, RZ, UR8 ;  /* 0x00000008ff047e24 */ /* 0x000fe4000f8e00ff */
[----:B------:R-:W-:Y:S01]  /*0f10*/  IMAD.U32 R5, RZ, RZ, UR9 ;  /* 0x00000009ff057e24 */ /* 0x000fe2000f8e00ff */
[----:B------:R-:W-:Y:S01]  /*0f20*/  ULDC.64 UR8, c[0x0][0xa20] ;  /* 0x0002880000087ab9 */ /* 0x000fe20000000a00 */
[----:B0-----:R-:W-:Y:S02]  /*0f30*/  ISETP.NE.U32.AND P0, PT, R8, RZ, PT ;  /* 0x000000ff0800720c */ /* 0x001fe40003f05070 */
[----:B------:R-:W-:Y:S01]  /*0f40*/  ISETP.NE.U32.AND P1, PT, RZ, UR8, PT ;  /* 0x00000008ff007c0c */ /* 0x000fe2000bf25070 */
[----:B-1----:R4:W5:Y:S01]  /*0f50*/  @P2 LDG.E R22, desc[UR12][R4.64] ;  /* 0x0000000c04162981 */ /* 0x002962000c1e1900 */
[----:B------:R-:W-:Y:S01]  /*0f60*/  ISETP.NE.AND.EX P0, PT, R9, RZ, PT, P0 ;  /* 0x000000ff0900720c */ /* 0x000fe20003f05300 */
[----:B------:R-:W-:Y:S01]  /*0f70*/  IMAD.U32 R207, RZ, RZ, UR6 ;  /* 0x00000006ffcf7e24 */ /* 0x000fe2000f8e00ff */
[----:B------:R-:W-:-:S02]  /*0f80*/  ISETP.NE.AND.EX P1, PT, RZ, UR9, PT, P1 ;  /* 0x00000009ff007c0c */ /* 0x000fc4000bf25310 */
[----:B--2---:R-:W-:Y:S01]  /*0f90*/  SEL R0, R0, 0x1, P0 ;  /* 0x0000000100007807 */ /* 0x004fe20000000000 */
[----:B----4-:R-:W-:Y:S10]  /*0fa0*/  @P2 BRA `(.L_x_1077) ;  /* 0x0000000000302947 */ /* 0x010ff40003800000 */
[----:B------:R-:W-:Y:S02]  /*0fb0*/  ULDC.64 UR6, c[0x0][0xa00] ;  /* 0x0002800000067ab9 */ /* 0x000fe40000000a00 */
[----:B------:R-:W-:-:S04]  /*0fc0*/  ISETP.NE.U32.AND P0, PT, RZ, UR6, PT ;  /* 0x00000006ff007c0c */ /* 0x000fc8000bf05070 */
[----:B------:R-:W-:-:S13]  /*0fd0*/  ISETP.NE.AND.EX P0, PT, RZ, UR7, PT, P0 ;  /* 0x00000007ff007c0c */ /* 0x000fda000bf05300 */
[----:B------:R-:W-:Y:S05]  /*0fe0*/  @!P0 BRA `(.L_x_1077) ;  /* 0x0000000000208947 */ /* 0x000fea0003800000 */
[----:B------:R-:W-:Y:S01]  /*0ff0*/  ULDC.64 UR6, c[0x0][0xa00] ;  /* 0x0002800000067ab9 */ /* 0x000fe20000000a00 */
[----:B------:R-:W-:Y:S01]  /*1000*/  ULDC.64 UR8, c[0x0][0x208] ;  /* 0x0000820000087ab9 */ /* 0x000fe20000000a00 */
[----:B------:R-:W-:-:S06]  /*1010*/  UIMAD.WIDE UR6, UR5, 0x4, UR6 ;  /* 0x00000004050678a5 */ /* 0x000fcc000f8e0206 */
[----:B------:R-:W-:Y:S02]  /*1020*/  IMAD.U32 R2, RZ, RZ, UR6 ;  /* 0x00000006ff027e24 */ /* 0x000fe4000f8e00ff */
[----:B------:R-:W-:-:S05]  /*1030*/  IMAD.U32 R3, RZ, RZ, UR7 ;  /* 0x00000007ff037e24 */ /* 0x000fca000f8e00ff */
[----:B-----5:R-:W2:Y:S04]  /*1040*/  LDG.E R22, desc[UR8][R2.64] ;  /* 0x0000000802167981 */ /* 0x020ea8000c1e1900 */
[----:B------:R-:W2:Y:S02]  /*1050*/  LDG.E R5, desc[UR8][R2.64+0x4] ;  /* 0x0000040802057981 */ /* 0x000ea4000c1e1900 */
[----:B--2---:R-:W-:-:S07]  /*1060*/  IMAD.IADD R22, R5, 0x1, -R22 ;  /* 0x0000000105167824 */ /* 0x004fce00078e0a16 */
.L_x_1077:
[----:B---3--:R-:W-:Y:S01]  /*1070*/  IMAD R19, R0, R19, RZ ;  /* 0x0000001300137224 */ /* 0x008fe200078e02ff */
[----:B------:R-:W-:Y:S01]  /*1080*/  MOV R206, R201 ;  /* 0x000000c900ce7202 */ /* 0x000fe20000000f00 */
[----:B------:R-:W-:Y:S01]  /*1090*/  IMAD.U32 R208, RZ, RZ, UR5 ;  /* 0x00000005ffd07e24 */ /* 0x000fe2000f8e00ff */
[----:B------:R-:W-:Y:S06]  /*10a0*/  @!P1 BRA `(.L_x_1078) ;  /* 0x00000000001c9947 */ /* 0x000fec0003800000 */
[----:B------:R-:W-:Y:S01]  /*10b0*/  ULDC.64 UR6, c[0x0][0xa20] ;  /* 0x0002880000067ab9 */ /* 0x000fe20000000a00 */
[----:B------:R-:W-:Y:S01]  /*10c0*/  ULDC.64 UR8, c[0x0][0x208] ;  /* 0x0000820000087ab9 */ /* 0x000fe20000000a00 */
[----:B------:R-:W-:-:S06]  /*10d0*/  UIMAD.WIDE UR4, UR5, 0x4, UR6 ;  /* 0x00000004050478a5 */ /* 0x000fcc000f8e0206 */
[----:B------:R-:W-:Y:S02]  /*10e0*/  IMAD.U32 R2, RZ, RZ, UR4 ;  /* 0x00000004ff027e24 */ /* 0x000fe4000f8e00ff */
[----:B------:R-:W-:-:S05]  /*10f0*/  IMAD.U32 R3, RZ, RZ, UR5 ;  /* 0x00000005ff037e24 */ /* 0x000fca000f8e00ff */
[----:B------:R0:W5:Y:S01]  /*1100*/  LDG.E R19, desc[UR8][R2.64] ;  /* 0x0000000802137981 */ /* 0x000162000c1e1900 */
[----:B------:R-:W-:Y:S05]  /*1110*/  BRA `(.L_x_1079) ;  /* 0x0000000000307947 */ /* 0x000fea0003800000 */
.L_x_1078:
        /* <DEDUP_REMOVED lines=9> */
[----:B------:R-:W2:Y:S04]  /*11b0*/  LDG.E R19, desc[UR8][R2.64] ;  /* 0x0000000802137981 */ /* 0x000ea8000c1e1900 */
[----:B------:R-:W2:Y:S02]  /*11c0*/  LDG.E R0, desc[UR8][R2.64+0x4] ;  /* 0x0000040802007981 */ /* 0x000ea4000c1e1900 */
[----:B--2---:R-:W-:-:S07]  /*11d0*/  IMAD.IADD R19, R0, 0x1, -R19 ;  /* 0x0000000100137824 */ /* 0x004fce00078e0a13 */
.L_x_1079:
[----:B------:R-:W1:Y:S01]  /*11e0*/  LDC.64 R8, c[0x0][0x9e0] ;  /* 0x00027800ff087b82 */ /* 0x000e620000000a00 */
[----:B-----5:R-:W-:Y:S01]  /*11f0*/  IMAD.IADD R19, R19, 0x1, -R6 ;  /* 0x0000000113137824 */ /* 0x020fe200078e0a06 */
[----:B------:R-:W-:-:S04]  /*1200*/  LEA R0, R201, 0x80, 0x7 ;  /* 0x00000080c9007811 */ /* 0x000fc800078e38ff */
[----:B0-----:R-:W-:Y:S02]  /*1210*/  IADD3 R3, R19, R0, -R22 ;  /* 0x0000000013037210 */ /* 0x001fe40007ffe816 */
[----:B-1----:R-:W-:-:S03]  /*1220*/  ISETP.GE.AND P1, PT, R9, 0x1, PT ;  /* 0x000000010900780c */ /* 0x002fc60003f26270 */
[----:B------:R-:W-:-:S10]  /*1230*/  IMAD.IADD R0, R3, 0x1, R8 ;  /* 0x0000000103007824 */ /* 0x000fd400078e0208 */
[----:B------:R-:W-:Y:S05]  /*1240*/  @!P1 BRA `(.L_x_1080) ;  /* 0x0000000000409947 */ /* 0x000fea0003800000 */
[C---:B------:R-:W-:Y:S02]  /*1250*/  ISETP.GT.AND P0, PT, R3.reuse, RZ, PT ;  /* 0x000000ff0300720c */ /* 0x040fe40003f04270 */
[----:B------:R-:W-:-:S11]  /*1260*/  IADD3 R2, R3, -0x1, RZ ;  /* 0xffffffff03027810 */ /* 0x000fd60007ffe0ff */
[----:B------:R-:W-:Y:S05]  /*1270*/  @P0 BRA `(.L_x_1081) ;  /* 0x00000000001c0947 */ /* 0x000fea0003800000 */
[----:B------:R-:W-:Y:S01]  /*1280*/  ISETP.NE.AND P0, PT, R9, 0x1, PT ;  /* 0x000000010900780c */ /* 0x000fe20003f05270 */
[----:B------:R-:W-:-:S12]  /*1290*/  IMAD.MOV R3, RZ, RZ, -R3 ;  /* 0x000000ffff037224 */ /* 0x000fd800078e0a03 */
[----:B------:R-:W0:Y:S02]  /*12a0*/  @P0 LDC.64 R4, c[0x0][0x9e8] ;  /* 0x00027a00ff040b82 */ /* 0x000e240000000a00 */
[----:B0-----:R-:W-:-:S05]  /*12b0*/  @P0 IMAD.HI.U32 R2, R3, R4, RZ ;  /* 0x0000000403020227 */ /* 0x001fca00078e00ff */
[----:B------:R-:W-:-:S04]  /*12c0*/  @P0 SHF.R.U32.HI R3, RZ, R5, R2 ;  /* 0x00000005ff030219 */ /* 0x000fc80000011602 */
[----:B------:R-:W-:Y:S01]  /*12d0*/  LOP3.LUT R2, RZ, R3, RZ, 0x33, !PT ;  /* 0x00000003ff027212 */ /* 0x000fe200078e33ff */
[----:B------:R-:W-:Y:S06]  /*12e0*/  BRA `(.L_x_1082) ;  /* 0x0000000000107947 */ /* 0x000fec0003800000 */
.L_x_1081:
[----:B------:R-:W-:-:S13]  /*12f0*/  ISETP.NE.AND P0, PT, R9, 0x1, PT ;  /* 0x000000010900780c */ /* 0x000fda0003f05270 */
[----:B------:R-:W0:Y:S02]  /*1300*/  @P0 LDC.64 R4, c[0x0][0x9e8] ;  /* 0x00027a00ff040b82 */ /* 0x000e240000000a00 */
[----:B0-----:R-:W-:-:S05]  /*1310*/  @P0 IMAD.HI.U32 R4, R2, R4, RZ ;  /* 0x0000000402040227 */ /* 0x001fca00078e00ff */
[----:B------:R-:W-:-:S07]  /*1320*/  @P0 SHF.R.U32.HI R2, RZ, R5, R4 ;  /* 0x00000005ff020219 */ /* 0x000fce0000011604 */
.L_x_1082:
[----:B------:R-:W-:-:S05]  /*1330*/  IMAD R3, R2, R9, R9 ;  /* 0x0000000902037224 */ /* 0x000fca00078e0209 */
[----:B------:R-:W-:-:S07]  /*1340*/  VIMNMX R0, R0, R3, PT ;  /* 0x0000000300007248 */ /* 0x000fce0003fe0100 */
.L_x_1080:
[----:B------:R-:W-:Y:S01]  /*1350*/  VIADD R2, R0, 0x3f ;  /* 0x0000003f00027836 */ /* 0x000fe20000000000 */
[----:B------:R-:W-:Y:S01]  /*1360*/  ULDC UR4, c[0x0][0x9dc] ;  /* 0x0002770000047ab9 */ /* 0x000fe20000000800 */
[----:B------:R-:W-:Y:S02]  /*1370*/  VIADD R0, R19, 0x3f ;  /* 0x0000003f13007836 */ /* 0x000fe40000000000 */
[----:B------:R-:W-:Y:S01]  /*1380*/  IMAD R4, R201, 0x80, -R22 ;  /* 0x00000080c9047824 */ /* 0x000fe200078e0a16 */
[----:B------:R-:W-:Y:S02]  /*1390*/  SHF.R.S32.HI R5, RZ, 0x1f, R2 ;  /* 0x0000001fff057819 */ /* 0x000fe40000011402 */
[----:B------:R-:W-:Y:S01]  /*13a0*/  SHF.R.S32.HI R3, RZ, 0x1f, R0 ;  /* 0x0000001fff037819 */ /* 0x000fe20000011400 */
[----:B------:R-:W-:Y:S01]  /*13b0*/  IMAD.IADD R4, R19, 0x1, R4 ;  /* 0x0000000113047824 */ /* 0x000fe200078e0204 */
[----:B------:R-:W-:Y:S02]  /*13c0*/  LEA.HI R5, R5, R2, RZ, 0x6 ;  /* 0x0000000205057211 */ /* 0x000fe400078f30ff */
[----:B------:R-:W-:Y:S01]  /*13d0*/  LEA.HI R3, R3, R0, RZ, 0x6 ;  /* 0x0000000003037211 */ /* 0x000fe200078f30ff */
[----:B------:R-:W-:Y:S01]  /*13e0*/  VIADD R6, R4, -UR4 ;  /* 0x8000000404067c36 */ /* 0x000fe20008000000 */
[----:B------:R-:W-:-:S02]  /*13f0*/  SHF.R.S32.HI R56, RZ, 0x6, R5 ;  /* 0x00000006ff387819 */ /* 0x000fc40000011405 */
[----:B------:R-:W-:Y:S02]  /*1400*/  SHF.R.S32.HI R3, RZ, 0x6, R3 ;  /* 0x00000006ff037819 */ /* 0x000fe40000011403 */
[----:B------:R-:W-:Y:S02]  /*1410*/  R2UR UR4, R6 ;  /* 0x00000000060472ca */ /* 0x000fe400000e0000 */
[----:B------:R-:W-:Y:S01]  /*1420*/  VIMNMX R56, R3, R56, PT ;  /* 0x0000003803387248 */ /* 0x000fe20003fe0100 */
[----:B------:R-:W-:-:S12]  /*1430*/  @!P1 BRA `(.L_x_1083) ;  /* 0x0000000000449947 */ /* 0x000fd80003800000 */
[----:B------:R-:W-:-:S13]  /*1440*/  ISETP.GT.AND P0, PT, R4, -0x1, PT ;  /* 0xffffffff0400780c */ /* 0x000fda0003f04270 */
[----:B------:R-:W-:Y:S05]  /*1450*/  @P0 BRA `(.L_x_1084) ;  /* 0x00000000001c0947 */ /* 0x000fea0003800000 */
[----:B------:R-:W-:Y:S02]  /*1460*/  ISETP.NE.AND P0, PT, R9, 0x1, PT ;  /* 0x000000010900780c */ /* 0x000fe40003f05270 */
[----:B------:R-:W-:-:S11]  /*1470*/  LOP3.LUT R3, RZ, R4, RZ, 0x33, !PT ;  /* 0x00000004ff037212 */ /* 0x000fd600078e33ff */
[----:B------:R-:W0:Y:S02]  /*1480*/  @P0 LDC.64 R6, c[0x0][0x9e8] ;  /* 0x00027a00ff060b82 */ /* 0x000e240000000a00 */
[----:B0-----:R-:W-:-:S05]  /*1490*/  @P0 IMAD.HI.U32 R0, R3, R6, RZ ;  /* 0x0000000603000227 */ /* 0x001fca00078e00ff */
[----:B------:R-:W-:-:S04]  /*14a0*/  @P0 SHF.R.U32.HI R3, RZ, R7, R0 ;  /* 0x00000007ff030219 */ /* 0x000fc80000011600 */
[----:B------:R-:W-:Y:S01]  /*14b0*/  LOP3.LUT R4, RZ, R3, RZ, 0x33, !PT ;  /* 0x00000003ff047212 */ /* 0x000fe200078e33ff */
[----:B------:R-:W-:Y:S06]  /*14c0*/  BRA `(.L_x_1085) ;  /* 0x0000000000107947 */ /* 0x000fec0003800000 */
.L_x_1084:
[----:B------:R-:W-:-:S13]  /*14d0*/  ISETP.NE.AND P0, PT, R9, 0x1, PT ;  /* 0x000000010900780c */ /* 0x000fda0003f05270 */
[----:B------:R-:W0:Y:S02]  /*14e0*/  @P0 LDC.64 R2, c[0x0][0x9e8] ;  /* 0x00027a00ff020b82 */ /* 0x000e240000000a00 */
[----:B0-----:R-:W-:-:S05]  /*14f0*/  @P0 IMAD.HI.U32 R0, R4, R2, RZ ;  /* 0x0000000204000227 */ /* 0x001fca00078e00ff */
[----:B------:R-:W-:-:S07]  /*1500*/  @P0 SHF.R.U32.HI R4, RZ, R3, R0 ;  /* 0x00000003ff040219 */ /* 0x000fce0000011600 */
.L_x_1085:
[----:B------:R-:W-:-:S05]  /*1510*/  IMAD R4, R4, R9, RZ ;  /* 0x0000000904047224 */ /* 0x000fca00078e02ff */
[----:B------:R-:W-:-:S13]  /*1520*/  R2UR UR5, R4 ;  /* 0x00000000040572ca */ /* 0x000fda00000e0000 */
[----:B------:R-:W-:-:S04]  /*1530*/  UISETP.LT.AND UP0, UPT, UR4, UR5, UPT ;  /* 0x000000050400728c */ /* 0x000fc8000bf01270 */
[----:B------:R-:W-:-:S12]  /*1540*/  USEL UR4, UR4, UR5, !UP0 ;  /* 0x0000000504047287 */ /* 0x000fd8000c000000 */
.L_x_1083:
[----:B------:R-:W-:Y:S01]  /*1550*/  USHF.R.S32.HI UR5, URZ, 0x1f, UR4 ;  /* 0x0000001f3f057899 */ /* 0x000fe20008011404 */
[----:B------:R-:W-:Y:S02]  /*1560*/  PLOP3.LUT P0, PT, PT, PT, PT, 0x80, 0x0 ;  /* 0x000000000000781c */ /* 0x000fe40003f0f070 */
[----:B------:R-:W-:Y:S01]  /*1570*/  CS2R R2, SRZ ;  /* 0x0000000000027805 */ /* 0x000fe2000001ff00 */
[----:B------:R-:W-:Y:S01]  /*1580*/  IMAD.MOV.U32 R0, RZ, RZ, RZ ;  /* 0x000000ffff007224 */ /* 0x000fe200078e00ff */
        /* <DEDUP_REMOVED lines=61> */
[----:B------:R-:W-:Y:S01]  /*1960*/  IMAD.MOV.U32 R169, RZ, RZ, RZ ;  /* 0x000000ffffa97224 */ /* 0x000fe200078e00ff */
[----:B------:R-:W-:Y:S02]  /*1970*/  CS2R R154, SRZ ;  /* 0x00000000009a7805 */ /* 0x000fe4000001ff00 */
[----:B------:R-:W-:-:S02]  /*1980*/  CS2R R8, SRZ ;  /* 0x0000000000087805 */ /* 0x000fc4000001ff00 */
[----:B------:R-:W-:Y:S01]  /*1990*/  CS2R R36, SRZ ;  /* 0x0000000000247805 */ /* 0x000fe2000001ff00 */
[----:B------:R-:W-:Y:S01]  /*19a0*/  IMAD.MOV.U32 R171, RZ, RZ, RZ ;  /* 0x000000ffffab7224 */ /* 0x000fe200078e00ff */
[----:B------:R-:W-:Y:S01]  /*19b0*/  CS2R R32, SRZ ;  /* 0x0000000000207805 */ /* 0x000fe2000001ff00 */
[----:B------:R-:W-:Y:S01]  /*19c0*/  IMAD.MOV.U32 R173, RZ, RZ, RZ ;  /* 0x000000ffffad7224 */ /* 0x000fe200078e00ff */
[----:B------:R-:W-:Y:S01]  /*19d0*/  CS2R R4, SRZ ;  /* 0x0000000000047805 */ /* 0x000fe2000001ff00 */
[----:B------:R-:W-:Y:S02]  /*19e0*/  IMAD.MOV.U32 R30, RZ, RZ, RZ ;  /* 0x000000ffff1e7224 */ /* 0x000fe400078e00ff */
[----:B------:R-:W-:Y:S02]  /*19f0*/  IMAD.MOV.U32 R6, RZ, RZ, RZ ;  /* 0x000000ffff067224 */ /* 0x000fe400078e00ff */
[----:B------:R-:W-:Y:S02]  /*1a00*/  IMAD.MOV.U32 R175, RZ, RZ, RZ ;  /* 0x000000ffffaf7224 */ /* 0x000fe400078e00ff */
[----:B------:R-:W-:Y:S01]  /*1a10*/  IMAD.MOV.U32 R26, RZ, RZ, RZ ;  /* 0x000000ffff1a7224 */ /* 0x000fe200078e00ff */
[----:B------:R-:W-:Y:S06]  /*1a20*/  @!P1 BRA `(.L_x_1086) ;  /* 0x000000b800dc9947 */ /* 0x000fec0003800000 */
        /* <DEDUP_REMOVED lines=31> */
.L_x_1087:
[----:B------:R-:W-:Y:S02]  /*1c20*/  R2UR UR6, R209 ;  /* 0x00000000d10672ca */ /* 0x000fe400000e0000 */
[----:B------:R-:W-:-:S11]  /*1c30*/  R2UR UR5, R214 ;  /* 0x00000000d60572ca */ /* 0x000fd600000e0000 */
[----:B------:R-:W-:Y:S02]  /*1c40*/  ULEA.HI UR4, UR6, UR6, URZ, 0x1 ;  /* 0x0000000606047291 */ /* 0x000fe4000f8f083f */
[----:B------:R-:W-:Y:S02]  /*1c50*/  MOV R2, UR5 ;  /* 0x0000000500027c02 */ /* 0x000fe40008000f00 */
[----:B------:R-:W-:Y:S02]  /*1c60*/  ULOP3.LUT UR4, UR4, 0xfffffffe, URZ, 0xc0, !UPT ;  /* 0xfffffffe04047892 */ /* 0x000fe4000f8ec03f */
[----:B------:R-:W-:Y:S02]  /*1c70*/  ISETP.NE.AND P0, PT, R2, 0x3, PT ;  /* 0x000000030200780c */ /* 0x000fe40003f05270 */
[----:B------:R-:W-:-:S06]  /*1c80*/  UIADD3 UR4, UR6, -UR4, URZ ;  /* 0x8000000406047290 */ /* 0x000fcc000fffe03f */
[----:B------:R-:W-:-:S05]  /*1c90*/  IMAD.U32 R0, RZ, RZ, UR4 ;  /* 0x00000004ff007e24 */ /* 0x000fca000f8e00ff */
[----:B------:R-:W-:-:S04]  /*1ca0*/  SHF.L.U32 R0, R0, 0x1f, RZ ;  /* 0x0000001f00007819 */ /* 0x000fc800000006ff */
[----:B------:R-:W0:Y:S02]  /*1cb0*/  SYNCS.PHASECHK.TRANS64.TRYWAIT P1, [UR39+0x30800], R0 ;  /* 0x03080000ff0075a7 */ /* 0x000e240008020167 */
[----:B0-----:R-:W-:Y:S05]  /*1cc0*/  @!P1 BRA `(.L_x_1088) ;  /* 0x0000013c00e09947 */ /* 0x001fea0003800000 */
.L_x_1273:
[----:B------:R-:W-:Y:S05]  /*1cd0*/  @!P0 BRA `(.L_x_1089) ;  /* 0x0000000000048947 */ /* 0x000fea0003800000 */
[----:B------:R-:W-:Y:S01]  /*1ce0*/  BPT.TRAP 0x1 ;  /* 0x000000040000795c */ /* 0x000fe20000300000 */
.L_x_1089:
[----:B------:R-:W-:Y:S02]  /*1cf0*/  IMAD.U32 R5, RZ, RZ, UR37 ;  /* 0x00000025ff057e24 */ /* 0x000fe4000f8e00ff */
[----:B0-----:R-:W-:-:S03]  /*1d00*/  IMAD.U32 R0, RZ, RZ, UR36 ;  /* 0x00000024ff007e24 */ /* 0x001fc6000f8e00ff */
[----:B------:R-:W-:Y:S02]  /*1d10*/  LEA R5, R5, UR39, 0x3 ;  /* 0x0000002705057c11 */ /* 0x000fe4000f8e18ff */
[----:B------:R-:W-:-:S04]  /*1d20*/  SHF.L.U32 R0, R0, 0x1f, RZ ;  /* 0x0000001f00007819 */ /* 0x000fc800000006ff */
[----:B------:R0:W1:Y:S01]  /*1d30*/  SYNCS.PHASECHK.TRANS64.TRYWAIT P2, [R5+URZ+0x30830], R0 ;  /* 0x03083000050075a7 */ /* 0x000062000804017f */
[----:B------:R-:W-:Y:S05]  /*1d40*/  @!P0 BRA `(.L_x_1090) ;  /* 0x0000000000048947 */ /* 0x000fea0003800000 */
[----:B------:R-:W-:Y:S01]  /*1d50*/  BPT.TRAP 0x1 ;  /* 0x000000040000795c */ /* 0x000fe20000300000 */
.L_x_1090:
[----:B------:R-:W2:Y:S02]  /*1d60*/  S2R R2, SR_TID.X ;  /* 0x0000000000027919 */ /* 0x000ea40000002100 */
[----:B--2---:R-:W-:Y:S01]  /*1d70*/  LOP3.LUT P1, RZ, R2, 0x7f, RZ, 0xc0, !PT ;  /* 0x0000007f02ff7812 */ /* 0x004fe2000782c0ff */
[----:B-1----:R-:W-:-:S12]  /*1d80*/  @P2 BRA `(.L_x_1091) ;  /* 0x0000000000082947 */ /* 0x002fd80003800000 */
[----:B------:R-:W1:Y:S02]  /*1d90*/  SYNCS.PHASECHK.TRANS64.TRYWAIT P2, [R5+URZ+0x30830], R0 ;  /* 0x03083000050075a7 */ /* 0x000e64000804017f */
[----:B-1----:R-:W-:Y:S05]  /*1da0*/  @!P2 BRA `(.L_x_1092) ;  /* 0x0000013c00c0a947 */ /* 0x002fea0003800000 */
.L_x_1091:
[----:B------:R-:W-:Y:S05]  /*1db0*/  WARPSYNC.ALL ;  /* 0x0000000000007948 */ /* 0x000fea0003800000 */
[----:B------:R-:W-:Y:S01]  /*1dc0*/  UIADD3 UR4, UR39, 0x20400, URZ ;  /* 0x0002040027047890 */ /* 0x000fe2000fffe03f */
[----:B------:R-:W-:Y:S01]  /*1dd0*/  WARPGROUP.ARRIVE ;  /* 0x00000000000079c5 */ /* 0x000fe20000000000 */
[----:B------:R-:W-:Y:S01]  /*1de0*/  UMOV UR9, 0x40000040 ;  /* 0x4000004000097882 */ /* 0x000fe20000000000 */
[----:B------:R-:W-:Y:S01]  /*1df0*/  UMOV UR11, 0x40000040 ;  /* 0x40000040000b7882 */ /* 0x000fe20000000000 */
[----:B------:R-:W-:Y:S01]  /*1e00*/  USHF.R.U32.HI UR4, URZ, 0x4, UR4 ;  /* 0x000000043f047899 */ /* 0x000fe20008011604 */
[----:B------:R-:W-:Y:S01]  /*1e10*/  IMAD.U32 R15, RZ, RZ, UR9 ;  /* 0x00000009ff0f7e24 */ /* 0x000fe2000f8e00ff */
[----:B------:R-:W-:Y:S01]  /*1e20*/  UMOV UR57, 0x40000040 ;  /* 0x4000004000397882 */ /* 0x000fe20000000000 */
[----:B------:R-:W-:Y:S01]  /*1e30*/  UMOV UR59, 0x40000040 ;  /* 0x40000040003b7882 */ /* 0x000fe20000000000 */
[----:B------:R-:W-:Y:S01]  /*1e40*/  ULOP3.LUT UR4, UR4, 0x3fff, URZ, 0xc0, !UPT ;  /* 0x00003fff04047892 */ /* 0x000fe2000f8ec03f */
[----:B------:R-:W-:Y:S01]  /*1e50*/  IMAD.MOV.U32 R3, RZ, RZ, -0x40 ;  /* 0xffffffc0ff037424 */ /* 0x000fe200078e00ff */
[----:B------:R-:W-:Y:S01]  /*1e60*/  UMOV UR53, 0x40000040 ;  /* 0x4000004000357882 */ /* 0x000fe20000000000 */
[----:B------:R-:W-:Y:S01]  /*1e70*/  UMOV UR55, 0x40000040 ;  /* 0x4000004000377882 */ /* 0x000fe20000000000 */
[----:B------:R-:W-:Y:S01]  /*1e80*/  ULOP3.LUT UR60, UR4, 0x10000, URZ, 0xfc, !UPT ;  /* 0x00010000043c7892 */ /* 0x000fe2000f8efc3f */
[----:B01----:R-:W-:Y:S01]  /*1e90*/  @!P1 VIADD R0, R5, 0x30840 ;  /* 0x0003084005009836 */ /* 0x003fe20000000000 */
[----:B------:R-:W-:-:S02]  /*1ea0*/  ULOP3.LUT UR4, UR38, 0x10000, URZ, 0xfc, !UPT ;  /* 0x0001000026047892 */ /* 0x000fc4000f8efc3f */
[----:B------:R-:W-:Y:S02]  /*1eb0*/  ULEA UR5, UR37, UR60, 0xb ;  /* 0x0000003c25057291 */ /* 0x000fe4000f8e583f */
[----:B------:R-:W-:Y:S01]  /*1ec0*/  UIADD3 UR6, UR4, 0x2, URZ ;  /* 0x0000000204067890 */ /* 0x000fe2000fffe03f */
[----:B------:R-:W-:Y:S01]  /*1ed0*/  @!P1 PRMT R0, RZ, 0x654, R0 ;  /* 0x00000654ff009816 */ /* 0x000fe20000000000 */
[----:B------:R-:W-:Y:S01]  /*1ee0*/  UIADD3 UR7, UR5, 0x2, URZ ;  /* 0x0000000205077890 */ /* 0x000fe2000fffe03f */
[----:B------:R-:W-:Y:S02]  /*1ef0*/  UMOV UR8, UR4 ;  /* 0x0000000400087c82 */ /* 0x000fe40008000000 */
[----:B------:R-:W-:Y:S01]  /*1f00*/  UMOV UR10, UR5 ;  /* 0x00000005000a7c82 */ /* 0x000fe20008000000 */
[----:B------:R-:W-:Y:S01]  /*1f10*/  IMAD.U32 R14, RZ, RZ, UR8 ;  /* 0x00000008ff0e7e24 */ /* 0x000fe2000f8e00ff */
        /* <DEDUP_REMOVED lines=9> */
[----:B------:R-:W-:-:S02]  /*1fb0*/  UIADD3 UR56, UR4, 0x402, URZ ;  /* 0x0000040204387890 */ /* 0x000fc4000fffe03f */
[----:B------:R-:W-:Y:S02]  /*1fc0*/  UIADD3 UR58, UR5, 0x202, URZ ;  /* 0x00000202053a7890 */ /* 0x000fe4000fffe03f */
[----:B------:R-:W-:Y:S02]  /*1fd0*/  UIADD3 UR52, UR4, 0x404, URZ ;  /* 0x0000040404347890 */ /* 0x000fe4000fffe03f */
[----:B------:R-:W-:Y:S02]  /*1fe0*/  UIADD3 UR54, UR5, 0x204, URZ ;  /* 0x0000020405367890 */ /* 0x000fe4000fffe03f */
        /* <DEDUP_REMOVED lines=61> */
[----:B------:R-:W-:Y:S02]  /*23c0*/  IMAD.U32 R6, RZ, RZ, UR8 ;  /* 0x00000008ff067e24 */ /* 0x000fe4000f8e00ff */
        /* <DEDUP_REMOVED lines=43> */
[----:B------:R-:W-:Y:S01]  /*2680*/  HGMMA.64x64x16.F32 R24, gdesc[UR48], R24, gsb0 ;  /* 0x00e00000301879f0 */ /* 0x000fe20008000818 */
[----:B------:R-:W-:Y:S02]  /*2690*/  ULDC.64 UR50, c[0x0][0x9d8] ;  /* 0x0002760000327ab9 */ /* 0x000fe40000000a00 */
[----:B------:R-:W-:Y:S01]  /*26a0*/  ULOP3.LUT UR51, URZ, UR51, URZ, 0x33, !UPT ;  /* 0x000000333f337292 */ /* 0x000fe2000f8e333f */
[----:B------:R-:W-:Y:S02]  /*26b0*/  WARPGROUP.DEPBAR.LE gsb0, 0x0 ;  /* 0x00008000000079c5 */ /* 0x000fe40000010000 */
[----:B------:R-:W-:Y:S01]  /*26c0*/  FMUL.FTZ R26, R26, UR50 ;  /* 0x000000321a1a7c20 */ /* 0x000fe20008410000 */
[----:B------:R-:W-:Y:S01]  /*26d0*/  FMUL.FTZ R38, R38, UR50 ;  /* 0x0000003226267c20 */ /* 0x000fe20008410000 */
[----:B------:R-:W-:Y:S01]  /*26e0*/  FMUL.FTZ R24, R24, UR50 ;  /* 0x0000003218187c20 */ /* 0x000fe20008410000 */
[----:B------:R-:W-:Y:S01]  /*26f0*/  FMUL.FTZ R25, R25, UR50 ;  /* 0x0000003219197c20 */ /* 0x000fe20008410000 */
[----:B------:R-:W0:Y:S01]  /*2700*/  MUFU.TANH R16, R26 ;  /* 0x0000001a00107308 */ /* 0x000e220000002400 */
[----:B------:R-:W-:Y:S01]  /*2710*/  FMUL.FTZ R28, R28, UR50 ;  /* 0x000000321c1c7c20 */ /* 0x000fe20008410000 */
[----:B------:R-:W-:Y:S01]  /*2720*/  FMUL.FTZ R29, R29, UR50 ;  /* 0x000000321d1d7c20 */ /* 0x000fe20008410000 */
[----:B------:R-:W-:Y:S01]  /*2730*/  FMUL.FTZ R32, R32, UR50 ;  /* 0x0000003220207c20 */ /* 0x000fe20008410000 */
[----:B------:R-:W-:Y:S01]  /*2740*/  FMUL.FTZ R33, R33, UR50 ;  /* 0x0000003221217c20 */ /* 0x000fe20008410000 */
[----:B------:R-:W-:Y:S01]  /*2750*/  FMUL.FTZ R34, R34, UR50 ;  /* 0x0000003222227c20 */ /* 0x000fe20008410000 */
[----:B------:R-:W-:Y:S01]  /*2760*/  FMUL.FTZ R35, R35, UR50 ;  /* 0x0000003223237c20 */ /* 0x000fe20008410000 */
[----:B------:R-:W-:Y:S01]  /*2770*/  FMUL.FTZ R36, R36, UR50 ;  /* 0x0000003224247c20 */ /* 0x000fe20008410000 */
[----:B------:R1:W2:Y:S01]  /*2780*/  MUFU.TANH R26, R38 ;  /* 0x00000026001a7308 */ /* 0x0002a20000002400 */
        /* <DEDUP_REMOVED lines=8> */
[----:B-1----:R-:W-:-:S02]  /*2810*/  IMAD R38, R56, R3, 0x40 ;  /* 0x0000004038267424 */ /* 0x002fc400078e0203 */
[----:B------:R-:W-:Y:S01]  /*2820*/  FMUL.FTZ R48, R48, UR50 ;  /* 0x0000003230307c20 */ /* 0x000fe20008410000 */
[----:B------:R-:W-:Y:S01]  /*2830*/  FMUL.FTZ R49, R49, UR50 ;  /* 0x0000003231317c20 */ /* 0x000fe20008410000 */
[----:B------:R-:W-:Y:S01]  /*2840*/  FMUL.FTZ R50, R50, UR50 ;  /* 0x0000003232327c20 */ /* 0x000fe20008410000 */
[----:B------:R-:W-:Y:S02]  /*2850*/  IMAD.IADD R5, R19, 0x1, R38 ;  /* 0x0000000113057824 */ /* 0x000fe400078e0226 */
[----:B------:R-:W-:Y:S01]  /*2860*/  FMUL.FTZ R51, R51, UR50 ;  /* 0x0000003233337c20 */ /* 0x000fe20008410000 */
[----:B------:R-:W-:Y:S01]  /*2870*/  FMUL.FTZ R52, R52, UR50 ;  /* 0x0000003234347c20 */ /* 0x000fe20008410000 */
[----:B------:R-:W-:Y:S01]  /*2880*/  FMUL.FTZ R53, R53, UR50 ;  /* 0x0000003235357c20 */ /* 0x000fe20008410000 */
[----:B------:R-:W-:Y:S01]  /*2890*/  FMUL.FTZ R54, R54, UR50 ;  /* 0x0000003236367c20 */ /* 0x000fe20008410000 */
[----:B------:R-:W-:Y:S01]  /*28a0*/  FMUL.FTZ R55, R55, UR50 ;  /* 0x0000003237377c20 */ /* 0x000fe20008410000 */
[----:B------:R-:W-:Y:S01]  /*28b0*/  IADD3 R3, -R22, 0x1, R5 ;  /* 0x0000000116037810 */ /* 0x000fe20007ffe105 */
[----:B------:R-:W1:Y:S01]  /*28c0*/  MUFU.TANH R24, R24 ;  /* 0x0000001800187308 */ /* 0x000e620000002400 */
[----:B------:R-:W-:Y:S01]  /*28d0*/  FMUL.FTZ R27, R27, UR50 ;  /* 0x000000321b1b7c20 */ /* 0x000fe20008410000 */
[----:B------:R-:W-:Y:S01]  /*28e0*/  FMUL.FTZ R30, R30, UR50 ;  /* 0x000000321e1e7c20 */ /* 0x000fe20008410000 */
[----:B------:R3:W-:Y:S01]  /*28f0*/  @!P1 SYNCS.ARRIVE.TRANS64.RED.A1T0 RZ, [R0+URZ], RZ ;  /* 0x000000ff00ff99a7 */ /* 0x0007e2000810043f */
[----:B------:R-:W-:Y:S01]  /*2900*/  FMUL.FTZ R39, R39, UR50 ;  /* 0x0000003227277c20 */ /* 0x000fe20008410000 */
[----:B------:R-:W-:Y:S01]  /*2910*/  FMUL.FTZ R46, R46, UR50 ;  /* 0x000000322e2e7c20 */ /* 0x000fe20008410000 */
[----:B------:R-:W-:-:S02]  /*2920*/  FMUL.FTZ R31, R31, UR50 ;  /* 0x000000321f1f7c20 */ /* 0x000fc40008410000 */
[----:B------:R-:W4:Y:S01]  /*2930*/  MUFU.TANH R25, R25 ;  /* 0x0000001900197308 */ /* 0x000f220000002400 */
[----:B---3--:R-:W-:Y:S02]  /*2940*/  IMAD R0, R18, -0x2, R3 ;  /* 0xfffffffe12007824 */ /* 0x008fe400078e0203 */
[----:B------:R-:W-:-:S05]  /*2950*/  IMAD R3, R201, 0x80, R211 ;  /* 0x00000080c9037824 */ /* 0x000fca00078e02d3 */
[----:B------:R-:W3:Y:S01]  /*2960*/  MUFU.TANH R28, R28 ;  /* 0x0000001c001c7308 */ /* 0x000ee20000002400 */
[----:B------:R-:W-:-:S05]  /*2970*/  IADD3 R58, R0, UR51, RZ ;  /* 0x00000033003a7c10 */ /* 0x000fca000fffe0ff */
[----:B------:R-:W-:Y:S02]  /*2980*/  IMAD.IADD R2, R58, 0x1, R3 ;  /* 0x000000013a027824 */ /* 0x000fe400078e0203 */
[----:B------:R-:W0:Y:S08]  /*2990*/  MUFU.TANH R29, R29 ;  /* 0x0000001d001d7308 */ /* 0x000e300000002400 */
        /* <DEDUP_REMOVED lines=23> */
[----:B------:R5:W0:Y:S08]  /*2b10*/  MUFU.TANH R27, R39 ;  /* 0x00000027001b7308 */ /* 0x000a300000002400 */
[----:B------:R2:W0:Y:S01]  /*2b20*/  MUFU.TANH R30, R46 ;  /* 0x0000002e001e7308 */ /* 0x0004220000002400 */
[----:B-----5:R-:W-:-:S07]  /*2b30*/  IMAD R39, R18, -0x2, R5 ;  /* 0xfffffffe12277824 */ /* 0x020fce00078e0205 */
[----:B------:R5:W0:Y:S01]  /*2b40*/  MUFU.TANH R21, R31 ;  /* 0x0000001f00157308 */ /* 0x000a220000002400 */
[----:B--2---:R-:W-:-:S05]  /*2b50*/  VIADD R46, R0, UR4 ;  /* 0x00000004002e7c36 */ /* 0x004fca0008000000 */
[----:B------:R-:W-:Y:S02]  /*2b60*/  VIADDMNMX R0, R3, R46, R39, PT ;  /* 0x0000002e03007246 */ /* 0x000fe40003800127 */
[----:B-----5:R-:W-:Y:S01]  /*2b70*/  LEA R31, R56, 0xffffffc0, 0x6 ;  /* 0xffffffc0381f7811 */ /* 0x020fe200078e30ff */
[----:B-1-34-:R-:W-:Y:S06]  /*2b80*/  @P2 BRA `(.L_x_1093) ;  /* 0x0000000000582947 */ /* 0x01afec0003800000 */
[----:B------:R-:W-:Y:S01]  /*2b90*/  IADD3 R4, -R22, R19, R3 ;  /* 0x0000001316047210 */ /* 0x000fe20007ffe103 */
[----:B------:R-:W-:Y:S03]  /*2ba0*/  BSSY B0, `(.L_x_1094) ;  /* 0x0000010000007945 */ /* 0x000fe60003800000 */
        /* <DEDUP_REMOVED lines=10> */
.L_x_1095:
[----:B------:R-:W-:-:S06]  /*2c50*/  UISETP.NE.AND UP1, UPT, UR5, 0x1, UPT ;  /* 0x000000010500788c */ /* 0x000fcc000bf25270 */
[----:B------:R-:W-:-:S05]  /*2c60*/  PLOP3.LUT P2, PT, PT, PT, UP1, 0x80, 0x0 ;  /* 0x000000000000781c */ /* 0x000fca0003f4f018 */
[----:B------:R-:W-:-:S08]  /*2c70*/  @UP1 ULDC.64 UR6, c[0x0][0x9e8] ;  /* 0x00027a0000061ab9 */ /* 0x000fd00000000a00 */
[----:B------:R-:W-:-:S05]  /*2c80*/  @P2 IMAD.HI.U32 R5, R4, UR6, RZ ;  /* 0x0000000604052c27 */ /* 0x000fca000f8e00ff */
[----:B------:R-:W-:-:S07]  /*2c90*/  @P2 SHF.R.U32.HI R4, RZ, UR7, R5 ;  /* 0x00000007ff042c19 */ /* 0x000fce0008011605 */
.L_x_1096:
[----:B------:R-:W-:Y:S05]  /*2ca0*/  BSYNC B0 ;  /* 0x0000000000007941 */ /* 0x000fea0003800000 */
.L_x_1094:
[----:B------:R-:W-:-:S04]  /*2cb0*/  IMAD R5, R4, UR5, -R31 ;  /* 0x0000000504057c24 */ /* 0x000fc8000f8e0a1f */
[----:B------:R-:W-:-:S05]  /*2cc0*/  IMAD R5, R18, -0x2, R5 ;  /* 0xfffffffe12057824 */ /* 0x000fca00078e0205 */
[----:B------:R-:W-:Y:S02]  /*2cd0*/  VIMNMX R2, R2, R5, !PT ;  /* 0x0000000502027248 */ /* 0x000fe40007fe0100 */
[----:B------:R-:W-:-:S07]  /*2ce0*/  VIADDMNMX R0, R5, UR5, R0, PT ;  /* 0x0000000505007c46 */ /* 0x000fce000b800100 */
.L_x_1093:
[C---:B------:R-:W-:Y:S02]  /*2cf0*/  ISETP.GE.AND P2, PT, R38.reuse, 0x2, PT ;  /* 0x000000022600780c */ /* 0x040fe40003f46270 */
[----:B------:R-:W-:Y:S02]  /*2d00*/  ISETP.GE.AND P6, PT, R38, 0xa, PT ;  /* 0x0000000a2600780c */ /* 0x000fe40003fc6270 */
[----:B------:R-:W-:Y:S02]  /*2d10*/  ISETP.GT.AND P4, PT, R2, 0x1, !P2 ;  /* 0x000000010200780c */ /* 0x000fe40005784270 */
[----:B------:R-:W-:Y:S02]  /*2d20*/  ISETP.GE.AND P3, PT, R38, 0x9, PT ;  /* 0x000000092600780c */ /* 0x000fe40003f66270 */
[----:B------:R-:W-:Y:S02]  /*2d30*/  ISETP.LT.OR P4, PT, R0, 0x2, P4 ;  /* 0x000000020000780c */ /* 0x000fe40002781670 */
[----:B------:R-:W-:-:S02]  /*2d40*/  ISETP.GT.AND P5, PT, R2, 0x8, !P3 ;  /* 0x000000080200780c */ /* 0x000fc40005fa4270 */
[----:B------:R-:W-:Y:S02]  /*2d50*/  FSEL R57, R25, -INF , !P4 ;  /* 0xff80000019397808 */ /* 0x000fe40006000000 */
[----:B------:R-:W-:Y:S02]  /*2d60*/  ISETP.GT.AND P4, PT, R2, 0x9, !P6 ;  /* 0x000000090200780c */ /* 0x000fe40007784270 */
[----:B------:R-:W-:Y:S02]  /*2d70*/  P2R R25, PR, RZ, 0x40 ;  /* 0x00000040ff197803 */ /* 0x000fe40000000000 */
[----:B------:R-:W-:Y:S02]  /*2d80*/  ISETP.LT.OR P4, PT, R0, 0xa, P4 ;  /* 0x0000000a0000780c */ /* 0x000fe40002781670 */
[----:B------:R-:W-:Y:S02]  /*2d90*/  ISETP.GE.AND P6, PT, R38, 0x11, PT ;  /* 0x000000112600780c */ /* 0x000fe40003fc6270 */
[----:B0-----:R-:W-:-:S02]  /*2da0*/  FSEL R61, R29, -INF , !P4 ;  /* 0xff8000001d3d7808 */ /* 0x001fc40006000000 */
[----:B------:R-:W-:Y:S02]  /*2db0*/  ISETP.LT.OR P5, PT, R0, 0x9, P5 ;  /* 0x000000090000780c */ /* 0x000fe40002fa1670 */
[----:B------:R-:W-:Y:S02]  /*2dc0*/  ISETP.GT.AND P4, PT, R2, 0x10, !P6 ;  /* 0x000000100200780c */ /* 0x000fe40007784270 */
[----:B------:R-:W-:Y:S02]  /*2dd0*/  FSEL R59, R28, -INF , !P5 ;  /* 0xff8000001c3b7808 */ /* 0x000fe40006800000 */
        /* <DEDUP_REMOVED lines=56> */
[----:B------:R-:W-:-:S04]  /*3160*/  ISETP.GE.AND P6, PT, R38, 0x3a, PT ;  /* 0x0000003a2600780c */ /* 0x000fc80003fc6270 */
[----:B------:R-:W-:Y:S02]  /*3170*/  P2R R38, PR, RZ, 0x40 ;  /* 0x00000040ff267803 */ /* 0x000fe40000000000 */
[----:B------:R-:W-:Y:S02]  /*3180*/  ISETP.GT.AND P6, PT, R2, 0x39, !P6 ;  /* 0x000000390200780c */ /* 0x000fe400077c4270 */
[----:B------:R-:W-:Y:S02]  /*3190*/  IADD3 R2, R58, 0x8, R3 ;  /* 0x000000083a027810 */ /* 0x000fe40007ffe003 */
[----:B------:R-:W-:Y:S01]  /*31a0*/  ISETP.LT.OR P6, PT, R0, 0x3a, P6 ;  /* 0x0000003a0000780c */ /* 0x000fe200037c1670 */
[----:B------:R-:W-:-:S03]  /*31b0*/  VIADD R0, R3, 0x8 ;  /* 0x0000000803007836 */ /* 0x000fc60000000000 */
[----:B------:R-:W-:Y:S02]  /*31c0*/  FSEL R53, R53, -INF , !P6 ;  /* 0xff80000035357808 */ /* 0x000fe40007000000 */
[----:B------:R-:W-:Y:S02]  /*31d0*/  PLOP3.LUT P6, PT, PT, PT, UP0, 0x40, 0x0 ;  /* 0x000000000000781c */ /* 0x000fe40003fce808 */
[----:B------:R-:W-:-:S11]  /*31e0*/  VIADDMNMX R0, R0, R46, R39, PT ;  /* 0x0000002e00007246 */ /* 0x000fd60003800127 */
[----:B------:R-:W-:Y:S05]  /*31f0*/  @P6 BRA `(.L_x_1097) ;  /* 0x0000000000646947 */ /* 0x000fea0003800000 */
[----:B------:R-:W-:Y:S01]  /*3200*/  IADD3 R5, R19, 0x8, R3 ;  /* 0x0000000813057810 */ /* 0x000fe20007ffe003 */
[----:B------:R-:W-:Y:S04]  /*3210*/  BSSY B0, `(.L_x_1098) ;  /* 0x0000013000007945 */ /* 0x000fe80003800000 */
        /* <DEDUP_REMOVED lines=12> */
.L_x_1099:
[----:B------:R-:W-:-:S06]  /*32e0*/  UISETP.NE.AND UP1, UPT, UR5, 0x1, UPT ;  /* 0x000000010500788c */ /* 0x000fcc000bf25270 */
[----:B------:R-:W-:-:S05]  /*32f0*/  PLOP3.LUT P6, PT, PT, PT, UP1, 0x80, 0x0 ;  /* 0x000000000000781c */ /* 0x000fca0003fcf018 */
[----:B------:R-:W-:-:S08]  /*3300*/  @UP1 ULDC.64 UR6, c[0x0][0x9e8] ;  /* 0x00027a0000061ab9 */ /* 0x000fd00000000a00 */
[----:B------:R-:W-:Y:S01]  /*3310*/  @P6 IMAD.HI.U32 R24, R5, UR6, RZ ;  /* 0x0000000605186c27 */ /* 0x000fe2000f8e00ff */
[----:B------:R-:W-:-:S13]  /*3320*/  PLOP3.LUT P6, PT, PT, PT, UP1, 0x80, 0x0 ;  /* 0x000000000000781c */ /* 0x000fda0003fcf018 */
[----:B------:R-:W-:-:S07]  /*3330*/  @P6 SHF.R.U32.HI R5, RZ, UR7, R24 ;  /* 0x00000007ff056c19 */ /* 0x000fce0008011618 */
.L_x_1100:
[----:B------:R-:W-:Y:S05]  /*3340*/  BSYNC B0 ;  /* 0x0000000000007941 */ /* 0x000fea0003800000 */
.L_x_1098:
[----:B------:R-:W-:-:S04]  /*3350*/  IMAD R5, R5, UR5, -R31 ;  /* 0x0000000505057c24 */ /* 0x000fc8000f8e0a1f */
[----:B------:R-:W-:-:S05]  /*3360*/  IMAD R5, R18, -0x2, R5 ;  /* 0xfffffffe12057824 */ /* 0x000fca00078e0205 */
[----:B------:R-:W-:Y:S02]  /*3370*/  VIMNMX R2, R2, R5, !PT ;  /* 0x0000000502027248 */ /* 0x000fe40007fe0100 */
[----:B------:R-:W-:-:S07]  /*3380*/  VIADDMNMX R0, R5, UR5, R0, PT ;  /* 0x0000000505007c46 */ /* 0x000fce000b800100 */
.L_x_1097:
[----:B------:R-:W-:Y:S01]  /*3390*/  ISETP.GT.AND P2, PT, R2, 0x1, !P2 ;  /* 0x000000010200780c */ /* 0x000fe20005744270 */
[----:B------:R-:W-:Y:S01]  /*33a0*/  ULDC UR7, c[0x0][0x988] ;  /* 0x0002620000077ab9 */ /* 0x000fe20000000800 */
[----:B------:R-:W-:Y:S01]  /*33b0*/  ISETP.NE.AND P6, PT, R4, RZ, PT ;  /* 0x000000ff0400720c */ /* 0x000fe20003fc5270 */
[----:B------:R-:W-:Y:S01]  /*33c0*/  IMAD.IADD R200, R19, 0x1, -R22 ;  /* 0x0000000113c87824 */ /* 0x000fe200078e0a16 */
[----:B------:R-:W-:Y:S02]  /*33d0*/  ISETP.LT.OR P2, PT, R0, 0x2, P2 ;  /* 0x000000020000780c */ /* 0x000fe40001741670 */
[----:B------:R-:W-:Y:S02]  /*33e0*/  FMNMX.FTZ R4, R37, R57, !PT ;  /* 0x0000003925047209 */ /* 0x000fe40007810000 */
        /* <DEDUP_REMOVED lines=32> */
[----:B------:R-:W-:Y:S02]  /*35f0*/  FMNMX.FTZ R32, R53, R4, !PT ;  /* 0x0000000435207209 */ /* 0x000fe40007810000 */
[----:B------:R-:W-:Y:S02]  /*3600*/  ISETP.LT.OR P2, PT, R0, 0x1a, P2 ;  /* 0x0000001a0000780c */ /* 0x000fe40001741670 */
[----:B------:R-:W-:Y:S01]  /*3610*/  ISETP.GT.AND P3, PT, R2, 0x8, !P3 ;  /* 0x000000080200780c */ /* 0x000fe20005f64270 */
[----:B------:R-:W0:Y:S01]  /*3620*/  SHFL.BFLY PT, R5, R32, 0x2, 0x1f ;  /* 0x0c401f0020057f89 */ /* 0x000e2200000e0000 */
[----:B------:R-:W-:Y:S02]  /*3630*/  FSEL R27, R27, -INF , !P2 ;  /* 0xff8000001b1b7808 */ /* 0x000fe40005000000 */
[----:B------:R-:W-:Y:S02]  /*3640*/  ISETP.NE.AND P2, PT, R36, RZ, PT ;  /* 0x000000ff2400720c */ /* 0x000fe40003f45270 */
        /* <DEDUP_REMOVED lines=10> */
[----:B------:R-:W-:Y:S02]  /*36f0*/  ISETP.LT.OR P2, PT, R0, 0x22, P2 ;  /* 0x000000220000780c */ /* 0x000fe40001741670 */
[----:B0-----:R-:W-:Y:S02]  /*3700*/  FMNMX.FTZ R33, R32, R5, !PT ;  /* 0x0000000520217209 */ /* 0x001fe40007810000 */
[----:B------:R-:W-:-:S02]  /*3710*/  FSEL R29, R43, -INF , !P2 ;  /* 0xff8000002b1d7808 */ /* 0x000fc40005000000 */
[----:B------:R-:W-:Y:S01]  /*3720*/  ISETP.GT.AND P2, PT, R2, 0x28, !P3 ;  /* 0x000000280200780c */ /* 0x000fe20005f44270 */
[----:B------:R-:W0:Y:S01]  /*3730*/  SHFL.BFLY PT, R34, R33, 0x1, 0x1f ;  /* 0x0c201f0021227f89 */ /* 0x000e2200000e0000 */
[----:B------:R-:W-:Y:S02]  /*3740*/  ISETP.NE.AND P3, PT, R45, RZ, PT ;  /* 0x000000ff2d00720c */ /* 0x000fe40003f65270 */
[----:B------:R-:W-:Y:S02]  /*3750*/  ISETP.LT.OR P2, PT, R0, 0x29, P2 ;  /* 0x000000290000780c */ /* 0x000fe40001741670 */
[----:B------:R-:W-:Y:S02]  /*3760*/  ISETP.GT.AND P3, PT, R2, 0x30, !P3 ;  /* 0x000000300200780c */ /* 0x000fe40005f64270 */
[----:B------:R-:W-:Y:S02]  /*3770*/  FSEL R30, R30, -INF , !P2 ;  /* 0xff8000001e1e7808 */ /* 0x000fe40005000000 */
[----:B------:R-:W-:-:S02]  /*3780*/  ISETP.GT.AND P2, PT, R2, RZ, !P6 ;  /* 0x000000ff0200720c */ /* 0x000fc40007744270 */
[----:B------:R-:W-:Y:S02]  /*3790*/  ISETP.NE.AND P6, PT, R38, RZ, PT ;  /* 0x000000ff2600720c */ /* 0x000fe40003fc5270 */
[C---:B------:R-:W-:Y:S02]  /*37a0*/  ISETP.LT.OR P2, PT, R0.reuse, 0x1, P2 ;  /* 0x000000010000780c */ /* 0x040fe40001741670 */
[----:B------:R-:W-:Y:S02]  /*37b0*/  ISETP.LT.OR P3, PT, R0, 0x31, P3 ;  /* 0x000000310000780c */ /* 0x000fe40001f61670 */
[----:B------:R-:W-:Y:S02]  /*37c0*/  FSEL R16, R16, -INF , !P2 ;  /* 0xff80000010107808 */ /* 0x000fe40005000000 */
[----:B------:R-:W-:Y:S02]  /*37d0*/  ISETP.NE.AND P2, PT, R44, RZ, PT ;  /* 0x000000ff2c00720c */ /* 0x000fe40003f45270 */
[----:B------:R-:W-:-:S02]  /*37e0*/  FMNMX.FTZ R5, R16, R17, !PT ;  /* 0x0000001110057209 */ /* 0x000fc40007810000 */
[----:B------:R-:W-:Y:S02]  /*37f0*/  ISETP.GT.AND P2, PT, R2, 0x29, !P2 ;  /* 0x000000290200780c */ /* 0x000fe40005744270 */
[----:B------:R-:W-:Y:S02]  /*3800*/  FMNMX.FTZ R4, R20, R5, !PT ;  /* 0x0000000514047209 */ /* 0x000fe40007810000 */
[C---:B------:R-:W-:Y:S02]  /*3810*/  ISETP.LT.OR P2, PT, R0.reuse, 0x2a, P2 ;  /* 0x0000002a0000780c */ /* 0x040fe40001741670 */
[----:B------:R-:W-:Y:S02]  /*3820*/  FMNMX.FTZ R5, R21, R4, !PT ;  /* 0x0000000415057209 */ /* 0x000fe40007810000 */
[----:B------:R-:W-:Y:S02]  /*3830*/  ISETP.LT.OR P4, PT, R0, 0x32, P4 ;  /* 0x000000320000780c */ /* 0x000fe40002781670 */
[----:B------:R-:W-:-:S02]  /*3840*/  FMNMX.FTZ R4, R24, R5, !PT ;  /* 0x0000000518047209 */ /* 0x000fc40007810000 */
[----:B0-----:R-:W-:Y:S02]  /*3850*/  FMNMX.FTZ R5, R33, R34, !PT ;  /* 0x0000002221057209 */ /* 0x001fe40007810000 */
        /* <DEDUP_REMOVED lines=15> */
[--C-:B------:R-:W-:Y:S01]  /*3950*/  FFMA.FTZ R38, R59, UR7, -R34.reuse ;  /* 0x000000073b267c23 */ /* 0x100fe20008010822 */
[----:B------:R-:W-:Y:S01]  /*3960*/  FMNMX.FTZ R33, R31, R4, !PT ;  /* 0x000000041f217209 */ /* 0x000fe20007810000 */
[----:B------:R-:W-:Y:S01]  /*3970*/  MUFU.EX2 R36, R36 ;  /* 0x0000002400247308 */ /* 0x000fe20000000800 */
[----:B------:R-:W-:Y:S01]  /*3980*/  FSEL R32, R51, -INF , !P4 ;  /* 0xff80000033207808 */ /* 0x000fe20006000000 */
[--C-:B------:R-:W-:Y:S01]  /*3990*/  FFMA.FTZ R39, R61, UR7, -R34.reuse ;  /* 0x000000073d277c23 */ /* 0x100fe20008010822 */
[----:B------:R-:W-:Y:S01]  /*39a0*/  FMNMX.FTZ R33, R2, R33, !PT ;  /* 0x0000002102217209 */ /* 0x000fe20007810000 */
[--C-:B------:R-:W-:Y:S01]  /*39b0*/  FFMA.FTZ R40, R63, UR7, -R34.reuse ;  /* 0x000000073f287c23 */ /* 0x100fe20008010822 */
[----:B------:R-:W-:Y:S01]  /*39c0*/  ISETP.LT.OR P2, PT, R0, 0x3a, P2 ;  /* 0x0000003a0000780c */ /* 0x000fe20001741670 */
[--C-:B------:R-:W-:Y:S01]  /*39d0*/  FFMA.FTZ R41, R65, UR7, -R34.reuse ;  /* 0x0000000741297c23 */ /* 0x100fe20008010822 */
[----:B------:R-:W-:Y:S01]  /*39e0*/  FSEL R0, R54, -INF , !P5 ;  /* 0xff80000036007808 */ /* 0x000fe20006800000 */
[----:B------:R-:W0:Y:S01]  /*39f0*/  MUFU.EX2 R37, R37 ;  /* 0x0000002500257308 */ /* 0x000e220000000800 */
[----:B------:R-:W-:Y:S01]  /*3a00*/  FMNMX.FTZ R35, R32, R33, !PT ;  /* 0x0000002120237209 */ /* 0x000fe20007810000 */
[--C-:B------:R-:W-:Y:S01]  /*3a10*/  FFMA.FTZ R42, R67, UR7, -R34.reuse ;  /* 0x00000007432a7c23 */ /* 0x100fe20008010822 */
[----:B------:R-:W-:Y:S01]  /*3a20*/  FSEL R33, R55, -INF , !P2 ;  /* 0xff80000037217808 */ /* 0x000fe20005000000 */
[--C-:B------:R-:W-:Y:S01]  /*3a30*/  FFMA.FTZ R43, R69, UR7, -R34.reuse ;  /* 0x00000007452b7c23 */ /* 0x100fe20008010822 */
[----:B------:R-:W-:Y:S01]  /*3a40*/  FMNMX.FTZ R4, R0, R35, !PT ;  /* 0x0000002300047209 */ /* 0x000fe20007810000 */
[--C-:B------:R-:W-:Y:S01]  /*3a50*/  FFMA.FTZ R44, R71, UR7, -R34.reuse ;  /* 0x00000007472c7c23 */ /* 0x100fe20008010822 */
[--C-:B------:R-:W-:Y:S01]  /*3a60*/  FFMA.FTZ R45, R73, UR7, -R34.reuse ;  /* 0x00000007492d7c23 */ /* 0x100fe20008010822 */
[----:B------:R-:W-:Y:S01]  /*3a70*/  MUFU.EX2 R38, R38 ;  /* 0x0000002600267308 */ /* 0x000fe20000000800 */
[----:B------:R-:W-:Y:S01]  /*3a80*/  FMNMX.FTZ R4, R33, R4, !PT ;  /* 0x0000000421047209 */ /* 0x000fe20007810000 */
[--C-:B------:R-:W-:Y:S01]  /*3a90*/  FFMA.FTZ R46, R75, UR7, -R34.reuse ;  /* 0x000000074b2e7c23 */ /* 0x100fe20008010822 */
[--C-:B------:R-:W-:Y:S01]  /*3aa0*/  FFMA.FTZ R47, R77, UR7, -R34.reuse ;  /* 0x000000074d2f7c23 */ /* 0x100fe20008010822 */
[--C-:B------:R-:W-:Y:S01]  /*3ab0*/  FFMA.FTZ R48, R79, UR7, -R34.reuse ;  /* 0x000000074f307c23 */ /* 0x100fe20008010822 */
[----:B------:R-:W-:Y:S01]  /*3ac0*/  FFMA.FTZ R49, R49, UR7, -R34 ;  /* 0x0000000731317c23 */ /* 0x000fe20008010822 */
[----:B------:R-:W1:Y:S02]  /*3ad0*/  SHFL.BFLY PT, R35, R4, 0x2, 0x1f ;  /* 0x0c401f0004237f89 */ /* 0x000e6400000e0000 */
[----:B------:R-:W2:Y:S01]  /*3ae0*/  MUFU.EX2 R39, R39 ;  /* 0x0000002700277308 */ /* 0x000ea20000000800 */
[----:B0-----:R-:W-:-:S07]  /*3af0*/  F2FP.F16.F32.PACK_AB R196, R37, R36 ;  /* 0x0000002425c4723e */ /* 0x001fce00000000ff */
[----:B------:R-:W-:Y:S08]  /*3b00*/  MUFU.EX2 R40, R40 ;  /* 0x0000002800287308 */ /* 0x000ff00000000800 */
[----:B------:R-:W0:Y:S01]  /*3b10*/  MUFU.EX2 R41, R41 ;  /* 0x0000002900297308 */ /* 0x000e220000000800 */
[----:B--2---:R-:W-:Y:S02]  /*3b20*/  F2FP.F16.F32.PACK_AB R198, R39, R38 ;  /* 0x0000002627c6723e */ /* 0x004fe400000000ff */
[----:B-1----:R-:W-:-:S05]  /*3b30*/  FMNMX.FTZ R35, R4, R35, !PT ;  /* 0x0000002304237209 */ /* 0x002fca0007810000 */
[----:B------:R-:W-:Y:S01]  /*3b40*/  MUFU.EX2 R42, R42 ;  /* 0x0000002a002a7308 */ /* 0x000fe20000000800 */
[----:B------:R-:W1:Y:S07]  /*3b50*/  SHFL.BFLY PT, R4, R35, 0x1, 0x1f ;  /* 0x0c201f0023047f89 */ /* 0x000e6e00000e0000 */
[----:B------:R-:W2:Y:S01]  /*3b60*/  MUFU.EX2 R43, R43 ;  /* 0x0000002b002b7308 */ /* 0x000ea20000000800 */
[----:B0-----:R-:W-:-:S07]  /*3b70*/  F2FP.F16.F32.PACK_AB R192, R41, R40 ;  /* 0x0000002829c0723e */ /* 0x001fce00000000ff */
[----:B------:R-:W-:Y:S08]  /*3b80*/  MUFU.EX2 R44, R44 ;  /* 0x0000002c002c7308 */ /* 0x000ff00000000800 */
[----:B------:R-:W0:Y:S01]  /*3b90*/  MUFU.EX2 R45, R45 ;  /* 0x0000002d002d7308 */ /* 0x000e220000000800 */
[----:B--2---:R-:W-:Y:S02]  /*3ba0*/  F2FP.F16.F32.PACK_AB R194, R43, R42 ;  /* 0x0000002a2bc2723e */ /* 0x004fe400000000ff */
[----:B-1----:R-:W-:Y:S01]  /*3bb0*/  FMNMX.FTZ R4, R35, R4, !PT ;  /* 0x0000000423047209 */ /* 0x002fe20007810000 */
[--C-:B------:R-:W-:Y:S01]  /*3bc0*/  FFMA.FTZ R35, R81, UR7, -R34.reuse ;  /* 0x0000000751237c23 */ /* 0x100fe20008010822 */
[----:B------:R-:W-:-:S02]  /*3bd0*/  FFMA.FTZ R34, R53, UR7, -R34 ;  /* 0x0000000735227c23 */ /* 0x000fc40008010822 */
[C---:B------:R-:W-:Y:S01]  /*3be0*/  FSETP.NEU.FTZ.AND P2, PT, R4.reuse, -INF , PT ;  /* 0xff8000000400780b */ /* 0x040fe20003f5d000 */
[----:B------:R-:W-:Y:S01]  /*3bf0*/  FMUL.FTZ R50, R4, UR7 ;  /* 0x0000000704327c20 */ /* 0x000fe20008410000 */
[----:B------:R-:W-:Y:S04]  /*3c00*/  MUFU.EX2 R46, R46 ;  /* 0x0000002e002e7308 */ /* 0x000fe80000000800 */
[----:B------:R-:W-:Y:S02]  /*3c10*/  FSEL R51, R50, RZ, P2 ;  /* 0x000000ff32337208 */ /* 0x000fe40001000000 */
[----:B------:R-:W-:Y:S02]  /*3c20*/  PLOP3.LUT P2, PT, PT, PT, UP0, 0x40, 0x0 ;  /* 0x000000000000781c */ /* 0x000fe40003f4e808 */
[----:B------:R-:W1:Y:S01]  /*3c30*/  MUFU.EX2 R47, R47 ;  /* 0x0000002f002f7308 */ /* 0x000e620000000800 */
        /* <DEDUP_REMOVED lines=15> */
[----:B------:R2:W3:Y:S01]  /*3d30*/  MUFU.EX2 R197, R17 ;  /* 0x0000001100c57308 */ /* 0x0004e20000000800 */
[--C-:B------:R-:W-:Y:S01]  /*3d40*/  FFMA.FTZ R0, R0, UR7, -R51.reuse ;  /* 0x0000000700007c23 */ /* 0x100fe20008010833 */
[----:B------:R-:W-:Y:S01]  /*3d50*/  FFMA.FTZ R33, R33, UR7, -R51 ;  /* 0x0000000721217c23 */ /* 0x000fe20008010833 */
[----:B0-----:R-:W-:-:S02]  /*3d60*/  F2FP.F16.F32.PACK_AB R188, R45, R44 ;  /* 0x0000002c2dbc723e */ /* 0x001fc400000000ff */
[----:B-1----:R-:W-:-:S03]  /*3d70*/  F2FP.F16.F32.PACK_AB R190, R47, R46 ;  /* 0x0000002e2fbe723e */ /* 0x002fc600000000ff */
[----:B------:R-:W0:Y:S01]  /*3d80*/  MUFU.EX2 R20, R20 ;  /* 0x0000001400147308 */ /* 0x000e220000000800 */
[----:B--2---:R-:W-:-:S04]  /*3d90*/  FADD.FTZ R17, R36, R37 ;  /* 0x0000002524117221 */ /* 0x004fc80000010000 */
[----:B------:R-:W-:-:S03]  /*3da0*/  FADD.FTZ R50, R38, R17 ;  /* 0x0000001126327221 */ /* 0x000fc60000010000 */
[----:B------:R-:W1:Y:S01]  /*3db0*/  MUFU.EX2 R21, R21 ;  /* 0x0000001500157308 */ /* 0x000e620000000800 */
[----:B------:R-:W-:-:S04]  /*3dc0*/  FADD.FTZ R17, R39, R50 ;  /* 0x0000003227117221 */ /* 0x000fc80000010000 */
[----:B------:R-:W-:Y:S01]  /*3dd0*/  FADD.FTZ R50, R40, R17 ;  /* 0x0000001128327221 */ /* 0x000fe20000010000 */
[----:B---3--:R-:W-:Y:S01]  /*3de0*/  FADD.FTZ R17, R16, R197 ;  /* 0x000000c510117221 */ /* 0x008fe20000010000 */
[----:B------:R-:W-:Y:S01]  /*3df0*/  F2FP.F16.F32.PACK_AB R197, R197, R16 ;  /* 0x00000010c5c5723e */ /* 0x000fe200000000ff */
[----:B------:R-:W2:Y:S01]  /*3e00*/  MUFU.EX2 R24, R24 ;  /* 0x0000001800187308 */ /* 0x000ea20000000800 */
[----:B------:R-:W-:Y:S01]  /*3e10*/  FADD.FTZ R53, R41, R50 ;  /* 0x0000003229357221 */ /* 0x000fe20000010000 */
[----:B0-----:R-:W-:-:S03]  /*3e20*/  FADD.FTZ R50, R20, R17 ;  /* 0x0000001114327221 */ /* 0x001fc60000010000 */
[----:B------:R-:W-:-:S03]  /*3e30*/  FADD.FTZ R52, R42, R53 ;  /* 0x000000352a347221 */ /* 0x000fc60000010000 */
[----:B------:R-:W0:Y:S01]  /*3e40*/  MUFU.EX2 R25, R25 ;  /* 0x0000001900197308 */ /* 0x000e220000000800 */
[----:B-1----:R-:W-:Y:S01]  /*3e50*/  FADD.FTZ R17, R21, R50 ;  /* 0x0000003215117221 */ /* 0x002fe20000010000 */
[----:B------:R-:W-:Y:S01]  /*3e60*/  FADD.FTZ R53, R43, R52 ;  /* 0x000000342b357221 */ /* 0x000fe20000010000 */
[----:B------:R-:W-:Y:S01]  /*3e70*/  F2FP.F16.F32.PACK_AB R199, R21, R20 ;  /* 0x0000001415c7723e */ /* 0x000fe200000000ff */
[----:B------:R-:W-:Y:S02]  /*3e80*/  VIADD R20, R56, 0xfffffffe ;  /* 0xfffffffe38147836 */ /* 0x000fe40000000000 */
[----:B------:R-:W-:Y:S02]  /*3e90*/  FADD.FTZ R52, R44, R53 ;  /* 0x000000352c347221 */ /* 0x000fe40000010000 */
[----:B------:R-:W1:Y:S01]  /*3ea0*/  MUFU.EX2 R26, R26 ;  /* 0x0000001a001a7308 */ /* 0x000e620000000800 */
[----:B--2---:R-:W-:Y:S01]  /*3eb0*/  FADD.FTZ R50, R24, R17 ;  /* 0x0000001118327221 */ /* 0x004fe20000010000 */
[----:B------:R-:W-:-:S04]  /*3ec0*/  FADD.FTZ R37, R45, R52 ;  /* 0x000000342d257221 */ /* 0x000fc80000010000 */
[----:B------:R-:W-:Y:S02]  /*3ed0*/  FADD.FTZ R38, R46, R37 ;  /* 0x000000252e267221 */ /* 0x000fe40000010000 */
[----:B------:R-:W2:Y:S01]  /*3ee0*/  MUFU.EX2 R27, R27 ;  /* 0x0000001b001b7308 */ /* 0x000ea20000000800 */
[----:B0-----:R-:W-:Y:S01]  /*3ef0*/  FADD.FTZ R17, R25, R50 ;  /* 0x0000003219117221 */ /* 0x001fe20000010000 */
[----:B------:R-:W-:Y:S01]  /*3f00*/  FADD.FTZ R37, R47, R38 ;  /* 0x000000262f257221 */ /* 0x000fe20000010000 */
[----:B------:R-:W-:-:S05]  /*3f10*/  F2FP.F16.F32.PACK_AB R193, R25, R24 ;  /* 0x0000001819c1723e */ /* 0x000fca00000000ff */
[----:B------:R-:W0:Y:S01]  /*3f20*/  MUFU.EX2 R28, R28 ;  /* 0x0000001c001c7308 */ /* 0x000e220000000800 */
[----:B-1----:R-:W-:-:S07]  /*3f30*/  FADD.FTZ R36, R26, R17 ;  /* 0x000000111a247221 */ /* 0x002fce0000010000 */
[----:B------:R-:W1:Y:S01]  /*3f40*/  MUFU.EX2 R29, R29 ;  /* 0x0000001d001d7308 */ /* 0x000e620000000800 */
[C---:B--2---:R-:W-:Y:S01]  /*3f50*/  FADD.FTZ R17, R27.reuse, R36 ;  /* 0x000000241b117221 */ /* 0x044fe20000010000 */
[----:B------:R-:W-:-:S06]  /*3f60*/  F2FP.F16.F32.PACK_AB R195, R27, R26 ;  /* 0x0000001a1bc3723e */ /* 0x000fcc00000000ff */
[----:B------:R-:W-:Y:S01]  /*3f70*/  MUFU.EX2 R30, R30 ;  /* 0x0000001e001e7308 */ /* 0x000fe20000000800 */
[----:B0-----:R-:W-:-:S07]  /*3f80*/  FADD.FTZ R36, R28, R17 ;  /* 0x000000111c247221 */ /* 0x001fce0000010000 */
[----:B------:R-:W0:Y:S01]  /*3f90*/  MUFU.EX2 R48, R48 ;  /* 0x0000003000307308 */ /* 0x000e220000000800 */
[----:B-1----:R-:W-:Y:S01]  /*3fa0*/  FADD.FTZ R17, R29, R36 ;  /* 0x000000241d117221 */ /* 0x002fe20000010000 */
[----:B------:R-:W-:Y:S01]  /*3fb0*/  IMAD R36, R201, 0x80, R200 ;  /* 0x00000080c9247824 */ /* 0x000fe200078e02c8 */
[----:B------:R-:W-:-:S04]  /*3fc0*/  F2FP.F16.F32.PACK_AB R189, R29, R28 ;  /* 0x0000001c1dbd723e */ /* 0x000fc800000000ff */
[----:B------:R-:W-:Y:S01]  /*3fd0*/  R2UR UR10, R36 ;  /* 0x00000000240a72ca */ /* 0x000fe200000e0000 */
[----:B------:R-:W1:Y:S08]  /*3fe0*/  MUFU.EX2 R31, R31 ;  /* 0x0000001f001f7308 */ /* 0x000e700000000800 */
[----:B------:R-:W-:Y:S01]  /*3ff0*/  MUFU.EX2 R2, R2 ;  /* 0x0000000200027308 */ /* 0x000fe20000000800 */
[----:B0-----:R-:W-:-:S03]  /*4000*/  FADD.FTZ R38, R48, R37 ;  /* 0x0000002530267221 */ /* 0x001fc60000010000 */
[----:B------:R-:W-:-:S04]  /*4010*/  UIADD3 UR4, UR10, UR4, URZ ;  /* 0x000000040a047290 */ /* 0x000fc8000fffe03f */
[----:B------:R-:W0:Y:S01]  /*4020*/  MUFU.EX2 R49, R49 ;  /* 0x0000003100317308 */ /* 0x000e220000000800 */
[----:B-1----:R-:W-:-:S07]  /*4030*/  F2FP.F16.F32.PACK_AB R191, R31, R30 ;  /* 0x0000001e1fbf723e */ /* 0x002fce00000000ff */
[----:B------:R1:W2:Y:S08]  /*4040*/  MUFU.EX2 R185, R32 ;  /* 0x0000002000b97308 */ /* 0x0002b00000000800 */
[----:B------:R-:W3:Y:S01]  /*4050*/  MUFU.EX2 R35, R35 ;  /* 0x0000002300237308 */ /* 0x000ee20000000800 */
[----:B-1----:R-:W-:Y:S01]  /*4060*/  FADD.FTZ R32, R30, R17 ;  /* 0x000000111e207221 */ /* 0x002fe20000010000 */
[C---:B0-----:R-:W-:Y:S01]  /*4070*/  FADD.FTZ R38, R49.reuse, R38 ;  /* 0x0000002631267221 */ /* 0x041fe20000010000 */
[----:B------:R-:W-:-:S02]  /*4080*/  F2FP.F16.F32.PACK_AB R184, R49, R48 ;  /* 0x0000003031b8723e */ /* 0x000fc400000000ff */
[----:B------:R-:W-:-:S03]  /*4090*/  FADD.FTZ R37, R31, R32 ;  /* 0x000000201f257221 */ /* 0x000fc60000010000 */
[----:B------:R-:W0:Y:S01]  /*40a0*/  MUFU.EX2 R0, R0 ;  /* 0x0000000000007308 */ /* 0x000e220000000800 */
[----:B------:R-:W-:-:S04]  /*40b0*/  FADD.FTZ R32, R2, R37 ;  /* 0x0000002502207221 */ /* 0x000fc80000010000 */
[C---:B--2---:R-:W-:Y:S01]  /*40c0*/  FADD.FTZ R21, R185.reuse, R32 ;  /* 0x00000020b9157221 */ /* 0x044fe20000010000 */
[----:B------:R-:W-:Y:S02]  /*40d0*/  F2FP.F16.F32.PACK_AB R185, R185, R2 ;  /* 0x00000002b9b9723e */ /* 0x000fe400000000ff */
[----:B------:R-:W1:Y:S01]  /*40e0*/  MUFU.EX2 R34, R34 ;  /* 0x0000002200227308 */ /* 0x000e620000000800 */
[----:B---3--:R-:W-:-:S07]  /*40f0*/  FADD.FTZ R17, R35, R38 ;  /* 0x0000002623117221 */ /* 0x008fce0000010000 */
[----:B------:R-:W2:Y:S01]  /*4100*/  MUFU.EX2 R33, R33 ;  /* 0x0000002100217308 */ /* 0x000ea20000000800 */
[----:B0-----:R-:W-:Y:S01]  /*4110*/  FADD.FTZ R16, R0, R21 ;  /* 0x0000001500107221 */ /* 0x001fe20000010000 */
[C---:B-1----:R-:W-:Y:S01]  /*4120*/  FADD.FTZ R17, R34.reuse, R17 ;  /* 0x0000001122117221 */ /* 0x042fe20000010000 */
[----:B------:R-:W-:Y:S02]  /*4130*/  F2FP.F16.F32.PACK_AB R186, R34, R35 ;  /* 0x0000002322ba723e */ /* 0x000fe400000000ff */
[C---:B--2---:R-:W-:Y:S01]  /*4140*/  FADD.FTZ R16, R33.reuse, R16 ;  /* 0x0000001021107221 */ /* 0x044fe20000010000 */
[----:B------:R-:W-:Y:S01]  /*4150*/  F2FP.F16.F32.PACK_AB R187, R33, R0 ;  /* 0x0000000021bb723e */ /* 0x000fe200000000ff */
[----:B------:R-:W-:Y:S06]  /*4160*/  @P2 BRA `(.L_x_1101) ;  /* 0x0000000000482947 */ /* 0x000fec0003800000 */
[C---:B------:R-:W-:Y:S01]  /*4170*/  ISETP.GT.AND P2, PT, R36.reuse, RZ, PT ;  /* 0x000000ff2400720c */ /* 0x040fe20003f44270 */
[----:B------:R-:W-:-:S05]  /*4180*/  VIADD R0, R36, 0xffffffff ;  /* 0xffffffff24007836 */ /* 0x000fca0000000000 */
[----:B------:R-:W-:-:S07]  /*4190*/  R2UR UR6, R0 ;  /* 0x00000000000672ca */ /* 0x000fce00000e0000 */
[----:B------:R-:W-:Y:S08]  /*41a0*/  @P2 BRA `(.L_x_1102) ;  /* 0x00000000001c2947 */ /* 0x000ff00003800000 */
[----:B------:R-:W-:Y:S02]  /*41b0*/  UISETP.NE.AND UP1, UPT, UR5, 0x1, UPT ;  /* 0x000000010500788c */ /* 0x000fe4000bf25270 */
[----:B------:R-:W-:-:S09]  /*41c0*/  UIADD3 UR6, -UR10, URZ, URZ ;  /* 0x0000003f0a067290 */ /* 0x000fd2000fffe13f */
[----:B------:R-:W-:Y:S02]  /*41d0*/  @UP1 ULDC.64 UR10, c[0x0][0x9e8] ;  /* 0x00027a00000a1ab9 */ /* 0x000fe40000000a00 */
[----:B------:R-:W-:-:S04]  /*41e0*/  UIMAD.WIDE.U32 UR14, UR6, UR10, URZ ;  /* 0x0000000a060e72a5 */ /* 0x000fc8000f8e003f */
[----:B------:R-:W-:-:S04]  /*41f0*/  @UP1 USHF.R.U32.HI UR6, URZ, UR11, UR15 ;  /* 0x0000000b3f061299 */ /* 0x000fc8000801160f */
[----:B------:R-:W-:Y:S01]  /*4200*/  ULOP3.LUT UR6, URZ, UR6, URZ, 0x33, !UPT ;  /* 0x000000063f067292 */ /* 0x000fe2000f8e333f */
[----:B------:R-:W-:Y:S11]  /*4210*/  BRA `(.L_x_1103) ;  /* 0x0000000000107947 */ /* 0x000ff60003800000 */
.L_x_1102:
[----:B------:R-:W-:-:S11]  /*4220*/  UISETP.NE.AND UP1, UPT, UR5, 0x1, UPT ;  /* 0x000000010500788c */ /* 0x000fd6000bf25270 */
[----:B------:R-:W-:Y:S02]  /*4230*/  @UP1 ULDC.64 UR10, c[0x0][0x9e8] ;  /* 0x00027a00000a1ab9 */ /* 0x000fe40000000a00 */
[----:B------:R-:W-:-:S04]  /*4240*/  UIMAD.WIDE.U32 UR14, UR6, UR10, URZ ;  /* 0x0000000a060e72a5 */ /* 0x000fc8000f8e003f */
[----:B------:R-:W-:-:S12]  /*4250*/  @UP1 USHF.R.U32.HI UR6, URZ, UR11, UR15 ;  /* 0x0000000b3f061299 */ /* 0x000fd8000801160f */
.L_x_1103:
[----:B------:R-:W-:-:S04]  /*4260*/  UIMAD UR5, UR6, UR5, UR5 ;  /* 0x00000005060572a4 */ /* 0x000fc8000f8e0205 */
[----:B------:R-:W-:-:S04]  /*4270*/  UISETP.LT.AND UP1, UPT, UR4, UR5, UPT ;  /* 0x000000050400728c */ /* 0x000fc8000bf21270 */
[----:B------:R-:W-:-:S12]  /*4280*/  USEL UR4, UR4, UR5, UP1 ;  /* 0x0000000504047287 */ /* 0x000fd80008800000 */
.L_x_1101:
        /* <DEDUP_REMOVED lines=73> */
[----:B------:R-:W-:Y:S01]  /*4720*/  IMAD.IADD R217, R3, 0x1, R200 ;  /* 0x0000000103d97824 */ /* 0x000fe200078e02c8 */
[----:B------:R-:W-:Y:S01]  /*4730*/  ULDC UR54, c[0x0][0x9e4] ;  /* 0x0002790000367ab9 */ /* 0x000fe20000000800 */
[----:B------:R-:W-:Y:S01]  /*4740*/  IMAD.MOV.U32 R2, RZ, RZ, 0x3f800000 ;  /* 0x3f800000ff027424 */ /* 0x000fe200078e00ff */
[----:B------:R-:W-:Y:S01]  /*4750*/  ULDC UR55, c[0x0][0x988] ;  /* 0x0002620000377ab9 */ /* 0x000fe20000000800 */
[----:B------:R-:W-:Y:S01]  /*4760*/  VIADD R203, R217, 0x8 ;  /* 0x00000008d9cb7836 */ /* 0x000fe20000000000 */
[----:B------:R-:W-:Y:S01]  /*4770*/  ULDC UR4, c[0x0][0x9d8] ;  /* 0x0002760000047ab9 */ /* 0x000fe20000000800 */
[----:B------:R-:W-:Y:S01]  /*4780*/  IMAD.MOV.U32 R151, RZ, RZ, RZ ;  /* 0x000000ffff977224 */ /* 0x000fe200078e00ff */
[----:B------:R-:W-:Y:S02]  /*4790*/  ULDC UR58, c[0x0][0x9e0] ;  /* 0x00027800003a7ab9 */ /* 0x000fe40000000800 */
[----:B------:R-:W-:-:S07]  /*47a0*/  LOP3.LUT R21, RZ, R203, RZ, 0x33, !PT ;  /* 0x000000cbff157212 */ /* 0x000fce00078e33ff */
.L_x_1121:
[----:B------:R-:W-:-:S04]  /*47b0*/  UIADD3 UR5, UR37, 0x1, URZ ;  /* 0x0000000125057890 */ /* 0x000fc8000fffe03f */
[----:B------:R-:W-:-:S04]  /*47c0*/  UISETP.NE.AND UP1, UPT, UR5, 0x2, UPT ;  /* 0x000000020500788c */ /* 0x000fc8000bf25270 */
[----:B------:R-:W-:Y:S02]  /*47d0*/  USEL UR38, URZ, 0x1, UP1 ;  /* 0x000000013f267887 */ /* 0x000fe40008800000 */
[----:B------:R-:W-:Y:S02]  /*47e0*/  USEL UR5, UR5, URZ, UP1 ;  /* 0x0000003f05057287 */ /* 0x000fe40008800000 */
[----:B------:R-:W-:Y:S01]  /*47f0*/  ULOP3.LUT UR38, UR36, UR38, URZ, 0x3c, !UPT ;  /* 0x0000002624267292 */ /* 0x000fe2000f8e3c3f */
[----:B------:R-:W-:Y:S11]  /*4800*/  @!P0 BRA `(.L_x_1105) ;  /* 0x0000000000048947 */ /* 0x000ff60003800000 */
[----:B------:R-:W-:Y:S01]  /*4810*/  BPT.TRAP 0x1 ;  /* 0x000000040000795c */ /* 0x000fe20000300000 */
.L_x_1105:
[----:B------:R-:W-:Y:S01]  /*4820*/  ULEA UR6, UR5, UR39, 0x3 ;  /* 0x0000002705067291 */ /* 0x000fe2000f8e183f */
[----:B------:R-:W-:-:S05]  /*4830*/  IMAD.U32 R152, RZ, RZ, UR38 ;  /* 0x00000026ff987e24 */ /* 0x000fca000f8e00ff */
[----:B------:R-:W-:-:S04]  /*4840*/  SHF.L.U32 R152, R152, 0x1f, RZ ;  /* 0x0000001f98987819 */ /* 0x000fc800000006ff */
[----:B------:R0:W1:Y:S01]  /*4850*/  SYNCS.PHASECHK.TRANS64.TRYWAIT P2, [UR6+0x30830], R152 ;  /* 0x03083098ff0075a7 */ /* 0x0000620008040146 */
[----:B------:R-:W-:Y:S05]  /*4860*/  @!P0 BRA `(.L_x_1106) ;  /* 0x0000000000048947 */ /* 0x000fea0003800000 */
[----:B------:R-:W-:Y:S01]  /*4870*/  BPT.TRAP 0x1 ;  /* 0x000000040000795c */ /* 0x000fe20000300000 */
.L_x_1106:
[----:B-1----:R-:W-:Y:S05]  /*4880*/  @P2 BRA `(.L_x_1107) ;  /* 0x0000000000082947 */ /* 0x002fea0003800000 */
[----:B------:R-:W1:Y:S02]  /*4890*/  SYNCS.PHASECHK.TRANS64.TRYWAIT P2, [UR6+0x30830], R152 ;  /* 0x03083098ff0075a7 */ /* 0x000e640008040146 */
[----:B-1----:R-:W-:Y:S05]  /*48a0*/  @!P2 BRA `(.L_x_1108) ;  /* 0x000001140014a947 */ /* 0x002fea0003800000 */
.L_x_1107:
[----:B------:R-:W-:Y:S01]  /*48b0*/  R2UR UR44, R14 ;  /* 0x000000000e2c72ca */ /* 0x000fe200000e0000 */
[----:B------:R-:W-:Y:S01]  /*48c0*/  ULEA UR7, UR5, UR60, 0xb ;  /* 0x0000003c05077291 */ /* 0x000fe2000f8e583f */
[----:B------:R-:W-:Y:S01]  /*48d0*/  R2UR UR45, R15 ;  /* 0x000000000f2d72ca */ /* 0x000fe200000e0000 */
[----:B01----:R-:W-:Y:S01]  /*48e0*/  WARPGROUP.ARRIVE ;  /* 0x00000000000079c5 */ /* 0x003fe20000000000 */
        /* <DEDUP_REMOVED lines=176> */
[----:B------:R-:W-:Y:S01]  /*53f0*/  UMOV UR44, UR56 ;  /* 0x00000038002c7c82 */ /* 0x000fe20008000000 */
[----:B------:R-:W-:Y:S01]  /*5400*/  UMOV UR45, UR57 ;  /* 0x00000039002d7c82 */ /* 0x000fe20008000000 */
[----:B------:R-:W-:Y:S01]  /*5410*/  UMOV UR47, 0x40000040 ;  /* 0x40000040002f7882 */ /* 0x000fe20000000000 */
[----:B------:R-:W-:Y:S02]  /*5420*/  WARPGROUP.DEPBAR.LE gsb0, 0x0 ;  /* 0x00008000000079c5 */ /* 0x000fe40000010000 */
[----:B------:R-:W-:-:S06]  /*5430*/  WARPGROUP.ARRIVE ;  /* 0x00000000000079c5 */ /* 0x000fcc0000000000 */
        /* <DEDUP_REMOVED lines=42> */
.L_x_1109:
[----:B------:R-:W-:Y:S01]  /*56e0*/  ULEA UR14, UR37, UR39, 0x3 ;  /* 0x00000027250e7291 */ /* 0x000fe2000f8e183f */
[----:B------:R-:W-:-:S05]  /*56f0*/  IMAD.U32 R0, RZ, RZ, UR36 ;  /* 0x00000024ff007e24 */ /* 0x000fca000f8e00ff */
[----:B------:R-:W-:-:S04]  /*5700*/  SHF.L.U32 R0, R0, 0x1f, RZ ;  /* 0x0000001f00007819 */ /* 0x000fc800000006ff */
[----:B------:R0:W1:Y:S01]  /*5710*/  SYNCS.PHASECHK.TRANS64.TRYWAIT P2, [UR14+0x30850], R0 ;  /* 0x03085000ff0075a7 */ /* 0x000062000804014e */
[----:B------:R-:W-:Y:S05]  /*5720*/  @!P0 BRA `(.L_x_1110) ;  /* 0x0000000000048947 */ /* 0x000fea0003800000 */
[----:B------:R-:W-:Y:S01]  /*5730*/  BPT.TRAP 0x1 ;  /* 0x000000040000795c */ /* 0x000fe20000300000 */
.L_x_1110:
[----:B-1----:R-:W-:Y:S05]  /*5740*/  @P2 BRA `(.L_x_1111) ;  /* 0x0000000000082947 */ /* 0x002fea0003800000 */
[----:B------:R-:W1:Y:S02]  /*5750*/  SYNCS.PHASECHK.TRANS64.TRYWAIT P2, [UR14+0x30850], R0 ;  /* 0x03085000ff0075a7 */ /* 0x000e64000804014e */
[----:B-1----:R-:W-:Y:S05]  /*5760*/  @!P2 BRA `(.L_x_1112) ;  /* 0x00000104007ca947 */ /* 0x002fea0003800000 */
.L_x_1111:
[----:B------:R-:W-:Y:S01]  /*5770*/  UIADD3 UR7, UR39, 0x400, URZ ;  /* 0x0000040027077890 */ /* 0x000fe2000fffe03f */
[----:B------:R-:W-:Y:S01]  /*5780*/  WARPGROUP.ARRIVE ;  /* 0x00000000000079c5 */ /* 0x000fe20000000000 */
[----:B------:R-:W-:Y:S01]  /*5790*/  UMOV UR11, 0x40000040 ;  /* 0x40000040000b7882 */ /* 0x000fe20000000000 */
[----:B------:R-:W-:Y:S01]  /*57a0*/  FMUL.FTZ R2, R155, UR4 ;  /* 0x000000049b027c20 */ /* 0x000fe20008410000 */
[----:B------:R-:W-:Y:S01]  /*57b0*/  USHF.R.U32.HI UR7, URZ, 0x4, UR7 ;  /* 0x000000043f077899 */ /* 0x000fe20008011607 */
[----:B------:R-:W-:Y:S01]  /*57c0*/  FMUL.FTZ R155, R158, UR4 ;  /* 0x000000049e9b7c20 */ /* 0x000fe20008410000 */
[----:B------:R-:W-:Y:S01]  /*57d0*/  FMUL.FTZ R158, R166, UR4 ;  /* 0x00000004a69e7c20 */ /* 0x000fe20008410000 */
[----:B------:R-:W-:Y:S01]  /*57e0*/  FMUL.FTZ R166, R182, UR4 ;  /* 0x00000004b6a67c20 */ /* 0x000fe20008410000 */
[----:B------:R-:W-:Y:S01]  /*57f0*/  ULOP3.LUT UR7, UR7, 0x3fff, URZ, 0xc0, !UPT ;  /* 0x00003fff07077892 */ /* 0x000fe2000f8ec03f */
[----:B01----:R-:W-:Y:S01]  /*5800*/  FMUL.FTZ R0, R154, UR4 ;  /* 0x000000049a007c20 */ /* 0x003fe20008410000 */
[----:B------:R-:W-:Y:S01]  /*5810*/  SHF.L.U32 R182, R20, 0x6, RZ ;  /* 0x0000000614b67819 */ /* 0x000fe200000006ff */
[----:B------:R-:W-:Y:S01]  /*5820*/  FMUL.FTZ R154, R159, UR4 ;  /* 0x000000049f9a7c20 */ /* 0x000fe20008410000 */
[----:B------:R-:W-:Y:S01]  /*5830*/  ULOP3.LUT UR7, UR7, 0x2000000, URZ, 0xfc, !UPT ;  /* 0x0200000007077892 */ /* 0x000fe2000f8efc3f */
[----:B------:R-:W-:Y:S01]  /*5840*/  FMUL.FTZ R159, R167, UR4 ;  /* 0x00000004a79f7c20 */ /* 0x000fe20008410000 */
[----:B------:R-:W-:Y:S01]  /*5850*/  FMUL.FTZ R167, R183, UR4 ;  /* 0x00000004b7a77c20 */ /* 0x000fe20008410000 */
[----:B------:R-:W-:Y:S01]  /*5860*/  PLOP3.LUT P2, PT, PT, PT, UP0, 0x40, 0x0 ;  /* 0x000000000000781c */ /* 0x000fe20003f4e808 */
[----:B------:R-:W-:Y:S01]  /*5870*/  ULEA UR7, UR37, UR7, 0xb ;  /* 0x0000000725077291 */ /* 0x000fe2000f8e583f */
[----:B------:R-:W0:Y:S06]  /*5880*/  MUFU.TANH R0, R0 ;  /* 0x0000000000007308 */ /* 0x000e2c0000002400 */
[----:B------:R-:W-:-:S02]  /*5890*/  UMOV UR10, UR7 ;  /* 0x00000007000a7c82 */ /* 0x000fc40008000000 */
[----:B------:R-:W-:Y:S01]  /*58a0*/  HGMMA.64x256x16.F32 R24, R196, gdesc[UR8].tnspB, R24, gsb0 ;  /* 0x43e00008c4187df0 */ /* 0x000fe20008000818 */
[----:B------:R-:W-:Y:S01]  /*58b0*/  UIADD3 UR10, UR7, 0x80, URZ ;  /* 0x00000080070a7890 */ /* 0x000fe2000fffe03f */
[----:B------:R-:W1:Y:S01]  /*58c0*/  MUFU.TANH R2, R2 ;  /* 0x0000000200027308 */ /* 0x000e620000002400 */
[----:B------:R-:W-:-:S07]  /*58d0*/  UMOV UR11, 0x40000040 ;  /* 0x40000040000b7882 */ /* 0x000fce0000000000 */
[----:B------:R-:W2:Y:S08]  /*58e0*/  MUFU.TANH R155, R155 ;  /* 0x0000009b009b7308 */ /* 0x000eb00000002400 */
[----:B------:R-:W3:Y:S08]  /*58f0*/  MUFU.TANH R154, R154 ;  /* 0x0000009a009a7308 */ /* 0x000ef00000002400 */
[----:B------:R-:W4:Y:S08]  /*5900*/  MUFU.TANH R158, R158 ;  /* 0x0000009e009e7308 */ /* 0x000f300000002400 */
[----:B------:R-:W0:Y:S08]  /*5910*/  MUFU.TANH R159, R159 ;  /* 0x0000009f009f7308 */ /* 0x000e300000002400 */
[----:B------:R-:W0:Y:S08]  /*5920*/  MUFU.TANH R166, R166 ;  /* 0x000000a600a67308 */ /* 0x000e300000002400 */
[----:B------:R-:W0:Y:S01]  /*5930*/  MUFU.TANH R167, R167 ;  /* 0x000000a700a77308 */ /* 0x000e220000002400 */
[----:B------:R-:W-:-:S02]  /*5940*/  WARPGROUP.DEPBAR.LE gsb0, 0x0 ;  /* 0x00008000000079c5 */ /* 0x000fc40000010000 */
[----:B------:R-:W-:Y:S01]  /*5950*/  WARPGROUP.ARRIVE ;  /* 0x00000000000079c5 */ /* 0x000fe20000000000 */
[----:B------:R-:W-:Y:S01]  /*5960*/  FMUL.FTZ R197, R176, UR4 ;  /* 0x00000004b0c57c20 */ /* 0x000fe20008410000 */
[----:B------:R-:W-:-:S04]  /*5970*/  FMUL.FTZ R196, R177, UR4 ;  /* 0x00000004b1c47c20 */ /* 0x000fc80008410000 */
[----:B------:R-:W-:Y:S01]  /*5980*/  HGMMA.64x256x16.F32 R24, R192, gdesc[UR8].tnspB, R24, gsb0 ;  /* 0x43e00008c0187df0 */ /* 0x000fe20008000818 */
[----:B------:R-:W-:Y:S01]  /*5990*/  UIADD3 UR10, UR7, 0x100, URZ ;  /* 0x00000100070a7890 */ /* 0x000fe2000fffe03f */
[----:B------:R-:W0:Y:S01]  /*59a0*/  MUFU.TANH R197, R197 ;  /* 0x000000c500c57308 */ /* 0x000e220000002400 */
[----:B------:R-:W-:-:S07]  /*59b0*/  UMOV UR11, 0x40000040 ;  /* 0x40000040000b7882 */ /* 0x000fce0000000000 */
[----:B------:R-:W0:Y:S01]  /*59c0*/  MUFU.TANH R196, R196 ;  /* 0x000000c400c47308 */ /* 0x000e220000002400 */
[----:B------:R-:W-:Y:S02]  /*59d0*/  WARPGROUP.DEPBAR.LE gsb0, 0x0 ;  /* 0x00008000000079c5 */ /* 0x000fe40000010000 */
[----:B------:R-:W-:Y:S01]  /*59e0*/  WARPGROUP.ARRIVE ;  /* 0x00000000000079c5 */ /* 0x000fe20000000000 */
[----:B------:R-:W-:Y:S01]  /*59f0*/  FMUL.FTZ R192, R168, UR4 ;  /* 0x00000004a8c07c20 */ /* 0x000fe20008410000 */
[----:B------:R-:W-:Y:S01]  /*5a00*/  FMUL.FTZ R193, R169, UR4 ;  /* 0x00000004a9c17c20 */ /* 0x000fe20008410000 */
[----:B------:R-:W-:Y:S01]  /*5a10*/  FMUL.FTZ R194, R172, UR4 ;  /* 0x00000004acc27c20 */ /* 0x000fe20008410000 */
[----:B------:R-:W-:-:S11]  /*5a20*/  FMUL.FTZ R195, R173, UR4 ;  /* 0x00000004adc37c20 */ /* 0x000fd60008410000 */
[----:B------:R-:W-:Y:S01]  /*5a30*/  HGMMA.64x256x16.F32 R24, R188, gdesc[UR8].tnspB, R24, gsb0 ;  /* 0x43e00008bc187df0 */ /* 0x000fe20008000818 */
[----:B------:R-:W-:Y:S01]  /*5a40*/  UIADD3 UR10, UR7, 0x180, URZ ;  /* 0x00000180070a7890 */ /* 0x000fe2000fffe03f */
[----:B------:R-:W0:Y:S01]  /*5a50*/  MUFU.TANH R192, R192 ;  /* 0x000000c000c07308 */ /* 0x000e220000002400 */
[----:B------:R-:W-:-:S07]  /*5a60*/  UMOV UR11, 0x40000040 ;  /* 0x40000040000b7882 */ /* 0x000fce0000000000 */
[----:B------:R-:W0:Y:S08]  /*5a70*/  MUFU.TANH R193, R193 ;  /* 0x000000c100c17308 */ /* 0x000e300000002400 */
[----:B------:R-:W0:Y:S08]  /*5a80*/  MUFU.TANH R194, R194 ;  /* 0x000000c200c27308 */ /* 0x000e300000002400 */
[----:B------:R-:W0:Y:S01]  /*5a90*/  MUFU.TANH R195, R195 ;  /* 0x000000c300c37308 */ /* 0x000e220000002400 */
        /* <DEDUP_REMOVED lines=11> */
[----:B------:R-:W-:Y:S01]  /*5b50*/  IADD3 R153, R19, 0x1, -R182 ;  /* 0x0000000113997810 */ /* 0x000fe20007ffe8b6 */
[----:B------:R-:W-:Y:S01]  /*5b60*/  IMAD.U32 R152, RZ, RZ, UR6 ;  /* 0x00000006ff987e24 */ /* 0x000fe2000f8e00ff */
[----:B------:R-:W0:Y:S03]  /*5b70*/  MUFU.TANH R188, R188 ;  /* 0x000000bc00bc7308 */ /* 0x000e260000002400 */
[----:B------:R-:W-:-:S02]  /*5b80*/  @!P1 VIADD R152, R152, 0x30840 ;  /* 0x0003084098989836 */ /* 0x000fc40000000000 */
[----:B------:R-:W-:-:S03]  /*5b90*/  IMAD.IADD R153, R153, 0x1, -R22 ;  /* 0x0000000199997824 */ /* 0x000fc600078e0a16 */
[----:B------:R-:W0:Y:S01]  /*5ba0*/  MUFU.TANH R189, R189 ;  /* 0x000000bd00bd7308 */ /* 0x000e220000002400 */
[----:B------:R-:W-:Y:S01]  /*5bb0*/  IMAD R153, R18, -0x2, R153 ;  /* 0xfffffffe12997824 */ /* 0x000fe200078e0299 */
[----:B------:R-:W-:-:S03]  /*5bc0*/  @!P1 PRMT R152, RZ, 0x654, R152 ;  /* 0x00000654ff989816 */ /* 0x000fc60000000098 */
[C---:B------:R-:W-:Y:S02]  /*5bd0*/  VIADD R198, R153.reuse, UR58 ;  /* 0x0000003a99c67c36 */ /* 0x040fe40008000000 */
[----:B------:R-:W-:Y:S01]  /*5be0*/  VIADD R202, R153, UR51 ;  /* 0x0000003399ca7c36 */ /* 0x000fe20008000000 */
[----:B------:R-:W0:Y:S01]  /*5bf0*/  MUFU.TANH R190, R190 ;  /* 0x000000be00be7308 */ /* 0x000e220000002400 */
[C---:B------:R-:W-:Y:S02]  /*5c00*/  IMAD.IADD R177, R3.reuse, 0x1, R198 ;  /* 0x0000000103b17824 */ /* 0x040fe400078e02c6 */
[----:B------:R-:W-:-:S05]  /*5c10*/  IMAD.IADD R178, R3, 0x1, R202 ;  /* 0x0000000103b27824 */ /* 0x000fca00078e02ca */
[----:B------:R-:W0:Y:S08]  /*5c20*/  MUFU.TANH R191, R191 ;  /* 0x000000bf00bf7308 */ /* 0x000e300000002400 */
[----:B------:R-:W0:Y:S08]  /*5c30*/  MUFU.TANH R164, R164 ;  /* 0x000000a400a47308 */ /* 0x000e300000002400 */
[----:B------:R-:W0:Y:S08]  /*5c40*/  MUFU.TANH R165, R165 ;  /* 0x000000a500a57308 */ /* 0x000e300000002400 */
[----:B------:R-:W0:Y:S08]  /*5c50*/  MUFU.TANH R179, R179 ;  /* 0x000000b300b37308 */ /* 0x000e300000002400 */
[----:B------:R-:W0:Y:S01]  /*5c60*/  MUFU.TANH R180, R180 ;  /* 0x000000b400b47308 */ /* 0x000e220000002400 */
[----:B------:R-:W-:-:S02]  /*5c70*/  WARPGROUP.DEPBAR.LE gsb0, 0x0 ;  /* 0x00008000000079c5 */ /* 0x000fc40000010000 */
        /* <DEDUP_REMOVED lines=10> */
[----:B------:R-:W0:Y:S01]  /*5d20*/  MUFU.TANH R184, R184 ;  /* 0x000000b800b87308 */ /* 0x000e220000002400 */
[----:B------:R0:W-:Y:S07]  /*5d30*/  @!P1 SYNCS.ARRIVE.TRANS64.RED.A1T0 RZ, [R152+URZ], RZ ;  /* 0x000000ff98ff99a7 */ /* 0x0001ee000810043f */
        /* <DEDUP_REMOVED lines=8> */
[----:B------:R-:W0:Y:S01]  /*5dc0*/  MUFU.TANH R162, R162 ;  /* 0x000000a200a27308 */ /* 0x000e220000002400 */
[----:B-1234-:R-:W-:Y:S05]  /*5dd0*/  @P2 BRA `(.L_x_1113) ;  /* 0x00000000005c2947 */ /* 0x01efea0003800000 */
[----:B------:R-:W-:Y:S01]  /*5de0*/  ISETP.GT.AND P2, PT, R217, -0x1, PT ;  /* 0xffffffffd900780c */ /* 0x000fe20003f44270 */
[----:B------:R-:W-:-:S12]  /*5df0*/  BSSY B0, `(.L_x_1114) ;  /* 0x0000011000007945 */ /* 0x000fd80003800000 */
[----:B------:R-:W-:Y:S05]  /*5e00*/  @P2 BRA `(.L_x_1115) ;  /* 0x0000000000242947 */ /* 0x000fea0003800000 */
[----:B------:R-:W-:Y:S02]  /*5e10*/  IMAD.U32 R168, RZ, RZ, UR54 ;  /* 0x00000036ffa87e24 */ /* 0x000fe4000f8e00ff */
[----:B------:R-:W-:-:S03]  /*5e20*/  IMAD.IADD R169, R3, 0x1, R200 ;  /* 0x0000000103a97824 */ /* 0x000fc600078e02c8 */
[----:B------:R-:W-:Y:S02]  /*5e30*/  ISETP.NE.AND P2, PT, R168, 0x1, PT ;  /* 0x00000001a800780c */ /* 0x000fe40003f45270 */
[----:B------:R-:W-:-:S11]  /*5e40*/  LOP3.LUT R169, RZ, R169, RZ, 0x33, !PT ;  /* 0x000000a9ffa97212 */ /* 0x000fd600078e33ff */
[----:B0-----:R-:W0:Y:S02]  /*5e50*/  @P2 LDC.64 R152, c[0x0][0x9e8] ;  /* 0x00027a00ff982b82 */ /* 0x001e240000000a00 */
[----:B0-----:R-:W-:-:S05]  /*5e60*/  @P2 IMAD.HI.U32 R152, R169, R152, RZ ;  /* 0x00000098a9982227 */ /* 0x001fca00078e00ff */
[----:B------:R-:W-:-:S04]  /*5e70*/  @P2 SHF.R.U32.HI R169, RZ, R153, R152 ;  /* 0x00000099ffa92219 */ /* 0x000fc80000011698 */
[----:B------:R-:W-:Y:S01]  /*5e80*/  LOP3.LUT R169, RZ, R169, RZ, 0x33, !PT ;  /* 0x000000a9ffa97212 */ /* 0x000fe200078e33ff */
[----:B------:R-:W-:Y:S06]  /*5e90*/  BRA `(.L_x_1116) ;  /* 0x0000000000187947 */ /* 0x000fec0003800000 */
.L_x_1115:
[----:B------:R-:W-:Y:S01]  /*5ea0*/  IMAD.U32 R168, RZ, RZ, UR54 ;  /* 0x00000036ffa87e24 */ /* 0x000fe2000f8e00ff */
[----:B------:R-:W-:-:S04]  /*5eb0*/  MOV R169, R217 ;  /* 0x000000d900a97202 */ /* 0x000fc80000000f00 */
[----:B------:R-:W-:-:S13]  /*5ec0*/  ISETP.NE.AND P2, PT, R168, 0x1, PT ;  /* 0x00000001a800780c */ /* 0x000fda0003f45270 */
[----:B0-----:R-:W0:Y:S02]  /*5ed0*/  @P2 LDC.64 R152, c[0x0][0x9e8] ;  /* 0x00027a00ff982b82 */ /* 0x001e240000000a00 */
[----:B0-----:R-:W-:-:S05]  /*5ee0*/  @P2 IMAD.HI.U32 R152, R217, R152, RZ ;  /* 0x00000098d9982227 */ /* 0x001fca00078e00ff */
[----:B------:R-:W-:-:S07]  /*5ef0*/  @P2 SHF.R.U32.HI R169, RZ, R153, R152 ;  /* 0x00000099ffa92219 */ /* 0x000fce0000011698 */
.L_x_1116:
[----:B------:R-:W-:Y:S05]  /*5f00*/  BSYNC B0 ;  /* 0x0000000000007941 */ /* 0x000fea0003800000 */
.L_x_1114:
[----:B------:R-:W-:-:S04]  /*5f10*/  IMAD R153, R169, R168, -R182 ;  /* 0x000000a8a9997224 */ /* 0x000fc800078e0ab6 */
[----:B------:R-:W-:-:S05]  /*5f20*/  IMAD R153, R18, -0x2, R153 ;  /* 0xfffffffe12997824 */ /* 0x000fca00078e0299 */
[----:B------:R-:W-:Y:S02]  /*5f30*/  VIADDMNMX R177, R153, R168, R177, PT ;  /* 0x000000a899b17246 */ /* 0x000fe400038001b1 */
[----:B------:R-:W-:-:S07]  /*5f40*/  VIMNMX R178, R178, R153, !PT ;  /* 0x00000099b2b27248 */ /* 0x000fce0007fe0100 */
.L_x_1113:
[----:B------:R-:W-:Y:S02]  /*5f50*/  ISETP.GT.AND P2, PT, R20, -0x1, PT ;  /* 0xffffffff1400780c */ /* 0x000fe40003f44270 */
[----:B------:R-:W-:Y:S02]  /*5f60*/  IADD3 R181, R198, 0x8, R3 ;  /* 0x00000008c6b57810 */ /* 0x000fe40007ffe003 */
[C---:B------:R-:W-:Y:S02]  /*5f70*/  ISETP.GT.AND P5, PT, R178.reuse, RZ, P2 ;  /* 0x000000ffb200720c */ /* 0x040fe400017a4270 */
[C---:B------:R-:W-:Y:S02]  /*5f80*/  ISETP.GT.AND P4, PT, R178.reuse, 0x1, P2 ;  /* 0x00000001b200780c */ /* 0x040fe40001784270 */
[C---:B------:R-:W-:Y:S02]  /*5f90*/  ISETP.GT.AND P6, PT, R178.reuse, 0x8, P2 ;  /* 0x00000008b200780c */ /* 0x040fe400017c4270 */
[----:B------:R-:W-:-:S02]  /*5fa0*/  ISETP.GT.AND P3, PT, R178, 0x9, P2 ;  /* 0x00000009b200780c */ /* 0x000fc40001764270 */
[C---:B------:R-:W-:Y:S02]  /*5fb0*/  ISETP.LT.OR P5, PT, R177.reuse, 0x1, P5 ;  /* 0x00000001b100780c */ /* 0x040fe40002fa1670 */
[C---:B------:R-:W-:Y:S02]  /*5fc0*/  ISETP.LT.OR P4, PT, R177.reuse, 0x2, P4 ;  /* 0x00000002b100780c */ /* 0x040fe40002781670 */
[C---:B------:R-:W-:Y:S02]  /*5fd0*/  ISETP.LT.OR P6, PT, R177.reuse, 0x9, P6 ;  /* 0x00000009b100780c */ /* 0x040fe400037c1670 */
[----:B------:R-:W-:Y:S02]  /*5fe0*/  ISETP.LT.OR P3, PT, R177, 0xa, P3 ;  /* 0x0000000ab100780c */ /* 0x000fe40001f61670 */
[----:B0-----:R-:W-:Y:S02]  /*5ff0*/  FSEL R188, R188, -INF , !P5 ;  /* 0xff800000bcbc7808 */ /* 0x001fe40006800000 */
[----:B------:R-:W-:-:S02]  /*6000*/  ISETP.GT.AND P5, PT, R178, 0x10, P2 ;  /* 0x00000010b200780c */ /* 0x000fc400017a4270 */
        /* <DEDUP_REMOVED lines=8> */
[C---:B------:R-:W-:Y:S02]  /*6090*/  ISETP.LT.OR P6, PT, R177.reuse, 0x19, P6 ;  /* 0x00000019b100780c */ /* 0x040fe400037c1670 */
[----:B------:R-:W-:Y:S02]  /*60a0*/  ISETP.LT.OR P3, PT, R177, 0x1a, P3 ;  /* 0x0000001ab100780c */ /* 0x000fe40001f61670 */
[----:B------:R-:W-:Y:S02]  /*60b0*/  FSEL R169, R186, -INF , !P5 ;  /* 0xff800000baa97808 */ /* 0x000fe40006800000 */
        /* <DEDUP_REMOVED lines=24> */
[----:B------:R-:W-:-:S02]  /*6240*/  PLOP3.LUT P5, PT, PT, PT, UP0, 0x40, 0x0 ;  /* 0x000000000000781c */ /* 0x000fc40003fae808 */
[----:B------:R-:W-:Y:S02]  /*6250*/  IADD3 R183, R202, 0x8, R3 ;  /* 0x00000008cab77810 */ /* 0x000fe40007ffe003 */
[----:B------:R-:W-:Y:S02]  /*6260*/  FSEL R178, R196, -INF , !P4 ;  /* 0xff800000c4b27808 */ /* 0x000fe40006000000 */
[----:B------:R-:W-:Y:S02]  /*6270*/  FSEL R179, R179, -INF , !P6 ;  /* 0xff800000b3b37808 */ /* 0x000fe40007000000 */
[----:B------:R-:W-:-:S05]  /*6280*/  FSEL R180, R180, -INF , !P3 ;  /* 0xff800000b4b47808 */ /* 0x000fca0005800000 */
[----:B------:R-:W-:Y:S05]  /*6290*/  @P5 BRA `(.L_x_1117) ;  /* 0x0000000000585947 */ /* 0x000fea0003800000 */
[----:B------:R-:W-:Y:S01]  /*62a0*/  ISETP.GT.AND P3, PT, R203, -0x1, PT ;  /* 0xffffffffcb00780c */ /* 0x000fe20003f64270 */
[----:B------:R-:W-:-:S12]  /*62b0*/  BSSY B0, `(.L_x_1118) ;  /* 0x0000010000007945 */ /* 0x000fd80003800000 */
[----:B------:R-:W-:Y:S05]  /*62c0*/  @P3 BRA `(.L_x_1119) ;  /* 0x0000000000203947 */ /* 0x000fea0003800000 */
[----:B------:R-:W-:-:S05]  /*62d0*/  IMAD.U32 R187, RZ, RZ, UR54 ;  /* 0x00000036ffbb7e24 */ /* 0x000fca000f8e00ff */
[----:B------:R-:W-:-:S13]  /*62e0*/  ISETP.NE.AND P3, PT, R187, 0x1, PT ;  /* 0x00000001bb00780c */ /* 0x000fda0003f65270 */
[----:B------:R-:W0:Y:S02]  /*62f0*/  @P3 LDC.64 R152, c[0x0][0x9e8] ;  /* 0x00027a00ff983b82 */ /* 0x000e240000000a00 */
[----:B0-----:R-:W-:-:S04]  /*6300*/  @P3 IMAD.HI.U32 R186, R21, R152, RZ ;  /* 0x0000009815ba3227 */ /* 0x001fc800078e00ff */
[----:B------:R-:W-:Y:S01]  /*6310*/  IMAD.MOV.U32 R152, RZ, RZ, R21 ;  /* 0x000000ffff987224 */ /* 0x000fe200078e0015 */
[----:B------:R-:W-:-:S04]  /*6320*/  @P3 SHF.R.U32.HI R152, RZ, R153, R186 ;  /* 0x00000099ff983219 */ /* 0x000fc800000116ba */
[----:B------:R-:W-:Y:S01]  /*6330*/  LOP3.LUT R185, RZ, R152, RZ, 0x33, !PT ;  /* 0x00000098ffb97212 */ /* 0x000fe200078e33ff */
[----:B------:R-:W-:Y:S06]  /*6340*/  BRA `(.L_x_1120) ;  /* 0x0000000000187947 */ /* 0x000fec0003800000 */
.L_x_1119:
[----:B------:R-:W-:Y:S02]  /*6350*/  IMAD.U32 R187, RZ, RZ, UR54 ;  /* 0x00000036ffbb7e24 */ /* 0x000fe4000f8e00ff */
[----:B------:R-:W-:-:S03]  /*6360*/  IMAD.MOV.U32 R185, RZ, RZ, R203 ;  /* 0x000000ffffb97224 */ /* 0x000fc600078e00cb */
[----:B------:R-:W-:-:S13]  /*6370*/  ISETP.NE.AND P3, PT, R187, 0x1, PT ;  /* 0x00000001bb00780c */ /* 0x000fda0003f65270 */
[----:B------:R-:W0:Y:S02]  /*6380*/  @P3 LDC.64 R152, c[0x0][0x9e8] ;  /* 0x00027a00ff983b82 */ /* 0x000e240000000a00 */
[----:B0-----:R-:W-:-:S05]  /*6390*/  @P3 IMAD.HI.U32 R152, R203, R152, RZ ;  /* 0x00000098cb983227 */ /* 0x001fca00078e00ff */
[----:B------:R-:W-:-:S07]  /*63a0*/  @P3 SHF.R.U32.HI R185, RZ, R153, R152 ;  /* 0x00000099ffb93219 */ /* 0x000fce0000011698 */
.L_x_1120:
[----:B------:R-:W-:Y:S05]  /*63b0*/  BSYNC B0 ;  /* 0x0000000000007941 */ /* 0x000fea0003800000 */
.L_x_1118:
[----:B------:R-:W-:-:S04]  /*63c0*/  IMAD R153, R185, R187, -R182 ;  /* 0x000000bbb9997224 */ /* 0x000fc800078e0ab6 */
[----:B------:R-:W-:-:S05]  /*63d0*/  IMAD R152, R18, -0x2, R153 ;  /* 0xfffffffe12987824 */ /* 0x000fca00078e0299 */
[----:B------:R-:W-:Y:S02]  /*63e0*/  VIADDMNMX R181, R152, R187, R181, PT ;  /* 0x000000bb98b57246 */ /* 0x000fe400038001b5 */
[----:B------:R-:W-:-:S07]  /*63f0*/  VIMNMX R183, R183, R152, !PT ;  /* 0x00000098b7b77248 */ /* 0x000fce0007fe0100 */
.L_x_1117:
[----:B------:R-:W-:Y:S01]  /*6400*/  FMNMX.FTZ R152, R188, R5, !PT ;  /* 0x00000005bc987209 */ /* 0x000fe20007810000 */
[----:B------:R-:W-:Y:S01]  /*6410*/  UMOV UR7, UR55 ;  /* 0x0000003700077c82 */ /* 0x000fe20008000000 */
        /* <DEDUP_REMOVED lines=32> */
[C---:B------:R-:W-:Y:S02]  /*6620*/  ISETP.LT.OR P5, PT, R181.reuse, 0x12, P5 ;  /* 0x00000012b500780c */ /* 0x040fe40002fa1670 */
[----:B------:R-:W-:Y:S01]  /*6630*/  FSEL R156, R156, -INF , !P3 ;  /* 0xff8000009c9c7808 */ /* 0x000fe20005800000 */
[----:B------:R-:W0:Y:S01]  /*6640*/  SHFL.BFLY PT, R152, R153, 0x2, 0x1f ;  /* 0x0c401f0099987f89 */ /* 0x000e2200000e0000 */
[----:B------:R-:W-:Y:S02]  /*6650*/  ISETP.LT.OR P6, PT, R181, 0x19, P6 ;  /* 0x00000019b500780c */ /* 0x000fe400037c1670 */
[----:B------:R-:W-:Y:S02]  /*6660*/  FSEL R157, R157, -INF , !P5 ;  /* 0xff8000009d9d7808 */ /* 0x000fe40006800000 */
[----:B------:R-:W-:-:S02]  /*6670*/  ISETP.GT.AND P3, PT, R183, 0x20, P2 ;  /* 0x00000020b700780c */ /* 0x000fc40001764270 */
[----:B------:R-:W-:Y:S02]  /*6680*/  FSEL R158, R158, -INF , !P6 ;  /* 0xff8000009e9e7808 */ /* 0x000fe40007000000 */
[----:B------:R-:W-:Y:S02]  /*6690*/  ISETP.GT.AND P5, PT, R183, 0x21, P2 ;  /* 0x00000021b700780c */ /* 0x000fe400017a4270 */
[----:B------:R-:W-:Y:S02]  /*66a0*/  ISETP.LT.OR P3, PT, R181, 0x21, P3 ;  /* 0x00000021b500780c */ /* 0x000fe40001f61670 */
[----:B------:R-:W-:Y:S02]  /*66b0*/  ISETP.GT.AND P6, PT, R183, 0x28, P2 ;  /* 0x00000028b700780c */ /* 0x000fe400017c4270 */
[----:B------:R-:W-:Y:S02]  /*66c0*/  ISETP.LT.OR P5, PT, R181, 0x22, P5 ;  /* 0x00000022b500780c */ /* 0x000fe40002fa1670 */
[----:B------:R-:W-:-:S02]  /*66d0*/  FSEL R161, R161, -INF , !P3 ;  /* 0xff800000a1a17808 */ /* 0x000fc40005800000 */
[----:B------:R-:W-:Y:S02]  /*66e0*/  ISETP.GT.AND P3, PT, R183, 0x29, P2 ;  /* 0x00000029b700780c */ /* 0x000fe40001764270 */
[----:B------:R-:W-:Y:S02]  /*66f0*/  FSEL R160, R160, -INF , !P5 ;  /* 0xff800000a0a07808 */ /* 0x000fe40006800000 */
[----:B------:R-:W-:Y:S02]  /*6700*/  ISETP.LT.OR P6, PT, R181, 0x29, P6 ;  /* 0x00000029b500780c */ /* 0x000fe400037c1670 */
[----:B0-----:R-:W-:Y:S02]  /*6710*/  FMNMX.FTZ R182, R153, R152, !PT ;  /* 0x0000009899b67209 */ /* 0x001fe40007810000 */
[----:B------:R-:W-:Y:S02]  /*6720*/  ISETP.LT.OR P3, PT, R181, 0x2a, P3 ;  /* 0x0000002ab500780c */ /* 0x000fe40001f61670 */
[----:B------:R-:W-:Y:S01]  /*6730*/  ISETP.GT.AND P5, PT, R183, 0x30, P2 ;  /* 0x00000030b700780c */ /* 0x000fe200017a4270 */
[----:B------:R-:W0:Y:S01]  /*6740*/  SHFL.BFLY PT, R185, R182, 0x1, 0x1f ;  /* 0x0c201f00b6b97f89 */ /* 0x000e2200000e0000 */
[----:B------:R-:W-:-:S02]  /*6750*/  FSEL R163, R163, -INF , !P6 ;  /* 0xff800000a3a37808 */ /* 0x000fc40007000000 */
[----:B------:R-:W-:Y:S02]  /*6760*/  FSEL R162, R162, -INF , !P3 ;  /* 0xff800000a2a27808 */ /* 0x000fe40005800000 */
[C---:B------:R-:W-:Y:S02]  /*6770*/  ISETP.GT.AND P6, PT, R183.reuse, 0x31, P2 ;  /* 0x00000031b700780c */ /* 0x040fe400017c4270 */
[----:B------:R-:W-:Y:S02]  /*6780*/  ISETP.GT.AND P3, PT, R183, 0x38, P2 ;  /* 0x00000038b700780c */ /* 0x000fe40001764270 */
[C---:B------:R-:W-:Y:S02]  /*6790*/  ISETP.LT.OR P5, PT, R181.reuse, 0x31, P5 ;  /* 0x00000031b500780c */ /* 0x040fe40002fa1670 */
[----:B------:R-:W-:Y:S02]  /*67a0*/  ISETP.LT.OR P6, PT, R181, 0x32, P6 ;  /* 0x00000032b500780c */ /* 0x000fe400037c1670 */
[----:B------:R-:W-:-:S02]  /*67b0*/  FSEL R164, R164, -INF , !P5 ;  /* 0xff800000a4a47808 */ /* 0x000fc40006800000 */
[----:B------:R-:W-:Y:S02]  /*67c0*/  ISETP.LT.OR P3, PT, R181, 0x39, P3 ;  /* 0x00000039b500780c */ /* 0x000fe40001f61670 */
[----:B------:R-:W-:Y:S02]  /*67d0*/  FSEL R165, R165, -INF , !P6 ;  /* 0xff800000a5a57808 */ /* 0x000fe40007000000 */
[----:B------:R-:W-:Y:S02]  /*67e0*/  FSEL R166, R166, -INF , !P3 ;  /* 0xff800000a6a67808 */ /* 0x000fe40005800000 */
[----:B0-----:R-:W-:Y:S02]  /*67f0*/  FMNMX.FTZ R152, R182, R185, !PT ;  /* 0x000000b9b6987209 */ /* 0x001fe40007810000 */
        /* <DEDUP_REMOVED lines=8> */
[----:B------:R-:W-:Y:S02]  /*6880*/  ISETP.GT.AND P2, PT, R183, 0x39, P2 ;  /* 0x00000039b700780c */ /* 0x000fe40001744270 */
[----:B------:R-:W-:-:S02]  /*6890*/  FMNMX.FTZ R153, R154, R153, !PT ;  /* 0x000000999a997209 */ /* 0x000fc40007810000 */
[----:B------:R-:W-:Y:S02]  /*68a0*/  FSETP.NEU.FTZ.AND P4, PT, R152, -INF , PT ;  /* 0xff8000009800780b */ /* 0x000fe40003f9d000 */
[----:B------:R-:W-:Y:S02]  /*68b0*/  FMNMX.FTZ R0, R156, R153, !PT ;  /* 0x000000999c007209 */ /* 0x000fe40007810000 */
[----:B------:R-:W-:Y:S02]  /*68c0*/  FSEL R187, R187, RZ, P4 ;  /* 0x000000ffbbbb7208 */ /* 0x000fe40002000000 */
[----:B------:R-:W-:Y:S02]  /*68d0*/  FMNMX.FTZ R153, R157, R0, !PT ;  /* 0x000000009d997209 */ /* 0x000fe40007810000 */
[----:B------:R-:W-:Y:S01]  /*68e0*/  ISETP.LT.OR P2, PT, R181, 0x3a, P2 ;  /* 0x0000003ab500780c */ /* 0x000fe20001741670 */
[--C-:B------:R-:W-:Y:S01]  /*68f0*/  FFMA.FTZ R182, R168, UR7, -R187.reuse ;  /* 0x00000007a8b67c23 */ /* 0x100fe200080108bb */
[----:B------:R-:W-:Y:S01]  /*6900*/  FMNMX.FTZ R0, R158, R153, !PT ;  /* 0x000000999e007209 */ /* 0x000fe20007810000 */
[--C-:B------:R-:W-:Y:S01]  /*6910*/  FFMA.FTZ R192, R169, UR7, -R187.reuse ;  /* 0x00000007a9c07c23 */ /* 0x100fe200080108bb */
[----:B------:R-:W-:Y:S01]  /*6920*/  FSEL R168, R167, -INF , !P2 ;  /* 0xff800000a7a87808 */ /* 0x000fe20005000000 */
[--C-:B------:R-:W-:Y:S01]  /*6930*/  FFMA.FTZ R169, R170, UR7, -R187.reuse ;  /* 0x00000007aaa97c23 */ /* 0x100fe200080108bb */
[----:B------:R-:W-:Y:S01]  /*6940*/  FMNMX.FTZ R0, R159, R0, !PT ;  /* 0x000000009f007209 */ /* 0x000fe20007810000 */
[--C-:B------:R-:W-:Y:S01]  /*6950*/  FFMA.FTZ R194, R171, UR7, -R187.reuse ;  /* 0x00000007abc27c23 */ /* 0x100fe200080108bb */
[--C-:B------:R-:W-:Y:S01]  /*6960*/  FFMA.FTZ R171, R172, UR7, -R187.reuse ;  /* 0x00000007acab7c23 */ /* 0x100fe200080108bb */
[--C-:B------:R-:W-:Y:S01]  /*6970*/  FFMA.FTZ R186, R179, UR7, -R187.reuse ;  /* 0x00000007b3ba7c23 */ /* 0x100fe200080108bb */
[----:B------:R-:W-:Y:S01]  /*6980*/  FMNMX.FTZ R191, R161, R0, !PT ;  /* 0x00000000a1bf7209 */ /* 0x000fe20007810000 */
[--C-:B------:R-:W-:Y:S01]  /*6990*/  FFMA.FTZ R153, R188, UR7, -R187.reuse ;  /* 0x00000007bc997c23 */ /* 0x100fe200080108bb */
[----:B------:R-:W-:Y:S01]  /*69a0*/  FSEL R172, R152, RZ, P4 ;  /* 0x000000ff98ac7208 */ /* 0x000fe20002000000 */
[--C-:B------:R-:W-:Y:S01]  /*69b0*/  FFMA.FTZ R196, R189, UR7, -R187.reuse ;  /* 0x00000007bdc47c23 */ /* 0x100fe200080108bb */
[----:B------:R-:W-:Y:S01]  /*69c0*/  FMNMX.FTZ R0, R160, R191, !PT ;  /* 0x000000bfa0007209 */ /* 0x000fe20007810000 */
[----:B------:R-:W-:Y:S01]  /*69d0*/  FFMA.FTZ R198, R184, UR7, -R187 ;  /* 0x00000007b8c67c23 */ /* 0x000fe200080108bb */
[----:B------:R-:W-:Y:S01]  /*69e0*/  MUFU.EX2 R167, R182 ;  /* 0x000000b600a77308 */ /* 0x000fe20000000800 */
[----:B------:R-:W-:Y:S01]  /*69f0*/  FADD.FTZ R172, -R172, R5 ;  /* 0x00000005acac7221 */ /* 0x000fe20000010100 */
[----:B------:R-:W-:Y:S01]  /*6a00*/  FMNMX.FTZ R183, R163, R0, !PT ;  /* 0x00000000a3b77209 */ /* 0x000fe20007810000 */
[--C-:B------:R-:W-:Y:S01]  /*6a10*/  FFMA.FTZ R188, R173, UR7, -R187.reuse ;  /* 0x00000007adbc7c23 */ /* 0x100fe200080108bb */
[--C-:B------:R-:W-:Y:S01]  /*6a20*/  FFMA.FTZ R173, R174, UR7, -R187.reuse ;  /* 0x00000007aead7c23 */ /* 0x100fe200080108bb */
[--C-:B------:R-:W-:Y:S01]  /*6a30*/  FFMA.FTZ R190, R175, UR7, -R187.reuse ;  /* 0x00000007afbe7c23 */ /* 0x100fe200080108bb */
[----:B------:R-:W-:Y:S01]  /*6a40*/  FMNMX.FTZ R183, R162, R183, !PT ;  /* 0x000000b7a2b77209 */ /* 0x000fe20007810000 */
[--C-:B------:R-:W-:Y:S01]  /*6a50*/  FFMA.FTZ R175, R176, UR7, -R187.reuse ;  /* 0x00000007b0af7c23 */ /* 0x100fe200080108bb */
[----:B------:R-:W-:Y:S01]  /*6a60*/  MUFU.EX2 R153, R153 ;  /* 0x0000009900997308 */ /* 0x000fe20000000800 */
[--C-:B------:R-:W-:Y:S01]  /*6a70*/  FFMA.FTZ R184, R177, UR7, -R187.reuse ;  /* 0x00000007b1b87c23 */ /* 0x100fe200080108bb */
[----:B------:R-:W-:Y:S01]  /*6a80*/  FMNMX.FTZ R0, R164, R183, !PT ;  /* 0x000000b7a4007209 */ /* 0x000fe20007810000 */
[--C-:B------:R-:W-:Y:S01]  /*6a90*/  FFMA.FTZ R177, R178, UR7, -R187.reuse ;  /* 0x00000007b2b17c23 */ /* 0x100fe200080108bb */
[----:B------:R-:W-:-:S02]  /*6aa0*/  FFMA.FTZ R180, R180, UR7, -R187 ;  /* 0x00000007b4b47c23 */ /* 0x000fc400080108bb */
[----:B------:R-:W-:Y:S02]  /*6ab0*/  FMNMX.FTZ R181, R165, R0, !PT ;  /* 0x00000000a5b57209 */ /* 0x000fe40007810000 */
[----:B------:R-:W-:Y:S02]  /*6ac0*/  MUFU.EX2 R196, R196 ;  /* 0x000000c400c47308 */ /* 0x000fe40000000800 */
[----:B------:R-:W-:-:S04]  /*6ad0*/  FMNMX.FTZ R181, R166, R181, !PT ;  /* 0x000000b5a6b57209 */ /* 0x000fc80007810000 */
[----:B------:R-:W-:Y:S02]  /*6ae0*/  FMNMX.FTZ R181, R168, R181, !PT ;  /* 0x000000b5a8b57209 */ /* 0x000fe40007810000 */
[----:B------:R-:W-:Y:S03]  /*6af0*/  MUFU.EX2 R198, R198 ;  /* 0x000000c600c67308 */ /* 0x000fe60000000800 */
[----:B------:R-:W0:Y:S05]  /*6b00*/  SHFL.BFLY PT, R0, R181, 0x2, 0x1f ;  /* 0x0c401f00b5007f89 */ /* 0x000e2a00000e0000 */
[----:B------:R-:W-:Y:S08]  /*6b10*/  MUFU.EX2 R192, R192 ;  /* 0x000000c000c07308 */ /* 0x000ff00000000800 */
[----:B------:R-:W-:Y:S08]  /*6b20*/  MUFU.EX2 R169, R169 ;  /* 0x000000a900a97308 */ /* 0x000ff00000000800 */
[----:B------:R-:W-:Y:S01]  /*6b30*/  MUFU.EX2 R194, R194 ;  /* 0x000000c200c27308 */ /* 0x000fe20000000800 */
[----:B0-----:R-:W-:-:S05]  /*6b40*/  FMNMX.FTZ R0, R181, R0, !PT ;  /* 0x00000000b5007209 */ /* 0x001fca0007810000 */
[----:B------:R-:W0:Y:S02]  /*6b50*/  SHFL.BFLY PT, R181, R0, 0x1, 0x1f ;  /* 0x0c201f0000b57f89 */ /* 0x000e2400000e0000 */
[----:B------:R-:W-:Y:S08]  /*6b60*/  MUFU.EX2 R171, R171 ;  /* 0x000000ab00ab7308 */ /* 0x000ff00000000800 */
[----:B------:R-:W-:Y:S08]  /*6b70*/  MUFU.EX2 R188, R188 ;  /* 0x000000bc00bc7308 */ /* 0x000ff00000000800 */
[----:B------:R-:W-:Y:S01]  /*6b80*/  MUFU.EX2 R173, R173 ;  /* 0x000000ad00ad7308 */ /* 0x000fe20000000800 */
[----:B0-----:R-:W-:Y:S01]  /*6b90*/  FMNMX.FTZ R170, R0, R181, !PT ;  /* 0x000000b500aa7209 */ /* 0x001fe20007810000 */
[----:B------:R-:W-:-:S06]  /*6ba0*/  FMUL.FTZ R0, R172, UR7 ;  /* 0x00000007ac007c20 */ /* 0x000fcc0008410000 */
[----:B------:R-:W-:Y:S01]  /*6bb0*/  MUFU.EX2 R190, R190 ;  /* 0x000000be00be7308 */ /* 0x000fe20000000800 */
[C---:B------:R-:W-:Y:S01]  /*6bc0*/  FSETP.NEU.FTZ.AND P2, PT, R170.reuse, -INF , PT ;  /* 0xff800000aa00780b */ /* 0x040fe20003f5d000 */
[----:B------:R-:W-:-:S05]  /*6bd0*/  FMUL.FTZ R179, R170, UR7 ;  /* 0x00000007aab37c20 */ /* 0x000fca0008410000 */
[----:B------:R-:W-:Y:S01]  /*6be0*/  FSEL R179, R179, RZ, P2 ;  /* 0x000000ffb3b37208 */ /* 0x000fe20001000000 */
[----:B------:R-:W0:Y:S04]  /*6bf0*/  MUFU.EX2 R0, R0 ;  /* 0x0000000000007308 */ /* 0x000e280000000800 */
[--C-:B------:R-:W-:Y:S01]  /*6c00*/  FFMA.FTZ R199, R155, UR7, -R179.reuse ;  /* 0x000000079bc77c23 */ /* 0x100fe200080108b3 */
[----:B------:R-:W-:Y:S01]  /*6c10*/  FSEL R155, R170, RZ, P2 ;  /* 0x000000ffaa9b7208 */ /* 0x000fe20001000000 */
[--C-:B------:R-:W-:Y:S01]  /*6c20*/  FFMA.FTZ R197, R185, UR7, -R179.reuse ;  /* 0x00000007b9c57c23 */ /* 0x100fe200080108b3 */
[--C-:B------:R-:W-:Y:S01]  /*6c30*/  FFMA.FTZ R172, R2, UR7, -R179.reuse ;  /* 0x0000000702ac7c23 */ /* 0x100fe200080108b3 */
[--C-:B------:R-:W-:Y:S01]  /*6c40*/  FFMA.FTZ R154, R154, UR7, -R179.reuse ;  /* 0x000000079a9a7c23 */ /* 0x100fe200080108b3 */
[--C-:B------:R-:W-:Y:S01]  /*6c50*/  FFMA.FTZ R193, R156, UR7, -R179.reuse ;  /* 0x000000079cc17c23 */ /* 0x100fe200080108b3 */
[----:B------:R-:W-:Y:S01]  /*6c60*/  FADD.FTZ R155, -R155, R4 ;  /* 0x000000049b9b7221 */ /* 0x000fe20000010100 */
[----:B------:R-:W-:Y:S01]  /*6c70*/  MUFU.EX2 R199, R199 ;  /* 0x000000c700c77308 */ /* 0x000fe20000000800 */
[--C-:B------:R-:W-:Y:S01]  /*6c80*/  FFMA.FTZ R156, R157, UR7, -R179.reuse ;  /* 0x000000079d9c7c23 */ /* 0x100fe200080108b3 */
[--C-:B------:R-:W-:Y:S01]  /*6c90*/  FFMA.FTZ R195, R158, UR7, -R179.reuse ;  /* 0x000000079ec37c23 */ /* 0x100fe200080108b3 */
[----:B------:R-:W-:Y:S01]  /*6ca0*/  FMUL.FTZ R155, R155, UR7 ;  /* 0x000000079b9b7c20 */ /* 0x000fe20008410000 */
[--C-:B------:R-:W-:Y:S01]  /*6cb0*/  FFMA.FTZ R158, R160, UR7, -R179.reuse ;  /* 0x00000007a09e7c23 */ /* 0x100fe200080108b3 */
[----:B------:R-:W-:Y:S01]  /*6cc0*/  FFMA.FTZ R159, R159, UR7, -R179 ;  /* 0x000000079f9f7c23 */ /* 0x000fe200080108b3 */
[----:B0-----:R-:W-:Y:S01]  /*6cd0*/  FFMA.FTZ R17, R0, R17, R153 ;  /* 0x0000001100117223 */ /* 0x001fe20000010099 */
[--C-:B------:R-:W-:Y:S01]  /*6ce0*/  FFMA.FTZ R189, R161, UR7, -R179.reuse ;  /* 0x00000007a1bd7c23 */ /* 0x100fe200080108b3 */
[----:B------:R-:W-:Y:S01]  /*6cf0*/  MUFU.EX2 R197, R197 ;  /* 0x000000c500c57308 */ /* 0x000fe20000000800 */
[----:B------:R-:W-:Y:S01]  /*6d00*/  FFMA.FTZ R191, R163, UR7, -R179 ;  /* 0x00000007a3bf7c23 */ /* 0x000fe200080108b3 */
[----:B------:R-:W-:Y:S01]  /*6d10*/  FADD.FTZ R17, R196, R17 ;  /* 0x00000011c4117221 */ /* 0x000fe20000010000 */
[--C-:B------:R-:W-:Y:S01]  /*6d20*/  FFMA.FTZ R185, R164, UR7, -R179.reuse ;  /* 0x00000007a4b97c23 */ /* 0x100fe200080108b3 */
[--C-:B------:R-:W-:Y:S01]  /*6d30*/  FFMA.FTZ R165, R165, UR7, -R179.reuse ;  /* 0x00000007a5a57c23 */ /* 0x100fe200080108b3 */
[----:B------:R-:W-:Y:S01]  /*6d40*/  FFMA.FTZ R166, R166, UR7, -R179 ;  /* 0x00000007a6a67c23 */ /* 0x000fe200080108b3 */
[----:B------:R-:W-:Y:S01]  /*6d50*/  FADD.FTZ R160, R198, R17 ;  /* 0x00000011c6a07221 */ /* 0x000fe20000010000 */
[----:B------:R-:W-:Y:S01]  /*6d60*/  FFMA.FTZ R168, R168, UR7, -R179 ;  /* 0x00000007a8a87c23 */ /* 0x000fe200080108b3 */
[----:B------:R-:W0:Y:S01]  /*6d70*/  MUFU.EX2 R2, R155 ;  /* 0x0000009b00027308 */ /* 0x000e220000000800 */
[----:B------:R-:W-:Y:S01]  /*6d80*/  F2FP.F16.F32.PACK_AB R196, R196, R153 ;  /* 0x00000099c4c4723e */ /* 0x000fe200000000ff */
[C---:B------:R-:W-:Y:S01]  /*6d90*/  FADD.FTZ R157, R167.reuse, R160 ;  /* 0x000000a0a79d7221 */ /* 0x040fe20000010000 */
[C---:B------:R-:W-:Y:S01]  /*6da0*/  ISETP.GT.AND P2, PT, R20.reuse, UR50, PT ;  /* 0x0000003214007c0c */ /* 0x040fe2000bf44270 */
[----:B------:R-:W-:Y:S01]  /*6db0*/  VIADD R20, R20, 0xffffffff ;  /* 0xffffffff14147836 */ /* 0x000fe20000000000 */
[----:B------:R-:W-:-:S03]  /*6dc0*/  F2FP.F16.F32.PACK_AB R198, R167, R198 ;  /* 0x000000c6a7c6723e */ /* 0x000fc600000000ff */
[----:B------:R-:W1:Y:S08]  /*6dd0*/  MUFU.EX2 R172, R172 ;  /* 0x000000ac00ac7308 */ /* 0x000e700000000800 */
[----:B------:R-:W2:Y:S01]  /*6de0*/  MUFU.EX2 R154, R154 ;  /* 0x0000009a009a7308 */ /* 0x000ea20000000800 */
[----:B0-----:R-:W-:Y:S01]  /*6df0*/  FFMA.FTZ R17, R2, R16, R197 ;  /* 0x0000001002117223 */ /* 0x001fe200000100c5 */
[----:B------:R-:W-:Y:S01]  /*6e00*/  FADD.FTZ R16, R192, R157 ;  /* 0x0000009dc0107221 */ /* 0x000fe20000010000 */
[----:B------:R-:W-:Y:S01]  /*6e10*/  IMAD.U32 R157, RZ, RZ, UR14 ;  /* 0x0000000eff9d7e24 */ /* 0x000fe2000f8e00ff */
[----:B------:R-:W-:-:S02]  /*6e20*/  F2FP.F16.F32.PACK_AB R192, R169, R192 ;  /* 0x000000c0a9c0723e */ /* 0x000fc400000000ff */
[----:B------:R-:W-:Y:S01]  /*6e30*/  FADD.FTZ R155, R169, R16 ;  /* 0x00000010a99b7221 */ /* 0x000fe20000010000 */
[----:B------:R-:W-:Y:S01]  /*6e40*/  FFMA.FTZ R16, R162, UR7, -R179 ;  /* 0x00000007a2107c23 */ /* 0x000fe200080108b3 */
[----:B------:R-:W0:Y:S01]  /*6e50*/  MUFU.EX2 R193, R193 ;  /* 0x000000c100c17308 */ /* 0x000e220000000800 */
[----:B-1----:R-:W-:Y:S01]  /*6e60*/  FADD.FTZ R160, R172, R17 ;  /* 0x00000011aca07221 */ /* 0x002fe20000010000 */
[----:B------:R-:W-:Y:S01]  /*6e70*/  FADD.FTZ R162, R194, R155 ;  /* 0x0000009bc2a27221 */ /* 0x000fe20000010000 */
[----:B------:R-:W-:Y:S01]  /*6e80*/  @!P1 VIADD R157, R157, 0x30860 ;  /* 0x000308609d9d9836 */ /* 0x000fe20000000000 */
[----:B------:R-:W-:Y:S01]  /*6e90*/  F2FP.F16.F32.PACK_AB R194, R171, R194 ;  /* 0x000000c2abc2723e */ /* 0x000fe200000000ff */
[----:B------:R-:W-:Y:S01]  /*6ea0*/  FADD.FTZ R17, R199, R160 ;  /* 0x000000a0c7117221 */ /* 0x000fe20000010000 */
[----:B------:R-:W-:Y:S01]  /*6eb0*/  FADD.FTZ R155, R171, R162 ;  /* 0x000000a2ab9b7221 */ /* 0x000fe20000010000 */
[----:B------:R-:W-:Y:S01]  /*6ec0*/  F2FP.F16.F32.PACK_AB R197, R172, R197 ;  /* 0x000000c5acc5723e */ /* 0x000fe200000000ff */
[----:B------:R-:W1:Y:S01]  /*6ed0*/  MUFU.EX2 R156, R156 ;  /* 0x0000009c009c7308 */ /* 0x000e620000000800 */
[----:B--2---:R-:W-:Y:S01]  /*6ee0*/  FADD.FTZ R160, R154, R17 ;  /* 0x000000119aa07221 */ /* 0x004fe20000010000 */
[----:B------:R-:W-:Y:S01]  /*6ef0*/  FADD.FTZ R162, R188, R155 ;  /* 0x0000009bbca27221 */ /* 0x000fe20000010000 */
[----:B------:R-:W-:-:S02]  /*6f00*/  @!P1 PRMT R157, RZ, 0x654, R157 ;  /* 0x00000654ff9d9816 */ /* 0x000fc4000000009d */
[C---:B------:R-:W-:Y:S01]  /*6f10*/  F2FP.F16.F32.PACK_AB R188, R173.reuse, R188 ;  /* 0x000000bcadbc723e */ /* 0x040fe200000000ff */
[----:B------:R-:W-:Y:S01]  /*6f20*/  FADD.FTZ R155, R173, R162 ;  /* 0x000000a2ad9b7221 */ /* 0x000fe20000010000 */
[----:B------:R2:W-:Y:S01]  /*6f30*/  @!P1 SYNCS.ARRIVE.TRANS64.RED.A1T0 RZ, [R157+URZ], RZ ;  /* 0x000000ff9dff99a7 */ /* 0x0005e2000810043f */
[----:B------:R-:W3:Y:S01]  /*6f40*/  MUFU.EX2 R195, R195 ;  /* 0x000000c300c37308 */ /* 0x000ee20000000800 */
[----:B0-----:R-:W-:Y:S01]  /*6f50*/  FADD.FTZ R17, R193, R160 ;  /* 0x000000a0c1117221 */ /* 0x001fe20000010000 */
[----:B------:R-:W-:Y:S01]  /*6f60*/  FADD.FTZ R162, R190, R155 ;  /* 0x0000009bbea27221 */ /* 0x000fe20000010000 */
[----:B------:R-:W-:-:S05]  /*6f70*/  F2FP.F16.F32.PACK_AB R199, R154, R199 ;  /* 0x000000c79ac7723e */ /* 0x000fca00000000ff */
[----:B------:R-:W0:Y:S01]  /*6f80*/  MUFU.EX2 R4, R159 ;  /* 0x0000009f00047308 */ /* 0x000e220000000800 */
[C---:B-1----:R-:W-:Y:S01]  /*6f90*/  FADD.FTZ R160, R156.reuse, R17 ;  /* 0x000000119ca07221 */ /* 0x042fe20000010000 */
[----:B------:R-:W-:-:S06]  /*6fa0*/  F2FP.F16.F32.PACK_AB R193, R156, R193 ;  /* 0x000000c19cc1723e */ /* 0x000fcc00000000ff */
[----:B------:R-:W1:Y:S01]  /*6fb0*/  MUFU.EX2 R189, R189 ;  /* 0x000000bd00bd7308 */ /* 0x000e620000000800 */
[----:B---3--:R-:W-:-:S07]  /*6fc0*/  FADD.FTZ R17, R195, R160 ;  /* 0x000000a0c3117221 */ /* 0x008fce0000010000 */
[----:B------:R-:W3:Y:S01]  /*6fd0*/  MUFU.EX2 R158, R158 ;  /* 0x0000009e009e7308 */ /* 0x000ee20000000800 */
[C---:B0-----:R-:W-:Y:S01]  /*6fe0*/  FADD.FTZ R160, R4.reuse, R17 ;  /* 0x0000001104a07221 */ /* 0x041fe20000010000 */
[----:B------:R-:W-:Y:S02]  /*6ff0*/  F2FP.F16.F32.PACK_AB R195, R4, R195 ;  /* 0x000000c304c3723e */ /* 0x000fe400000000ff */
[----:B------:R-:W-:-:S04]  /*7000*/  MOV R4, R170 ;  /* 0x000000aa00047202 */ /* 0x000fc80000000f00 */
        /* <DEDUP_REMOVED lines=11> */
[C---:B---3--:R-:W-:Y:S01]  /*70c0*/  FADD.FTZ R160, R16.reuse, R17 ;  /* 0x0000001110a07221 */ /* 0x048fe20000010000 */
[----:B------:R-:W-:-:S06]  /*70d0*/  F2FP.F16.F32.PACK_AB R191, R16, R191 ;  /* 0x000000bf10bf723e */ /* 0x000fcc00000000ff */
[----:B------:R-:W3:Y:S01]  /*70e0*/  MUFU.EX2 R177, R177 ;  /* 0x000000b100b17308 */ /* 0x000ee20000000800 */
[----:B0-----:R-:W-:-:S07]  /*70f0*/  FADD.FTZ R162, R184, R153 ;  /* 0x00000099b8a27221 */ /* 0x001fce0000010000 */
[----:B------:R-:W0:Y:S01]  /*7100*/  MUFU.EX2 R165, R165 ;  /* 0x000000a500a57308 */ /* 0x000e220000000800 */
[----:B-1----:R-:W-:-:S07]  /*7110*/  FADD.FTZ R160, R185, R160 ;  /* 0x000000a0b9a07221 */ /* 0x002fce0000010000 */
[----:B------:R-:W1:Y:S01]  /*7120*/  MUFU.EX2 R186, R186 ;  /* 0x000000ba00ba7308 */ /* 0x000e620000000800 */
[C---:B---3--:R-:W-:Y:S01]  /*7130*/  FADD.FTZ R153, R177.reuse, R162 ;  /* 0x000000a2b1997221 */ /* 0x048fe20000010000 */
[----:B------:R-:W-:-:S06]  /*7140*/  F2FP.F16.F32.PACK_AB R184, R177, R184 ;  /* 0x000000b8b1b8723e */ /* 0x000fcc00000000ff */
[----:B------:R-:W3:Y:S01]  /*7150*/  MUFU.EX2 R187, R166 ;  /* 0x000000a600bb7308 */ /* 0x000ee20000000800 */
[C---:B0-----:R-:W-:Y:S01]  /*7160*/  FADD.FTZ R160, R165.reuse, R160 ;  /* 0x000000a0a5a07221 */ /* 0x041fe20000010000 */
[----:B------:R-:W-:-:S06]  /*7170*/  F2FP.F16.F32.PACK_AB R185, R165, R185 ;  /* 0x000000b9a5b9723e */ /* 0x000fcc00000000ff */
[----:B------:R-:W0:Y:S01]  /*7180*/  MUFU.EX2 R5, R180 ;  /* 0x000000b400057308 */ /* 0x000e220000000800 */
[----:B-1----:R-:W-:-:S07]  /*7190*/  FADD.FTZ R162, R186, R153 ;  /* 0x00000099baa27221 */ /* 0x002fce0000010000 */
[----:B------:R-:W1:Y:S01]  /*71a0*/  MUFU.EX2 R168, R168 ;  /* 0x000000a800a87308 */ /* 0x000e620000000800 */
[----:B---3--:R-:W-:Y:S01]  /*71b0*/  FADD.FTZ R160, R187, R160 ;  /* 0x000000a0bba07221 */ /* 0x008fe20000010000 */
[C---:B0-----:R-:W-:Y:S01]  /*71c0*/  FADD.FTZ R17, R5.reuse, R162 ;  /* 0x000000a205117221 */ /* 0x041fe20000010000 */
[----:B------:R-:W-:Y:S01]  /*71d0*/  F2FP.F16.F32.PACK_AB R186, R5, R186 ;  /* 0x000000ba05ba723e */ /* 0x000fe200000000ff */
[----:B------:R-:W-:Y:S02]  /*71e0*/  IMAD.MOV.U32 R5, RZ, RZ, R152 ;  /* 0x000000ffff057224 */ /* 0x000fe400078e0098 */
[C---:B-1----:R-:W-:Y:S01]  /*71f0*/  FADD.FTZ R16, R168.reuse, R160 ;  /* 0x000000a0a8107221 */ /* 0x042fe20000010000 */
[----:B------:R-:W-:Y:S01]  /*7200*/  F2FP.F16.F32.PACK_AB R187, R168, R187 ;  /* 0x000000bba8bb723e */ /* 0x000fe200000000ff */
[----:B--2---:R-:W-:Y:S06]  /*7210*/  @P2 BRA `(.L_x_1121) ;  /* 0xffffffd400642947 */ /* 0x004fec000383ffff */
[----:B------:R-:W-:Y:S01]  /*7220*/  IMAD.MOV.U32 R4, RZ, RZ, R170 ;  /* 0x000000ffff047224 */ /* 0x000fe200078e00aa */
[----:B------:R-:W-:Y:S01]  /*7230*/  UMOV UR37, UR5 ;  /* 0x0000000500257c82 */ /* 0x000fe20008000000 */
[----:B------:R-:W-:Y:S01]  /*7240*/  IMAD.MOV.U32 R5, RZ, RZ, R152 ;  /* 0x000000ffff057224 */ /* 0x000fe200078e0098 */
[----:B------:R-:W-:-:S06]  /*7250*/  UMOV UR36, UR38 ;  /* 0x0000002600247c82 */ /* 0x000fcc0008000000 */
.L_x_1104:
[----:B------:R-:W-:Y:S01]  /*7260*/  IADD3 R152, R19, 0x80, -R22 ;  /* 0x0000008013987810 */ /* 0x000fe20007ffe816 */
[----:B------:R-:W-:Y:S01]  /*7270*/  ULDC UR6, c[0x0][0x9e4] ;  /* 0x0002790000067ab9 */ /* 0x000fe20000000800 */
[----:B------:R-:W-:Y:S01]  /*7280*/  ULDC UR14, c[0x0][0x9dc] ;  /* 0x00027700000e7ab9 */ /* 0x000fe20000000800 */
[----:B------:R-:W-:Y:S02]  /*7290*/  UISETP.GE.AND UP0, UPT, UR6, 0x1, UPT ;  /* 0x000000010600788c */ /* 0x000fe4000bf06270 */
[----:B------:R-:W-:-:S04]  /*72a0*/  IMAD R152, R201, 0x80, R152 ;  /* 0x00000080c9987824 */ /* 0x000fc800078e0298 */
[----:B------:R-:W-:Y:S02]  /*72b0*/  PLOP3.LUT P6, PT, PT, PT, UP0, 0x80, 0x0 ;  /* 0x000000000000781c */ /* 0x000fe40003fcf008 */
[----:B------:R-:W-:-:S13]  /*72c0*/  R2UR UR15, R152 ;  /* 0x00000000980f72ca */ /* 0x000fda00000e0000 */
[----:B------:R-:W-:Y:S01]  /*72d0*/  UIADD3 UR14, UR15, -UR14, URZ ;  /* 0x8000000e0f0e7290 */ /* 0x000fe2000fffe03f */
        /* <DEDUP_REMOVED lines=11> */
.L_x_1123:
[----:B------:R-:W-:-:S11]  /*7390*/  UISETP.NE.AND UP0, UPT, UR6, 0x1, UPT ;  /* 0x000000010600788c */ /* 0x000fd6000bf05270 */
[----:B------:R-:W-:Y:S02]  /*73a0*/  @UP0 ULDC.64 UR4, c[0x0][0x9e8] ;  /* 0x00027a0000040ab9 */ /* 0x000fe40000000a00 */
[----:B------:R-:W-:-:S04]  /*73b0*/  UIMAD.WIDE.U32 UR10, UR15, UR4, URZ ;  /* 0x000000040f0a72a5 */ /* 0x000fc8000f8e003f */
[----:B------:R-:W-:-:S12]  /*73c0*/  @UP0 USHF.R.U32.HI UR15, URZ, UR5, UR11 ;  /* 0x000000053f0f0299 */ /* 0x000fd8000801160b */
.L_x_1124:
[----:B------:R-:W-:-:S04]  /*73d0*/  UIMAD UR6, UR15, UR6, URZ ;  /* 0x000000060f0672a4 */ /* 0x000fc8000f8e023f */
[----:B------:R-:W-:-:S04]  /*73e0*/  UISETP.LT.AND UP0, UPT, UR14, UR6, UPT ;  /* 0x000000060e00728c */ /* 0x000fc8000bf01270 */
[----:B------:R-:W-:-:S12]  /*73f0*/  USEL UR14, UR14, UR6, !UP0 ;  /* 0x000000060e0e7287 */ /* 0x000fd8000c000000 */
.L_x_1122:
        /* <DEDUP_REMOVED lines=9> */
[----:B------:R-:W-:Y:S01]  /*7490*/  UMOV UR38, UR36 ;  /* 0x0000002400267c82 */ /* 0x000fe20008000000 */
[----:B------:R-:W-:Y:S01]  /*74a0*/  IMAD.MOV.U32 R200, RZ, RZ, R5 ;  /* 0x000000ffffc87224 */ /* 0x000fe200078e0005 */
[----:B------:R-:W-:Y:S01]  /*74b0*/  UMOV UR4, UR37 ;  /* 0x0000002500047c82 */ /* 0x000fe20008000000 */
[----:B------:R-:W-:Y:S01]  /*74c0*/  ULDC UR54, c[0x0][0x988] ;  /* 0x0002620000367ab9 */ /* 0x000fe20000000800 */
[----:B------:R-:W-:-:S05]  /*74d0*/  ULDC UR5, c[0x0][0x9d8] ;  /* 0x0002760000057ab9 */ /* 0x000fca0000000800 */
.L_x_1134:
[----:B------:R-:W-:-:S04]  /*74e0*/  UIADD3 UR6, UR4, 0x1, URZ ;  /* 0x0000000104067890 */ /* 0x000fc8000fffe03f */
[----:B------:R-:W-:-:S04]  /*74f0*/  UISETP.NE.AND UP0, UPT, UR6, 0x2, UPT ;  /* 0x000000020600788c */ /* 0x000fc8000bf05270 */
[----:B------:R-:W-:Y:S02]  /*7500*/  USEL UR36, URZ, 0x1, UP0 ;  /* 0x000000013f247887 */ /* 0x000fe40008000000 */
[----:B------:R-:W-:Y:S02]  /*7510*/  USEL UR37, UR6, URZ, UP0 ;  /* 0x0000003f06257287 */ /* 0x000fe40008000000 */
[----:B------:R-:W-:Y:S01]  /*7520*/  ULOP3.LUT UR36, UR38, UR36, URZ, 0x3c, !UPT ;  /* 0x0000002426247292 */ /* 0x000fe2000f8e3c3f */
[----:B------:R-:W-:Y:S11]  /*7530*/  @!P0 BRA `(.L_x_1126) ;  /* 0x0000000000048947 */ /* 0x000ff60003800000 */
[----:B------:R-:W-:Y:S01]  /*7540*/  BPT.TRAP 0x1 ;  /* 0x000000040000795c */ /* 0x000fe20000300000 */
.L_x_1126:
[----:B------:R-:W-:Y:S01]  /*7550*/  ULEA UR6, UR37, UR39, 0x3 ;  /* 0x0000002725067291 */ /* 0x000fe2000f8e183f */
[----:B------:R-:W-:-:S05]  /*7560*/  IMAD.U32 R4, RZ, RZ, UR36 ;  /* 0x00000024ff047e24 */ /* 0x000fca000f8e00ff */
[----:B------:R-:W-:-:S04]  /*7570*/  SHF.L.U32 R4, R4, 0x1f, RZ ;  /* 0x0000001f04047819 */ /* 0x000fc800000006ff */
[----:B------:R0:W1:Y:S01]  /*7580*/  SYNCS.PHASECHK.TRANS64.TRYWAIT P2, [UR6+0x30830], R4 ;  /* 0x03083004ff0075a7 */ /* 0x0000620008040146 */
[----:B------:R-:W-:Y:S05]  /*7590*/  @!P0 BRA `(.L_x_1127) ;  /* 0x0000000000048947 */ /* 0x000fea0003800000 */
[----:B------:R-:W-:Y:S01]  /*75a0*/  BPT.TRAP 0x1 ;  /* 0x000000040000795c */ /* 0x000fe20000300000 */
.L_x_1127:
[----:B-1----:R-:W-:Y:S05]  /*75b0*/  @P2 BRA `(.L_x_1128) ;  /* 0x0000000000082947 */ /* 0x002fea0003800000 */
[----:B------:R-:W1:Y:S02]  /*75c0*/  SYNCS.PHASECHK.TRANS64.TRYWAIT P2, [UR6+0x30830], R4 ;  /* 0x03083004ff0075a7 */ /* 0x000e640008040146 */
[----:B-1----:R-:W-:Y:S05]  /*75d0*/  @!P2 BRA `(.L_x_1129) ;  /* 0x000000e400f8a947 */ /* 0x002fea0003800000 */
.L_x_1128:
        /* <DEDUP_REMOVED lines=227> */
.L_x_1130:
[----:B------:R-:W-:Y:S01]  /*8410*/  ULEA UR14, UR4, UR39, 0x3 ;  /* 0x00000027040e7291 */ /* 0x000fe2000f8e183f */
[----:B------:R-:W-:-:S05]  /*8420*/  IMAD.U32 R0, RZ, RZ, UR38 ;  /* 0x00000026ff007e24 */ /* 0x000fca000f8e00ff */
[----:B------:R-:W-:-:S04]  /*8430*/  SHF.L.U32 R0, R0, 0x1f, RZ ;  /* 0x0000001f00007819 */ /* 0x000fc800000006ff */
[----:B------:R2:W3:Y:S01]  /*8440*/  SYNCS.PHASECHK.TRANS64.TRYWAIT P2, [UR14+0x30850], R0 ;  /* 0x03085000ff0075a7 */ /* 0x0004e2000804014e */
[----:B------:R-:W-:Y:S05]  /*8450*/  @!P0 BRA `(.L_x_1131) ;  /* 0x0000000000048947 */ /* 0x000fea0003800000 */
[----:B------:R-:W-:Y:S01]  /*8460*/  BPT.TRAP 0x1 ;  /* 0x000000040000795c */ /* 0x000fe20000300000 */
.L_x_1131:
[----:B---3--:R-:W-:Y:S05]  /*8470*/  @P2 BRA `(.L_x_1132) ;  /* 0x0000000000082947 */ /* 0x008fea0003800000 */
[----:B------:R-:W3:Y:S02]  /*8480*/  SYNCS.PHASECHK.TRANS64.TRYWAIT P2, [UR14+0x30850], R0 ;  /* 0x03085000ff0075a7 */ /* 0x000ee4000804014e */
[----:B---3--:R-:W-:Y:S05]  /*8490*/  @!P2 BRA `(.L_x_1133) ;  /* 0x000000d80060a947 */ /* 0x008fea0003800000 */
.L_x_1132:
[----:B------:R-:W-:Y:S01]  /*84a0*/  UIADD3 UR7, UR39, 0x400, URZ ;  /* 0x0000040027077890 */ /* 0x000fe2000fffe03f */
[----:B------:R-:W-:Y:S01]  /*84b0*/  WARPGROUP.ARRIVE ;  /* 0x00000000000079c5 */ /* 0x000fe20000000000 */
[----:B------:R-:W-:Y:S01]  /*84c0*/  UMOV UR11, 0x40000040 ;  /* 0x40000040000b7882 */ /* 0x000fe20000000000 */
[----:B------:R-:W-:Y:S01]  /*84d0*/  FMUL.FTZ R2, R153, UR5 ;  /* 0x0000000599027c20 */ /* 0x000fe20008410000 */
[----:B------:R-:W-:Y:S01]  /*84e0*/  USHF.R.U32.HI UR7, URZ, 0x4, UR7 ;  /* 0x000000043f077899 */ /* 0x000fe20008011607 */
[----:B01----:R-:W-:Y:S01]  /*84f0*/  FMUL.FTZ R4, R156, UR5 ;  /* 0x000000059c047c20 */ /* 0x003fe20008410000 */
[----:B------:R-:W-:Y:S01]  /*8500*/  FMUL.FTZ R156, R157, UR5 ;  /* 0x000000059d9c7c20 */ /* 0x000fe20008410000 */
[----:B------:R-:W-:Y:S01]  /*8510*/  FMUL.FTZ R157, R160, UR5 ;  /* 0x00000005a09d7c20 */ /* 0x000fe20008410000 */
[----:B------:R-:W-:Y:S01]  /*8520*/  ULOP3.LUT UR7, UR7, 0x3fff, URZ, 0xc0, !UPT ;  /* 0x00003fff07077892 */ /* 0x000fe2000f8ec03f */
[----:B------:R-:W-:Y:S01]  /*8530*/  MUFU.TANH R2, R2 ;  /* 0x0000000200027308 */ /* 0x000fe20000002400 */
[----:B------:R-:W-:Y:S01]  /*8540*/  FMUL.FTZ R153, R155, UR5 ;  /* 0x000000059b997c20 */ /* 0x000fe20008410000 */
[----:B------:R-:W-:Y:S01]  /*8550*/  FMUL.FTZ R155, R159, UR5 ;  /* 0x000000059f9b7c20 */ /* 0x000fe20008410000 */
[----:B------:R-:W-:Y:S01]  /*8560*/  ULOP3.LUT UR7, UR7, 0x2000000, URZ, 0xfc, !UPT ;  /* 0x0200000007077892 */ /* 0x000fe2000f8efc3f */
[----:B------:R-:W-:Y:S01]  /*8570*/  FMUL.FTZ R159, R161, UR5 ;  /* 0x00000005a19f7c20 */ /* 0x000fe20008410000 */
[----:B------:R-:W-:Y:S01]  /*8580*/  FMUL.FTZ R160, R164, UR5 ;  /* 0x00000005a4a07c20 */ /* 0x000fe20008410000 */
[----:B------:R-:W-:Y:S01]  /*8590*/  FMUL.FTZ R161, R165, UR5 ;  /* 0x00000005a5a17c20 */ /* 0x000fe20008410000 */
[----:B------:R-:W-:Y:S01]  /*85a0*/  ULEA UR4, UR4, UR7, 0xb ;  /* 0x0000000704047291 */ /* 0x000fe2000f8e583f */
[----:B------:R-:W-:Y:S01]  /*85b0*/  MUFU.TANH R4, R4 ;  /* 0x0000000400047308 */ /* 0x000fe20000002400 */
[----:B------:R-:W-:Y:S01]  /*85c0*/  FMUL.FTZ R164, R168, UR5 ;  /* 0x00000005a8a47c20 */ /* 0x000fe20008410000 */
[----:B------:R-:W-:Y:S01]  /*85d0*/  FMUL.FTZ R165, R172, UR5 ;  /* 0x00000005aca57c20 */ /* 0x000fe20008410000 */
[----:B------:R-:W-:Y:S01]  /*85e0*/  FMUL.FTZ R172, R173, UR5 ;  /* 0x00000005adac7c20 */ /* 0x000fe20008410000 */
[----:B------:R-:W-:Y:S01]  /*85f0*/  FMUL.FTZ R168, R176, UR5 ;  /* 0x00000005b0a87c20 */ /* 0x000fe20008410000 */
[----:B------:R-:W-:Y:S01]  /*8600*/  FMUL.FTZ R173, R177, UR5 ;  /* 0x00000005b1ad7c20 */ /* 0x000fe20008410000 */
[----:B------:R-:W-:Y:S01]  /*8610*/  UMOV UR10, UR4 ;  /* 0x00000004000a7c82 */ /* 0x000fe20008000000 */
[----:B------:R-:W-:Y:S01]  /*8620*/  FMUL.FTZ R176, R181, UR5 ;  /* 0x00000005b5b07c20 */ /* 0x000fe20008410000 */
[----:B------:R-:W-:Y:S01]  /*8630*/  HGMMA.64x256x16.F32 R24, R196, gdesc[UR8].tnspB, R24, gsb0 ;  /* 0x43e00008c4187df0 */ /* 0x000fe20008000818 */
[----:B------:R-:W-:Y:S01]  /*8640*/  UIADD3 UR10, UR4, 0x80, URZ ;  /* 0x00000080040a7890 */ /* 0x000fe2000fffe03f */
[----:B------:R-:W-:Y:S01]  /*8650*/  MUFU.TANH R156, R156 ;  /* 0x0000009c009c7308 */ /* 0x000fe20000002400 */
[----:B------:R-:W-:Y:S01]  /*8660*/  UMOV UR11, 0x40000040 ;  /* 0x40000040000b7882 */ /* 0x000fe20000000000 */
[----:B------:R-:W-:Y:S01]  /*8670*/  UMOV UR7, UR54 ;  /* 0x0000003600077c82 */ /* 0x000fe20008000000 */
[----:B------:R-:W-:Y:S01]  /*8680*/  FMUL.FTZ R177, R179, UR5 ;  /* 0x00000005b3b17c20 */ /* 0x000fe20008410000 */
[----:B------:R-:W-:Y:S01]  /*8690*/  FMUL.FTZ R179, R183, UR5 ;  /* 0x00000005b7b37c20 */ /* 0x000fe20008410000 */
[C---:B------:R-:W-:Y:S01]  /*86a0*/  ISETP.GT.AND P2, PT, R20.reuse, UR50, PT ;  /* 0x0000003214007c0c */ /* 0x040fe2000bf44270 */
[----:B------:R-:W-:Y:S01]  /*86b0*/  UMOV UR38, UR36 ;  /* 0x0000002400267c82 */ /* 0x000fe20008000000 */
[----:B------:R-:W-:Y:S01]  /*86c0*/  VIADD R20, R20, 0xffffffff ;  /* 0xffffffff14147836 */ /* 0x000fe20000000000 */
        /* <DEDUP_REMOVED lines=23> */
[----:B------:R-:W-:Y:S01]  /*8840*/  FMUL.FTZ R169, R180, UR5 ;  /* 0x00000005b4a97c20 */ /* 0x000fe20008410000 */
[----:B------:R-:W-:Y:S01]  /*8850*/  FMUL.FTZ R152, R154, UR5 ;  /* 0x000000059a987c20 */ /* 0x000fe20008410000 */
[----:B------:R-:W-:-:S15]  /*8860*/  FMUL.FTZ R154, R158, UR5 ;  /* 0x000000059e9a7c20 */ /* 0x000fde0008410000 */
[----:B------:R-:W-:-:S03]  /*8870*/  NOP ;  /* 0x0000000000007918 */ /* 0x000fc60000000000 */
[----:B------:R-:W-:Y:S01]  /*8880*/  HGMMA.64x256x16.F32 R24, R188, gdesc[UR8].tnspB, R24, gsb0 ;  /* 0x43e00008bc187df0 */ /* 0x000fe20008000818 */
[----:B------:R-:W0:Y:S01]  /*8890*/  MUFU.TANH R193, R193 ;  /* 0x000000c100c17308 */ /* 0x000e220000002400 */
[----:B------:R-:W-:Y:S01]  /*88a0*/  UIADD3 UR10, UR4, 0x180, URZ ;  /* 0x00000180040a7890 */ /* 0x000fe2000fffe03f */
[----:B------:R-:W-:Y:S01]  /*88b0*/  FMUL.FTZ R158, R162, UR5 ;  /* 0x00000005a29e7c20 */ /* 0x000fe20008410000 */
[----:B------:R-:W-:Y:S01]  /*88c0*/  UMOV UR11, 0x40000040 ;  /* 0x40000040000b7882 */ /* 0x000fe20000000000 */
        /* <DEDUP_REMOVED lines=10> */
[----:B------:R-:W-:-:S02]  /*8970*/  UMOV UR4, UR37 ;  /* 0x0000002500047c82 */ /* 0x000fc40008000000 */
[----:B------:R-:W3:Y:S01]  /*8980*/  MUFU.TANH R169, R169 ;  /* 0x000000a900a97308 */ /* 0x000ee20000002400 */
[----:B0-----:R-:W-:-:S04]  /*8990*/  FMNMX.FTZ R5, R193, R200, !PT ;  /* 0x000000c8c1057209 */ /* 0x001fc80007810000 */
[----:B------:R-:W-:-:S03]  /*89a0*/  FMNMX.FTZ R5, R2, R5, !PT ;  /* 0x0000000502057209 */ /* 0x000fc60007810000 */
[----:B------:R-:W0:Y:S01]  /*89b0*/  MUFU.TANH R152, R152 ;  /* 0x0000009800987308 */ /* 0x000e220000002400 */
[----:B------:R-:W-:-:S04]  /*89c0*/  FMNMX.FTZ R5, R4, R5, !PT ;  /* 0x0000000504057209 */ /* 0x000fc80007810000 */
[----:B--2---:R-:W-:-:S03]  /*89d0*/  FMNMX.FTZ R0, R156, R5, !PT ;  /* 0x000000059c007209 */ /* 0x004fc60007810000 */
[----:B------:R-:W2:Y:S01]  /*89e0*/  MUFU.TANH R154, R154 ;  /* 0x0000009a009a7308 */ /* 0x000ea20000002400 */
[----:B------:R-:W-:-:S04]  /*89f0*/  FMNMX.FTZ R0, R157, R0, !PT ;  /* 0x000000009d007209 */ /* 0x000fc80007810000 */
[----:B------:R-:W-:-:S03]  /*8a00*/  FMNMX.FTZ R5, R159, R0, !PT ;  /* 0x000000009f057209 */ /* 0x000fc60007810000 */
[----:B------:R-:W4:Y:S01]  /*8a10*/  MUFU.TANH R158, R158 ;  /* 0x0000009e009e7308 */ /* 0x000f220000002400 */
[----:B------:R-:W-:-:S04]  /*8a20*/  FMNMX.FTZ R0, R160, R5, !PT ;  /* 0x00000005a0007209 */ /* 0x000fc80007810000 */
[----:B------:R-:W-:-:S03]  /*8a30*/  FMNMX.FTZ R5, R161, R0, !PT ;  /* 0x00000000a1057209 */ /* 0x000fc60007810000 */
[----:B------:R-:W5:Y:S01]  /*8a40*/  MUFU.TANH R162, R162 ;  /* 0x000000a200a27308 */ /* 0x000f620000002400 */
[----:B------:R-:W-:-:S04]  /*8a50*/  FMNMX.FTZ R5, R164, R5, !PT ;  /* 0x00000005a4057209 */ /* 0x000fc80007810000 */
[----:B-1----:R-:W-:-:S03]  /*8a60*/  FMNMX.FTZ R0, R192, R5, !PT ;  /* 0x00000005c0007209 */ /* 0x002fc60007810000 */
[----:B------:R-:W1:Y:S01]  /*8a70*/  MUFU.TANH R163, R163 ;  /* 0x000000a300a37308 */ /* 0x000e620000002400 */
[----:B------:R-:W-:-:S04]  /*8a80*/  FMNMX.FTZ R5, R165, R0, !PT ;  /* 0x00000000a5057209 */ /* 0x000fc80007810000 */
[----:B------:R-:W-:-:S03]  /*8a90*/  FMNMX.FTZ R5, R172, R5, !PT ;  /* 0x00000005ac057209 */ /* 0x000fc60007810000 */
[----:B------:R-:W1:Y:S01]  /*8aa0*/  MUFU.TANH R166, R166 ;  /* 0x000000a600a67308 */ /* 0x000e620000002400 */
[----:B------:R-:W-:-:S04]  /*8ab0*/  FMNMX.FTZ R0, R168, R5, !PT ;  /* 0x00000005a8007209 */ /* 0x000fc80007810000 */
[----:B------:R-:W-:-:S03]  /*8ac0*/  FMNMX.FTZ R0, R173, R0, !PT ;  /* 0x00000000ad007209 */ /* 0x000fc60007810000 */
[----:B------:R-:W1:Y:S01]  /*8ad0*/  MUFU.TANH R167, R167 ;  /* 0x000000a700a77308 */ /* 0x000e620000002400 */
[----:B---3--:R-:W-:-:S04]  /*8ae0*/  FMNMX.FTZ R5, R169, R0, !PT ;  /* 0x00000000a9057209 */ /* 0x008fc80007810000 */
[----:B------:R-:W-:-:S03]  /*8af0*/  FMNMX.FTZ R5, R176, R5, !PT ;  /* 0x00000005b0057209 */ /* 0x000fc60007810000 */
[----:B------:R-:W3:Y:S02]  /*8b00*/  MUFU.TANH R170, R170 ;  /* 0x000000aa00aa7308 */ /* 0x000ee40000002400 */
[----:B------:R-:W0:Y:S06]  /*8b10*/  SHFL.BFLY PT, R0, R5, 0x2, 0x1f ;  /* 0x0c401f0005007f89 */ /* 0x000e2c00000e0000 */
[----:B------:R-:W3:Y:S08]  /*8b20*/  MUFU.TANH R171, R171 ;  /* 0x000000ab00ab7308 */ /* 0x000ef00000002400 */
[----:B------:R-:W3:Y:S08]  /*8b30*/  MUFU.TANH R174, R174 ;  /* 0x000000ae00ae7308 */ /* 0x000ef00000002400 */
[----:B------:R-:W3:Y:S01]  /*8b40*/  MUFU.TANH R175, R175 ;  /* 0x000000af00af7308 */ /* 0x000ee20000002400 */
[----:B0-----:R-:W-:-:S02]  /*8b50*/  FMNMX.FTZ R180, R5, R0, !PT ;  /* 0x0000000005b47209 */ /* 0x001fc40007810000 */
[----:B------:R-:W-:-:S04]  /*8b60*/  FMNMX.FTZ R0, R152, R21, !PT ;  /* 0x0000001598007209 */ /* 0x000fc80007810000 */
[----:B------:R-:W-:Y:S01]  /*8b70*/  FMNMX.FTZ R5, R153, R0, !PT ;  /* 0x0000000099057209 */ /* 0x000fe20007810000 */
[----:B------:R-:W0:Y:S03]  /*8b80*/  MUFU.TANH R178, R178 ;  /* 0x000000b200b27308 */ /* 0x000e260000002400 */
[----:B--2---:R-:W-:-:S04]  /*8b90*/  FMNMX.FTZ R0, R154, R5, !PT ;  /* 0x000000059a007209 */ /* 0x004fc80007810000 */
[----:B------:R-:W-:-:S04]  /*8ba0*/  FMNMX.FTZ R5, R155, R0, !PT ;  /* 0x000000009b057209 */ /* 0x000fc80007810000 */
[----:B----4-:R-:W-:-:S04]  /*8bb0*/  FMNMX.FTZ R181, R158, R5, !PT ;  /* 0x000000059eb57209 */ /* 0x010fc80007810000 */
[----:B-----5:R-:W-:-:S04]  /*8bc0*/  FMNMX.FTZ R0, R162, R181, !PT ;  /* 0x000000b5a2007209 */ /* 0x020fc80007810000 */
[----:B-1----:R-:W-:Y:S01]  /*8bd0*/  FMNMX.FTZ R181, R163, R0, !PT ;  /* 0x00000000a3b57209 */ /* 0x002fe20007810000 */
[----:B------:R-:W-:Y:S02]  /*8be0*/  WARPGROUP.DEPBAR.LE gsb0, 0x0 ;  /* 0x00008000000079c5 */ /* 0x000fe40000010000 */
[----:B------:R-:W-:Y:S01]  /*8bf0*/  WARPGROUP.ARRIVE ;  /* 0x00000000000079c5 */ /* 0x000fe20000000000 */
[----:B------:R-:W1:Y:S05]  /*8c00*/  SHFL.BFLY PT, R189, R180, 0x1, 0x1f ;  /* 0x0c201f00b4bd7f89 */ /* 0x000e6a00000e0000 */
[----:B------:R-:W-:Y:S01]  /*8c10*/  HGMMA.64x256x16.F32 R24, R184, gdesc[UR8].tnspB, R24, gsb0 ;  /* 0x43e00008b8187df0 */ /* 0x000fe20008000818 */
[----:B-1----:R-:W-:-:S05]  /*8c20*/  FMNMX.FTZ R5, R180, R189, !PT ;  /* 0x000000bdb4057209 */ /* 0x002fca0007810000 */
[C---:B------:R-:W-:Y:S01]  /*8c30*/  FADD.FTZ R180, -R5.reuse, R200 ;  /* 0x000000c805b47221 */ /* 0x040fe20000010100 */
[----:B------:R-:W-:Y:S01]  /*8c40*/  FMUL.FTZ R189, R5, UR7 ;  /* 0x0000000705bd7c20 */ /* 0x000fe20008410000 */
[----:B------:R-:W-:Y:S02]  /*8c50*/  IMAD.MOV.U32 R200, RZ, RZ, R5 ;  /* 0x000000ffffc87224 */ /* 0x000fe400078e0005 */
[----:B------:R-:W-:Y:S01]  /*8c60*/  FMUL.FTZ R0, R180, UR7 ;  /* 0x00000007b4007c20 */ /* 0x000fe20008410000 */
        /* <DEDUP_REMOVED lines=8> */
[----:B---3--:R-:W-:Y:S01]  /*8cf0*/  FMNMX.FTZ R180, R170, R181, !PT ;  /* 0x000000b5aab47209 */ /* 0x008fe20007810000 */
[--C-:B------:R-:W-:Y:S01]  /*8d00*/  FFMA.FTZ R190, R165, UR7, -R189.reuse ;  /* 0x00000007a5be7c23 */ /* 0x100fe200080108bd */
[--C-:B------:R-:W-:Y:S01]  /*8d10*/  FFMA.FTZ R165, R172, UR7, -R189.reuse ;  /* 0x00000007aca57c23 */ /* 0x100fe200080108bd */
[--C-:B------:R-:W-:Y:S01]  /*8d20*/  FFMA.FTZ R173, R173, UR7, -R189.reuse ;  /* 0x00000007adad7c23 */ /* 0x100fe200080108bd */
[----:B------:R-:W-:Y:S01]  /*8d30*/  FMNMX.FTZ R183, R171, R180, !PT ;  /* 0x000000b4abb77209 */ /* 0x000fe20007810000 */
[----:B------:R-:W-:Y:S01]  /*8d40*/  FFMA.FTZ R176, R176, UR7, -R189 ;  /* 0x00000007b0b07c23 */ /* 0x000fe200080108bd */
[----:B------:R-:W1:Y:S02]  /*8d50*/  MUFU.EX2 R181, R193 ;  /* 0x000000c100b57308 */ /* 0x000e640000000800 */
[----:B------:R-:W-:-:S04]  /*8d60*/  FMNMX.FTZ R2, R174, R183, !PT ;  /* 0x000000b7ae027209 */ /* 0x000fc80007810000 */
[----:B------:R-:W-:Y:S02]  /*8d70*/  FMNMX.FTZ R2, R175, R2, !PT ;  /* 0x00000002af027209 */ /* 0x000fe40007810000 */
[----:B------:R-:W2:Y:S02]  /*8d80*/  MUFU.EX2 R196, R196 ;  /* 0x000000c400c47308 */ /* 0x000ea40000000800 */
[----:B------:R-:W-:-:S04]  /*8d90*/  FMNMX.FTZ R183, R177, R2, !PT ;  /* 0x00000002b1b77209 */ /* 0x000fc80007810000 */
[----:B0-----:R-:W-:Y:S01]  /*8da0*/  FMNMX.FTZ R2, R178, R183, !PT ;  /* 0x000000b7b2027209 */ /* 0x001fe20007810000 */
[--C-:B------:R-:W-:Y:S01]  /*8db0*/  FFMA.FTZ R183, R156, UR7, -R189.reuse ;  /* 0x000000079cb77c23 */ /* 0x100fe200080108bd */
[----:B------:R-:W-:Y:S01]  /*8dc0*/  MUFU.EX2 R198, R198 ;  /* 0x000000c600c67308 */ /* 0x000fe20000000800 */
[--C-:B------:R-:W-:Y:S01]  /*8dd0*/  FFMA.FTZ R156, R157, UR7, -R189.reuse ;  /* 0x000000079d9c7c23 */ /* 0x100fe200080108bd */
[----:B------:R-:W-:Y:S01]  /*8de0*/  FMNMX.FTZ R2, R179, R2, !PT ;  /* 0x00000002b3027209 */ /* 0x000fe20007810000 */
[----:B------:R-:W-:Y:S01]  /*8df0*/  FFMA.FTZ R157, R159, UR7, -R189 ;  /* 0x000000079f9d7c23 */ /* 0x000fe200080108bd */
[----:B-1----:R-:W-:Y:S01]  /*8e00*/  FFMA.FTZ R17, R0, R17, R181 ;  /* 0x0000001100117223 */ /* 0x002fe200000100b5 */
[--C-:B------:R-:W-:Y:S01]  /*8e10*/  FFMA.FTZ R159, R161, UR7, -R189.reuse ;  /* 0x00000007a19f7c23 */ /* 0x100fe200080108bd */
[----:B------:R-:W-:Y:S01]  /*8e20*/  FFMA.FTZ R161, R192, UR7, -R189 ;  /* 0x00000007c0a17c23 */ /* 0x000fe200080108bd */
[----:B------:R-:W0:Y:S01]  /*8e30*/  SHFL.BFLY PT, R191, R2, 0x2, 0x1f ;  /* 0x0c401f0002bf7f89 */ /* 0x000e2200000e0000 */
[----:B------:R-:W-:Y:S01]  /*8e40*/  MUFU.EX2 R183, R183 ;  /* 0x000000b700b77308 */ /* 0x000fe20000000800 */
[C---:B--2---:R-:W-:Y:S01]  /*8e50*/  FADD.FTZ R17, R196.reuse, R17 ;  /* 0x00000011c4117221 */ /* 0x044fe20000010000 */
[----:B------:R-:W-:-:S06]  /*8e60*/  F2FP.F16.F32.PACK_AB R196, R196, R181 ;  /* 0x000000b5c4c4723e */ /* 0x000fcc00000000ff */
[----:B------:R-:W-:Y:S08]  /*8e70*/  MUFU.EX2 R156, R156 ;  /* 0x0000009c009c7308 */ /* 0x000ff00000000800 */
[----:B------:R-:W1:Y:S01]  /*8e80*/  MUFU.EX2 R157, R157 ;  /* 0x0000009d009d7308 */ /* 0x000e620000000800 */
[----:B0-----:R-:W-:-:S07]  /*8e90*/  FMNMX.FTZ R191, R2, R191, !PT ;  /* 0x000000bf02bf7209 */ /* 0x001fce0007810000 */
[----:B------:R-:W-:Y:S01]  /*8ea0*/  MUFU.EX2 R194, R194 ;  /* 0x000000c200c27308 */ /* 0x000fe20000000800 */
[----:B------:R-:W0:Y:S07]  /*8eb0*/  SHFL.BFLY PT, R4, R191, 0x1, 0x1f ;  /* 0x0c201f00bf047f89 */ /* 0x000e2e00000e0000 */
[----:B------:R-:W-:Y:S01]  /*8ec0*/  MUFU.EX2 R159, R159 ;  /* 0x0000009f009f7308 */ /* 0x000fe20000000800 */
[----:B-1----:R-:W-:-:S07]  /*8ed0*/  F2FP.F16.F32.PACK_AB R192, R157, R156 ;  /* 0x0000009c9dc0723e */ /* 0x002fce00000000ff */
[----:B------:R-:W-:Y:S08]  /*8ee0*/  MUFU.EX2 R188, R188 ;  /* 0x000000bc00bc7308 */ /* 0x000ff00000000800 */
[----:B------:R-:W-:Y:S01]  /*8ef0*/  MUFU.EX2 R161, R161 ;  /* 0x000000a100a17308 */ /* 0x000fe20000000800 */
[----:B0-----:R-:W-:-:S07]  /*8f00*/  FMNMX.FTZ R4, R191, R4, !PT ;  /* 0x00000004bf047209 */ /* 0x001fce0007810000 */
[----:B------:R-:W-:Y:S01]  /*8f10*/  MUFU.EX2 R190, R190 ;  /* 0x000000be00be7308 */ /* 0x000fe20000000800 */
[C---:B------:R-:W-:Y:S01]  /*8f20*/  FADD.FTZ R2, -R4.reuse, R21 ;  /* 0x0000001504027221 */ /* 0x040fe20000010100 */
[----:B------:R-:W-:-:S03]  /*8f30*/  FMUL.FTZ R164, R4, UR7 ;  /* 0x0000000704a47c20 */ /* 0x000fc60008410000 */
[----:B------:R-:W-:Y:S01]  /*8f40*/  FMUL.FTZ R2, R2, UR7 ;  /* 0x0000000702027c20 */ /* 0x000fe20008410000 */
[--C-:B------:R-:W-:Y:S01]  /*8f50*/  FFMA.FTZ R197, R152, UR7, -R164.reuse ;  /* 0x0000000798c57c23 */ /* 0x100fe200080108a4 */
[--C-:B------:R-:W-:Y:S01]  /*8f60*/  FFMA.FTZ R152, R153, UR7, -R164.reuse ;  /* 0x0000000799987c23 */ /* 0x100fe200080108a4 */
[--C-:B------:R-:W-:Y:S01]  /*8f70*/  FFMA.FTZ R199, R154, UR7, -R164.reuse ;  /* 0x000000079ac77c23 */ /* 0x100fe200080108a4 */
[----:B------:R-:W-:Y:S02]  /*8f80*/  IMAD.U32 R153, RZ, RZ, UR6 ;  /* 0x00000006ff997e24 */ /* 0x000fe4000f8e00ff */
[--C-:B------:R-:W-:Y:S01]  /*8f90*/  FFMA.FTZ R160, R155, UR7, -R164.reuse ;  /* 0x000000079ba07c23 */ /* 0x100fe200080108a4 */
[----:B------:R-:W-:Y:S01]  /*8fa0*/  MUFU.EX2 R2, R2 ;  /* 0x0000000200027308 */ /* 0x000fe20000000800 */
[--C-:B------:R-:W-:Y:S01]  /*8fb0*/  FFMA.FTZ R193, R158, UR7, -R164.reuse ;  /* 0x000000079ec17c23 */ /* 0x100fe200080108a4 */
[--C-:B------:R-:W-:Y:S01]  /*8fc0*/  FFMA.FTZ R162, R162, UR7, -R164.reuse ;  /* 0x00000007a2a27c23 */ /* 0x100fe200080108a4 */
[----:B------:R-:W-:Y:S01]  /*8fd0*/  @!P1 IADD3 R153, R153, 0x30840, RZ ;  /* 0x0003084099999810 */ /* 0x000fe20007ffe0ff */
[--C-:B------:R-:W-:Y:S01]  /*8fe0*/  FFMA.FTZ R195, R163, UR7, -R164.reuse ;  /* 0x00000007a3c37c23 */ /* 0x100fe200080108a4 */
[--C-:B------:R-:W-:Y:S01]  /*8ff0*/  FFMA.FTZ R154, R166, UR7, -R164.reuse ;  /* 0x00000007a69a7c23 */ /* 0x100fe200080108a4 */
[----:B------:R-:W-:Y:S01]  /*9000*/  FADD.FTZ R166, R198, R17 ;  /* 0x00000011c6a67221 */ /* 0x000fe20000010000 */
[----:B------:R-:W-:Y:S01]  /*9010*/  @!P1 PRMT R153, RZ, 0x654, R153 ;  /* 0x00000654ff999816 */ /* 0x000fe20000000099 */
[----:B------:R-:W-:Y:S01]  /*9020*/  MUFU.EX2 R197, R197 ;  /* 0x000000c500c57308 */ /* 0x000fe20000000800 */
[--C-:B------:R-:W-:Y:S01]  /*9030*/  FFMA.FTZ R158, R170, UR7, -R164.reuse ;  /* 0x00000007aa9e7c23 */ /* 0x100fe200080108a4 */
[--C-:B------:R-:W-:Y:S01]  /*9040*/  FFMA.FTZ R191, R171, UR7, -R164.reuse ;  /* 0x00000007abbf7c23 */ /* 0x100fe200080108a4 */
[--C-:B------:R-:W-:Y:S01]  /*9050*/  FFMA.FTZ R174, R174, UR7, -R164.reuse ;  /* 0x00000007aeae7c23 */ /* 0x100fe200080108a4 */
[--C-:B------:R-:W-:Y:S01]  /*9060*/  FFMA.FTZ R175, R175, UR7, -R164.reuse ;  /* 0x00000007afaf7c23 */ /* 0x100fe200080108a4 */
[--C-:B------:R-:W-:Y:S01]  /*9070*/  FFMA.FTZ R177, R177, UR7, -R164.reuse ;  /* 0x00000007b1b17c23 */ /* 0x100fe200080108a4 */
[----:B------:R-:W-:Y:S01]  /*9080*/  FFMA.FTZ R178, R178, UR7, -R164 ;  /* 0x00000007b2b27c23 */ /* 0x000fe200080108a4 */
[----:B------:R-:W-:Y:S01]  /*9090*/  IMAD.U32 R155, RZ, RZ, UR14 ;  /* 0x0000000eff9b7e24 */ /* 0x000fe2000f8e00ff */
[----:B------:R-:W-:Y:S01]  /*90a0*/  MUFU.EX2 R152, R152 ;  /* 0x0000009800987308 */ /* 0x000fe20000000800 */
[----:B------:R-:W-:-:S02]  /*90b0*/  F2FP.F16.F32.PACK_AB R198, R183, R198 ;  /* 0x000000c6b7c6723e */ /* 0x000fc400000000ff */
[----:B------:R-:W-:-:S05]  /*90c0*/  @!P1 VIADD R155, R155, 0x30860 ;  /* 0x000308609b9b9836 */ /* 0x000fca0000000000 */
[----:B------:R-:W-:Y:S01]  /*90d0*/  MUFU.EX2 R199, R199 ;  /* 0x000000c700c77308 */ /* 0x000fe20000000800 */
[----:B------:R-:W-:-:S07]  /*90e0*/  @!P1 PRMT R155, RZ, 0x654, R155 ;  /* 0x00000654ff9b9816 */ /* 0x000fce000000009b */
        /* <DEDUP_REMOVED lines=11> */
[----:B------:R-:W0:Y:S08]  /*91a0*/  MUFU.EX2 R177, R177 ;  /* 0x000000b100b17308 */ /* 0x000e300000000800 */
[----:B------:R-:W-:Y:S01]  /*91b0*/  MUFU.EX2 R21, R176 ;  /* 0x000000b000157308 */ /* 0x000fe20000000800 */
[----:B------:R-:W-:-:S02]  /*91c0*/  WARPGROUP.DEPBAR.LE gsb0, 0x0 ;  /* 0x00008000000079c5 */ /* 0x000fc40000010000 */
[----:B------:R1:W-:Y:S01]  /*91d0*/  @!P1 SYNCS.ARRIVE.TRANS64.RED.A1T0 RZ, [R153+URZ], RZ ;  /* 0x000000ff99ff99a7 */ /* 0x0003e2000810043f */
[--C-:B------:R-:W-:Y:S01]  /*91e0*/  FFMA.FTZ R184, R168, UR7, -R189.reuse ;  /* 0x00000007a8b87c23 */ /* 0x100fe200080108bd */
[----:B------:R-:W-:Y:S01]  /*91f0*/  FFMA.FTZ R186, R169, UR7, -R189 ;  /* 0x00000007a9ba7c23 */ /* 0x000fe200080108bd */
[--C-:B------:R-:W-:Y:S01]  /*9200*/  FFMA.FTZ R189, R167, UR7, -R164.reuse ;  /* 0x00000007a7bd7c23 */ /* 0x100fe200080108a4 */
[----:B------:R-:W-:Y:S01]  /*9210*/  FFMA.FTZ R164, R179, UR7, -R164 ;  /* 0x00000007b3a47c23 */ /* 0x000fe200080108a4 */
[----:B------:R-:W-:Y:S01]  /*9220*/  MUFU.EX2 R187, R178 ;  /* 0x000000b200bb7308 */ /* 0x000fe20000000800 */
[----:B0-----:R-:W-:Y:S01]  /*9230*/  F2FP.F16.F32.PACK_AB R185, R177, R175 ;  /* 0x000000afb1b9723e */ /* 0x001fe200000000ff */
[----:B-1----:R-:W-:Y:S01]  /*9240*/  FFMA.FTZ R153, R2, R16, R197 ;  /* 0x0000001002997223 */ /* 0x002fe200000100c5 */
[C---:B------:R-:W-:Y:S01]  /*9250*/  F2FP.F16.F32.PACK_AB R197, R152.reuse, R197 ;  /* 0x000000c598c5723e */ /* 0x040fe200000000ff */
[----:B------:R0:W-:Y:S02]  /*9260*/  @!P1 SYNCS.ARRIVE.TRANS64.RED.A1T0 RZ, [R155+URZ], RZ ;  /* 0x000000ff9bff99a7 */ /* 0x0001e4000810043f */
[----:B------:R-:W-:Y:S01]  /*9270*/  FADD.FTZ R16, R152, R153 ;  /* 0x0000009998107221 */ /* 0x000fe20000010000 */
[----:B------:R-:W-:Y:S01]  /*9280*/  FADD.FTZ R153, R183, R166 ;  /* 0x000000a6b7997221 */ /* 0x000fe20000010000 */
[----:B------:R-:W1:Y:S02]  /*9290*/  MUFU.EX2 R189, R189 ;  /* 0x000000bd00bd7308 */ /* 0x000e640000000800 */
[----:B------:R-:W-:Y:S01]  /*92a0*/  FADD.FTZ R17, R199, R16 ;  /* 0x00000010c7117221 */ /* 0x000fe20000010000 */
[----:B------:R-:W-:Y:S01]  /*92b0*/  FADD.FTZ R166, R156, R153 ;  /* 0x000000999ca67221 */ /* 0x000fe20000010000 */
[----:B------:R-:W-:-:S02]  /*92c0*/  F2FP.F16.F32.PACK_AB R199, R160, R199 ;  /* 0x000000c7a0c7723e */ /* 0x000fc400000000ff */
[----:B------:R-:W-:Y:S01]  /*92d0*/  FADD.FTZ R16, R160, R17 ;  /* 0x00000011a0107221 */ /* 0x000fe20000010000 */
[----:B------:R-:W-:Y:S01]  /*92e0*/  FADD.FTZ R153, R157, R166 ;  /* 0x000000a69d997221 */ /* 0x000fe20000010000 */
[----:B------:R-:W2:Y:S02]  /*92f0*/  MUFU.EX2 R184, R184 ;  /* 0x000000b800b87308 */ /* 0x000ea40000000800 */
[----:B------:R-:W-:Y:S01]  /*9300*/  FADD.FTZ R17, R193, R16 ;  /* 0x00000010c1117221 */ /* 0x000fe20000010000 */
[----:B------:R-:W-:Y:S01]  /*9310*/  FADD.FTZ R166, R194, R153 ;  /* 0x00000099c2a67221 */ /* 0x000fe20000010000 */
[C---:B------:R-:W-:Y:S02]  /*9320*/  F2FP.F16.F32.PACK_AB R193, R162.reuse, R193 ;  /* 0x000000c1a2c1723e */ /* 0x040fe400000000ff */
[----:B------:R-:W-:Y:S01]  /*9330*/  FADD.FTZ R16, R162, R17 ;  /* 0x00000011a2107221 */ /* 0x000fe20000010000 */
[C---:B------:R-:W-:Y:S01]  /*9340*/  FADD.FTZ R153, R159.reuse, R166 ;  /* 0x000000a69f997221 */ /* 0x040fe20000010000 */
[----:B------:R-:W3:Y:S01]  /*9350*/  MUFU.EX2 R186, R186 ;  /* 0x000000ba00ba7308 */ /* 0x000ee20000000800 */
[----:B------:R-:W-:Y:S01]  /*9360*/  F2FP.F16.F32.PACK_AB R194, R159, R194 ;  /* 0x000000c29fc2723e */ /* 0x000fe200000000ff */
[----:B------:R-:W-:Y:S01]  /*9370*/  FADD.FTZ R17, R195, R16 ;  /* 0x00000010c3117221 */ /* 0x000fe20000010000 */
[----:B------:R-:W-:Y:S01]  /*9380*/  FADD.FTZ R152, R188, R153 ;  /* 0x00000099bc987221 */ /* 0x000fe20000010000 */
[----:B------:R-:W-:-:S02]  /*9390*/  F2FP.F16.F32.PACK_AB R195, R154, R195 ;  /* 0x000000c39ac3723e */ /* 0x000fc400000000ff */
[----:B------:R-:W-:Y:S01]  /*93a0*/  FADD.FTZ R16, R154, R17 ;  /* 0x000000119a107221 */ /* 0x000fe20000010000 */
[C---:B------:R-:W-:Y:S01]  /*93b0*/  FADD.FTZ R153, R161.reuse, R152 ;  /* 0x00000098a1997221 */ /* 0x040fe20000010000 */
[----:B------:R-:W4:Y:S01]  /*93c0*/  MUFU.EX2 R164, R164 ;  /* 0x000000a400a47308 */ /* 0x000f220000000800 */
[----:B------:R-:W-:Y:S01]  /*93d0*/  F2FP.F16.F32.PACK_AB R188, R161, R188 ;  /* 0x000000bca1bc723e */ /* 0x000fe200000000ff */
[----:B-1----:R-:W-:Y:S01]  /*93e0*/  FADD.FTZ R17, R189, R16 ;  /* 0x00000010bd117221 */ /* 0x002fe20000010000 */
[----:B------:R-:W-:Y:S01]  /*93f0*/  FADD.FTZ R152, R190, R153 ;  /* 0x00000099be987221 */ /* 0x000fe20000010000 */
[C---:B------:R-:W-:Y:S02]  /*9400*/  F2FP.F16.F32.PACK_AB R189, R158.reuse, R189 ;  /* 0x000000bd9ebd723e */ /* 0x040fe400000000ff */
[----:B------:R-:W-:Y:S01]  /*9410*/  FADD.FTZ R16, R158, R17 ;  /* 0x000000119e107221 */ /* 0x000fe20000010000 */
[C---:B------:R-:W-:Y:S01]  /*9420*/  FADD.FTZ R17, R165.reuse, R152 ;  /* 0x00000098a5117221 */ /* 0x040fe20000010000 */
[----:B------:R-:W-:-:S02]  /*9430*/  F2FP.F16.F32.PACK_AB R190, R165, R190 ;  /* 0x000000bea5be723e */ /* 0x000fc400000000ff */
[----:B------:R-:W-:Y:S01]  /*9440*/  FADD.FTZ R16, R191, R16 ;  /* 0x00000010bf107221 */ /* 0x000fe20000010000 */
[----:B--2---:R-:W-:Y:S01]  /*9450*/  FADD.FTZ R152, R184, R17 ;  /* 0x00000011b8987221 */ /* 0x004fe20000010000 */
[C---:B------:R-:W-:Y:S02]  /*9460*/  F2FP.F16.F32.PACK_AB R191, R174.reuse, R191 ;  /* 0x000000bfaebf723e */ /* 0x040fe400000000ff */
[----:B------:R-:W-:Y:S01]  /*9470*/  FADD.FTZ R16, R174, R16 ;  /* 0x00000010ae107221 */ /* 0x000fe20000010000 */
[C---:B------:R-:W-:Y:S01]  /*9480*/  FADD.FTZ R17, R173.reuse, R152 ;  /* 0x00000098ad117221 */ /* 0x040fe20000010000 */
[----:B------:R-:W-:Y:S02]  /*9490*/  F2FP.F16.F32.PACK_AB R184, R173, R184 ;  /* 0x000000b8adb8723e */ /* 0x000fe400000000ff */
[----:B------:R-:W-:Y:S01]  /*94a0*/  FADD.FTZ R16, R175, R16 ;  /* 0x00000010af107221 */ /* 0x000fe20000010000 */
[----:B---3--:R-:W-:Y:S01]  /*94b0*/  FADD.FTZ R152, R186, R17 ;  /* 0x00000011ba987221 */ /* 0x008fe20000010000 */
[----:B------:R-:W-:-:S02]  /*94c0*/  F2FP.F16.F32.PACK_AB R186, R21, R186 ;  /* 0x000000ba15ba723e */ /* 0x000fc400000000ff */
[----:B------:R-:W-:Y:S01]  /*94d0*/  FADD.FTZ R16, R177, R16 ;  /* 0x00000010b1107221 */ /* 0x000fe20000010000 */
[----:B------:R-:W-:Y:S01]  /*94e0*/  FADD.FTZ R17, R21, R152 ;  /* 0x0000009815117221 */ /* 0x000fe20000010000 */
[----:B------:R-:W-:Y:S02]  /*94f0*/  IMAD.MOV.U32 R21, RZ, RZ, R4 ;  /* 0x000000ffff157224 */ /* 0x000fe400078e0004 */
[----:B------:R-:W-:Y:S01]  /*9500*/  FADD.FTZ R16, R187, R16 ;  /* 0x00000010bb107221 */ /* 0x000fe20000010000 */
[----:B----4-:R-:W-:-:S03]  /*9510*/  F2FP.F16.F32.PACK_AB R187, R164, R187 ;  /* 0x000000bba4bb723e */ /* 0x010fc600000000ff */
[----:B------:R-:W-:Y:S01]  /*9520*/  FADD.FTZ R16, R164, R16 ;  /* 0x00000010a4107221 */ /* 0x000fe20000010000 */
[----:B0-----:R-:W-:Y:S06]  /*9530*/  @P2 BRA `(.L_x_1134) ;  /* 0xffffffdc00e82947 */ /* 0x001fec000383ffff */
.L_x_1125:
[----:B------:R-:W-:-:S13]  /*9540*/  ISETP.GE.AND P2, PT, R20, UR61, PT ;  /* 0x0000003d14007c0c */ /* 0x000fda000bf46270 */
[----:B------:R-:W-:Y:S05]  /*9550*/  @!P2 BRA `(.L_x_1135) ;  /* 0x0000002800cca947 */ /* 0x000fea0003800000 */
[----:B------:R-:W-:Y:S01]  /*9560*/  IMAD.MOV.U32 R202, RZ, RZ, R4 ;  /* 0x000000ffffca7224 */ /* 0x000fe200078e0004 */
[----:B------:R-:W-:Y:S01]  /*9570*/  UMOV UR38, UR36 ;  /* 0x0000002400267c82 */ /* 0x000fe20008000000 */
[----:B------:R-:W-:Y:S01]  /*9580*/  IMAD.IADD R4, R19, 0x1, -R22 ;  /* 0x0000000113047824 */ /* 0x000fe200078e0a16 */
[----:B------:R-:W-:Y:S01]  /*9590*/  UMOV UR4, UR37 ;  /* 0x0000002500047c82 */ /* 0x000fe20008000000 */
[----:B------:R-:W-:Y:S01]  /*95a0*/  IMAD.MOV.U32 R200, RZ, RZ, R5 ;  /* 0x000000ffffc87224 */ /* 0x000fe200078e0005 */
[----:B------:R-:W-:Y:S01]  /*95b0*/  ULDC UR50, c[0x0][0x9e4] ;  /* 0x0002790000327ab9 */ /* 0x000fe20000000800 */
[----:B------:R-:W-:Y:S01]  /*95c0*/  ULDC UR54, c[0x0][0x988] ;  /* 0x0002620000367ab9 */ /* 0x000fe20000000800 */
[----:B------:R-:W-:Y:S01]  /*95d0*/  IADD3 R203, R4, 0x8, R3 ;  /* 0x0000000804cb7810 */ /* 0x000fe20007ffe003 */
[----:B------:R-:W-:Y:S01]  /*95e0*/  ULDC UR5, c[0x0][0x9d8] ;  /* 0x0002760000057ab9 */ /* 0x000fe20000000800 */
[----:B------:R-:W-:Y:S01]  /*95f0*/  IADD3 R201, R3, R4, RZ ;  /* 0x0000000403c97210 */ /* 0x000fe20007ffe0ff */
[----:B------:R-:W-:Y:S01]  /*9600*/  ULDC UR55, c[0x0][0x9e0] ;  /* 0x0002780000377ab9 */ /* 0x000fe20000000800 */
[----:B------:R-:W-:-:S07]  /*9610*/  LOP3.LUT R21, RZ, R203, RZ, 0x33, !PT ;  /* 0x000000cbff157212 */ /* 0x000fce00078e33ff */
.L_x_1152:
[----:B------:R-:W-:-:S04]  /*9620*/  UIADD3 UR6, UR4, 0x1, URZ ;  /* 0x0000000104067890 */ /* 0x000fc8000fffe03f */
[----:B------:R-:W-:-:S04]  /*9630*/  UISETP.NE.AND UP0, UPT, UR6, 0x2, UPT ;  /* 0x000000020600788c */ /* 0x000fc8000bf05270 */
[----:B------:R-:W-:Y:S02]  /*9640*/  USEL UR36, URZ, 0x1, UP0 ;  /* 0x000000013f247887 */ /* 0x000fe40008000000 */
[----:B------:R-:W-:Y:S02]  /*9650*/  USEL UR37, UR6, URZ, UP0 ;  /* 0x0000003f06257287 */ /* 0x000fe40008000000 */
[----:B------:R-:W-:Y:S01]  /*9660*/  ULOP3.LUT UR36, UR38, UR36, URZ, 0x3c, !UPT ;  /* 0x0000002426247292 */ /* 0x000fe2000f8e3c3f */
[----:B------:R-:W-:Y:S11]  /*9670*/  @!P0 BRA `(.L_x_1136) ;  /* 0x0000000000048947 */ /* 0x000ff60003800000 */
[----:B------:R-:W-:Y:S01]  /*9680*/  BPT.TRAP 0x1 ;  /* 0x000000040000795c */ /* 0x000fe20000300000 */
.L_x_1136:
[----:B------:R-:W-:Y:S01]  /*9690*/  ULEA UR6, UR37, UR39, 0x3 ;  /* 0x0000002725067291 */ /* 0x000fe2000f8e183f */
[----:B------:R-:W-:-:S05]  /*96a0*/  IMAD.U32 R4, RZ, RZ, UR36 ;  /* 0x00000024ff047e24 */ /* 0x000fca000f8e00ff */
[----:B------:R-:W-:-:S04]  /*96b0*/  SHF.L.U32 R4, R4, 0x1f, RZ ;  /* 0x0000001f04047819 */ /* 0x000fc800000006ff */
[----:B------:R0:W1:Y:S01]  /*96c0*/  SYNCS.PHASECHK.TRANS64.TRYWAIT P2, [UR6+0x30830], R4 ;  /* 0x03083004ff0075a7 */ /* 0x0000620008040146 */
[----:B------:R-:W-:Y:S05]  /*96d0*/  @!P0 BRA `(.L_x_1137) ;  /* 0x0000000000048947 */ /* 0x000fea0003800000 */
[----:B------:R-:W-:Y:S01]  /*96e0*/  BPT.TRAP 0x1 ;  /* 0x000000040000795c */ /* 0x000fe20000300000 */
.L_x_1137:
[----:B-1----:R-:W-:Y:S05]  /*96f0*/  @P2 BRA `(.L_x_1138) ;  /* 0x0000000000082947 */ /* 0x002fea0003800000 */
[----:B------:R-:W1:Y:S02]  /*9700*/  SYNCS.PHASECHK.TRANS64.TRYWAIT P2, [UR6+0x30830], R4 ;  /* 0x03083004ff0075a7 */ /* 0x000e640008040146 */
[----:B-1----:R-:W-:Y:S05]  /*9710*/  @!P2 BRA `(.L_x_1139) ;  /* 0x000000c400d8a947 */ /* 0x002fea0003800000 */
.L_x_1138:
        /* <DEDUP_REMOVED lines=227> */
.L_x_1140:
[----:B------:R-:W-:Y:S01]  /*a550*/  ULEA UR14, UR4, UR39, 0x3 ;  /* 0x00000027040e7291 */ /* 0x000fe2000f8e183f */
[----:B------:R-:W-:-:S05]  /*a560*/  IMAD.U32 R0, RZ, RZ, UR38 ;  /* 0x00000026ff007e24 */ /* 0x000fca000f8e00ff */
[----:B------:R-:W-:-:S04]  /*a570*/  SHF.L.U32 R0, R0, 0x1f, RZ ;  /* 0x0000001f00007819 */ /* 0x000fc800000006ff */
[----:B------:R2:W3:Y:S01]  /*a580*/  SYNCS.PHASECHK.TRANS64.TRYWAIT P2, [UR14+0x30850], R0 ;  /* 0x03085000ff0075a7 */ /* 0x0004e2000804014e */
[----:B------:R-:W-:Y:S05]  /*a590*/  @!P0 BRA `(.L_x_1141) ;  /* 0x0000000000048947 */ /* 0x000fea0003800000 */
[----:B------:R-:W-:Y:S01]  /*a5a0*/  BPT.TRAP 0x1 ;  /* 0x000000040000795c */ /* 0x000fe20000300000 */
.L_x_1141:
[----:B---3--:R-:W-:Y:S05]  /*a5b0*/  @P2 BRA `(.L_x_1142) ;  /* 0x0000000000082947 */ /* 0x008fea0003800000 */
[----:B------:R-:W3:Y:S02]  /*a5c0*/  SYNCS.PHASECHK.TRANS64.TRYWAIT P2, [UR14+0x30850], R0 ;  /* 0x03085000ff0075a7 */ /* 0x000ee4000804014e */
[----:B---3--:R-:W-:Y:S05]  /*a5d0*/  @!P2 BRA `(.L_x_1143) ;  /* 0x000000b80040a947 */ /* 0x008fea0003800000 */
.L_x_1142:
[----:B------:R-:W-:Y:S01]  /*a5e0*/  UIADD3 UR7, UR39, 0x400, URZ ;  /* 0x0000040027077890 */ /* 0x000fe2000fffe03f */
[----:B------:R-:W-:Y:S01]  /*a5f0*/  WARPGROUP.ARRIVE ;  /* 0x00000000000079c5 */ /* 0x000fe20000000000 */
[----:B------:R-:W-:Y:S01]  /*a600*/  UMOV UR11, 0x40000040 ;  /* 0x40000040000b7882 */ /* 0x000fe20000000000 */
[----:B-12---:R-:W-:Y:S01]  /*a610*/  FMUL.FTZ R0, R154, UR5 ;  /* 0x000000059a007c20 */ /* 0x006fe20008410000 */
[----:B------:R-:W-:Y:S01]  /*a620*/  USHF.R.U32.HI UR7, URZ, 0x4, UR7 ;  /* 0x000000043f077899 */ /* 0x000fe20008011607 */
[----:B------:R-:W-:Y:S01]  /*a630*/  FMUL.FTZ R2, R155, UR5 ;  /* 0x000000059b027c20 */ /* 0x000fe20008410000 */
[----:B------:R-:W-:Y:S01]  /*a640*/  FMUL.FTZ R154, R162, UR5 ;  /* 0x00000005a29a7c20 */ /* 0x000fe20008410000 */
[----:B------:R-:W-:Y:S01]  /*a650*/  FMUL.FTZ R155, R163, UR5 ;  /* 0x00000005a39b7c20 */ /* 0x000fe20008410000 */
[----:B------:R-:W-:Y:S01]  /*a660*/  ULOP3.LUT UR7, UR7, 0x3fff, URZ, 0xc0, !UPT ;  /* 0x00003fff07077892 */ /* 0x000fe2000f8ec03f */
[----:B------:R-:W-:Y:S01]  /*a670*/  FMUL.FTZ R162, R178, UR5 ;  /* 0x00000005b2a27c20 */ /* 0x000fe20008410000 */
[----:B------:R-:W-:Y:S01]  /*a680*/  FMUL.FTZ R163, R179, UR5 ;  /* 0x00000005b3a37c20 */ /* 0x000fe20008410000 */
[----:B0-----:R-:W-:Y:S01]  /*a690*/  IMAD.U32 R4, RZ, RZ, UR6 ;  /* 0x00000006ff047e24 */ /* 0x001fe2000f8e00ff */
[----:B------:R-:W-:Y:S01]  /*a6a0*/  ULOP3.LUT UR7, UR7, 0x2000000, URZ, 0xfc, !UPT ;  /* 0x0200000007077892 */ /* 0x000fe2000f8efc3f */
[----:B------:R-:W0:Y:S02]  /*a6b0*/  MUFU.TANH R0, R0 ;  /* 0x0000000000007308 */ /* 0x000e240000002400 */
[----:B------:R-:W-:Y:S01]  /*a6c0*/  @!P1 VIADD R4, R4, 0x30840 ;  /* 0x0003084004049836 */ /* 0x000fe20000000000 */
[----:B------:R-:W-:-:S04]  /*a6d0*/  ULEA UR4, UR4, UR7, 0xb ;  /* 0x0000000704047291 */ /* 0x000fc8000f8e583f */
[----:B------:R-:W-:Y:S01]  /*a6e0*/  @!P1 PRMT R4, RZ, 0x654, R4 ;  /* 0x00000654ff049816 */ /* 0x000fe20000000004 */
[----:B------:R-:W1:Y:S02]  /*a6f0*/  MUFU.TANH R2, R2 ;  /* 0x0000000200027308 */ /* 0x000e640000002400 */
[----:B------:R-:W-:Y:S02]  /*a700*/  UMOV UR10, UR4 ;  /* 0x00000004000a7c82 */ /* 0x000fe40008000000 */
[----:B------:R-:W-:Y:S01]  /*a710*/  HGMMA.64x256x16.F32 R24, R196, gdesc[UR8].tnspB, R24, gsb0 ;  /* 0x43e00008c4187df0 */ /* 0x000fe20008000818 */
[----:B------:R-:W-:Y:S01]  /*a720*/  UIADD3 UR10, UR4, 0x80, URZ ;  /* 0x00000080040a7890 */ /* 0x000fe2000fffe03f */
[----:B------:R-:W-:Y:S02]  /*a730*/  UMOV UR11, 0x40000040 ;  /* 0x40000040000b7882 */ /* 0x000fe40000000000 */
[----:B------:R-:W2:Y:S08]  /*a740*/  MUFU.TANH R154, R154 ;  /* 0x0000009a009a7308 */ /* 0x000eb00000002400 */
[----:B------:R-:W3:Y:S08]  /*a750*/  MUFU.TANH R155, R155 ;  /* 0x0000009b009b7308 */ /* 0x000ef00000002400 */
[----:B------:R-:W4:Y:S08]  /*a760*/  MUFU.TANH R162, R162 ;  /* 0x000000a200a27308 */ /* 0x000f300000002400 */
[----:B------:R-:W0:Y:S01]  /*a770*/  MUFU.TANH R163, R163 ;  /* 0x000000a300a37308 */ /* 0x000e220000002400 */
[----:B------:R-:W-:-:S02]  /*a780*/  WARPGROUP.DEPBAR.LE gsb0, 0x0 ;  /* 0x00008000000079c5 */ /* 0x000fc40000010000 */
        /* <DEDUP_REMOVED lines=19> */
[----:B------:R-:W-:Y:S01]  /*a8c0*/  FMUL.FTZ R191, R165, UR5 ;  /* 0x00000005a5bf7c20 */ /* 0x000fe20008410000 */
[----:B------:R-:W-:Y:S01]  /*a8d0*/  FMUL.FTZ R158, R170, UR5 ;  /* 0x00000005aa9e7c20 */ /* 0x000fe20008410000 */
[----:B------:R-:W-:Y:S01]  /*a8e0*/  FMUL.FTZ R159, R171, UR5 ;  /* 0x00000005ab9f7c20 */ /* 0x000fe20008410000 */
[----:B------:R-:W-:Y:S01]  /*a8f0*/  FMUL.FTZ R170, R176, UR5 ;  /* 0x00000005b0aa7c20 */ /* 0x000fe20008410000 */
[----:B------:R-:W-:Y:S01]  /*a900*/  FMUL.FTZ R171, R177, UR5 ;  /* 0x00000005b1ab7c20 */ /* 0x000fe20008410000 */
[----:B------:R-:W-:Y:S01]  /*a910*/  FMUL.FTZ R164, R182, UR5 ;  /* 0x00000005b6a47c20 */ /* 0x000fe20008410000 */
[----:B------:R-:W-:Y:S01]  /*a920*/  FMUL.FTZ R165, R183, UR5 ;  /* 0x00000005b7a57c20 */ /* 0x000fe20008410000 */
        /* <DEDUP_REMOVED lines=17> */
[----:B------:R-:W-:Y:S02]  /*aa40*/  IMAD.SHL.U32 R172, R20, 0x40, RZ ;  /* 0x0000004014ac7824 */ /* 0x000fe400078e00ff */
        /* <DEDUP_REMOVED lines=10> */
[----:B------:R-:W-:Y:S01]  /*aaf0*/  IADD3 R5, R19, 0x1, -R172 ;  /* 0x0000000113057810 */ /* 0x000fe20007ffe8ac */
[----:B------:R-:W0:Y:S01]  /*ab00*/  MUFU.TANH R184, R184 ;  /* 0x000000b800b87308 */ /* 0x000e220000002400 */
[----:B------:R0:W-:Y:S03]  /*ab10*/  @!P1 SYNCS.ARRIVE.TRANS64.RED.A1T0 RZ, [R4+URZ], RZ ;  /* 0x000000ff04ff99a7 */ /* 0x0001e6000810043f */
[----:B------:R-:W-:-:S04]  /*ab20*/  IMAD.IADD R5, R5, 0x1, -R22 ;  /* 0x0000000105057824 */ /* 0x000fc800078e0a16 */
[----:B------:R-:W0:Y:S01]  /*ab30*/  MUFU.TANH R185, R185 ;  /* 0x000000b900b97308 */ /* 0x000e220000002400 */
[----:B------:R-:W-:-:S04]  /*ab40*/  IMAD R5, R18, -0x2, R5 ;  /* 0xfffffffe12057824 */ /* 0x000fc800078e0205 */
[C---:B------:R-:W-:Y:S02]  /*ab50*/  VIADD R178, R5.reuse, UR55 ;  /* 0x0000003705b27c36 */ /* 0x040fe40008000000 */
[----:B------:R-:W-:Y:S01]  /*ab60*/  VIADD R180, R5, UR51 ;  /* 0x0000003305b47c36 */ /* 0x000fe20008000000 */
[----:B------:R-:W0:Y:S02]  /*ab70*/  MUFU.TANH R186, R186 ;  /* 0x000000ba00ba7308 */ /* 0x000e240000002400 */
[C---:B------:R-:W-:Y:S01]  /*ab80*/  IADD3 R176, R3.reuse, R178, RZ ;  /* 0x000000b203b07210 */ /* 0x040fe20007ffe0ff */
[----:B------:R-:W-:-:S05]  /*ab90*/  IMAD.IADD R177, R3, 0x1, R180 ;  /* 0x0000000103b17824 */ /* 0x000fca00078e02b4 */
        /* <DEDUP_REMOVED lines=11> */
[----:B-1234-:R-:W-:Y:S05]  /*ac50*/  @!P6 BRA `(.L_x_1144) ;  /* 0x00000000005ce947 */ /* 0x01efea0003800000 */
[----:B------:R-:W-:Y:S01]  /*ac60*/  ISETP.GT.AND P2, PT, R201, -0x1, PT ;  /* 0xffffffffc900780c */ /* 0x000fe20003f44270 */
[----:B------:R-:W-:-:S12]  /*ac70*/  BSSY B0, `(.L_x_1145) ;  /* 0x0000011000007945 */ /* 0x000fd80003800000 */
[----:B------:R-:W-:Y:S05]  /*ac80*/  @P2 BRA `(.L_x_1146) ;  /* 0x0000000000242947 */ /* 0x000fea0003800000 */
[----:B------:R-:W-:Y:S01]  /*ac90*/  IMAD.U32 R179, RZ, RZ, UR50 ;  /* 0x00000032ffb37e24 */ /* 0x000fe2000f8e00ff */
[----:B------:R-:W-:-:S04]  /*aca0*/  IADD3 R175, R3, R19, -R22 ;  /* 0x0000001303af7210 */ /* 0x000fc80007ffe816 */
[----:B------:R-:W-:Y:S02]  /*acb0*/  ISETP.NE.AND P2, PT, R179, 0x1, PT ;  /* 0x00000001b300780c */ /* 0x000fe40003f45270 */
[----:B------:R-:W-:-:S11]  /*acc0*/  LOP3.LUT R175, RZ, R175, RZ, 0x33, !PT ;  /* 0x000000afffaf7212 */ /* 0x000fd600078e33ff */
[----:B0-----:R-:W0:Y:S02]  /*acd0*/  @P2 LDC.64 R4, c[0x0][0x9e8] ;  /* 0x00027a00ff042b82 */ /* 0x001e240000000a00 */
[----:B0-----:R-:W-:-:S05]  /*ace0*/  @P2 IMAD.HI.U32 R4, R175, R4, RZ ;  /* 0x00000004af042227 */ /* 0x001fca00078e00ff */
[----:B------:R-:W-:-:S04]  /*acf0*/  @P2 SHF.R.U32.HI R175, RZ, R5, R4 ;  /* 0x00000005ffaf2219 */ /* 0x000fc80000011604 */
[----:B------:R-:W-:Y:S01]  /*ad00*/  LOP3.LUT R175, RZ, R175, RZ, 0x33, !PT ;  /* 0x000000afffaf7212 */ /* 0x000fe200078e33ff */
[----:B------:R-:W-:Y:S06]  /*ad10*/  BRA `(.L_x_1147) ;  /* 0x0000000000187947 */ /* 0x000fec0003800000 */
.L_x_1146:
[----:B------:R-:W-:Y:S02]  /*ad20*/  IMAD.U32 R179, RZ, RZ, UR50 ;  /* 0x00000032ffb37e24 */ /* 0x000fe4000f8e00ff */
[----:B------:R-:W-:-:S03]  /*ad30*/  IMAD.MOV.U32 R175, RZ, RZ, R201 ;  /* 0x000000ffffaf7224 */ /* 0x000fc600078e00c9 */
[----:B------:R-:W-:-:S13]  /*ad40*/  ISETP.NE.AND P2, PT, R179, 0x1, PT ;  /* 0x00000001b300780c */ /* 0x000fda0003f45270 */
[----:B0-----:R-:W0:Y:S02]  /*ad50*/  @P2 LDC.64 R4, c[0x0][0x9e8] ;  /* 0x00027a00ff042b82 */ /* 0x001e240000000a00 */
[----:B0-----:R-:W-:-:S05]  /*ad60*/  @P2 IMAD.HI.U32 R4, R201, R4, RZ ;  /* 0x00000004c9042227 */ /* 0x001fca00078e00ff */
[----:B------:R-:W-:-:S07]  /*ad70*/  @P2 SHF.R.U32.HI R175, RZ, R5, R4 ;  /* 0x00000005ffaf2219 */ /* 0x000fce0000011604 */
.L_x_1147:
[----:B------:R-:W-:Y:S05]  /*ad80*/  BSYNC B0 ;  /* 0x0000000000007941 */ /* 0x000fea0003800000 */
.L_x_1145:
[----:B------:R-:W-:-:S04]  /*ad90*/  IMAD R5, R175, R179, -R172 ;  /* 0x000000b3af057224 */ /* 0x000fc800078e0aac */
[----:B------:R-:W-:-:S05]  /*ada0*/  IMAD R5, R18, -0x2, R5 ;  /* 0xfffffffe12057824 */ /* 0x000fca00078e0205 */
[----:B------:R-:W-:Y:S02]  /*adb0*/  VIADDMNMX R176, R5, R179, R176, PT ;  /* 0x000000b305b07246 */ /* 0x000fe400038001b0 */
[----:B------:R-:W-:-:S07]  /*adc0*/  VIMNMX R177, R177, R5, !PT ;  /* 0x00000005b1b17248 */ /* 0x000fce0007fe0100 */
.L_x_1144:
[----:B------:R-:W-:-:S04]  /*add0*/  ISETP.GT.AND P2, PT, R20, -0x1, PT ;  /* 0xffffffff1400780c */ /* 0x000fc80003f44270 */
[C---:B------:R-:W-:Y:S02]  /*ade0*/  ISETP.GT.AND P3, PT, R177.reuse, RZ, P2 ;  /* 0x000000ffb100720c */ /* 0x040fe40001764270 */
[C---:B------:R-:W-:Y:S02]  /*adf0*/  ISETP.GT.AND P5, PT, R177.reuse, 0x1, P2 ;  /* 0x00000001b100780c */ /* 0x040fe400017a4270 */
[----:B------:R-:W-:Y:S02]  /*ae00*/  ISETP.LT.OR P4, PT, R176, 0x1, P3 ;  /* 0x00000001b000780c */ /* 0x000fe40001f81670 */
[C---:B------:R-:W-:Y:S02]  /*ae10*/  ISETP.GT.AND P3, PT, R177.reuse, 0x8, P2 ;  /* 0x00000008b100780c */ /* 0x040fe40001764270 */
[----:B0-----:R-:W-:Y:S02]  /*ae20*/  FSEL R175, R188, -INF , !P4 ;  /* 0xff800000bcaf7808 */ /* 0x001fe40006000000 */
        /* <DEDUP_REMOVED lines=40> */
[--C-:B------:R-:W-:Y:S02]  /*b0b0*/  IADD3 R176, R178, 0x8, R3.reuse ;  /* 0x00000008b2b07810 */ /* 0x100fe40007ffe003 */
[----:B------:R-:W-:Y:S02]  /*b0c0*/  IADD3 R177, R180, 0x8, R3 ;  /* 0x00000008b4b17810 */ /* 0x000fe40007ffe003 */
[----:B------:R-:W-:-:S02]  /*b0d0*/  FSEL R171, R171, -INF , !P5 ;  /* 0xff800000abab7808 */ /* 0x000fc40006800000 */
[----:B------:R-:W-:Y:S02]  /*b0e0*/  FSEL R173, R173, -INF , !P3 ;  /* 0xff800000adad7808 */ /* 0x000fe40005800000 */
[----:B------:R-:W-:Y:S01]  /*b0f0*/  FSEL R174, R174, -INF , !P4 ;  /* 0xff800000aeae7808 */ /* 0x000fe20006000000 */
[----:B------:R-:W-:Y:S06]  /*b100*/  @!P6 BRA `(.L_x_1148) ;  /* 0x000000000058e947 */ /* 0x000fec0003800000 */
        /* <DEDUP_REMOVED lines=11> */
.L_x_1150:
[----:B------:R-:W-:Y:S02]  /*b1c0*/  IMAD.U32 R180, RZ, RZ, UR50 ;  /* 0x00000032ffb47e24 */ /* 0x000fe4000f8e00ff */
[----:B------:R-:W-:-:S03]  /*b1d0*/  IMAD.MOV.U32 R179, RZ, RZ, R203 ;  /* 0x000000ffffb37224 */ /* 0x000fc600078e00cb */
[----:B------:R-:W-:-:S13]  /*b1e0*/  ISETP.NE.AND P3, PT, R180, 0x1, PT ;  /* 0x00000001b400780c */ /* 0x000fda0003f65270 */
[----:B------:R-:W0:Y:S02]  /*b1f0*/  @P3 LDC.64 R4, c[0x0][0x9e8] ;  /* 0x00027a00ff043b82 */ /* 0x000e240000000a00 */
[----:B0-----:R-:W-:-:S05]  /*b200*/  @P3 IMAD.HI.U32 R4, R203, R4, RZ ;  /* 0x00000004cb043227 */ /* 0x001fca00078e00ff */
[----:B------:R-:W-:-:S07]  /*b210*/  @P3 SHF.R.U32.HI R179, RZ, R5, R4 ;  /* 0x00000005ffb33219 */ /* 0x000fce0000011604 */
.L_x_1151:
[----:B------:R-:W-:Y:S05]  /*b220*/  BSYNC B0 ;  /* 0x0000000000007941 */ /* 0x000fea0003800000 */
.L_x_1149:
[----:B------:R-:W-:-:S04]  /*b230*/  IMAD R5, R179, R180, -R172 ;  /* 0x000000b4b3057224 */ /* 0x000fc800078e0aac */
[----:B------:R-:W-:-:S05]  /*b240*/  IMAD R5, R18, -0x2, R5 ;  /* 0xfffffffe12057824 */ /* 0x000fca00078e0205 */
[----:B------:R-:W-:Y:S02]  /*b250*/  VIADDMNMX R176, R5, R180, R176, PT ;  /* 0x000000b405b07246 */ /* 0x000fe400038001b0 */
[----:B------:R-:W-:-:S07]  /*b260*/  VIMNMX R177, R177, R5, !PT ;  /* 0x00000005b1b17248 */ /* 0x000fce0007fe0100 */
.L_x_1148:
[----:B------:R-:W-:Y:S01]  /*b270*/  FMNMX.FTZ R4, R175, R200, !PT ;  /* 0x000000c8af047209 */ /* 0x000fe20007810000 */
[----:B------:R-:W-:Y:S01]  /*b280*/  UMOV UR7, UR54 ;  /* 0x0000003600077c82 */ /* 0x000fe20008000000 */
        /* <DEDUP_REMOVED lines=18> */
[----:B------:R-:W-:-:S02]  /*b3b0*/  FSEL R179, R0, -INF , !P3 ;  /* 0xff80000000b37808 */ /* 0x000fc40005800000 */
[----:B------:R-:W-:Y:S02]  /*b3c0*/  FMNMX.FTZ R5, R167, R4, !PT ;  /* 0x00000004a7057209 */ /* 0x000fe40007810000 */
[----:B------:R-:W-:Y:S02]  /*b3d0*/  ISETP.LT.OR P4, PT, R176, 0x9, P4 ;  /* 0x00000009b000780c */ /* 0x000fe40002781670 */
[----:B------:R-:W-:Y:S02]  /*b3e0*/  FMNMX.FTZ R4, R168, R5, !PT ;  /* 0x00000005a8047209 */ /* 0x000fe40007810000 */
[----:B------:R-:W-:Y:S02]  /*b3f0*/  FSEL R2, R153, -INF , !P5 ;  /* 0xff80000099027808 */ /* 0x000fe40006800000 */
[----:B------:R-:W-:Y:S02]  /*b400*/  FMNMX.FTZ R5, R169, R4, !PT ;  /* 0x00000004a9057209 */ /* 0x000fe40007810000 */
[----:B------:R-:W-:-:S02]  /*b410*/  ISETP.GT.AND P5, PT, R177, 0x11, P2 ;  /* 0x00000011b100780c */ /* 0x000fc400017a4270 */
[----:B------:R-:W-:Y:S02]  /*b420*/  FMNMX.FTZ R4, R170, R5, !PT ;  /* 0x00000005aa047209 */ /* 0x000fe40007810000 */
[----:B------:R-:W-:Y:S02]  /*b430*/  FMNMX.FTZ R153, R179, R202, !PT ;  /* 0x000000cab3997209 */ /* 0x000fe40007810000 */
[----:B------:R-:W-:Y:S02]  /*b440*/  FMNMX.FTZ R4, R171, R4, !PT ;  /* 0x00000004ab047209 */ /* 0x000fe40007810000 */
[----:B------:R-:W-:Y:S02]  /*b450*/  FSEL R152, R152, -INF , !P4 ;  /* 0xff80000098987808 */ /* 0x000fe40006000000 */
[----:B------:R-:W-:Y:S02]  /*b460*/  FMNMX.FTZ R5, R173, R4, !PT ;  /* 0x00000004ad057209 */ /* 0x000fe40007810000 */
[----:B------:R-:W-:-:S02]  /*b470*/  ISETP.GT.AND P4, PT, R177, 0x10, P2 ;  /* 0x00000010b100780c */ /* 0x000fc40001784270 */
[----:B------:R-:W-:Y:S02]  /*b480*/  FMNMX.FTZ R4, R174, R5, !PT ;  /* 0x00000005ae047209 */ /* 0x000fe40007810000 */
[----:B------:R-:W-:Y:S02]  /*b490*/  ISETP.LT.OR P5, PT, R176, 0x12, P5 ;  /* 0x00000012b000780c */ /* 0x000fe40002fa1670 */
[----:B------:R-:W-:Y:S01]  /*b4a0*/  FMNMX.FTZ R153, R172, R153, !PT ;  /* 0x00000099ac997209 */ /* 0x000fe20007810000 */
[----:B------:R-:W0:Y:S01]  /*b4b0*/  SHFL.BFLY PT, R5, R4, 0x2, 0x1f ;  /* 0x0c401f0004057f89 */ /* 0x000e2200000e0000 */
[----:B------:R-:W-:Y:S02]  /*b4c0*/  ISETP.LT.OR P4, PT, R176, 0x11, P4 ;  /* 0x00000011b000780c */ /* 0x000fe40002781670 */
[----:B------:R-:W-:Y:S02]  /*b4d0*/  FSEL R155, R155, -INF , !P5 ;  /* 0xff8000009b9b7808 */ /* 0x000fe40006800000 */
[----:B------:R-:W-:-:S02]  /*b4e0*/  FMNMX.FTZ R153, R152, R153, !PT ;  /* 0x0000009998997209 */ /* 0x000fc40007810000 */
[C---:B------:R-:W-:Y:S02]  /*b4f0*/  ISETP.GT.AND P5, PT, R177.reuse, 0x20, P2 ;  /* 0x00000020b100780c */ /* 0x040fe400017a4270 */
[----:B------:R-:W-:Y:S02]  /*b500*/  FSEL R154, R154, -INF , !P4 ;  /* 0xff8000009a9a7808 */ /* 0x000fe40006000000 */
[C---:B------:R-:W-:Y:S02]  /*b510*/  ISETP.GT.AND P3, PT, R177.reuse, 0x18, P2 ;  /* 0x00000018b100780c */ /* 0x040fe40001764270 */
[----:B------:R-:W-:Y:S02]  /*b520*/  FMNMX.FTZ R153, R2, R153, !PT ;  /* 0x0000009902997209 */ /* 0x000fe40007810000 */
[----:B------:R-:W-:Y:S02]  /*b530*/  ISETP.LT.OR P5, PT, R176, 0x21, P5 ;  /* 0x00000021b000780c */ /* 0x000fe40002fa1670 */
[----:B------:R-:W-:-:S02]  /*b540*/  ISETP.GT.AND P4, PT, R177, 0x19, P2 ;  /* 0x00000019b100780c */ /* 0x000fc40001784270 */
[----:B------:R-:W-:Y:S02]  /*b550*/  ISETP.LT.OR P3, PT, R176, 0x19, P3 ;  /* 0x00000019b000780c */ /* 0x000fe40001f61670 */
[----:B------:R-:W-:Y:S02]  /*b560*/  FMNMX.FTZ R0, R154, R153, !PT ;  /* 0x000000999a007209 */ /* 0x000fe40007810000 */
[----:B------:R-:W-:Y:S02]  /*b570*/  FSEL R158, R158, -INF , !P5 ;  /* 0xff8000009e9e7808 */ /* 0x000fe40006800000 */
[----:B0-----:R-:W-:Y:S02]  /*b580*/  FMNMX.FTZ R178, R4, R5, !PT ;  /* 0x0000000504b27209 */ /* 0x001fe40007810000 */
[----:B------:R-:W-:Y:S02]  /*b590*/  ISETP.LT.OR P4, PT, R176, 0x1a, P4 ;  /* 0x0000001ab000780c */ /* 0x000fe40002781670 */
[----:B------:R-:W-:Y:S01]  /*b5a0*/  FSEL R156, R156, -INF , !P3 ;  /* 0xff8000009c9c7808 */ /* 0x000fe20005800000 */
[----:B------:R-:W0:Y:S01]  /*b5b0*/  SHFL.BFLY PT, R5, R178, 0x1, 0x1f ;  /* 0x0c201f00b2057f89 */ /* 0x000e2200000e0000 */
[----:B------:R-:W-:-:S02]  /*b5c0*/  FMNMX.FTZ R153, R155, R0, !PT ;  /* 0x000000009b997209 */ /* 0x000fc40007810000 */
[----:B------:R-:W-:Y:S02]  /*b5d0*/  ISETP.GT.AND P3, PT, R177, 0x21, P2 ;  /* 0x00000021b100780c */ /* 0x000fe40001764270 */
[----:B------:R-:W-:Y:S02]  /*b5e0*/  FSEL R157, R157, -INF , !P4 ;  /* 0xff8000009d9d7808 */ /* 0x000fe40006000000 */
[----:B------:R-:W-:Y:S02]  /*b5f0*/  ISETP.GT.AND P4, PT, R177, 0x28, P2 ;  /* 0x00000028b100780c */ /* 0x000fe40001784270 */
[C---:B------:R-:W-:Y:S02]  /*b600*/  ISETP.LT.OR P3, PT, R176.reuse, 0x22, P3 ;  /* 0x00000022b000780c */ /* 0x040fe40001f61670 */
[----:B------:R-:W-:Y:S02]  /*b610*/  ISETP.LT.OR P4, PT, R176, 0x29, P4 ;  /* 0x00000029b000780c */ /* 0x000fe40002781670 */
[----:B------:R-:W-:-:S02]  /*b620*/  FSEL R159, R159, -INF , !P3 ;  /* 0xff8000009f9f7808 */ /* 0x000fc40005800000 */
[----:B------:R-:W-:Y:S02]  /*b630*/  ISETP.GT.AND P3, PT, R177, 0x29, P2 ;  /* 0x00000029b100780c */ /* 0x000fe40001764270 */
[----:B------:R-:W-:Y:S02]  /*b640*/  FSEL R161, R161, -INF , !P4 ;  /* 0xff800000a1a17808 */ /* 0x000fe40006000000 */
[----:B------:R-:W-:Y:S02]  /*b650*/  ISETP.GT.AND P4, PT, R177, 0x30, P2 ;  /* 0x00000030b100780c */ /* 0x000fe40001784270 */
[C---:B------:R-:W-:Y:S02]  /*b660*/  ISETP.LT.OR P3, PT, R176.reuse, 0x2a, P3 ;  /* 0x0000002ab000780c */ /* 0x040fe40001f61670 */
[----:B------:R-:W-:Y:S02]  /*b670*/  ISETP.LT.OR P4, PT, R176, 0x31, P4 ;  /* 0x00000031b000780c */ /* 0x000fe40002781670 */
[----:B0-----:R-:W-:-:S02]  /*b680*/  FMNMX.FTZ R5, R178, R5, !PT ;  /* 0x00000005b2057209 */ /* 0x001fc40007810000 */
[----:B------:R-:W-:Y:S02]  /*b690*/  FSEL R160, R160, -INF , !P3 ;  /* 0xff800000a0a07808 */ /* 0x000fe40005800000 */
[C---:B------:R-:W-:Y:S01]  /*b6a0*/  FSETP.NEU.FTZ.AND P5, PT, R5.reuse, -INF , PT ;  /* 0xff8000000500780b */ /* 0x040fe20003fbd000 */
[----:B------:R-:W-:Y:S01]  /*b6b0*/  FMUL.FTZ R4, R5, UR7 ;  /* 0x0000000705047c20 */ /* 0x000fe20008410000 */
[----:B------:R-:W-:Y:S02]  /*b6c0*/  ISETP.GT.AND P3, PT, R177, 0x31, P2 ;  /* 0x00000031b100780c */ /* 0x000fe40001764270 */
[----:B------:R-:W-:Y:S02]  /*b6d0*/  FSEL R162, R162, -INF , !P4 ;  /* 0xff800000a2a27808 */ /* 0x000fe40006000000 */
[----:B------:R-:W-:Y:S02]  /*b6e0*/  FSEL R0, R4, RZ, P5 ;  /* 0x000000ff04007208 */ /* 0x000fe40002800000 */
[----:B------:R-:W-:-:S02]  /*b6f0*/  FMNMX.FTZ R4, R156, R153, !PT ;  /* 0x000000999c047209 */ /* 0x000fc40007810000 */
[----:B------:R-:W-:Y:S01]  /*b700*/  ISETP.GT.AND P4, PT, R177, 0x38, P2 ;  /* 0x00000038b100780c */ /* 0x000fe20001784270 */
[--C-:B------:R-:W-:Y:S01]  /*b710*/  FFMA.FTZ R153, R175, UR7, -R0.reuse ;  /* 0x00000007af997c23 */ /* 0x100fe20008010800 */
[----:B------:R-:W-:Y:S01]  /*b720*/  FMNMX.FTZ R175, R157, R4, !PT ;  /* 0x000000049daf7209 */ /* 0x000fe20007810000 */
[--C-:B------:R-:W-:Y:S01]  /*b730*/  FFMA.FTZ R192, R186, UR7, -R0.reuse ;  /* 0x00000007bac07c23 */ /* 0x100fe20008010800 */
[----:B------:R-:W-:Y:S01]  /*b740*/  ISETP.LT.OR P3, PT, R176, 0x32, P3 ;  /* 0x00000032b000780c */ /* 0x000fe20001f61670 */
[--C-:B------:R-:W-:Y:S01]  /*b750*/  FFMA.FTZ R186, R173, UR7, -R0.reuse ;  /* 0x00000007adba7c23 */ /* 0x100fe20008010800 */
[----:B------:R-:W-:Y:S01]  /*b760*/  FMNMX.FTZ R4, R158, R175, !PT ;  /* 0x000000af9e047209 */ /* 0x000fe20007810000 */
[--C-:B------:R-:W-:Y:S01]  /*b770*/  FFMA.FTZ R198, R184, UR7, -R0.reuse ;  /* 0x00000007b8c67c23 */ /* 0x100fe20008010800 */
        /* <DEDUP_REMOVED lines=20> */
[----:B------:R-:W-:Y:S01]  /*b8c0*/  FSEL R175, R165, -INF , !P2 ;  /* 0xff800000a5af7808 */ /* 0x000fe20005000000 */
[--C-:B------:R-:W-:Y:S01]  /*b8d0*/  FFMA.FTZ R174, R174, UR7, -R0.reuse ;  /* 0x00000007aeae7c23 */ /* 0x100fe20008010800 */
[----:B------:R-:W-:Y:S01]  /*b8e0*/  FMNMX.FTZ R4, R164, R177, !PT ;  /* 0x000000b1a4047209 */ /* 0x000fe20007810000 */
[----:B------:R-:W-:Y:S01]  /*b8f0*/  FFMA.FTZ R177, R187, UR7, -R0 ;  /* 0x00000007bbb17c23 */ /* 0x000fe20008010800 */
[----:B------:R-:W-:Y:S01]  /*b900*/  FSEL R173, R5, RZ, P5 ;  /* 0x000000ff05ad7208 */ /* 0x000fe20002800000 */
[----:B------:R-:W-:Y:S01]  /*b910*/  MUFU.EX2 R153, R153 ;  /* 0x0000009900997308 */ /* 0x000fe20000000800 */
[----:B------:R-:W-:-:S03]  /*b920*/  FMNMX.FTZ R4, R175, R4, !PT ;  /* 0x00000004af047209 */ /* 0x000fc60007810000 */
[----:B------:R-:W-:Y:S01]  /*b930*/  FADD.FTZ R0, -R173, R200 ;  /* 0x000000c8ad007221 */ /* 0x000fe20000010100 */
[----:B------:R-:W-:Y:S01]  /*b940*/  IMAD.MOV.U32 R200, RZ, RZ, R5 ;  /* 0x000000ffffc87224 */ /* 0x000fe200078e0005 */
[----:B------:R-:W0:Y:S02]  /*b950*/  SHFL.BFLY PT, R183, R4, 0x2, 0x1f ;  /* 0x0c401f0004b77f89 */ /* 0x000e2400000e0000 */
[----:B------:R-:W-:Y:S01]  /*b960*/  FMUL.FTZ R0, R0, UR7 ;  /* 0x0000000700007c20 */ /* 0x000fe20008410000 */
[----:B------:R-:W-:Y:S08]  /*b970*/  MUFU.EX2 R196, R196 ;  /* 0x000000c400c47308 */ /* 0x000ff00000000800 */
[----:B------:R-:W1:Y:S08]  /*b980*/  MUFU.EX2 R0, R0 ;  /* 0x0000000000007308 */ /* 0x000e700000000800 */
[----:B------:R-:W2:Y:S01]  /*b990*/  MUFU.EX2 R198, R198 ;  /* 0x000000c600c67308 */ /* 0x000ea20000000800 */
[----:B0-----:R-:W-:-:S07]  /*b9a0*/  FMNMX.FTZ R183, R4, R183, !PT ;  /* 0x000000b704b77209 */ /* 0x001fce0007810000 */
[----:B------:R-:W0:Y:S01]  /*b9b0*/  MUFU.EX2 R165, R185 ;  /* 0x000000b900a57308 */ /* 0x000e220000000800 */
[----:B-1----:R-:W-:Y:S01]  /*b9c0*/  FFMA.FTZ R17, R0, R17, R153 ;  /* 0x0000001100117223 */ /* 0x002fe20000010099 */
[----:B------:R-:W1:Y:S03]  /*b9d0*/  SHFL.BFLY PT, R4, R183, 0x1, 0x1f ;  /* 0x0c201f00b7047f89 */ /* 0x000e6600000e0000 */
[C---:B------:R-:W-:Y:S01]  /*b9e0*/  FADD.FTZ R17, R196.reuse, R17 ;  /* 0x00000011c4117221 */ /* 0x040fe20000010000 */
[----:B------:R-:W-:Y:S02]  /*b9f0*/  F2FP.F16.F32.PACK_AB R196, R196, R153 ;  /* 0x00000099c4c4723e */ /* 0x000fe400000000ff */
[----:B------:R-:W-:Y:S01]  /*ba00*/  MUFU.EX2 R192, R192 ;  /* 0x000000c000c07308 */ /* 0x000fe20000000800 */
[----:B--2---:R-:W-:-:S07]  /*ba10*/  FADD.FTZ R168, R198, R17 ;  /* 0x00000011c6a87221 */ /* 0x004fce0000010000 */
[----:B------:R-:W-:Y:S01]  /*ba20*/  MUFU.EX2 R177, R177 ;  /* 0x000000b100b17308 */ /* 0x000fe20000000800 */
[----:B0-----:R-:W-:-:S07]  /*ba30*/  F2FP.F16.F32.PACK_AB R198, R165, R198 ;  /* 0x000000c6a5c6723e */ /* 0x001fce00000000ff */
[----:B------:R-:W-:Y:S01]  /*ba40*/  MUFU.EX2 R194, R194 ;  /* 0x000000c200c27308 */ /* 0x000fe20000000800 */
[----:B-1----:R-:W-:-:S04]  /*ba50*/  FMNMX.FTZ R4, R183, R4, !PT ;  /* 0x00000004b7047209 */ /* 0x002fc80007810000 */
[C---:B------:R-:W-:Y:S01]  /*ba60*/  FSETP.NEU.FTZ.AND P2, PT, R4.reuse, -INF , PT ;  /* 0xff8000000400780b */ /* 0x040fe20003f5d000 */
[----:B------:R-:W-:Y:S02]  /*ba70*/  FMUL.FTZ R183, R4, UR7 ;  /* 0x0000000704b77c20 */ /* 0x000fe40008410000 */
[----:B------:R-:W-:Y:S03]  /*ba80*/  MUFU.EX2 R181, R181 ;  /* 0x000000b500b57308 */ /* 0x000fe60000000800 */
[----:B------:R-:W-:-:S05]  /*ba90*/  FSEL R183, R183, RZ, P2 ;  /* 0x000000ffb7b77208 */ /* 0x000fca0001000000 */
[----:B------:R-:W-:Y:S01]  /*baa0*/  MUFU.EX2 R188, R188 ;  /* 0x000000bc00bc7308 */ /* 0x000fe20000000800 */
[--C-:B------:R-:W-:Y:S01]  /*bab0*/  FFMA.FTZ R193, R154, UR7, -R183.reuse ;  /* 0x000000079ac17c23 */ /* 0x100fe200080108b7 */
        /* <DEDUP_REMOVED lines=11> */
[----:B------:R-:W-:Y:S01]  /*bb70*/  FADD.FTZ R157, R165, R168 ;  /* 0x000000a8a59d7221 */ /* 0x000fe20000010000 */
[--C-:B------:R-:W-:Y:S01]  /*bb80*/  FFMA.FTZ R189, R158, UR7, -R183.reuse ;  /* 0x000000079ebd7c23 */ /* 0x100fe200080108b7 */
[--C-:B------:R-:W-:Y:S01]  /*bb90*/  FFMA.FTZ R158, R159, UR7, -R183.reuse ;  /* 0x000000079f9e7c23 */ /* 0x100fe200080108b7 */
[--C-:B------:R-:W-:Y:S01]  /*bba0*/  FFMA.FTZ R191, R161, UR7, -R183.reuse ;  /* 0x00000007a1bf7c23 */ /* 0x100fe200080108b7 */
[----:B------:R-:W-:Y:S01]  /*bbb0*/  MUFU.EX2 R197, R197 ;  /* 0x000000c500c57308 */ /* 0x000fe20000000800 */
[--C-:B------:R-:W-:Y:S01]  /*bbc0*/  FFMA.FTZ R185, R162, UR7, -R183.reuse ;  /* 0x00000007a2b97c23 */ /* 0x100fe200080108b7 */
[--C-:B------:R-:W-:Y:S01]  /*bbd0*/  FFMA.FTZ R163, R163, UR7, -R183.reuse ;  /* 0x00000007a3a37c23 */ /* 0x100fe200080108b7 */
[--C-:B------:R-:W-:Y:S01]  /*bbe0*/  FFMA.FTZ R164, R164, UR7, -R183.reuse ;  /* 0x00000007a4a47c23 */ /* 0x100fe200080108b7 */
[----:B------:R-:W-:Y:S01]  /*bbf0*/  FFMA.FTZ R175, R175, UR7, -R183 ;  /* 0x00000007afaf7c23 */ /* 0x000fe200080108b7 */
[C---:B------:R-:W-:Y:S01]  /*bc00*/  ISETP.GT.AND P2, PT, R20.reuse, UR61, PT ;  /* 0x0000003d14007c0c */ /* 0x040fe2000bf44270 */
[----:B------:R-:W-:-:S02]  /*bc10*/  VIADD R20, R20, 0xffffffff ;  /* 0xffffffff14147836 */ /* 0x000fc40000000000 */
[----:B------:R-:W0:Y:S01]  /*bc20*/  MUFU.EX2 R2, R155 ;  /* 0x0000009b00027308 */ /* 0x000e220000000800 */
[----:B------:R-:W-:-:S07]  /*bc30*/  IMAD.MOV.U32 R202, RZ, RZ, R4 ;  /* 0x000000ffffca7224 */ /* 0x000fce00078e0004 */
[----:B------:R-:W1:Y:S08]  /*bc40*/  MUFU.EX2 R166, R166 ;  /* 0x000000a600a67308 */ /* 0x000e700000000800 */
[----:B------:R-:W2:Y:S01]  /*bc50*/  MUFU.EX2 R199, R199 ;  /* 0x000000c700c77308 */ /* 0x000ea20000000800 */
[----:B0-----:R-:W-:Y:S01]  /*bc60*/  FFMA.FTZ R17, R2, R16, R197 ;  /* 0x0000001002117223 */ /* 0x001fe200000100c5 */
[----:B------:R-:W-:Y:S01]  /*bc70*/  FADD.FTZ R16, R192, R157 ;  /* 0x0000009dc0107221 */ /* 0x000fe20000010000 */
[----:B------:R-:W-:-:S02]  /*bc80*/  MOV R157, UR14 ;  /* 0x0000000e009d7c02 */ /* 0x000fc40008000f00 */
[C---:B------:R-:W-:Y:S01]  /*bc90*/  F2FP.F16.F32.PACK_AB R192, R177.reuse, R192 ;  /* 0x000000c0b1c0723e */ /* 0x040fe200000000ff */
[----:B------:R-:W-:Y:S01]  /*bca0*/  FADD.FTZ R155, R177, R16 ;  /* 0x00000010b19b7221 */ /* 0x000fe20000010000 */
[----:B------:R-:W-:Y:S01]  /*bcb0*/  FFMA.FTZ R16, R160, UR7, -R183 ;  /* 0x00000007a0107c23 */ /* 0x000fe200080108b7 */
[----:B------:R-:W0:Y:S01]  /*bcc0*/  MUFU.EX2 R152, R152 ;  /* 0x0000009800987308 */ /* 0x000e220000000800 */
[C---:B-1----:R-:W-:Y:S01]  /*bcd0*/  FADD.FTZ R168, R166.reuse, R17 ;  /* 0x00000011a6a87221 */ /* 0x042fe20000010000 */
[----:B------:R-:W-:Y:S01]  /*bce0*/  @!P1 VIADD R157, R157, 0x30860 ;  /* 0x000308609d9d9836 */ /* 0x000fe20000000000 */
[----:B------:R-:W-:-:S04]  /*bcf0*/  F2FP.F16.F32.PACK_AB R197, R166, R197 ;  /* 0x000000c5a6c5723e */ /* 0x000fc800000000ff */
[----:B------:R-:W-:Y:S01]  /*bd00*/  @!P1 PRMT R157, RZ, 0x654, R157 ;  /* 0x00000654ff9d9816 */ /* 0x000fe2000000009d */
[----:B------:R-:W1:Y:S01]  /*bd10*/  MUFU.EX2 R154, R154 ;  /* 0x0000009a009a7308 */ /* 0x000e620000000800 */
[----:B--2---:R-:W-:Y:S01]  /*bd20*/  FADD.FTZ R17, R199, R168 ;  /* 0x000000a8c7117221 */ /* 0x004fe20000010000 */
[----:B------:R-:W-:Y:S01]  /*bd30*/  FADD.FTZ R168, R194, R155 ;  /* 0x0000009bc2a87221 */ /* 0x000fe20000010000 */
[----:B------:R2:W-:Y:S01]  /*bd40*/  @!P1 SYNCS.ARRIVE.TRANS64.RED.A1T0 RZ, [R157+URZ], RZ ;  /* 0x000000ff9dff99a7 */ /* 0x0005e2000810043f */
[C---:B------:R-:W-:Y:S02]  /*bd50*/  F2FP.F16.F32.PACK_AB R194, R181.reuse, R194 ;  /* 0x000000c2b5c2723e */ /* 0x040fe400000000ff */
[----:B------:R-:W-:Y:S02]  /*bd60*/  FADD.FTZ R155, R181, R168 ;  /* 0x000000a8b59b7221 */ /* 0x000fe40000010000 */
[----:B------:R-:W3:Y:S01]  /*bd70*/  MUFU.EX2 R195, R195 ;  /* 0x000000c300c37308 */ /* 0x000ee20000000800 */
[----:B0-----:R-:W-:Y:S01]  /*bd80*/  FADD.FTZ R160, R152, R17 ;  /* 0x0000001198a07221 */ /* 0x001fe20000010000 */
[----:B------:R-:W-:Y:S01]  /*bd90*/  FADD.FTZ R162, R188, R155 ;  /* 0x0000009bbca27221 */ /* 0x000fe20000010000 */
[----:B------:R-:W-:-:S02]  /*bda0*/  F2FP.F16.F32.PACK_AB R199, R152, R199 ;  /* 0x000000c798c7723e */ /* 0x000fc400000000ff */
[----:B------:R-:W-:-:S03]  /*bdb0*/  FADD.FTZ R17, R193, R160 ;  /* 0x000000a0c1117221 */ /* 0x000fc60000010000 */
        /* <DEDUP_REMOVED lines=19> */
[----:B---3--:R-:W-:-:S07]  /*bef0*/  FADD.FTZ R17, R191, R160 ;  /* 0x000000a0bf117221 */ /* 0x008fce0000010000 */
[----:B------:R-:W3:Y:S01]  /*bf00*/  MUFU.EX2 R184, R184 ;  /* 0x000000b800b87308 */ /* 0x000ee20000000800 */
[C---:B0-----:R-:W-:Y:S01]  /*bf10*/  FADD.FTZ R153, R169.reuse, R162 ;  /* 0x000000a2a9997221 */ /* 0x041fe20000010000 */
[----:B------:R-:W-:-:S06]  /*bf20*/  F2FP.F16.F32.PACK_AB R190, R169, R190 ;  /* 0x000000bea9be723e */ /* 0x000fcc00000000ff */
[----:B------:R-:W0:Y:S01]  /*bf30*/  MUFU.EX2 R185, R185 ;  /* 0x000000b900b97308 */ /* 0x000e220000000800 */
[C---:B-1----:R-:W-:Y:S01]  /*bf40*/  FADD.FTZ R160, R16.reuse, R17 ;  /* 0x0000001110a07221 */ /* 0x042fe20000010000 */
[----:B------:R-:W-:-:S06]  /*bf50*/  F2FP.F16.F32.PACK_AB R191, R16, R191 ;  /* 0x000000bf10bf723e */ /* 0x000fcc00000000ff */
[----:B------:R-:W1:Y:S01]  /*bf60*/  MUFU.EX2 R171, R171 ;  /* 0x000000ab00ab7308 */ /* 0x000e620000000800 */
[----:B---3--:R-:W-:-:S07]  /*bf70*/  FADD.FTZ R162, R184, R153 ;  /* 0x00000099b8a27221 */ /* 0x008fce0000010000 */
        /* <DEDUP_REMOVED lines=11> */
[----:B-1----:R-:W-:Y:S01]  /*c030*/  FADD.FTZ R160, R187, R160 ;  /* 0x000000a0bba07221 */ /* 0x002fe20000010000 */
[C---:B---3--:R-:W-:Y:S01]  /*c040*/  FADD.FTZ R17, R173.reuse, R162 ;  /* 0x000000a2ad117221 */ /* 0x048fe20000010000 */
[----:B------:R-:W-:Y:S02]  /*c050*/  F2FP.F16.F32.PACK_AB R186, R173, R186 ;  /* 0x000000baadba723e */ /* 0x000fe400000000ff */
[C---:B0-----:R-:W-:Y:S01]  /*c060*/  FADD.FTZ R16, R175.reuse, R160 ;  /* 0x000000a0af107221 */ /* 0x041fe20000010000 */
[----:B------:R-:W-:Y:S01]  /*c070*/  F2FP.F16.F32.PACK_AB R187, R175, R187 ;  /* 0x000000bbafbb723e */ /* 0x000fe200000000ff */
[----:B--2---:R-:W-:Y:S06]  /*c080*/  @P2 BRA `(.L_x_1152) ;  /* 0xffffffd400642947 */ /* 0x004fec000383ffff */
.L_x_1135:
        /* <DEDUP_REMOVED lines=131> */
.L_x_1153:
[----:B------:R-:W-:Y:S01]  /*c8c0*/  ULEA UR5, UR37, UR39, 0x3 ;  /* 0x0000002725057291 */ /* 0x000fe2000f8e183f */
[----:B------:R-:W-:-:S05]  /*c8d0*/  IMAD.U32 R0, RZ, RZ, UR36 ;  /* 0x00000024ff007e24 */ /* 0x000fca000f8e00ff */
[----:B------:R-:W-:-:S04]  /*c8e0*/  SHF.L.U32 R0, R0, 0x1f, RZ ;  /* 0x0000001f00007819 */ /* 0x000fc800000006ff */
[----:B------:R0:W1:Y:S01]  /*c8f0*/  SYNCS.PHASECHK.TRANS64.TRYWAIT P2, [UR5+0x30850], R0 ;  /* 0x03085000ff0075a7 */ /* 0x0000620008040145 */
[----:B------:R-:W-:Y:S05]  /*c900*/  @!P0 BRA `(.L_x_1154) ;  /* 0x0000000000048947 */ /* 0x000fea0003800000 */
[----:B------:R-:W-:Y:S01]  /*c910*/  BPT.TRAP 0x1 ;  /* 0x000000040000795c */ /* 0x000fe20000300000 */
.L_x_1154:
[----:B-1----:R-:W-:Y:S05]  /*c920*/  @P2 BRA `(.L_x_1155) ;  /* 0x0000000000082947 */ /* 0x002fea0003800000 */
[----:B------:R-:W1:Y:S02]  /*c930*/  SYNCS.PHASECHK.TRANS64.TRYWAIT P0, [UR5+0x30850], R0 ;  /* 0x03085000ff0075a7 */ /* 0x000e640008000145 */
[----:B-1----:R-:W-:Y:S05]  /*c940*/  @!P0 BRA `(.L_x_1156) ;  /* 0x00000094007c8947 */ /* 0x002fea0003800000 */
.L_x_1155:
[----:B------:R-:W-:Y:S01]  /*c950*/  UIADD3 UR39, UR39, 0x400, URZ ;  /* 0x0000040027277890 */ /* 0x000fe2000fffe03f */
[----:B------:R-:W-:Y:S01]  /*c960*/  WARPGROUP.ARRIVE ;  /* 0x00000000000079c5 */ /* 0x000fe20000000000 */
[----:B------:R-:W-:Y:S01]  /*c970*/  UMOV UR11, 0x40000040 ;  /* 0x40000040000b7882 */ /* 0x000fe20000000000 */
[----:B-1----:R-:W1:Y:S01]  /*c980*/  SHFL.BFLY PT, R3, R16, 0x2, 0x1f ;  /* 0x0c401f0010037f89 */ /* 0x002e6200000e0000 */
[----:B------:R-:W-:Y:S01]  /*c990*/  USHF.R.U32.HI UR39, URZ, 0x4, UR39 ;  /* 0x000000043f277899 */ /* 0x000fe20008011627 */
[----:B------:R-:W-:Y:S01]  /*c9a0*/  IMAD.MOV.U32 R13, RZ, RZ, RZ ;  /* 0x000000ffff0d7224 */ /* 0x000fe200078e00ff */
[----:B------:R-:W-:Y:S01]  /*c9b0*/  R2UR UR8, R209 ;  /* 0x00000000d10872ca */ /* 0x000fe200000e0000 */
[----:B0-----:R-:W0:Y:S01]  /*c9c0*/  SHFL.BFLY PT, R0, R17, 0x2, 0x1f ;  /* 0x0c401f0011007f89 */ /* 0x001e2200000e0000 */
[----:B------:R-:W-:Y:S01]  /*c9d0*/  ULOP3.LUT UR39, UR39, 0x3fff, URZ, 0xc0, !UPT ;  /* 0x00003fff27277892 */ /* 0x000fe2000f8ec03f */
[----:B------:R-:W-:Y:S02]  /*c9e0*/  IMAD.U32 R11, RZ, RZ, UR5 ;  /* 0x00000005ff0b7e24 */ /* 0x000fe4000f8e00ff */
[----:B------:R-:W-:Y:S01]  /*c9f0*/  IMAD.U32 R6, RZ, RZ, UR7 ;  /* 0x00000007ff067e24 */ /* 0x000fe2000f8e00ff */
[----:B------:R-:W-:Y:S01]  /*ca00*/  ULOP3.LUT UR4, UR39, 0x2000000, URZ, 0xfc, !UPT ;  /* 0x0200000027047892 */ /* 0x000fe2000f8efc3f */
[----:B------:R-:W-:-:S03]  /*ca10*/  IMAD.U32 R12, RZ, RZ, UR7 ;  /* 0x00000007ff0c7e24 */ /* 0x000fc6000f8e00ff */
[----:B------:R-:W-:Y:S02]  /*ca20*/  ULEA UR4, UR37, UR4, 0xb ;  /* 0x0000000425047291 */ /* 0x000fe4000f8e583f */
[----:B------:R-:W-:Y:S02]  /*ca30*/  UIADD3 UR37, UR37, 0x1, URZ ;  /* 0x0000000125257890 */ /* 0x000fe4000fffe03f */
[----:B------:R-:W-:Y:S02]  /*ca40*/  UIADD3 UR6, UR4, 0x80, URZ ;  /* 0x0000008004067890 */ /* 0x000fe4000fffe03f */
[----:B------:R-:W-:Y:S01]  /*ca50*/  UIADD3 UR8, UR8, 0x1, URZ ;  /* 0x0000000108087890 */ /* 0x000fe2000fffe03f */
[----:B------:R-:W-:Y:S01]  /*ca60*/  UMOV UR10, UR4 ;  /* 0x00000004000a7c82 */ /* 0x000fe20008000000 */
[----:B------:R-:W-:-:S07]  /*ca70*/  UISETP.NE.AND UP0, UPT, UR37, 0x2, UPT ;  /* 0x000000022500788c */ /* 0x000fce000bf05270 */
[----:B------:R-:W-:Y:S01]  /*ca80*/  HGMMA.64x256x16.F32 R24, R196, gdesc[UR8].tnspB, R24, gsb0 ;  /* 0x43e00008c4187df0 */ /* 0x000fe20008000818 */
[----:B------:R-:W-:Y:S01]  /*ca90*/  UMOV UR10, UR6 ;  /* 0x00000006000a7c82 */ /* 0x000fe20008000000 */
[----:B------:R-:W-:Y:S01]  /*caa0*/  UMOV UR11, 0x40000040 ;  /* 0x40000040000b7882 */ /* 0x000fe20000000000 */
[----:B------:R-:W-:Y:S01]  /*cab0*/  UIADD3 UR6, UR4, 0x100, URZ ;  /* 0x0000010004067890 */ /* 0x000fe2000fffe03f */
[----:B-1----:R-:W-:Y:S01]  /*cac0*/  FADD.FTZ R2, R3, R16 ;  /* 0x0000001003027221 */ /* 0x002fe20000010000 */
[----:B------:R-:W-:Y:S01]  /*cad0*/  UIADD3 UR4, UR4, 0x180, URZ ;  /* 0x0000018004047890 */ /* 0x000fe2000fffe03f */
[----:B0-----:R-:W-:Y:S01]  /*cae0*/  FADD.FTZ R0, R0, R17 ;  /* 0x0000001100007221 */ /* 0x001fe20000010000 */
[----:B------:R-:W-:Y:S01]  /*caf0*/  IMAD.U32 R209, RZ, RZ, UR8 ;  /* 0x00000008ffd17e24 */ /* 0x000fe2000f8e00ff */
[----:B------:R-:W-:Y:S01]  /*cb00*/  USEL UR37, UR37, URZ, UP0 ;  /* 0x0000003f25257287 */ /* 0x000fe20008000000 */
[----:B------:R-:W0:Y:S04]  /*cb10*/  SHFL.BFLY PT, R7, R2, 0x1, 0x1f ;  /* 0x0c201f0002077f89 */ /* 0x000e2800000e0000 */
[----:B------:R-:W1:Y:S01]  /*cb20*/  SHFL.BFLY PT, R3, R0, 0x1, 0x1f ;  /* 0x0c201f0000037f89 */ /* 0x000e6200000e0000 */
[----:B0-----:R-:W-:Y:S01]  /*cb30*/  FADD.FTZ R10, R2, R7 ;  /* 0x00000007020a7221 */ /* 0x001fe20000010000 */
[----:B------:R-:W-:-:S02]  /*cb40*/  IMAD.MOV.U32 R7, RZ, RZ, RZ ;  /* 0x000000ffff077224 */ /* 0x000fc400078e00ff */
[----:B------:R-:W-:Y:S02]  /*cb50*/  IMAD.MOV.U32 R2, RZ, RZ, -0x800000 ;  /* 0xff800000ff027424 */ /* 0x000fe400078e00ff */
[----:B-1----:R-:W-:Y:S01]  /*cb60*/  FADD.FTZ R9, R0, R3 ;  /* 0x0000000300097221 */ /* 0x002fe20000010000 */
[----:B------:R-:W-:Y:S02]  /*cb70*/  FSETP.NE.FTZ.AND P2, PT, R10, RZ, PT ;  /* 0x000000ff0a00720b */ /* 0x000fe40003f55000 */
[----:B------:R-:W-:Y:S02]  /*cb80*/  MOV R0, 0xff800000 ;  /* 0xff80000000007802 */ /* 0x000fe40000000f00 */
[----:B------:R-:W-:-:S09]  /*cb90*/  FSETP.NE.FTZ.AND P0, PT, R9, RZ, PT ;  /* 0x000000ff0900720b */ /* 0x000fd20003f15000 */
[----:B------:R-:W-:Y:S01]  /*cba0*/  @P2 MUFU.LG2 R8, R10 ;  /* 0x0000000a00082308 */ /* 0x000fe20000000c00 */
[----:B------:R-:W-:-:S03]  /*cbb0*/  @P2 FMUL.FTZ R12, R12, 0.69314718246459960938 ;  /* 0x3f3172180c0c2820 */ /* 0x000fc60000410000 */
[----:B------:R-:W-:-:S04]  /*cbc0*/  @P0 FMUL.FTZ R6, R6, 0.69314718246459960938 ;  /* 0x3f31721806060820 */ /* 0x000fc80000410000 */
[----:B------:R-:W0:Y:S08]  /*cbd0*/  @P0 MUFU.LG2 R3, R9 ;  /* 0x0000000900030308 */ /* 0x000e300000000c00 */
[----:B------:R-:W1:Y:S08]  /*cbe0*/  @P2 MUFU.RCP R7, R10 ;  /* 0x0000000a00072308 */ /* 0x000e700000001000 */
[----:B------:R2:W3:Y:S01]  /*cbf0*/  @P0 MUFU.RCP R13, R9 ;  /* 0x00000009000d0308 */ /* 0x0004e20000001000 */
[----:B0-----:R-:W-:-:S04]  /*cc00*/  @P0 FMUL.FTZ R3, R3, 0.69314718246459960938 ;  /* 0x3f31721803030820 */ /* 0x001fc80000410000 */
[----:B------:R-:W-:Y:S01]  /*cc10*/  @P0 FFMA.FTZ R0, R6, R5, R3 ;  /* 0x0000000506000223 */ /* 0x000fe20000010003 */
[----:B------:R-:W-:Y:S01]  /*cc20*/  PLOP3.LUT P0, PT, PT, PT, PT, 0x8, 0x0 ;  /* 0x000000000000781c */ /* 0x000fe20003f0e170 */
[----:B--2---:R-:W-:Y:S01]  /*cc30*/  @P2 FMUL.FTZ R9, R8, 0.69314718246459960938 ;  /* 0x3f31721808092820 */ /* 0x004fe20000410000 */
[----:B------:R-:W-:-:S03]  /*cc40*/  @!P1 VIADD R8, R11, 0x30860 ;  /* 0x000308600b089836 */ /* 0x000fc60000000000 */
[----:B------:R-:W-:Y:S02]  /*cc50*/  @P2 FFMA.FTZ R2, R12, R4, R9 ;  /* 0x000000040c022223 */ /* 0x000fe40000010009 */
[----:B------:R-:W-:Y:S01]  /*cc60*/  @!P1 PRMT R16, RZ, 0x654, R8 ;  /* 0x00000654ff109816 */ /* 0x000fe20000000008 */
        /* <DEDUP_REMOVED lines=18> */
[-C--:B-1----:R-:W-:Y:S01]  /*cd90*/  FMUL.FTZ R159, R75, R7.reuse ;  /* 0x000000074b9f7220 */ /* 0x082fe20000410000 */
[----:B------:R-:W-:Y:S01]  /*cda0*/  FMUL.FTZ R157, R79, R7 ;  /* 0x000000074f9d7220 */ /* 0x000fe20000410000 */
[-C--:B---3--:R-:W-:Y:S01]  /*cdb0*/  FMUL.FTZ R5, R24, R13.reuse ;  /* 0x0000000d18057220 */ /* 0x088fe20000410000 */
[----:B------:R-:W-:Y:S01]  /*cdc0*/  FMUL.FTZ R6, R28, R13 ;  /* 0x0000000d1c067220 */ /* 0x000fe20000410000 */
        /* <DEDUP_REMOVED lines=125> */
.L_x_1086:
[----:B------:R-:W0:Y:S01]  /*d5a0*/  S2R R20, SR_CgaCtaId ;  /* 0x0000000000147919 */ /* 0x000e220000008800 */
[----:B------:R-:W-:Y:S01]  /*d5b0*/  MOV R19, 0x400 ;  /* 0x0000040000137802 */ /* 0x000fe20000000f00 */
[----:B------:R-:W-:Y:S01]  /*d5c0*/  BSSY B0, `(.L_x_1157) ;  /* 0x00002bc000007945 */ /* 0x000fe20003800000 */
[----:B------:R-:W-:Y:S02]  /*d5d0*/  BAR.SYNC.DEFER_BLOCKING 0x5, 0x120 ;  /* 0x0144800000007b1d */ /* 0x000fe40000010000 */
[----:B0-----:R-:W-:-:S05]  /*d5e0*/  LEA R19, R20, R19, 0x18 ;  /* 0x0000001314137211 */ /* 0x001fca00078ec0ff */
[----:B------:R-:W0:Y:S02]  /*d5f0*/  LDS.128 R200, [R19+0x308d0] ;  /* 0x0308d00013c87984 */ /* 0x000e240000000c00 */
[----:B0-----:R-:W-:Y:S02]  /*d600*/  R2UR UR6, R202 ;  /* 0x00000000ca0672ca */ /* 0x001fe400000e0000 */
[----:B------:R-:W-:Y:S01]  /*d610*/  R2UR UR5, R203 ;  /* 0x00000000cb0572ca */ /* 0x000fe200000e0000 */
[----:B------:R-:W-:Y:S06]  /*d620*/  BAR.ARV 0x4, 0x120 ;  /* 0x0104800000007b1d */ /* 0x000fec0000002000 */
[----:B------:R-:W-:Y:S08]  /*d630*/  @P0 BRA `(.L_x_1158) ;  /* 0x0000001c009c0947 */ /* 0x000ff00003800000 */
[----:B------:R-:W0:Y:S01]  /*d640*/  S2R R22, SR_SWINHI ;  /* 0x0000000000167919 */ /* 0x000e220000002f00 */
[----:B------:R-:W-:Y:S01]  /*d650*/  F2FP.F16.F32.PACK_AB R4, R4, R5 ;  /* 0x000000050404723e */ /* 0x000fe200000000ff */
[----:B------:R-:W-:Y:S01]  /*d660*/  ULDC.64 UR8, c[0x0][0xbd8] ;  /* 0x0002f60000087ab9 */ /* 0x000fe20000000a00 */
[----:B------:R-:W-:Y:S01]  /*d670*/  F2FP.F16.F32.PACK_AB R5, R175, R26 ;  /* 0x0000001aaf05723e */ /* 0x000fe200000000ff */
[----:B------:R-:W-:Y:S01]  /*d680*/  UISETP.NE.U32.AND UP0, UPT, UR8, URZ, UPT ;  /* 0x0000003f0800728c */ /* 0x000fe2000bf05070 */
[----:B------:R-:W-:Y:S01]  /*d690*/  F2FP.F16.F32.PACK_AB R6, R29, R6 ;  /* 0x000000061d06723e */ /* 0x000fe200000000ff */
[----:B------:R-:W-:Y:S01]  /*d6a0*/  ULDC.64 UR10, c[0x0][0x208] ;  /* 0x00008200000a7ab9 */ /* 0x000fe20000000a00 */
[----:B------:R-:W-:Y:S01]  /*d6b0*/  F2FP.F16.F32.PACK_AB R8, R8, R9 ;  /* 0x000000090808723e */ /* 0x000fe200000000ff */
[----:B------:R-:W-:Y:S01]  /*d6c0*/  UISETP.NE.AND.EX UP0, UPT, UR9, URZ, UPT, UP0 ;  /* 0x0000003f0900728c */ /* 0x000fe2000bf05300 */
[----:B------:R-:W-:Y:S02]  /*d6d0*/  F2FP.F16.F32.PACK_AB R10, R10, R11 ;  /* 0x0000000b0a0a723e */ /* 0x000fe400000000ff */
[----:B------:R-:W-:Y:S01]  /*d6e0*/  F2FP.F16.F32.PACK_AB R9, R169, R154 ;  /* 0x0000009aa909723e */ /* 0x000fe200000000ff */
[----:B------:R-:W-:Y:S01]  /*d6f0*/  ULDC.64 UR8, c[0x0][0xbd8] ;  /* 0x0002f60000087ab9 */ /* 0x000fe20000000a00 */
        /* <DEDUP_REMOVED lines=10> */
[----:B------:R-:W-:Y:S02]  /*d7a0*/  MOV R20, R19 ;  /* 0x0000001300147202 */ /* 0x000fe40000000f00 */
[----:B0-----:R-:W-:Y:S02]  /*d7b0*/  MOV R21, R22 ;  /* 0x0000001600157202 */ /* 0x001fe40000000f00 */
[----:B------:R-:W-:-:S02]  /*d7c0*/  F2FP.F16.F32.PACK_AB R88, R89, R88 ;  /* 0x000000585958723e */ /* 0x000fc400000000ff */
[----:B------:R-:W-:Y:S01]  /*d7d0*/  F2FP.F16.F32.PACK_AB R82, R85, R84 ;  /* 0x000000545552723e */ /* 0x000fe200000000ff */
[----:B------:R-:W-:Y:S01]  /*d7e0*/  IMAD.WIDE R66, R213, 0x2, R20 ;  /* 0x00000002d5427825 */ /* 0x000fe200078e0214 */
[----:B------:R-:W-:Y:S02]  /*d7f0*/  F2FP.F16.F32.PACK_AB R83, R158, R83 ;  /* 0x000000539e53723e */ /* 0x000fe400000000ff */
[----:B------:R-:W-:Y:S02]  /*d800*/  F2FP.F16.F32.PACK_AB R89, R75, R90 ;  /* 0x0000005a4b59723e */ /* 0x000fe400000000ff */
[C---:B------:R-:W-:Y:S02]  /*d810*/  IADD3 R22, P1, R66.reuse, 0x20, RZ ;  /* 0x0000002042167810 */ /* 0x040fe40007f3e0ff */
[C---:B------:R-:W-:Y:S02]  /*d820*/  LOP3.LUT R7, R66.reuse, 0x380, RZ, 0xc0, !PT ;  /* 0x0000038042077812 */ /* 0x040fe400078ec0ff */
[C---:B------:R-:W-:Y:S01]  /*d830*/  IADD3 R87, P0, R66.reuse, 0x40, RZ ;  /* 0x0000004042577810 */ /* 0x040fe20007f1e0ff */
[----:B------:R-:W-:Y:S01]  /*d840*/  IMAD.X R35, RZ, RZ, R67, P1 ;  /* 0x000000ffff237224 */ /* 0x000fe200008e0643 */
[----:B------:R-:W-:-:S02]  /*d850*/  IADD3 R95, P4, R66, 0x60, RZ ;  /* 0x00000060425f7810 */ /* 0x000fc40007f9e0ff */
        /* <DEDUP_REMOVED lines=12> */
[----:B------:R-:W-:-:S02]  /*d920*/  IADD3.X R43, RZ, R67, RZ, P3, !PT ;  /* 0x00000043ff2b7210 */ /* 0x000fc40001ffe4ff */
[C---:B------:R-:W-:Y:S02]  /*d930*/  IADD3 R54, P0, R66.reuse, 0x8020, RZ ;  /* 0x0000802042367810 */ /* 0x040fe40007f1e0ff */
        /* <DEDUP_REMOVED lines=8> */
[----:B------:R-:W-:Y:S01]  /*d9c0*/  IMAD.X R63, RZ, RZ, R67, P6 ;  /* 0x000000ffff3f7224 */ /* 0x000fe200030e0643 */
[----:B------:R-:W-:-:S02]  /*d9d0*/  IADD3 R102, P1, R66, 0xc060, RZ ;  /* 0x0000c06042667810 */ /* 0x000fc40007f3e0ff */
[----:B------:R-:W-:Y:S01]  /*d9e0*/  LOP3.LUT R66, R7, R66, RZ, 0x3c, !PT ;  /* 0x0000004207427212 */ /* 0x000fe200078e3cff */
[--C-:B------:R-:W-:Y:S01]  /*d9f0*/  IMAD.X R27, RZ, RZ, R67.reuse, P2 ;  /* 0x000000ffff1b7224 */ /* 0x100fe200010e0643 */
[----:B------:R-:W-:Y:S01]  /*da00*/  LOP3.LUT R7, R22, 0x380, RZ, 0xc0, !PT ;  /* 0x0000038016077812 */ /* 0x000fe200078ec0ff */
[----:B------:R-:W-:Y:S01]  /*da10*/  IMAD.X R31, RZ, RZ, R67, P1 ;  /* 0x000000ffff1f7224 */ /* 0x000fe200008e0643 */
[----:B------:R-:W-:Y:S02]  /*da20*/  LOP3.LUT R38, R87, 0x380, RZ, 0xc0, !PT ;  /* 0x0000038057267812 */ /* 0x000fe400078ec0ff */
[----:B------:R-:W-:Y:S02]  /*da30*/  SHF.R.U64 R7, R7, 0x3, RZ ;  /* 0x0000000307077819 */ /* 0x000fe400000012ff */
[----:B------:R-:W-:Y:S02]  /*da40*/  LOP3.LUT R40, R95, 0x380, RZ, 0xc0, !PT ;  /* 0x000003805f287812 */ /* 0x000fe400078ec0ff */
[----:B------:R-:W-:-:S02]  /*da50*/  LOP3.LUT R34, R7, R22, RZ, 0x3c, !PT ;  /* 0x0000001607227212 */ /* 0x000fc400078e3cff */
[----:B------:R-:W-:Y:S02]  /*da60*/  LOP3.LUT R7, R44, 0x380, RZ, 0xc0, !PT ;  /* 0x000003802c077812 */ /* 0x000fe400078ec0ff */
[----:B------:R-:W-:Y:S02]  /*da70*/  LOP3.LUT R22, R177, 0x380, RZ, 0xc0, !PT ;  /* 0x00000380b1167812 */ /* 0x000fe400078ec0ff */
[----:B------:R-:W-:Y:S02]  /*da80*/  SHF.R.U64 R7, R7, 0x3, RZ ;  /* 0x0000000307077819 */ /* 0x000fe400000012ff */
[----:B------:R-:W-:Y:S02]  /*da90*/  SHF.R.U64 R22, R22, 0x3, RZ ;  /* 0x0000000316167819 */ /* 0x000fe400000012ff */
[----:B------:R-:W-:Y:S02]  /*daa0*/  LOP3.LUT R44, R7, R44, RZ, 0x3c, !PT ;  /* 0x0000002c072c7212 */ /* 0x000fe400078e3cff */
[----:B------:R-:W-:-:S02]  /*dab0*/  LOP3.LUT R7, R54, 0x380, RZ, 0xc0, !PT ;  /* 0x0000038036077812 */ /* 0x000fc400078ec0ff */
[----:B------:R-:W-:Y:S02]  /*dac0*/  LOP3.LUT R46, R22, R177, RZ, 0x3c, !PT ;  /* 0x000000b1162e7212 */ /* 0x000fe400078e3cff */
[----:B------:R-:W-:Y:S02]  /*dad0*/  SHF.R.U64 R7, R7, 0x3, RZ ;  /* 0x0000000307077819 */ /* 0x000fe400000012ff */
[----:B------:R-:W-:Y:S02]  /*dae0*/  LOP3.LUT R22, R183, 0x380, RZ, 0xc0, !PT ;  /* 0x00000380b7167812 */ /* 0x000fe400078ec0ff */
[----:B------:R-:W-:Y:S02]  /*daf0*/  LOP3.LUT R54, R7, R54, RZ, 0x3c, !PT ;  /* 0x0000003607367212 */ /* 0x000fe400078e3cff */
[----:B------:R-:W-:Y:S02]  /*db00*/  LOP3.LUT R7, R102, 0x380, RZ, 0xc0, !PT ;  /* 0x0000038066077812 */ /* 0x000fe400078ec0ff */
[----:B------:R-:W-:-:S02]  /*db10*/  SHF.R.U64 R22, R22, 0x3, RZ ;  /* 0x0000000316167819 */ /* 0x000fc400000012ff */
[----:B------:R-:W-:Y:S02]  /*db20*/  LOP3.LUT R26, R191, 0x380, RZ, 0xc0, !PT ;  /* 0x00000380bf1a7812 */ /* 0x000fe400078ec0ff */
[----:B------:R-:W-:Y:S02]  /*db30*/  LOP3.LUT R42, R103, 0x380, RZ, 0xc0, !PT ;  /* 0x00000380672a7812 */ /* 0x000fe400078ec0ff */
[----:B------:R-:W-:Y:S02]  /*db40*/  SHF.R.U64 R29, R7, 0x3, RZ ;  /* 0x00000003071d7819 */ /* 0x000fe400000012ff */
[----:B------:R-:W-:Y:S02]  /*db50*/  SHF.R.U64 R38, R38, 0x3, RZ ;  /* 0x0000000326267819 */ /* 0x000fe400000012ff */
[----:B------:R-:W-:Y:S02]  /*db60*/  LOP3.LUT R56, R22, R183, RZ, 0x3c, !PT ;  /* 0x000000b716387212 */ /* 0x000fe400078e3cff */
[----:B------:R-:W-:-:S02]  /*db70*/  MOV R66, R66 ;  /* 0x0000004200427202 */ /* 0x000fc40000000f00 */
[----:B------:R-:W-:Y:S01]  /*db80*/  F2FP.F16.F32.PACK_AB R7, R173, R30 ;  /* 0x0000001ead07723e */ /* 0x000fe200000000ff */
[----:B------:R-:W-:Y:S01]  /*db90*/  BAR.SYNC.DEFER_BLOCKING 0x1, 0x100 ;  /* 0x0044000000007b1d */ /* 0x000fe20000010000 */
[----:B------:R-:W-:Y:S02]  /*dba0*/  SHF.R.U64 R40, R40, 0x3, RZ ;  /* 0x0000000328287819 */ /* 0x000fe400000012ff */
[----:B------:R-:W-:Y:S02]  /*dbb0*/  LOP3.LUT R50, R179, 0x380, RZ, 0xc0, !PT ;  /* 0x00000380b3327812 */ /* 0x000fe400078ec0ff */
[----:B------:R-:W-:Y:S02]  /*dbc0*/  LOP3.LUT R22, R189, 0x380, RZ, 0xc0, !PT ;  /* 0x00000380bd167812 */ /* 0x000fe400078ec0ff */
[----:B------:R-:W-:Y:S02]  /*dbd0*/  SHF.R.U64 R26, R26, 0x3, RZ ;  /* 0x000000031a1a7819 */ /* 0x000fe400000012ff */
[----:B------:R-:W-:-:S02]  /*dbe0*/  SHF.R.U64 R42, R42, 0x3, RZ ;  /* 0x000000032a2a7819 */ /* 0x000fc400000012ff */
[----:B------:R-:W-:Y:S02]  /*dbf0*/  LOP3.LUT R52, R181, 0x380, RZ, 0xc0, !PT ;  /* 0x00000380b5347812 */ /* 0x000fe400078ec0ff */
[----:B------:R-:W-:Y:S02]  /*dc00*/  LOP3.LUT R38, R38, R87, RZ, 0x3c, !PT ;  /* 0x0000005726267212 */ /* 0x000fe400078e3cff */
[----:B------:R-:W-:Y:S02]  /*dc10*/  LOP3.LUT R40, R40, R95, RZ, 0x3c, !PT ;  /* 0x0000005f28287212 */ /* 0x000fe400078e3cff */
[----:B------:R-:W-:Y:S02]  /*dc20*/  SHF.R.U64 R50, R50, 0x3, RZ ;  /* 0x0000000332327819 */ /* 0x000fe400000012ff */
[----:B------:R-:W-:Y:S02]  /*dc30*/  LOP3.LUT R58, R185, 0x380, RZ, 0xc0, !PT ;  /* 0x00000380b93a7812 */ /* 0x000fe400078ec0ff */
[----:B------:R-:W-:-:S02]  /*dc40*/  SHF.R.U64 R22, R22, 0x3, RZ ;  /* 0x0000000316167819 */ /* 0x000fc400000012ff */
[----:B------:R-:W-:Y:S01]  /*dc50*/  LOP3.LUT R26, R26, R191, RZ, 0x3c, !PT ;  /* 0x000000bf1a1a7212 */ /* 0x000fe200078e3cff */
[----:B------:R0:W-:Y:S01]  /*dc60*/  STSM.16.M88.4 [R66], R4 ;  /* 0x0000000442007844 */ /* 0x0001e20000000200 */
[----:B------:R-:W-:Y:S02]  /*dc70*/  LOP3.LUT R42, R42, R103, RZ, 0x3c, !PT ;  /* 0x000000672a2a7212 */ /* 0x000fe400078e3cff */
[----:B------:R-:W-:Y:S02]  /*dc80*/  SHF.R.U64 R52, R52, 0x3, RZ ;  /* 0x0000000334347819 */ /* 0x000fe400000012ff */
[----:B------:R-:W-:Y:S02]  /*dc90*/  LOP3.LUT R62, R187, 0x380, RZ, 0xc0, !PT ;  /* 0x00000380bb3e7812 */ /* 0x000fe400078ec0ff */
[----:B------:R-:W-:Y:S02]  /*dca0*/  LOP3.LUT R30, R29, R102, RZ, 0x3c, !PT ;  /* 0x000000661d1e7212 */ /* 0x000fe400078e3cff */
[----:B------:R-:W-:-:S02]  /*dcb0*/  MOV R34, R34 ;  /* 0x0000002200227202 */ /* 0x000fc40000000f00 */
[----:B------:R-:W-:Y:S02]  /*dcc0*/  MOV R38, R38 ;  /* 0x0000002600267202 */ /* 0x000fe40000000f00 */
[----:B------:R-:W-:Y:S02]  /*dcd0*/  LOP3.LUT R50, R50, R179, RZ, 0x3c, !PT ;  /* 0x000000b332327212 */ /* 0x000fe400078e3cff */
[----:B------:R-:W-:Y:S02]  /*dce0*/  SHF.R.U64 R58, R58, 0x3, RZ ;  /* 0x000000033a3a7819 */ /* 0x000fe400000012ff */
[----:B0-----:R-:W-:Y:S02]  /*dcf0*/  F2FP.F16.F32.PACK_AB R4, R33, R32 ;  /* 0x000000202104723e */ /* 0x001fe400000000ff */
[----:B------:R-:W-:Y:S02]  /*dd00*/  F2FP.F16.F32.PACK_AB R5, R171, R156 ;  /* 0x0000009cab05723e */ /* 0x000fe400000000ff */
[----:B------:R-:W-:-:S02]  /*dd10*/  F2FP.F16.F32.PACK_AB R6, R37, R36 ;  /* 0x000000242506723e */ /* 0x000fc400000000ff */
[----:B------:R-:W-:Y:S02]  /*dd20*/  F2FP.F16.F32.PACK_AB R7, R166, R155 ;  /* 0x0000009ba607723e */ /* 0x000fe400000000ff */
[----:B------:R-:W-:Y:S02]  /*dd30*/  LOP3.LUT R64, R22, R189, RZ, 0x3c, !PT ;  /* 0x000000bd16407212 */ /* 0x000fe400078e3cff */
[----:B------:R-:W-:Y:S01]  /*dd40*/  MOV R40, R40 ;  /* 0x0000002800287202 */ /* 0x000fe20000000f00 */
[----:B------:R0:W-:Y:S01]  /*dd50*/  STSM.16.M88.4 [R34], R4 ;  /* 0x0000000422007844 */ /* 0x0001e20000000200 */
[----:B------:R-:W-:Y:S02]  /*dd60*/  MOV R32, R26 ;  /* 0x0000001a00207202 */ /* 0x000fe40000000f00 */
[----:B------:R-:W-:Y:S01]  /*dd70*/  LOP3.LUT R52, R52, R181, RZ, 0x3c, !PT ;  /* 0x000000b534347212 */ /* 0x000fe200078e3cff */
[----:B------:R-:W-:Y:S01]  /*dd80*/  STSM.16.M88.4 [R38], R8 ;  /* 0x0000000826007844 */ /* 0x000fe20000000200 */
[----:B------:R-:W-:-:S02]  /*dd90*/  SHF.R.U64 R62, R62, 0x3, RZ ;  /* 0x000000033e3e7819 */ /* 0x000fc400000012ff */
[----:B------:R-:W-:Y:S01]  /*dda0*/  MOV R42, R42 ;  /* 0x0000002a002a7202 */ /* 0x000fe20000000f00 */
[----:B------:R-:W-:Y:S01]  /*ddb0*/  STSM.16.M88.4 [R40], R12 ;  /* 0x0000000c28007844 */ /* 0x000fe20000000200 */
[----:B------:R-:W-:Y:S02]  /*ddc0*/  MOV R22, R30 ;  /* 0x0000001e00167202 */ /* 0x000fe40000000f00 */
[----:B------:R-:W-:Y:S02]  /*ddd0*/  F2FP.F16.F32.PACK_AB R26, R61, R60 ;  /* 0x0000003c3d1a723e */ /* 0x000fe400000000ff */
[----:B------:R-:W-:Y:S02]  /*dde0*/  F2FP.F16.F32.PACK_AB R27, R165, R48 ;  /* 0x00000030a51b723e */ /* 0x000fe400000000ff */
[----:B------:R-:W-:Y:S02]  /*ddf0*/  MOV R44, R44 ;  /* 0x0000002c002c7202 */ /* 0x000fe40000000f00 */
[----:B------:R-:W-:Y:S01]  /*de00*/  F2FP.F16.F32.PACK_AB R29, R163, R16 ;  /* 0x00000010a31d723e */ /* 0x000fe200000000ff */
[----:B------:R-:W-:Y:S01]  /*de10*/  STSM.16.M88.4 [R42], R24 ;  /* 0x000000182a007844 */ /* 0x000fe20000000200 */
[----:B------:R-:W-:-:S02]  /*de20*/  F2FP.F16.F32.PACK_AB R30, R69, R68 ;  /* 0x00000044451e723e */ /* 0x000fc400000000ff */
[----:B------:R-:W-:Y:S02]  /*de30*/  F2FP.F16.F32.PACK_AB R31, R161, R70 ;  /* 0x00000046a11f723e */ /* 0x000fe400000000ff */
[----:B------:R-:W-:Y:S02]  /*de40*/  MOV R46, R46 ;  /* 0x0000002e002e7202 */ /* 0x000fe40000000f00 */
[----:B0-----:R-:W-:Y:S01]  /*de50*/  F2FP.F16.F32.PACK_AB R4, R73, R72 ;  /* 0x000000484904723e */ /* 0x001fe200000000ff */
[----:B------:R-:W-:Y:S01]  /*de60*/  STSM.16.M88.4 [R44], R28 ;  /* 0x0000001c2c007844 */ /* 0x000fe20000000200 */
[----:B------:R-:W-:Y:S02]  /*de70*/  F2FP.F16.F32.PACK_AB R5, R159, R74 ;  /* 0x0000004a9f05723e */ /* 0x000fe400000000ff */
[----:B------:R-:W-:Y:S02]  /*de80*/  F2FP.F16.F32.PACK_AB R6, R77, R76 ;  /* 0x0000004c4d06723e */ /* 0x000fe400000000ff */
[----:B------:R-:W-:-:S02]  /*de90*/  F2FP.F16.F32.PACK_AB R7, R157, R78 ;  /* 0x0000004e9d07723e */ /* 0x000fc400000000ff */
[----:B------:R-:W-:Y:S02]  /*dea0*/  LOP3.LUT R58, R58, R185, RZ, 0x3c, !PT ;  /* 0x000000b93a3a7212 */ /* 0x000fe400078e3cff */
[----:B------:R-:W-:Y:S01]  /*deb0*/  MOV R50, R50 ;  /* 0x0000003200327202 */ /* 0x000fe20000000f00 */
[----:B------:R0:W-:Y:S01]  /*dec0*/  STSM.16.M88.4 [R46], R4 ;  /* 0x000000042e007844 */ /* 0x0001e20000000200 */
[----:B------:R-:W-:Y:S02]  /*ded0*/  F2FP.F16.F32.PACK_AB R96, R97, R96 ;  /* 0x000000606160723e */ /* 0x000fe400000000ff */
[----:B------:R-:W-:Y:S01]  /*dee0*/  LOP3.LUT R62, R62, R187, RZ, 0x3c, !PT ;  /* 0x000000bb3e3e7212 */ /* 0x000fe200078e3cff */
[----:B------:R1:W-:Y:S01]  /*def0*/  STSM.16.M88.4 [R50], R80 ;  /* 0x0000005032007844 */ /* 0x0003e20000000200 */
[----:B------:R-:W-:Y:S02]  /*df00*/  MOV R52, R52 ;  /* 0x0000003400347202 */ /* 0x000fe40000000f00 */
[----:B------:R-:W-:-:S02]  /*df10*/  F2FP.F16.F32.PACK_AB R90, R93, R92 ;  /* 0x0000005c5d5a723e */ /* 0x000fc400000000ff */
[----:B------:R-:W-:Y:S02]  /*df20*/  F2FP.F16.F32.PACK_AB R91, R94, R91 ;  /* 0x0000005b5e5b723e */ /* 0x000fe400000000ff */
[----:B------:R-:W-:Y:S02]  /*df30*/  F2FP.F16.F32.PACK_AB R97, R71, R98 ;  /* 0x000000624761723e */ /* 0x000fe400000000ff */
[----:B------:R-:W-:Y:S01]  /*df40*/  F2FP.F16.F32.PACK_AB R104, R105, R104 ;  /* 0x000000686968723e */ /* 0x000fe200000000ff */
[----:B------:R1:W-:Y:S01]  /*df50*/  STSM.16.M88.4 [R52], R88 ;  /* 0x0000005834007844 */ /* 0x0003e20000000200 */
[----:B------:R-:W-:Y:S02]  /*df60*/  IADD3.X R65, RZ, R67, RZ, P5, !PT ;  /* 0x00000043ff417210 */ /* 0x000fe40002ffe4ff */
[----:B------:R-:W-:Y:S02]  /*df70*/  MOV R54, R54 ;  /* 0x0000003600367202 */ /* 0x000fe40000000f00 */
        /* <DEDUP_REMOVED lines=21> */
[----:B------:R-:W-:Y:S01]  /*e0d0*/  F2FP.F16.F32.PACK_AB R136, R137, R136 ;  /* 0x000000888988723e */ /* 0x000fe200000000ff */
[----:B------:R1:W-:Y:S01]  /*e0e0*/  STSM.16.M88.4 [R62], R120 ;  /* 0x000000783e007844 */ /* 0x0003e20000000200 */
[----:B------:R-:W-:-:S02]  /*e0f0*/  MOV R64, R64 ;  /* 0x0000004000407202 */ /* 0x000fc40000000f00 */
[----:B------:R-:W-:Y:S02]  /*e100*/  F2FP.F16.F32.PACK_AB R130, R133, R132 ;  /* 0x000000848582723e */ /* 0x000fe400000000ff */
[----:B------:R-:W-:Y:S02]  /*e110*/  F2FP.F16.F32.PACK_AB R131, R135, R134 ;  /* 0x000000868783723e */ /* 0x000fe400000000ff */
[----:B------:R-:W-:Y:S02]  /*e120*/  F2FP.F16.F32.PACK_AB R137, R139, R138 ;  /* 0x0000008a8b89723e */ /* 0x000fe400000000ff */
[----:B------:R-:W-:Y:S01]  /*e130*/  F2FP.F16.F32.PACK_AB R144, R145, R144 ;  /* 0x000000909190723e */ /* 0x000fe200000000ff */
[----:B------:R1:W-:Y:S01]  /*e140*/  STSM.16.M88.4 [R64], R128 ;  /* 0x0000008040007844 */ /* 0x0003e20000000200 */
[----:B------:R-:W-:Y:S02]  /*e150*/  F2FP.F16.F32.PACK_AB R138, R141, R140 ;  /* 0x0000008c8d8a723e */ /* 0x000fe400000000ff */
[----:B------:R-:W-:-:S02]  /*e160*/  F2FP.F16.F32.PACK_AB R139, R143, R142 ;  /* 0x0000008e8f8b723e */ /* 0x000fc400000000ff */
[----:B------:R-:W-:Y:S02]  /*e170*/  F2FP.F16.F32.PACK_AB R145, R147, R146 ;  /* 0x000000929391723e */ /* 0x000fe400000000ff */
[----:B------:R-:W-:Y:S01]  /*e180*/  F2FP.F16.F32.PACK_AB R146, R149, R148 ;  /* 0x000000949592723e */ /* 0x000fe200000000ff */
[----:B------:R1:W-:Y:S01]  /*e190*/  STSM.16.M88.4 [R32], R136 ;  /* 0x0000008820007844 */ /* 0x0003e20000000200 */
[----:B------:R-:W-:Y:S02]  /*e1a0*/  F2FP.F16.F32.PACK_AB R147, R151, R150 ;  /* 0x000000969793723e */ /* 0x000fe400000000ff */
[----:B------:R-:W-:Y:S02]  /*e1b0*/  R2UR UR4, R208 ;  /* 0x00000000d00472ca */ /* 0x000fe400000e0000 */
[----:B------:R-:W-:Y:S01]  /*e1c0*/  PLOP3.LUT P1, PT, PT, PT, UP0, 0x80, 0x0 ;  /* 0x000000000000781c */ /* 0x000fe20003f2f008 */
[----:B------:R1:W-:Y:S10]  /*e1d0*/  STSM.16.M88.4 [R22], R144 ;  /* 0x0000009016007844 */ /* 0x0003f40000000200 */
[----:B------:R-:W-:-:S06]  /*e1e0*/  UIMAD.WIDE UR8, UR4, 0x4, UR8 ;  /* 0x00000004040878a5 */ /* 0x000fcc000f8e0208 */
[----:B0-----:R-:W-:Y:S02]  /*e1f0*/  IMAD.U32 R4, RZ, RZ, UR8 ;  /* 0x00000008ff047e24 */ /* 0x001fe4000f8e00ff */
[----:B------:R-:W-:Y:S01]  /*e200*/  IMAD.U32 R5, RZ, RZ, UR9 ;  /* 0x00000009ff057e24 */ /* 0x000fe2000f8e00ff */
[----:B------:R-:W-:Y:S06]  /*e210*/  BAR.SYNC.DEFER_BLOCKING 0x1, 0x100 ;  /* 0x0044000000007b1d */ /* 0x000fec0000010000 */
[----:B------:R-:W-:Y:S01]  /*e220*/  ULDC.64 UR8, c[0x0][0xbe0] ;  /* 0x0002f80000087ab9 */ /* 0x000fe20000000a00 */
[----:B------:R-:W2:Y:S01]  /*e230*/  @P1 LDG.E R3, desc[UR10][R4.64] ;  /* 0x0000000a04031981 */ /* 0x000ea2000c1e1900 */
[----:B------:R-:W-:Y:S01]  /*e240*/  UISETP.NE.U32.AND UP1, UPT, UR8, URZ, UPT ;  /* 0x0000003f0800728c */ /* 0x000fe2000bf25070 */
[----:B------:R-:W0:Y:S01]  /*e250*/  LDC R77, c[0x0][0xa88] ;  /* 0x0002a200ff4d7b82 */ /* 0x000e220000000800 */
[----:B------:R-:W-:-:S02]  /*e260*/  IMAD R7, R204, 0x40, R23 ;  /* 0x00000040cc077824 */ /* 0x000fc400078e0217 */
[----:B------:R-:W-:Y:S02]  /*e270*/  UISETP.NE.AND.EX UP1, UPT, UR9, URZ, UPT, UP1 ;  /* 0x0000003f0900728c */ /* 0x000fe4000bf25310 */
[----:B------:R-:W-:-:S04]  /*e280*/  IMAD.WIDE R20, R7, 0x2, R20 ;  /* 0x0000000207147825 */ /* 0x000fc800078e0214 */
[----:B------:R-:W-:Y:S02]  /*e290*/  PLOP3.LUT P2, PT, PT, PT, UP1, 0x80, 0x0 ;  /* 0x000000000000781c */ /* 0x000fe40003f4f018 */
[----:B------:R-:W-:-:S03]  /*e2a0*/  IADD3 R13, P0, R20, 0x1000, RZ ;  /* 0x00001000140d7810 */ /* 0x000fc60007f1e0ff */
[----:B------:R-:W-:Y:S02]  /*e2b0*/  @UP1 ULDC.64 UR8, c[0x0][0xbe0] ;  /* 0x0002f80000081ab9 */ /* 0x000fe40000000a00 */
[----:B------:R-:W-:-:S03]  /*e2c0*/  @UP1 UIMAD.WIDE UR8, UR4, 0x4, UR8 ;  /* 0x00000004040818a5 */ /* 0x000fc6000f8e0208 */
[----:B------:R-:W-:-:S03]  /*e2d0*/  UMOV UR4, URZ ;  /* 0x0000003f00047c82 */ /* 0x000fc60008000000 */
[----:B------:R-:W-:Y:S02]  /*e2e0*/  IMAD.U32 R6, RZ, RZ, UR8 ;  /* 0x00000008ff067e24 */ /* 0x000fe4000f8e00ff */
[----:B------:R-:W-:-:S05]  /*e2f0*/  IMAD.U32 R7, RZ, RZ, UR9 ;  /* 0x00000009ff077e24 */ /* 0x000fca000f8e00ff */
[----:B0-----:R1:W5:Y:S01]  /*e300*/  @P2 LDG.E R77, desc[UR10][R6.64] ;  /* 0x0000000a064d2981 */ /* 0x001362000c1e1900 */
[----:B--2---:R-:W-:Y:S01]  /*e310*/  @P1 R2UR UR4, R3 ;  /* 0x00000000030412ca */ /* 0x004fe200000e0000 */
[----:B-1----:R-:W-:-:S14]  /*e320*/  @P2 BRA `(.L_x_1159) ;  /* 0x0000000000142947 */ /* 0x002fdc0003800000 */
[----:B------:R-:W-:Y:S05]  /*e330*/  @!P1 BRA `(.L_x_1159) ;  /* 0x0000000000109947 */ /* 0x000fea0003800000 */
[----:B------:R-:W-:Y:S02]  /*e340*/  ULDC.64 UR8, c[0x0][0x208] ;  /* 0x0000820000087ab9 */ /* 0x000fe40000000a00 */
[----:B------:R-:W2:Y:S04]  /*e350*/  LDG.E R6, desc[UR8][R4.64] ;  /* 0x0000000804067981 */ /* 0x000ea8000c1e1900 */
[----:B-----5:R-:W2:Y:S02]  /*e360*/  LDG.E R77, desc[UR8][R4.64+0x4] ;  /* 0x00000408044d7981 */ /* 0x020ea4000c1e1900 */
[----:B--2---:R-:W-:-:S07]  /*e370*/  IMAD.IADD R77, R77, 0x1, -R6 ;  /* 0x000000014d4d7824 */ /* 0x004fce00078e0a06 */
.L_x_1159:
[----:B------:R-:W-:Y:S01]  /*e380*/  R2UR UR17, R207 ;  /* 0x00000000cf1172ca */ /* 0x000fe200000e0000 */
[----:B------:R-:W-:Y:S01]  /*e390*/  ULDC.64 UR12, c[0x0][0xb70] ;  /* 0x0002dc00000c7ab9 */ /* 0x000fe20000000a00 */
[----:B------:R-:W-:Y:S01]  /*e3a0*/  R2UR UR15, R208 ;  /* 0x00000000d00f72ca */ /* 0x000fe200000e0000 */
[----:B------:R-:W-:Y:S01]  /*e3b0*/  USHF.R.S32.HI UR11, URZ, 0x1f, UR4 ;  /* 0x0000001f3f0b7899 */ /* 0x000fe20008011404 */
[----:B------:R-:W-:Y:S01]  /*e3c0*/  IADD3 R5, P2, R20, 0x3000, RZ ;  /* 0x0000300014057810 */ /* 0x000fe20007f5e0ff */
[----:B------:R-:W-:Y:S01]  /*e3d0*/  UMOV UR10, UR4 ;  /* 0x00000004000a7c82 */ /* 0x000fe20008000000 */
[----:B------:R-:W-:Y:S01]  /*e3e0*/  LEA R10, R206, R211, 0x7 ;  /* 0x000000d3ce0a7211 */ /* 0x000fe200078e38ff */
[----:B------:R-:W-:Y:S01]  /*e3f0*/  ULDC.64 UR18, c[0x0][0x208] ;  /* 0x0000820000127ab9 */ /* 0x000fe20000000a00 */
[----:B------:R-:W-:Y:S02]  /*e400*/  LOP3.LUT R4, R5, 0x380, RZ, 0xc0, !PT ;  /* 0x0000038005047812 */ /* 0x000fe400078ec0ff */
[----:B------:R-:W-:-:S02]  /*e410*/  LOP3.LUT R12, R13, 0x380, RZ, 0xc0, !PT ;  /* 0x000003800d0c7812 */ /* 0x000fc400078ec0ff */
[----:B------:R-:W-:Y:S01]  /*e420*/  SHF.R.U64 R4, R4, 0x3, RZ ;  /* 0x0000000304047819 */ /* 0x000fe200000012ff */
[----:B------:R-:W-:Y:S01]  /*e430*/  USHF.R.S32.HI UR14, URZ, 0x1f, UR17 ;  /* 0x0000001f3f0e7899 */ /* 0x000fe20008011411 */
[----:B------:R-:W-:Y:S01]  /*e440*/  IADD3 R9, P1, R20, 0x2000, RZ ;  /* 0x0000200014097810 */ /* 0x000fe20007f3e0ff */
[----:B------:R-:W-:Y:S01]  /*e450*/  UIMAD.WIDE.U32 UR8, UR17, UR12, UR10 ;  /* 0x0000000c110872a5 */ /* 0x000fe2000f8e000a */
[----:B------:R-:W-:Y:S01]  /*e460*/  LOP3.LUT R4, R4, R5, RZ, 0x3c, !PT ;  /* 0x0000000504047212 */ /* 0x000fe200078e3cff */
[----:B------:R-:W-:Y:S01]  /*e470*/  UIMAD UR7, UR14, UR12, URZ ;  /* 0x0000000c0e0772a4 */ /* 0x000fe2000f8e023f */
[----:B------:R-:W-:Y:S02]  /*e480*/  SHF.R.S32.HI R3, RZ, 0x1f, R10 ;  /* 0x0000001fff037819 */ /* 0x000fe4000001140a */
[----:B------:R-:W-:Y:S01]  /*e490*/  SHF.R.U64 R12, R12, 0x3, RZ ;  /* 0x000000030c0c7819 */ /* 0x000fe200000012ff */
[----:B------:R-:W-:Y:S01]  /*e4a0*/  UIMAD UR10, UR17, UR13, UR7 ;  /* 0x0000000d110a72a4 */ /* 0x000fe2000f8e0207 */
[----:B------:R-:W-:Y:S01]  /*e4b0*/  LOP3.LUT R8, R9, 0x380, RZ, 0xc0, !PT ;  /* 0x0000038009087812 */ /* 0x000fe200078ec0ff */
[----:B------:R-:W-:Y:S01]  /*e4c0*/  USHF.R.S32.HI UR7, URZ, 0x1f, UR15 ;  /* 0x0000001f3f077899 */ /* 0x000fe2000801140f */
[----:B------:R-:W-:Y:S01]  /*e4d0*/  LOP3.LUT R12, R12, R13, RZ, 0x3c, !PT ;  /* 0x0000000d0c0c7212 */ /* 0x000fe200078e3cff */
[----:B------:R-:W-:Y:S01]  /*e4e0*/  ULDC.64 UR12, c[0x0][0xb78] ;  /* 0x0002de00000c7ab9 */ /* 0x000fe20000000a00 */
[----:B------:R-:W-:Y:S01]  /*e4f0*/  USEL UR15, UR15, URZ, !UP0 ;  /* 0x0000003f0f0f7287 */ /* 0x000fe2000c000000 */
[----:B------:R-:W-:Y:S01]  /*e500*/  SHF.R.U64 R8, R8, 0x3, RZ ;  /* 0x0000000308087819 */ /* 0x000fe200000012ff */
[----:B------:R-:W-:Y:S01]  /*e510*/  USEL UR16, UR7, URZ, !UP0 ;  /* 0x0000003f07107287 */ /* 0x000fe2000c000000 */
[--C-:B------:R-:W-:Y:S01]  /*e520*/  IMAD.X R13, RZ, RZ, R21.reuse, P0 ;  /* 0x000000ffff0d7224 */ /* 0x100fe200000e0615 */
[----:B------:R-:W-:Y:S01]  /*e530*/  UIADD3 UR9, UR9, UR10, URZ ;  /* 0x0000000a09097290 */ /* 0x000fe2000fffe03f */
[----:B------:R-:W-:Y:S01]  /*e540*/  IADD3 R69, P0, R20, 0x8000, RZ ;  /* 0x0000800014457810 */ /* 0x000fe20007f1e0ff */
[----:B------:R-:W-:Y:S01]  /*e550*/  UIMAD UR7, UR16, UR12, URZ ;  /* 0x0000000c100772a4 */ /* 0x000fe2000f8e023f */
[----:B------:R-:W-:Y:S01]  /*e560*/  LOP3.LUT R8, R8, R9, RZ, 0x3c, !PT ;  /* 0x0000000908087212 */ /* 0x000fe200078e3cff */
[----:B------:R-:W-:Y:S01]  /*e570*/  UIMAD.WIDE.U32 UR8, UR15, UR12, UR8 ;  /* 0x0000000c0f0872a5 */ /* 0x000fe2000f8e0008 */
[----:B------:R-:W-:Y:S01]  /*e580*/  IMAD.X R9, RZ, RZ, R21, P1 ;  /* 0x000000ffff097224 */ /* 0x000fe200008e0615 */
[----:B------:R-:W-:Y:S01]  /*e590*/  UIMAD UR7, UR15, UR13, UR7 ;  /* 0x0000000d0f0772a4 */ /* 0x000fe2000f8e0207 */
[----:B------:R-:W-:-:S02]  /*e5a0*/  IADD3 R61, P6, R20, 0x4000, RZ ;  /* 0x00004000143d7810 */ /* 0x000fc40007fde0ff */
[----:B------:R-:W-:Y:S02]  /*e5b0*/  IADD3 R37, P5, R20, 0x5000, RZ ;  /* 0x0000500014257810 */ /* 0x000fe40007fbe0ff */
[----:B------:R-:W-:Y:S01]  /*e5c0*/  IADD3 R5, P3, R10, UR8, RZ ;  /* 0x000000080a057c10 */ /* 0x000fe2000ff7e0ff */
[----:B------:R-:W-:Y:S01]  /*e5d0*/  IMAD.U32 R6, RZ, RZ, UR7 ;  /* 0x00000007ff067e24 */ /* 0x000fe2000f8e00ff */
[C---:B------:R-:W-:Y:S02]  /*e5e0*/  IADD3 R33, P4, R20.reuse, 0x6000, RZ ;  /* 0x0000600014217810 */ /* 0x040fe40007f9e0ff */
[----:B------:R-:W-:Y:S02]  /*e5f0*/  IADD3 R57, P1, R20, 0x9000, RZ ;  /* 0x0000900014397810 */ /* 0x000fe40007f3e0ff */
[----:B------:R-:W-:Y:S01]  /*e600*/  IADD3.X R6, R3, UR9, R6, P3, !PT ;  /* 0x0000000903067c10 */ /* 0x000fe20009ffe406 */
[----:B------:R-:W-:Y:S01]  /*e610*/  ULDC.64 UR8, c[0x0][0xb40] ;  /* 0x0002d00000087ab9 */ /* 0x000fe20000000a00 */
[----:B------:R-:W-:-:S02]  /*e620*/  LOP3.LUT R68, R69, 0x380, RZ, 0xc0, !PT ;  /* 0x0000038045447812 */ /* 0x000fc400078ec0ff */
[----:B------:R-:W-:Y:S02]  /*e630*/  LEA R16, P3, R5, UR8, 0x2 ;  /* 0x0000000805107c11 */ /* 0x000fe4000f8610ff */
[----:B------:R-:W-:Y:S02]  /*e640*/  LOP3.LUT R60, R61, 0x380, RZ, 0xc0, !PT ;  /* 0x000003803d3c7812 */ /* 0x000fe400078ec0ff */
[----:B------:R-:W-:Y:S01]  /*e650*/  LEA.HI.X R17, R5, UR9, R6, 0x2, P3 ;  /* 0x0000000905117c11 */ /* 0x000fe200098f1406 */
[----:B------:R-:W-:Y:S01]  /*e660*/  IMAD.X R5, RZ, RZ, R21, P2 ;  /* 0x000000ffff057224 */ /* 0x000fe200010e0615 */
[----:B------:R-:W-:Y:S01]  /*e670*/  IADD3 R25, P3, R20, 0x7000, RZ ;  /* 0x0000700014197810 */ /* 0x000fe20007f7e0ff */
[----:B------:R-:W-:Y:S01]  /*e680*/  VIADD R6, R10, 0x8 ;  /* 0x000000080a067836 */ /* 0x000fe20000000000 */
[----:B------:R-:W-:Y:S01]  /*e690*/  IADD3 R49, P2, R20, 0xa000, RZ ;  /* 0x0000a00014317810 */ /* 0x000fe20007f5e0ff */
[----:B------:R-:W-:Y:S01]  /*e6a0*/  ULDC.64 UR8, c[0x0][0xaa0] ;  /* 0x0002a80000087ab9 */ /* 0x000fe20000000a00 */
[----:B------:R-:W-:-:S02]  /*e6b0*/  LOP3.LUT R36, R37, 0x380, RZ, 0xc0, !PT ;  /* 0x0000038025247812 */ /* 0x000fc400078ec0ff */
[----:B------:R-:W-:Y:S02]  /*e6c0*/  LOP3.LUT R32, R33, 0x380, RZ, 0xc0, !PT ;  /* 0x0000038021207812 */ /* 0x000fe400078ec0ff */
[----:B------:R-:W-:Y:S02]  /*e6d0*/  LOP3.LUT R24, R25, 0x380, RZ, 0xc0, !PT ;  /* 0x0000038019187812 */ /* 0x000fe400078ec0ff */
[----:B------:R-:W-:Y:S02]  /*e6e0*/  LOP3.LUT R56, R57, 0x380, RZ, 0xc0, !PT ;  /* 0x0000038039387812 */ /* 0x000fe400078ec0ff */
[----:B------:R-:W-:Y:S02]  /*e6f0*/  SHF.R.U64 R68, R68, 0x3, RZ ;  /* 0x0000000344447819 */ /* 0x000fe400000012ff */
[----:B------:R-:W-:Y:S02]  /*e700*/  LOP3.LUT R48, R49, 0x380, RZ, 0xc0, !PT ;  /* 0x0000038031307812 */ /* 0x000fe400078ec0ff */
[----:B------:R-:W-:-:S02]  /*e710*/  SHF.R.U64 R60, R60, 0x3, RZ ;  /* 0x000000033c3c7819 */ /* 0x000fc400000012ff */
[----:B------:R-:W-:Y:S02]  /*e720*/  SHF.R.U64 R36, R36, 0x3, RZ ;  /* 0x0000000324247819 */ /* 0x000fe400000012ff */
[----:B------:R-:W-:Y:S02]  /*e730*/  SHF.R.U64 R32, R32, 0x3, RZ ;  /* 0x0000000320207819 */ /* 0x000fe400000012ff */
[----:B------:R-:W-:Y:S02]  /*e740*/  SHF.R.U64 R24, R24, 0x3, RZ ;  /* 0x0000000318187819 */ /* 0x000fe400000012ff */
[----:B------:R-:W-:Y:S02]  /*e750*/  SHF.R.U64 R56, R56, 0x3, RZ ;  /* 0x0000000338387819 */ /* 0x000fe400000012ff */
[----:B------:R-:W-:Y:S02]  /*e760*/  LOP3.LUT R68, R68, R69, RZ, 0x3c, !PT ;  /* 0x0000004544447212 */ /* 0x000fe400078e3cff */
[----:B------:R-:W-:-:S02]  /*e770*/  SHF.R.U64 R48, R48, 0x3, RZ ;  /* 0x0000000330307819 */ /* 0x000fc400000012ff */
[----:B------:R-:W-:Y:S02]  /*e780*/  IADD3.X R69, RZ, R21, RZ, P0, !PT ;  /* 0x00000015ff457210 */ /* 0x000fe400007fe4ff */
[----:B------:R-:W-:Y:S02]  /*e790*/  LOP3.LUT P0, RZ, R210, 0x3, RZ, 0xc0, !PT ;  /* 0x00000003d2ff7812 */ /* 0x000fe4000780c0ff */
        /* <DEDUP_REMOVED lines=12> */
[----:B------:R-:W-:-:S02]  /*e860*/  IADD3 R41, P6, R20, 0xb000, RZ ;  /* 0x0000b00014297810 */ /* 0x000fc40007fde0ff */
[C---:B------:R-:W-:Y:S02]  /*e870*/  IADD3 R73, P5, R20.reuse, 0xc000, RZ ;  /* 0x0000c00014497810 */ /* 0x040fe40007fbe0ff */
[C---:B------:R-:W-:Y:S02]  /*e880*/  IADD3 R65, P4, R20.reuse, 0xd000, RZ ;  /* 0x0000d00014417810 */ /* 0x040fe40007f9e0ff */
[----:B------:R-:W-:Y:S02]  /*e890*/  IADD3 R53, P3, R20, 0xe000, RZ ;  /* 0x0000e00014357810 */ /* 0x000fe40007f7e0ff */
[-C--:B-----5:R-:W-:Y:S02]  /*e8a0*/  ISETP.GE.OR P1, PT, R10, R77.reuse, P0 ;  /* 0x0000004d0a00720c */ /* 0x0a0fe40000726670 */
[----:B------:R-:W-:Y:S02]  /*e8b0*/  IADD3 R10, P2, R20, 0xf000, RZ ;  /* 0x0000f000140a7810 */ /* 0x000fe40007f5e0ff */
[----:B------:R-:W-:-:S02]  /*e8c0*/  ISETP.GE.OR P0, PT, R6, R77, P0 ;  /* 0x0000004d0600720c */ /* 0x000fc40000706670 */
[----:B------:R-:W-:Y:S01]  /*e8d0*/  LOP3.LUT R40, R41, 0x380, RZ, 0xc0, !PT ;  /* 0x0000038029287812 */ /* 0x000fe200078ec0ff */
[----:B------:R-:W-:Y:S01]  /*e8e0*/  IMAD.X R45, RZ, RZ, R21, P2 ;  /* 0x000000ffff2d7224 */ /* 0x000fe200010e0615 */
[----:B------:R-:W-:Y:S02]  /*e8f0*/  LOP3.LUT R72, R73, 0x380, RZ, 0xc0, !PT ;  /* 0x0000038049487812 */ /* 0x000fe400078ec0ff */
[----:B------:R-:W-:Y:S02]  /*e900*/  LOP3.LUT R64, R65, 0x380, RZ, 0xc0, !PT ;  /* 0x0000038041407812 */ /* 0x000fe400078ec0ff */
[----:B------:R-:W-:Y:S01]  /*e910*/  LOP3.LUT R52, R53, 0x380, RZ, 0xc0, !PT ;  /* 0x0000038035347812 */ /* 0x000fe200078ec0ff */
[----:B------:R-:W-:Y:S01]  /*e920*/  @!P1 STG.E desc[UR18][R16.64], R0 ;  /* 0x0000000010009986 */ /* 0x000fe2000c101912 */
[----:B------:R-:W-:Y:S02]  /*e930*/  LOP3.LUT R3, R10, 0x380, RZ, 0xc0, !PT ;  /* 0x000003800a037812 */ /* 0x000fe400078ec0ff */
[----:B------:R-:W-:Y:S01]  /*e940*/  LOP3.LUT R7, R20, 0x380, RZ, 0xc0, !PT ;  /* 0x0000038014077812 */ /* 0x000fe200078ec0ff */
[----:B------:R0:W-:Y:S01]  /*e950*/  @!P0 STG.E desc[UR18][R16.64+0x20], R2 ;  /* 0x0000200210008986 */ /* 0x0001e2000c101912 */
[----:B------:R-:W-:-:S02]  /*e960*/  SHF.R.U64 R40, R40, 0x3, RZ ;  /* 0x0000000328287819 */ /* 0x000fc400000012ff */
[----:B------:R-:W-:Y:S01]  /*e970*/  SHF.R.U64 R72, R72, 0x3, RZ ;  /* 0x0000000348487819 */ /* 0x000fe200000012ff */
[----:B------:R-:W-:Y:S01]  /*e980*/  UIMAD UR7, UR11, UR8, URZ ;  /* 0x000000080b0772a4 */ /* 0x000fe2000f8e023f */
[----:B------:R-:W-:Y:S01]  /*e990*/  SHF.R.U64 R64, R64, 0x3, RZ ;  /* 0x0000000340407819 */ /* 0x000fe200000012ff */
[----:B------:R-:W5:Y:S01]  /*e9a0*/  LD.E.128 R12, desc[UR18][R12.64] ;  /* 0x000000120c0c7980 */ /* 0x000f62000c101d00 */
[----:B------:R-:W-:Y:S02]  /*e9b0*/  SHF.R.U64 R52, R52, 0x3, RZ ;  /* 0x0000000334347819 */ /* 0x000fe400000012ff */
[----:B------:R-:W-:Y:S01]  /*e9c0*/  SHF.R.U64 R3, R3, 0x3, RZ ;  /* 0x0000000303037819 */ /* 0x000fe200000012ff */
[----:B------:R-:W5:Y:S01]  /*e9d0*/  LD.E.128 R60, desc[UR18][R60.64] ;  /* 0x000000123c3c7980 */ /* 0x000f62000c101d00 */
[----:B------:R-:W-:Y:S02]  /*e9e0*/  SHF.R.U64 R7, R7, 0x3, RZ ;  /* 0x0000000307077819 */ /* 0x000fe400000012ff */
        /* <DEDUP_REMOVED lines=8> */
[----:B------:R-:W-:Y:S01]  /*ea70*/  LOP3.LUT R44, R3, R10, RZ, 0x3c, !PT ;  /* 0x0000000a032c7212 */ /* 0x000fe200078e3cff */
[--C-:B0-----:R-:W-:Y:S01]  /*ea80*/  IMAD.MOV.U32 R2, RZ, RZ, R23.reuse ;  /* 0x000000ffff027224 */ /* 0x101fe200078e0017 */
[----:B------:R-:W-:Y:S01]  /*ea90*/  LOP3.LUT R20, R7, R20, RZ, 0x3c, !PT ;  /* 0x0000001407147212 */ /* 0x000fe200078e3cff */
[----:B------:R-:W5:Y:S01]  /*eaa0*/  LD.E.128 R8, desc[UR18][R8.64] ;  /* 0x0000001208087980 */ /* 0x000f62000c101d00 */
[----:B------:R-:W-:-:S02]  /*eab0*/  SHF.R.S32.HI R3, RZ, 0x1f, R23 ;  /* 0x0000001fff037819 */ /* 0x000fc40000011417 */
[----:B------:R-:W-:Y:S01]  /*eac0*/  MOV R17, UR8 ;  /* 0x0000000800117c02 */ /* 0x000fe20008000f00 */
[----:B------:R0:W5:Y:S01]  /*ead0*/  LD.E.128 R28, desc[UR18][R20.64] ;  /* 0x00000012141c7980 */ /* 0x000162000c101d00 */
[----:B------:R-:W-:-:S03]  /*eae0*/  UIMAD UR7, UR4, UR9, UR7 ;  /* 0x00000009040772a4 */ /* 0x000fc6000f8e0207 */
[----:B------:R-:W5:Y:S01]  /*eaf0*/  LD.E.128 R4, desc[UR18][R4.64] ;  /* 0x0000001204047980 */ /* 0x000f62000c101d00 */
[----:B------:R-:W-:Y:S01]  /*eb00*/  IMAD.WIDE.U32 R2, R17, UR4, R2 ;  /* 0x0000000411027c25 */ /* 0x000fe2000f8e0002 */
        /* <DEDUP_REMOVED lines=13> */
[----:B------:R-:W-:Y:S01]  /*ebe0*/  @!PT LDS RZ, [RZ] ;  /* 0x00000000fffff984 */ /* 0x000fe20000000800 */
[----:B------:R-:W-:Y:S01]  /*ebf0*/  @!PT LDS RZ, [RZ] ;  /* 0x00000000fffff984 */ /* 0x000fe20000000800 */
[----:B------:R-:W-:Y:S01]  /*ec00*/  @!PT LDS RZ, [RZ] ;  /* 0x00000000fffff984 */ /* 0x000fe20000000800 */
[----:B------:R-:W-:Y:S01]  /*ec10*/  @!PT LDS RZ, [RZ] ;  /* 0x00000000fffff984 */ /* 0x000fe20000000800 */
[----:B------:R1:W-:Y:S06]  /*ec20*/  MEMBAR.ALL.CTA ;  /* 0x0000000000007992 */ /* 0x0003ec0000008000 */
[----:B-1----:R-:W1:Y:S01]  /*ec30*/  FENCE.VIEW.ASYNC.S ;  /* 0x00000000000073c6 */ /* 0x002e620000000000 */
[----:B------:R-:W-:-:S02]  /*ec40*/  VIADD R3, R3, UR7 ;  /* 0x0000000703037c36 */ /* 0x000fc40008000000 */
[----:B------:R-:W-:Y:S01]  /*ec50*/  IMAD.U32 R17, RZ, RZ, UR8 ;  /* 0x00000008ff117e24 */ /* 0x000fe2000f8e00ff */
[----:B------:R-:W-:Y:S01]  /*ec60*/  UIMAD UR4, UR17, UR9, UR4 ;  /* 0x00000009110472a4 */ /* 0x000fe2000f8e0204 */
[----:B------:R-:W-:Y:S02]  /*ec70*/  IMAD R77, R206, -0x80, R77 ;  /* 0xffffff80ce4d7824 */ /* 0x000fe400078e024d */
[----:B------:R-:W-:Y:S01]  /*ec80*/  IMAD.WIDE.U32 R2, R17, UR17, R2 ;  /* 0x0000001111027c25 */ /* 0x000fe2000f8e0002 */
[----:B------:R-:W-:Y:S02]  /*ec90*/  ULDC.64 UR8, c[0x0][0xae8] ;  /* 0x0002ba0000087ab9 */ /* 0x000fe40000000a00 */
[CC--:B------:R-:W-:Y:S01]  /*eca0*/  ISETP.GE.AND P3, PT, R204.reuse, R77.reuse, PT ;  /* 0x0000004dcc00720c */ /* 0x0c0fe20003f66270 */
[----:B------:R-:W-:Y:S01]  /*ecb0*/  VIADD R3, R3, UR4 ;  /* 0x0000000403037c36 */ /* 0x000fe20008000000 */
[----:B------:R-:W-:Y:S01]  /*ecc0*/  UIMAD UR4, UR16, UR8, URZ ;  /* 0x00000008100472a4 */ /* 0x000fe2000f8e023f */
[C---:B------:R-:W-:Y:S01]  /*ecd0*/  VIADD R0, R204.reuse, 0x20 ;  /* 0x00000020cc007836 */ /* 0x040fe20000000000 */
[----:B------:R-:W-:Y:S01]  /*ece0*/  IADD3 R19, R19, 0x30820, RZ ;  /* 0x0003082013137810 */ /* 0x000fe20007ffe0ff */
[----:B0-----:R-:W-:Y:S01]  /*ecf0*/  IMAD.U32 R21, RZ, RZ, UR8 ;  /* 0x00000008ff157e24 */ /* 0x001fe2000f8e00ff */
[----:B------:R-:W-:Y:S01]  /*ed00*/  UIMAD UR4, UR15, UR9, UR4 ;  /* 0x000000090f0472a4 */ /* 0x000fe2000f8e0204 */
[----:B------:R-:W-:Y:S01]  /*ed10*/  VIADD R16, R204, 0x60 ;  /* 0x00000060cc107836 */ /* 0x000fe20000000000 */
[----:B------:R-:W-:Y:S01]  /*ed20*/  PRMT R19, RZ, 0x654, R19 ;  /* 0x00000654ff137816 */ /* 0x000fe20000000013 */
[----:B------:R-:W-:Y:S01]  /*ed30*/  IMAD.WIDE.U32 R20, R21, UR15, R2 ;  /* 0x0000000f15147c25 */ /* 0x000fe2000f8e0002 */
[----:B------:R-:W-:-:S02]  /*ed40*/  ISETP.GE.AND P0, PT, R0, R77, PT ;  /* 0x0000004d0000720c */ /* 0x000fc40003f06270 */
[--C-:B------:R-:W-:Y:S01]  /*ed50*/  SHF.R.S32.HI R205, RZ, 0x1f, R204.reuse ;  /* 0x0000001fffcd7819 */ /* 0x100fe200000114cc */
[----:B------:R-:W-:Y:S01]  /*ed60*/  VIADD R0, R204, 0x40 ;  /* 0x00000040cc007836 */ /* 0x000fe20000000000 */
[----:B-1----:R0:W-:Y:S01]  /*ed70*/  SYNCS.ARRIVE.TRANS64.RED.A1T0 RZ, [R19+URZ], RZ ;  /* 0x000000ff13ff79a7 */ /* 0x0021e2000810043f */
[----:B------:R-:W-:Y:S01]  /*ed80*/  VIADD R79, R21, UR4 ;  /* 0x00000004154f7c36 */ /* 0x000fe20008000000 */
[----:B------:R-:W-:Y:S01]  /*ed90*/  BSSY B1, `(.L_x_1160) ;  /* 0x000001c000017945 */ /* 0x000fe20003800000 */
[-C--:B------:R-:W-:Y:S01]  /*eda0*/  ISETP.GE.AND P2, PT, R16, R77.reuse, PT ;  /* 0x0000004d1000720c */ /* 0x080fe20003f46270 */
[----:B------:R-:W-:Y:S01]  /*edb0*/  IMAD.WIDE R16, R206, 0x80, R204 ;  /* 0x00000080ce107825 */ /* 0x000fe200078e02cc */
[----:B------:R-:W-:Y:S01]  /*edc0*/  ISETP.GE.AND P1, PT, R0, R77, PT ;  /* 0x0000004d0000720c */ /* 0x000fe20003f26270 */
[----:B------:R-:W-:-:S12]  /*edd0*/  @P3 BRA `(.L_x_1161) ;  /* 0x00000000005c3947 */ /* 0x000fd80003800000 */
[----:B------:R-:W-:Y:S01]  /*ede0*/  ULDC.64 UR8, c[0x0][0xad8] ;  /* 0x0002b60000087ab9 */ /* 0x000fe20000000a00 */
[----:B------:R-:W-:Y:S01]  /*edf0*/  IMAD.MOV.U32 R2, RZ, RZ, R20 ;  /* 0x000000ffff027224 */ /* 0x000fe200078e0014 */
[----:B------:R-:W-:Y:S01]  /*ee00*/  ULDC UR4, c[0x0][0xa8c] ;  /* 0x0002a30000047ab9 */ /* 0x000fe20000000800 */
[----:B0-----:R-:W-:Y:S01]  /*ee10*/  IMAD R19, R17, UR8, RZ ;  /* 0x0000000811137c24 */ /* 0x001fe2000f8e02ff */
[C---:B------:R-:W-:Y:S01]  /*ee20*/  ISETP.GE.AND P4, PT, R23.reuse, UR4, PT ;  /* 0x0000000417007c0c */ /* 0x040fe2000bf86270 */
[----:B------:R-:W-:Y:S01]  /*ee30*/  IMAD.MOV.U32 R3, RZ, RZ, R79 ;  /* 0x000000ffff037224 */ /* 0x000fe200078e004f */
[----:B------:R-:W-:Y:S01]  /*ee40*/  ULDC.64 UR10, c[0x0][0x208] ;  /* 0x00008200000a7ab9 */ /* 0x000fe20000000a00 */
[----:B------:R-:W-:Y:S02]  /*ee50*/  VIADD R0, R23, 0x40 ;  /* 0x0000004017007836 */ /* 0x000fe40000000000 */
        /* <DEDUP_REMOVED lines=15> */
.L_x_1161:
[----:B------:R-:W-:Y:S05]  /*ef50*/  BSYNC B1 ;  /* 0x0000000000017941 */ /* 0x000fea0003800000 */
.L_x_1160:
[----:B------:R-:W-:Y:S04]  /*ef60*/  BSSY B1, `(.L_x_1162) ;  /* 0x000001b000017945 */ /* 0x000fe80003800000 */
[----:B------:R-:W-:Y:S05]  /*ef70*/  @P0 BRA `(.L_x_1163) ;  /* 0x0000000000640947 */ /* 0x000fea0003800000 */
[----:B0-----:R-:W-:Y:S01]  /*ef80*/  IADD3 R19, P0, R16, 0x20, RZ ;  /* 0x0000002010137810 */ /* 0x001fe20007f1e0ff */
        /* <DEDUP_REMOVED lines=9> */
[C---:B------:R-:W-:Y:S01]  /*f020*/  ISETP.GE.AND P3, PT, R23.reuse, UR4, PT ;  /* 0x0000000417007c0c */ /* 0x040fe2000bf66270 */
[----:B------:R-:W-:Y:S01]  /*f030*/  IMAD R0, R0, UR8, RZ ;  /* 0x0000000800007c24 */ /* 0x000fe2000f8e02ff */
[----:B------:R-:W-:Y:S01]  /*f040*/  ULDC.64 UR10, c[0x0][0x208] ;  /* 0x00008200000a7ab9 */ /* 0x000fe20000000a00 */
[----:B------:R-:W-:-:S02]  /*f050*/  VIADD R22, R23, 0xc0 ;  /* 0x000000c017167836 */ /* 0x000fc40000000000 */
[----:B------:R-:W-:-:S03]  /*f060*/  IMAD.WIDE.U32 R2, R19, UR8, R2 ;  /* 0x0000000813027c25 */ /* 0x000fc6000f8e0002 */
[----:B------:R-:W-:Y:S01]  /*f070*/  ISETP.GE.AND P6, PT, R22, UR4, PT ;  /* 0x0000000416007c0c */ /* 0x000fe2000bfc6270 */
        /* <DEDUP_REMOVED lines=9> */
.L_x_1163:
[----:B------:R-:W-:Y:S05]  /*f110*/  BSYNC B1 ;  /* 0x0000000000017941 */ /* 0x000fea0003800000 */
.L_x_1162:
[----:B------:R-:W-:Y:S04]  /*f120*/  BSSY B1, `(.L_x_1164) ;  /* 0x000001b000017945 */ /* 0x000fe80003800000 */
[----:B------:R-:W-:Y:S05]  /*f130*/  @P1 BRA `(.L_x_1165) ;  /* 0x0000000000641947 */ /* 0x000fea0003800000 */
[----:B--2--5:R-:W-:Y:S01]  /*f140*/  IADD3 R13, P0, R16, 0x40, RZ ;  /* 0x00000040100d7810 */ /* 0x024fe20007f1e0ff */
        /* <DEDUP_REMOVED lines=9> */
[C---:B------:R-:W-:Y:S01]  /*f1e0*/  IADD3 R12, R23.reuse, 0xc0, RZ ;  /* 0x000000c0170c7810 */ /* 0x040fe20007ffe0ff */
        /* <DEDUP_REMOVED lines=10> */
[----:B------:R3:W-:Y:S04]  /*f290*/  @!P1 STG.E.128 desc[UR10][R12.64], R8 ;  /* 0x000000080c009986 */ /* 0x0007e8000c101d0a */
[----:B------:R3:W-:Y:S04]  /*f2a0*/  @!P3 STG.E.128 desc[UR10][R12.64+0x80], R32 ;  /* 0x000080200c00b986 */ /* 0x0007e8000c101d0a */
[----:B------:R3:W-:Y:S04]  /*f2b0*/  @!P4 STG.E.128 desc[UR10][R12.64+0x100], R48 ;  /* 0x000100300c00c986 */ /* 0x0007e8000c101d0a */
[----:B------:R3:W-:Y:S02]  /*f2c0*/  @!P5 STG.E.128 desc[UR10][R12.64+0x180], R52 ;  /* 0x000180340c00d986 */ /* 0x0007e4000c101d0a */
.L_x_1165:
[----:B------:R-:W-:Y:S05]  /*f2d0*/  BSYNC B1 ;  /* 0x0000000000017941 */ /* 0x000fea0003800000 */
.L_x_1164:
[----:B------:R-:W-:Y:S05]  /*f2e0*/  @P2 BRA `(.L_x_1166) ;  /* 0x0000000c00a42947 */ /* 0x000fea0003800000 */
[----:B---3-5:R-:W-:Y:S01]  /*f2f0*/  IADD3 R9, P0, R16, 0x60, RZ ;  /* 0x0000006010097810 */ /* 0x028fe20007f1e0ff */
[C---:B------:R-:W-:Y:S01]  /*f300*/  VIADD R0, R23.reuse, 0x40 ;  /* 0x0000004017007836 */ /* 0x040fe20000000000 */
[----:B------:R-:W-:Y:S01]  /*f310*/  ULDC.64 UR8, c[0x0][0xad8] ;  /* 0x0002b60000087ab9 */ /* 0x000fe20000000a00 */
[----:B------:R-:W-:Y:S01]  /*f320*/  IMAD.MOV.U32 R2, RZ, RZ, R20 ;  /* 0x000000ffff027224 */ /* 0x000fe200078e0014 */
[----:B------:R-:W-:Y:S01]  /*f330*/  ULDC UR4, c[0x0][0xa8c] ;  /* 0x0002a30000047ab9 */ /* 0x000fe20000000800 */
[----:B------:R-:W-:Y:S01]  /*f340*/  IMAD.X R16, RZ, RZ, R17, P0 ;  /* 0x000000ffff107224 */ /* 0x000fe200000e0611 */
        /* <DEDUP_REMOVED lines=22> */
.L_x_1158:
[----:B------:R-:W-:Y:S01]  /*f4b0*/  R2UR UR7, R208 ;  /* 0x00000000d00772ca */ /* 0x000fe200000e0000 */
[----:B------:R-:W-:Y:S01]  /*f4c0*/  ULDC.64 UR8, c[0x0][0xbd8] ;  /* 0x0002f60000087ab9 */ /* 0x000fe20000000a00 */
[----:B------:R-:W-:Y:S01]  /*f4d0*/  R2UR UR4, R207 ;  /* 0x00000000cf0472ca */ /* 0x000fe200000e0000 */
[----:B------:R-:W-:Y:S01]  /*f4e0*/  UISETP.NE.U32.AND UP0, UPT, UR8, URZ, UPT ;  /* 0x0000003f0800728c */ /* 0x000fe2000bf05070 */
[----:B------:R-:W-:Y:S01]  /*f4f0*/  IMAD.MOV.U32 R9, RZ, RZ, RZ ;  /* 0x000000ffff097224 */ /* 0x000fe200078e00ff */
[----:B------:R-:W-:Y:S02]  /*f500*/  ULDC.64 UR10, c[0x0][0x208] ;  /* 0x00008200000a7ab9 */ /* 0x000fe40000000a00 */
[----:B------:R-:W-:-:S03]  /*f510*/  UISETP.NE.AND.EX UP0, UPT, UR9, URZ, UPT, UP0 ;  /* 0x0000003f0900728c */ /* 0x000fc6000bf05300 */
[----:B------:R-:W-:-:S03]  /*f520*/  ULDC.64 UR8, c[0x0][0xbd8] ;  /* 0x0002f60000087ab9 */ /* 0x000fc60000000a00 */
[----:B------:R-:W-:Y:S01]  /*f530*/  UIMAD.WIDE UR8, UR7, 0x4, UR8 ;  /* 0x00000004070878a5 */ /* 0x000fe2000f8e0208 */
[----:B------:R-:W0:Y:S01]  /*f540*/  LDC R7, c[0x0][0xa88] ;  /* 0x0002a200ff077b82 */ /* 0x000e220000000800 */
[----:B------:R-:W-:-:S04]  /*f550*/  PLOP3.LUT P1, PT, PT, PT, UP0, 0x80, 0x0 ;  /* 0x000000000000781c */ /* 0x000fc80003f2f008 */
[----:B------:R-:W-:Y:S02]  /*f560*/  IMAD.U32 R2, RZ, RZ, UR8 ;  /* 0x00000008ff027e24 */ /* 0x000fe4000f8e00ff */
[----:B------:R-:W-:Y:S01]  /*f570*/  IMAD.U32 R3, RZ, RZ, UR9 ;  /* 0x00000009ff037e24 */ /* 0x000fe2000f8e00ff */
[----:B------:R-:W-:Y:S02]  /*f580*/  ULDC.64 UR8, c[0x0][0xbe0] ;  /* 0x0002f80000087ab9 */ /* 0x000fe40000000a00 */
[----:B------:R-:W-:-:S04]  /*f590*/  UISETP.NE.U32.AND UP1, UPT, UR8, URZ, UPT ;  /* 0x0000003f0800728c */ /* 0x000fc8000bf25070 */
[----:B------:R-:W-:Y:S01]  /*f5a0*/  UISETP.NE.AND.EX UP1, UPT, UR9, URZ, UPT, UP1 ;  /* 0x0000003f0900728c */ /* 0x000fe2000bf25310 */
[----:B------:R1:W5:Y:S05]  /*f5b0*/  @P1 LDG.E R9, desc[UR10][R2.64] ;  /* 0x0000000a02091981 */ /* 0x00036a000c1e1900 */
[----:B------:R-:W-:-:S05]  /*f5c0*/  PLOP3.LUT P2, PT, PT, PT, UP1, 0x80, 0x0 ;  /* 0x000000000000781c */ /* 0x000fca0003f4f018 */
[----:B------:R-:W-:Y:S02]  /*f5d0*/  @UP1 ULDC.64 UR8, c[0x0][0xbe0] ;  /* 0x0002f80000081ab9 */ /* 0x000fe40000000a00 */
[----:B------:R-:W-:-:S06]  /*f5e0*/  @UP1 UIMAD.WIDE UR8, UR7, 0x4, UR8 ;  /* 0x00000004070818a5 */ /* 0x000fcc000f8e0208 */
[----:B------:R-:W-:Y:S02]  /*f5f0*/  IMAD.U32 R4, RZ, RZ, UR8 ;  /* 0x00000008ff047e24 */ /* 0x000fe4000f8e00ff */
[----:B------:R-:W-:Y:S01]  /*f600*/  IMAD.U32 R5, RZ, RZ, UR9 ;  /* 0x00000009ff057e24 */ /* 0x000fe2000f8e00ff */
[----:B------:R-:W-:Y:S01]  /*f610*/  USHF.R.S32.HI UR8, URZ, 0x1f, UR4 ;  /* 0x0000001f3f087899 */ /* 0x000fe20008011404 */
[----:B------:R-:W-:-:S03]  /*f620*/  ISETP.GT.AND P0, PT, R215, 0x7f, PT ;  /* 0x0000007fd700780c */ /* 0x000fc60003f04270 */
[----:B0-----:R1:W5:Y:S01]  /*f630*/  @P2 LDG.E R7, desc[UR10][R4.64] ;  /* 0x0000000a04072981 */ /* 0x001362000c1e1900 */
[----:B------:R-:W-:Y:S09]  /*f640*/  @P2 BRA `(.L_x_1167) ;  /* 0x0000000000142947 */ /* 0x000ff20003800000 */
[----:B------:R-:W-:Y:S05]  /*f650*/  @!P1 BRA `(.L_x_1167) ;  /* 0x0000000000109947 */ /* 0x000fea0003800000 */
[----:B------:R-:W-:Y:S02]  /*f660*/  ULDC.64 UR10, c[0x0][0x208] ;  /* 0x00008200000a7ab9 */ /* 0x000fe40000000a00 */
[----:B------:R-:W2:Y:S04]  /*f670*/  LDG.E R0, desc[UR10][R2.64] ;  /* 0x0000000a02007981 */ /* 0x000ea8000c1e1900 */
[----:B-----5:R-:W2:Y:S02]  /*f680*/  LDG.E R7, desc[UR10][R2.64+0x4] ;  /* 0x0000040a02077981 */ /* 0x020ea4000c1e1900 */
[----:B--2---:R-:W-:-:S07]  /*f690*/  IMAD.IADD R7, R7, 0x1, -R0 ;  /* 0x0000000107077824 */ /* 0x004fce00078e0a00 */
.L_x_1167:
[----:B------:R-:W-:Y:S01]  /*f6a0*/  R2UR UR7, R208 ;  /* 0x00000000d00772ca */ /* 0x000fe200000e0000 */
[----:B------:R-:W-:Y:S01]  /*f6b0*/  BSSY B1, `(.L_x_1168) ;  /* 0x0000021000017945 */ /* 0x000fe20003800000 */
[----:B------:R-:W-:Y:S02]  /*f6c0*/  SHF.R.S32.HI R8, RZ, 0x1f, R23 ;  /* 0x0000001fff087819 */ /* 0x000fe40000011417 */
[----:B-----5:R-:W-:-:S09]  /*f6d0*/  SHF.R.S32.HI R6, RZ, 0x1f, R9 ;  /* 0x0000001fff067819 */ /* 0x020fd20000011409 */
[----:B------:R-:W-:Y:S02]  /*f6e0*/  USHF.R.S32.HI UR4, URZ, 0x1f, UR7 ;  /* 0x0000001f3f047899 */ /* 0x000fe40008011407 */
[----:B------:R-:W-:Y:S02]  /*f6f0*/  USEL UR10, UR7, URZ, !UP0 ;  /* 0x0000003f070a7287 */ /* 0x000fe4000c000000 */
[----:B------:R-:W-:Y:S01]  /*f700*/  USEL UR9, UR4, URZ, !UP0 ;  /* 0x0000003f04097287 */ /* 0x000fe2000c000000 */
[----:B------:R-:W-:Y:S11]  /*f710*/  @P0 BRA `(.L_x_1169) ;  /* 0x0000000000680947 */ /* 0x000ff60003800000 */
[----:B------:R-:W0:Y:S02]  /*f720*/  S2R R0, SR_TID.X ;  /* 0x0000000000007919 */ /* 0x000e240000002100 */
[----:B0-----:R-:W-:-:S05]  /*f730*/  IMAD R0, R206, 0x80, R0 ;  /* 0x00000080ce007824 */ /* 0x001fca00078e0200 */
[----:B------:R-:W-:-:S04]  /*f740*/  IADD3 R0, R0, -0x80, RZ ;  /* 0xffffff8000007810 */ /* 0x000fc80007ffe0ff */
        /* <DEDUP_REMOVED lines=12> */
[----:B------:R-:W-:Y:S01]  /*f810*/  UIMAD UR7, UR9, UR12, URZ ;  /* 0x0000000c090772a4 */ /* 0x000fe2000f8e023f */
[----:B------:R-:W-:Y:S02]  /*f820*/  VIADD R3, R3, UR4 ;  /* 0x0000000403037c36 */ /* 0x000fe40008000000 */
[----:B------:R-:W-:Y:S01]  /*f830*/  IMAD.U32 R5, RZ, RZ, UR12 ;  /* 0x0000000cff057e24 */ /* 0x000fe2000f8e00ff */
        /* <DEDUP_REMOVED lines=8> */
.L_x_1169:
[----:B------:R-:W-:Y:S05]  /*f8c0*/  BSYNC B1 ;  /* 0x0000000000017941 */ /* 0x000fea0003800000 */
.L_x_1168:
[----:B------:R-:W-:Y:S01]  /*f8d0*/  R2UR UR7, R207 ;  /* 0x00000000cf0772ca */ /* 0x000fe200000e0000 */
[----:B------:R-:W-:Y:S01]  /*f8e0*/  ULDC.64 UR12, c[0x0][0xaa0] ;  /* 0x0002a800000c7ab9 */ /* 0x000fe20000000a00 */
[----:B-1----:R-:W-:Y:S01]  /*f8f0*/  IMAD.MOV.U32 R2, RZ, RZ, R23 ;  /* 0x000000ffff027224 */ /* 0x002fe200078e0017 */
[----:B------:R-:W-:Y:S01]  /*f900*/  BSSY B1, `(.L_x_1170) ;  /* 0x0000034000017945 */ /* 0x000fe20003800000 */
[----:B0-----:R-:W-:Y:S02]  /*f910*/  IMAD.MOV.U32 R3, RZ, RZ, R8 ;  /* 0x000000ffff037224 */ /* 0x001fe400078e0008 */
[----:B------:R-:W-:Y:S02]  /*f920*/  IMAD R0, R6, UR12, RZ ;  /* 0x0000000c06007c24 */ /* 0x000fe4000f8e02ff */
[----:B------:R-:W-:-:S04]  /*f930*/  IMAD.WIDE.U32 R2, R9, UR12, R2 ;  /* 0x0000000c09027c25 */ /* 0x000fc8000f8e0002 */
[----:B------:R-:W-:Y:S01]  /*f940*/  IMAD R9, R9, UR13, R0 ;  /* 0x0000000d09097c24 */ /* 0x000fe2000f8e0200 */
[----:B------:R-:W-:Y:S01]  /*f950*/  ULDC.64 UR12, c[0x0][0xae0] ;  /* 0x0002b800000c7ab9 */ /* 0x000fe20000000a00 */
[----:B------:R-:W-:Y:S01]  /*f960*/  IMAD R11, R206, -0x80, R7 ;  /* 0xffffff80ce0b7824 */ /* 0x000fe200078e0207 */
[----:B------:R-:W-:Y:S02]  /*f970*/  UIMAD UR4, UR8, UR12, URZ ;  /* 0x0000000c080472a4 */ /* 0x000fe4000f8e023f */
[----:B------:R-:W-:Y:S01]  /*f980*/  MOV R5, UR12 ;  /* 0x0000000c00057c02 */ /* 0x000fe20008000f00 */
[----:B------:R-:W-:Y:S01]  /*f990*/  IMAD.IADD R3, R3, 0x1, R9 ;  /* 0x0000000103037824 */ /* 0x000fe200078e0209 */
[----:B------:R-:W-:Y:S01]  /*f9a0*/  SHF.R.S32.HI R7, RZ, 0x1f, R204 ;  /* 0x0000001fff077819 */ /* 0x000fe200000114cc */
[----:B------:R-:W-:Y:S01]  /*f9b0*/  UIMAD UR4, UR7, UR13, UR4 ;  /* 0x0000000d070472a4 */ /* 0x000fe2000f8e0204 */
[----:B------:R-:W-:Y:S01]  /*f9c0*/  ISETP.GE.AND P2, PT, R204, R11, PT ;  /* 0x0000000bcc00720c */ /* 0x000fe20003f46270 */
[----:B------:R-:W-:Y:S01]  /*f9d0*/  IMAD.WIDE.U32 R2, R5, UR7, R2 ;  /* 0x0000000705027c25 */ /* 0x000fe2000f8e0002 */
[----:B------:R-:W-:-:S03]  /*f9e0*/  ULDC.64 UR12, c[0x0][0xae8] ;  /* 0x0002ba00000c7ab9 */ /* 0x000fc60000000a00 */
[----:B------:R-:W-:Y:S01]  /*f9f0*/  VIADD R3, R3, UR4 ;  /* 0x0000000403037c36 */ /* 0x000fe20008000000 */
[----:B------:R-:W-:Y:S01]  /*fa00*/  UIMAD UR4, UR9, UR12, URZ ;  /* 0x0000000c090472a4 */ /* 0x000fe2000f8e023f */
[C---:B------:R-:W-:Y:S02]  /*fa10*/  VIADD R4, R204.reuse, 0x40 ;  /* 0x00000040cc047836 */ /* 0x040fe40000000000 */
[----:B------:R-:W-:Y:S01]  /*fa20*/  IMAD.U32 R5, RZ, RZ, UR12 ;  /* 0x0000000cff057e24 */ /* 0x000fe2000f8e00ff */
[----:B------:R-:W-:Y:S01]  /*fa30*/  UIMAD UR4, UR10, UR13, UR4 ;  /* 0x0000000d0a0472a4 */ /* 0x000fe2000f8e0204 */
[----:B------:R-:W-:Y:S01]  /*fa40*/  VIADD R0, R204, 0x20 ;  /* 0x00000020cc007836 */ /* 0x000fe20000000000 */
[----:B------:R-:W-:Y:S01]  /*fa50*/  ISETP.GE.AND P0, PT, R4, R11, PT ;  /* 0x0000000b0400720c */ /* 0x000fe20003f06270 */
[----:B------:R-:W-:-:S03]  /*fa60*/  IMAD.WIDE.U32 R4, R5, UR10, R2 ;  /* 0x0000000a05047c25 */ /* 0x000fc6000f8e0002 */
[----:B------:R-:W-:Y:S01]  /*fa70*/  ISETP.GE.AND P1, PT, R0, R11, PT ;  /* 0x0000000b0000720c */ /* 0x000fe20003f26270 */
[----:B------:R-:W-:Y:S02]  /*fa80*/  IMAD.MOV.U32 R6, RZ, RZ, R204 ;  /* 0x000000ffff067224 */ /* 0x000fe400078e00cc */
[----:B------:R-:W-:Y:S02]  /*fa90*/  VIADD R13, R5, UR4 ;  /* 0x00000004050d7c36 */ /* 0x000fe40008000000 */
[----:B------:R-:W-:-:S04]  /*faa0*/  IMAD.WIDE R6, R206, 0x80, R6 ;  /* 0x00000080ce067825 */ /* 0x000fc800078e0206 */
[----:B------:R-:W-:Y:S01]  /*fab0*/  VIADD R0, R204, 0x60 ;  /* 0x00000060cc007836 */ /* 0x000fe20000000000 */
[----:B------:R-:W-:Y:S06]  /*fac0*/  @P2 BRA `(.L_x_1171) ;  /* 0x00000000005c2947 */ /* 0x000fec0003800000 */
[C---:B------:R-:W-:Y:S01]  /*fad0*/  VIADD R2, R23.reuse, 0x40 ;  /* 0x0000004017027836 */ /* 0x040fe20000000000 */
[C---:B------:R-:W-:Y:S01]  /*fae0*/  IADD3 R3, R23.reuse, 0x80, RZ ;  /* 0x0000008017037810 */ /* 0x040fe20007ffe0ff */
[----:B------:R-:W-:Y:S01]  /*faf0*/  ULDC UR4, c[0x0][0xa8c] ;  /* 0x0002a30000047ab9 */ /* 0x000fe20000000800 */
[----:B------:R-:W-:Y:S01]  /*fb00*/  ULDC.64 UR8, c[0x0][0xad8] ;  /* 0x0002b60000087ab9 */ /* 0x000fe20000000a00 */
[----:B------:R-:W-:Y:S01]  /*fb10*/  VIADD R8, R23, 0xc0 ;  /* 0x000000c017087836 */ /* 0x000fe20000000000 */
[----:B------:R-:W-:Y:S01]  /*fb20*/  ISETP.GE.AND P4, PT, R2, UR4, PT ;  /* 0x0000000402007c0c */ /* 0x000fe2000bf86270 */
[----:B------:R-:W-:Y:S01]  /*fb30*/  IMAD R9, R7, UR8, RZ ;  /* 0x0000000807097c24 */ /* 0x000fe2000f8e02ff */
[----:B------:R-:W-:Y:S01]  /*fb40*/  ISETP.GE.AND P5, PT, R3, UR4, PT ;  /* 0x0000000403007c0c */ /* 0x000fe2000bfa6270 */
[----:B------:R-:W-:Y:S01]  /*fb50*/  IMAD.MOV.U32 R2, RZ, RZ, R4 ;  /* 0x000000ffff027224 */ /* 0x000fe200078e0004 */
[----:B------:R-:W-:Y:S01]  /*fb60*/  ISETP.GE.AND P3, PT, R23, UR4, PT ;  /* 0x0000000417007c0c */ /* 0x000fe2000bf66270 */
[----:B------:R-:W-:Y:S01]  /*fb70*/  IMAD.MOV.U32 R3, RZ, RZ, R13 ;  /* 0x000000ffff037224 */ /* 0x000fe200078e000d */
[----:B------:R-:W-:Y:S01]  /*fb80*/  ISETP.GE.AND P6, PT, R8, UR4, PT ;  /* 0x0000000408007c0c */ /* 0x000fe2000bfc6270 */
[C---:B------:R-:W-:Y:S01]  /*fb90*/  IMAD R9, R6.reuse, UR9, R9 ;  /* 0x0000000906097c24 */ /* 0x040fe2000f8e0209 */
[----:B------:R-:W-:Y:S01]  /*fba0*/  ULDC.64 UR10, c[0x0][0x208] ;  /* 0x00008200000a7ab9 */ /* 0x000fe20000000a00 */
        /* <DEDUP_REMOVED lines=9> */
.L_x_1171:
[----:B------:R-:W-:Y:S05]  /*fc40*/  BSYNC B1 ;  /* 0x0000000000017941 */ /* 0x000fea0003800000 */
.L_x_1170:
[----:B------:R-:W-:Y:S01]  /*fc50*/  BSSY B1, `(.L_x_1172) ;  /* 0x000001c000017945 */ /* 0x000fe20003800000 */
[----:B------:R-:W-:-:S03]  /*fc60*/  ISETP.GE.AND P2, PT, R0, R11, PT ;  /* 0x0000000b0000720c */ /* 0x000fc60003f46270 */
[----:B------:R-:W-:Y:S10]  /*fc70*/  @P1 BRA `(.L_x_1173) ;  /* 0x0000000000641947 */ /* 0x000ff40003800000 */
[----:B0-----:R-:W-:Y:S01]  /*fc80*/  IADD3 R9, P1, R6, 0x20, RZ ;  /* 0x0000002006097810 */ /* 0x001fe20007f3e0ff */
[C---:B------:R-:W-:Y:S01]  /*fc90*/  VIADD R2, R23.reuse, 0x40 ;  /* 0x0000004017027836 */ /* 0x040fe20000000000 */
[----:B------:R-:W-:Y:S01]  /*fca0*/  ULDC UR4, c[0x0][0xa8c] ;  /* 0x0002a30000047ab9 */ /* 0x000fe20000000800 */
[C---:B------:R-:W-:Y:S01]  /*fcb0*/  VIADD R3, R23.reuse, 0x80 ;  /* 0x0000008017037836 */ /* 0x040fe20000000000 */
[----:B------:R-:W-:Y:S01]  /*fcc0*/  ULDC.64 UR8, c[0x0][0xad8] ;  /* 0x0002b60000087ab9 */ /* 0x000fe20000000a00 */
[----:B------:R-:W-:Y:S01]  /*fcd0*/  IMAD.X R0, RZ, RZ, R7, P1 ;  /* 0x000000ffff007224 */ /* 0x000fe200008e0607 */
        /* <DEDUP_REMOVED lines=19> */
.L_x_1173:
[----:B------:R-:W-:Y:S05]  /*fe10*/  BSYNC B1 ;  /* 0x0000000000017941 */ /* 0x000fea0003800000 */
.L_x_1172:
[----:B------:R-:W-:Y:S04]  /*fe20*/  BSSY B1, `(.L_x_1174) ;  /* 0x000001b000017945 */ /* 0x000fe80003800000 */
[----:B------:R-:W-:Y:S05]  /*fe30*/  @P0 BRA `(.L_x_1175) ;  /* 0x0000000000640947 */ /* 0x000fea0003800000 */
[----:B01----:R-:W-:Y:S01]  /*fe40*/  IADD3 R9, P0, R6, 0x40, RZ ;  /* 0x0000004006097810 */ /* 0x003fe20007f1e0ff */
        /* <DEDUP_REMOVED lines=24> */
.L_x_1175:
[----:B------:R-:W-:Y:S05]  /*ffd0*/  BSYNC B1 ;  /* 0x0000000000017941 */ /* 0x000fea0003800000 */
.L_x_1174:
[----:B------:R-:W-:Y:S05]  /*ffe0*/  @P2 BRA `(.L_x_1166) ;  /* 0x0000000000642947 */ /* 0x000fea0003800000 */
[----:B------:R-:W-:Y:S01]  /*fff0*/  IADD3 R5, P0, R6, 0x60, RZ ;  /* 0x0000006006057810 */ /* 0x000fe20007f1e0ff */
[C---:B------:R-:W-:Y:S01]  /*10000*/  VIADD R0, R23.reuse, 0x40 ;  /* 0x0000004017007836 */ /* 0x040fe20000000000 */
[----:B------:R-:W-:Y:S01]  /*10010*/  ULDC UR4, c[0x0][0xa8c] ;  /* 0x0002a30000047ab9 */ /* 0x000fe20000000800 */
[----:B------:R-:W-:Y:S01]  /*10020*/  ULDC.64 UR8, c[0x0][0xad8] ;  /* 0x0002b60000087ab9 */ /* 0x000fe20000000a00 */
[----:B------:R-:W-:Y:S01]  /*10030*/  IMAD.MOV.U32 R2, RZ, RZ, R4 ;  /* 0x000000ffff027224 */ /* 0x000fe200078e0004 */
[C---:B------:R-:W-:Y:S01]  /*10040*/  ISETP.GE.AND P1, PT, R23.reuse, UR4, PT ;  /* 0x0000000417007c0c */ /* 0x040fe2000bf26270 */
[----:B------:R-:W-:Y:S01]  /*10050*/  IMAD.X R6, RZ, RZ, R7, P0 ;  /* 0x000000ffff067224 */ /* 0x000fe200000e0607 */
[----:B------:R-:W-:Y:S01]  /*10060*/  ISETP.GE.AND P2, PT, R0, UR4, PT ;  /* 0x0000000400007c0c */ /* 0x000fe2000bf46270 */
[----:B------:R-:W-:Y:S01]  /*10070*/  IMAD.MOV.U32 R3, RZ, RZ, R13 ;  /* 0x000000ffff037224 */ /* 0x000fe200078e000d */
[----:B------:R-:W-:Y:S01]  /*10080*/  ULDC.64 UR10, c[0x0][0x208] ;  /* 0x00008200000a7ab9 */ /* 0x000fe20000000a00 */
[----:B------:R-:W-:-:S02]  /*10090*/  VIADD R4, R23, 0x80 ;  /* 0x0000008017047836 */ /* 0x000fc40000000000 */
[----:B------:R-:W-:Y:S02]  /*100a0*/  IMAD R6, R6, UR8, RZ ;  /* 0x0000000806067c24 */ /* 0x000fe4000f8e02ff */
        /* <DEDUP_REMOVED lines=13> */
.L_x_1166:
[----:B------:R-:W-:Y:S05]  /*10180*/  BSYNC B0 ;  /* 0x0000000000007941 */ /* 0x000fea0003800000 */
.L_x_1157:
[----:B------:R-:W-:Y:S02]  /*10190*/  ULDC UR4, c[0x0][0xc14] ;  /* 0x0003050000047ab9 */ /* 0x000fe40000000800 */
[----:B------:R-:W-:-:S06]  /*101a0*/  UISETP.GE.AND UP0, UPT, UR5, UR4, UPT ;  /* 0x000000040500728c */ /* 0x000fcc000bf06270 */
[----:B------:R-:W-:-:S13]  /*101b0*/  PLOP3.LUT P0, PT, PT, PT, UP0, 0x80, 0x0 ;  /* 0x000000000000781c */ /* 0x000fda0003f0f008 */
[----:B------:R-:W-:Y:S05]  /*101c0*/  @!P0 BRA `(.L_x_1176) ;  /* 0xffffff0800f88947 */ /* 0x000fea000383ffff */
[----:B------:R-:W-:Y:S05]  /*101d0*/  EXIT ;  /* 0x000000000000794d */ /* 0x000fea0003800000 */
.L_x_1075:
        /* <DEDUP_REMOVED lines=9> */
[----:B------:R-:W-:Y:S01]  /*10270*/  IMAD.MOV.U32 R10, RZ, RZ, RZ ;  /* 0x000000ffff0a7224 */ /* 0x000fe200078e00ff */
        /* <DEDUP_REMOVED lines=13> */
[----:B------:R-:W-:-:S09]  /*10350*/  LOP3.LUT R0, R0, 0xfffffffe, RZ, 0xc0, !PT ;  /* 0xfffffffe00007812 */ /* 0x000fd200078ec0ff */
[----:B------:R-:W-:-:S04]  /*10360*/  @P1 LOP3.LUT R0, R0, 0x1, RZ, 0xfc, !PT ;  /* 0x0000000100001812 */ /* 0x000fc800078efcff */
[----:B------:R-:W-:-:S04]  /*10370*/  LOP3.LUT R0, R0, 0xffffffef, RZ, 0xc0, !PT ;  /* 0xffffffef00007812 */ /* 0x000fc800078ec0ff */
[----:B------:R-:W-:-:S04]  /*10380*/  @P0 LOP3.LUT R0, R0, 0x10, RZ, 0xfc, !PT ;  /* 0x0000001000000812 */ /* 0x000fc800078efcff */
[----:B------:R-:W-:Y:S01]  /*10390*/  LOP3.LUT R0, R0, 0xfffffff7, RZ, 0xc0, !PT ;  /* 0xfffffff700007812 */ /* 0x000fe200078ec0ff */
[----:B--2---:R-:W1:Y:S02]  /*103a0*/  SHFL.UP PT, R4, R10, 0x1, RZ ;  /* 0x042000000a047989 */ /* 0x004e6400000e00ff */
[----:B-1----:R-:W-:-:S04]  /*103b0*/  SEL R5, R4, RZ, P1 ;  /* 0x000000ff04057207 */ /* 0x002fc80000800000 */
[----:B------:R-:W-:-:S05]  /*103c0*/  IADD3 R5, R10, R5, RZ ;  /* 0x000000050a057210 */ /* 0x000fca0007ffe0ff */
[----:B------:R-:W1:Y:S02]  /*103d0*/  SHFL.UP PT, R4, R5, 0x2, RZ ;  /* 0x0440000005047989 */ /* 0x000e6400000e00ff */
[----:B-1----:R-:W-:Y:S02]  /*103e0*/  SEL R4, R4, RZ, P0 ;  /* 0x000000ff04047207 */ /* 0x002fe40000000000 */
[----:B------:R-:W-:-:S03]  /*103f0*/  ISETP.GE.U32.AND P0, PT, R7, 0x4, PT ;  /* 0x000000040700780c */ /* 0x000fc60003f06070 */
[----:B------:R-:W-:-:S05]  /*10400*/  IMAD.IADD R4, R5, 0x1, R4 ;  /* 0x0000000105047824 */ /* 0x000fca00078e0204 */
[----:B------:R-:W1:Y:S05]  /*10410*/  SHFL.UP PT, R6, R4, 0x4, RZ ;  /* 0x0480000004067989 */ /* 0x000e6a00000e00ff */
[----:B------:R-:W-:-:S04]  /*10420*/  @P0 LOP3.LUT R0, R0, 0x8, RZ, 0xfc, !PT ;  /* 0x0000000800000812 */ /* 0x000fc800078efcff */
[----:B------:R-:W-:Y:S02]  /*10430*/  LOP3.LUT R0, R0, 0xfffffffb, RZ, 0xc0, !PT ;  /* 0xfffffffb00007812 */ /* 0x000fe400078ec0ff */
[----:B-1----:R-:W-:Y:S01]  /*10440*/  SEL R3, R6, RZ, P0 ;  /* 0x000000ff06037207 */ /* 0x002fe20000000000 */
[----:B------:R-:W-:Y:S01]  /*10450*/  IMAD.MOV.U32 R6, RZ, RZ, RZ ;  /* 0x000000ffff067224 */ /* 0x000fe200078e00ff */
        /* <DEDUP_REMOVED lines=18> */
[----:B------:R-:W-:Y:S01]  /*10580*/  MOV R6, RZ ;  /* 0x000000ff00067202 */ /* 0x000fe20000000f00 */
[----:B------:R-:W-:Y:S01]  /*10590*/  ULDC UR5, c[0x0][0xc14] ;  /* 0x0003050000057ab9 */ /* 0x000fe20000000800 */
[----:B------:R-:W-:Y:S01]  /*105a0*/  ULDC UR7, c[0x0][0xc14] ;  /* 0x0003050000077ab9 */ /* 0x000fe20000000800 */
[----:B------:R-:W-:-:S05]  /*105b0*/  ULDC UR4, c[0x0][0xc10] ;  /* 0x0003040000047ab9 */ /* 0x000fca0000000800 */
.L_x_1181:
[----:B------:R-:W-:Y:S02]  /*105c0*/  VIADD R6, R6, 0x1f ;  /* 0x0000001f06067836 */ /* 0x000fe40000000000 */
[----:B------:R-:W-:-:S03]  /*105d0*/  IMAD.U32 R19, RZ, RZ, UR7 ;  /* 0x00000007ff137e24 */ /* 0x000fc6000f8e00ff */
[----:B------:R-:W-:-:S13]  /*105e0*/  ISETP.GE.AND P0, PT, R6, UR5, PT ;  /* 0x0000000506007c0c */ /* 0x000fda000bf06270 */
[----:B------:R-:W-:Y:S05]  /*105f0*/  @P0 BRA `(.L_x_1178) ;  /* 0x0000000400cc0947 */ /* 0x000fea0003800000 */
[----:B------:R-:W0:Y:S01]  /*10600*/  S2R R2, SR_TID.X ;  /* 0x0000000000027919 */ /* 0x000e220000002100 */
        /* <DEDUP_REMOVED lines=11> */
.L_x_1180:
[----:B------:R-:W-:Y:S05]  /*106c0*/  BSYNC B0 ;  /* 0x0000000000007941 */ /* 0x000fea0003800000 */
.L_x_1179:
        /* <DEDUP_REMOVED lines=25> */
.L_x_1177:
[----:B------:R-:W-:Y:S01]  /*10860*/  IMAD.IADD R7, R5, 0x1, -R2 ;  /* 0x0000000105077824 */ /* 0x000fe200078e0a02 */
[----:B------:R-:W-:-:S03]  /*10870*/  ULDC.64 UR8, c[0x0][0x208] ;  /* 0x0000820000087ab9 */ /* 0x000fc60000000a00 */
[----:B------:R-:W-:-:S05]  /*10880*/  IMAD R2, R4, UR4, R7 ;  /* 0x0000000404027c24 */ /* 0x000fca000f8e0207 */
[----:B------:R-:W-:Y:S02]  /*10890*/  ISETP.GT.AND P0, PT, R2, UR6, PT ;  /* 0x0000000602007c0c */ /* 0x000fe4000bf04270 */
[----:B------:R-:W0:Y:S11]  /*108a0*/  LDC.64 R2, c[0x0][0xc68] ;  /* 0x00031a00ff027b82 */ /* 0x000e360000000a00 */
[----:B------:R-:W-:-:S04]  /*108b0*/  VOTE.ANY R9, PT, !P0 ;  /* 0x0000000000097806 */ /* 0x000fc800040e0100 */
[----:B------:R-:W1:Y:S02]  /*108c0*/  POPC R5, R9 ;  /* 0x0000000900057309 */ /* 0x000e640000000000 */
[----:B-1----:R-:W-:-:S04]  /*108d0*/  IMAD.IADD R19, R5, 0x1, R6 ;  /* 0x0000000105137824 */ /* 0x002fc800078e0206 */
[----:B0-----:R-:W-:-:S05]  /*108e0*/  IMAD.WIDE R2, R19, 0x4, R2 ;  /* 0x0000000413027825 */ /* 0x001fca00078e0202 */
[----:B------:R-:W2:Y:S01]  /*108f0*/  LDG.E R8, desc[UR8][R2.64] ;  /* 0x0000000802087981 */ /* 0x000ea2000c1e1900 */
[----:B------:R-:W-:-:S03]  /*10900*/  ISETP.NE.AND P0, PT, R9, RZ, PT ;  /* 0x000000ff0900720c */ /* 0x000fc60003f05270 */
[----:B------:R-:W2:Y:S02]  /*10910*/  SHFL.IDX PT, R17, R10, R5, 0x1f ;  /* 0x00001f050a117589 */ /* 0x000ea400000e0000 */
[----:B--2---:R-:W-:-:S05]  /*10920*/  IMAD R6, R17, R8, RZ ;  /* 0x0000000811067224 */ /* 0x004fca00078e02ff */
[----:B------:R-:W-:-:S04]  /*10930*/  IABS R11, R6 ;  /* 0x00000006000b7213 */ /* 0x000fc80000000000 */
[----:B------:R-:W0:Y:S08]  /*10940*/  I2F.RP R12, R11 ;  /* 0x0000000b000c7306 */ /* 0x000e300000209400 */
[----:B0-----:R-:W0:Y:S02]  /*10950*/  MUFU.RCP R12, R12 ;  /* 0x0000000c000c7308 */ /* 0x001e240000001000 */
[----:B0-----:R-:W-:-:S06]  /*10960*/  VIADD R13, R12, 0xffffffe ;  /* 0x0ffffffe0c0d7836 */ /* 0x001fcc0000000000 */
[----:B------:R0:W1:Y:S01]  /*10970*/  F2I.FTZ.U32.TRUNC.NTZ R3, R13 ;  /* 0x0000000d00037305 */ /* 0x000062000021f000 */
[----:B------:R-:W-:Y:S05]  /*10980*/  @!P0 BRA `(.L_x_1182) ;  /* 0x0000000000088947 */ /* 0x000fea0003800000 */
[----:B------:R-:W-:-:S05]  /*10990*/  VIADD R5, R5, 0xffffffff ;  /* 0xffffffff05057836 */ /* 0x000fca0000000000 */
[----:B------:R2:W3:Y:S02]  /*109a0*/  SHFL.IDX PT, R16, R4, R5, 0x1f ;  /* 0x00001f0504107589 */ /* 0x0004e400000e0000 */
.L_x_1182:
[----:B-1----:R-:W-:Y:S01]  /*109b0*/  IMAD.MOV R2, RZ, RZ, -R3 ;  /* 0x000000ffff027224 */ /* 0x002fe200078e0a03 */
[----:B--2---:R-:W-:Y:S01]  /*109c0*/  IABS R4, R6 ;  /* 0x0000000600047213 */ /* 0x004fe20000000000 */
[----:B---3--:R-:W-:Y:S02]  /*109d0*/  IMAD R16, R16, UR4, R7 ;  /* 0x0000000410107c24 */ /* 0x008fe4000f8e0207 */
[----:B------:R-:W-:Y:S02]  /*109e0*/  IMAD R5, R2, R11, RZ ;  /* 0x0000000b02057224 */ /* 0x000fe400078e02ff */
[----:B------:R-:W-:Y:S02]  /*109f0*/  IMAD.MOV.U32 R2, RZ, RZ, RZ ;  /* 0x000000ffff027224 */ /* 0x000fe400078e00ff */
[----:B------:R-:W-:Y:S02]  /*10a00*/  IMAD.MOV R4, RZ, RZ, -R4 ;  /* 0x000000ffff047224 */ /* 0x000fe400078e0a04 */
[----:B------:R-:W-:Y:S01]  /*10a10*/  IMAD.HI.U32 R2, R3, R5, R2 ;  /* 0x0000000503027227 */ /* 0x000fe200078e0002 */
[----:B------:R-:W-:-:S04]  /*10a20*/  IADD3 R5, -R16, UR6, RZ ;  /* 0x0000000610057c10 */ /* 0x000fc8000fffe1ff */
[----:B------:R-:W-:-:S05]  /*10a30*/  IABS R3, R5 ;  /* 0x0000000500037213 */ /* 0x000fca0000000000 */
[----:B------:R-:W-:-:S04]  /*10a40*/  IMAD.HI.U32 R9, R2, R3, RZ ;  /* 0x0000000302097227 */ /* 0x000fc800078e00ff */
[----:B------:R-:W-:-:S05]  /*10a50*/  IMAD R2, R9, R4, R3 ;  /* 0x0000000409027224 */ /* 0x000fca00078e0203 */
[----:B------:R-:W-:-:S13]  /*10a60*/  ISETP.GT.U32.AND P0, PT, R11, R2, PT ;  /* 0x000000020b00720c */ /* 0x000fda0003f04070 */
[----:B------:R-:W-:Y:S01]  /*10a70*/  @!P0 IMAD.IADD R2, R2, 0x1, -R11 ;  /* 0x0000000102028824 */ /* 0x000fe200078e0a0b */
[----:B------:R-:W-:-:S04]  /*10a80*/  @!P0 IADD3 R9, R9, 0x1, RZ ;  /* 0x0000000109098810 */ /* 0x000fc80007ffe0ff */
[----:B------:R-:W-:Y:S02]  /*10a90*/  ISETP.GE.U32.AND P0, PT, R2, R11, PT ;  /* 0x0000000b0200720c */ /* 0x000fe40003f06070 */
[----:B------:R-:W-:-:S11]  /*10aa0*/  LOP3.LUT R2, R5, R6, RZ, 0x3c, !PT ;  /* 0x0000000605027212 */ /* 0x000fd600078e3cff */
[----:B------:R-:W-:Y:S01]  /*10ab0*/  @P0 VIADD R9, R9, 0x1 ;  /* 0x0000000109090836 */ /* 0x000fe20000000000 */
[----:B------:R-:W-:-:S13]  /*10ac0*/  ISETP.GE.AND P0, PT, R2, RZ, PT ;  /* 0x000000ff0200720c */ /* 0x000fda0003f06270 */
[----:B------:R-:W-:Y:S01]  /*10ad0*/  @!P0 IMAD.MOV R9, RZ, RZ, -R9 ;  /* 0x000000ffff098224 */ /* 0x000fe200078e0a09 */
[----:B------:R-:W-:-:S13]  /*10ae0*/  ISETP.NE.AND P0, PT, R6, RZ, PT ;  /* 0x000000ff0600720c */ /* 0x000fda0003f05270 */
[----:B------:R-:W-:-:S05]  /*10af0*/  @!P0 LOP3.LUT R9, RZ, R6, RZ, 0x33, !PT ;  /* 0x00000006ff098212 */ /* 0x000fca00078e33ff */
[----:B------:R-:W-:Y:S02]  /*10b00*/  IMAD R4, R8, R9, RZ ;  /* 0x0000000908047224 */ /* 0x000fe400078e02ff */
[----:B------:R-:W-:Y:S02]  /*10b10*/  IMAD.MOV R9, RZ, RZ, -R9 ;  /* 0x000000ffff097224 */ /* 0x000fe400078e0a09 */
[----:B------:R-:W-:Y:S02]  /*10b20*/  IMAD.MOV R3, RZ, RZ, -R4 ;  /* 0x000000ffff037224 */ /* 0x000fe400078e0a04 */
[----:B------:R-:W-:-:S03]  /*10b30*/  IMAD R5, R6, R9, R5 ;  /* 0x0000000906057224 */ /* 0x000fc600078e0205 */
[----:B------:R-:W-:Y:S01]  /*10b40*/  VIADDMNMX R8, R3, UR4, R8, PT ;  /* 0x0000000403087c46 */ /* 0x000fe2000b800108 */
[----:B------:R-:W-:-:S03]  /*10b50*/  IMAD.IADD R4, R5, 0x1, R4 ;  /* 0x0000000105047824 */ /* 0x000fc600078e0204 */
[----:B------:R-:W-:-:S04]  /*10b60*/  IABS R7, R8 ;  /* 0x0000000800077213 */ /* 0x000fc80000000000 */
[----:B------:R-:W1:Y:S08]  /*10b70*/  I2F.RP R10, R7 ;  /* 0x00000007000a7306 */ /* 0x000e700000209400 */
[----:B-1----:R-:W1:Y:S02]  /*10b80*/  MUFU.RCP R10, R10 ;  /* 0x0000000a000a7308 */ /* 0x002e640000001000 */
[----:B-1----:R-:W-:-:S06]  /*10b90*/  VIADD R2, R10, 0xffffffe ;  /* 0x0ffffffe0a027836 */ /* 0x002fcc0000000000 */
[----:B------:R1:W2:Y:S02]  /*10ba0*/  F2I.FTZ.U32.TRUNC.NTZ R3, R2 ;  /* 0x0000000200037305 */ /* 0x0002a4000021f000 */
[----:B-1----:R-:W-:Y:S02]  /*10bb0*/  IMAD.MOV.U32 R2, RZ, RZ, RZ ;  /* 0x000000ffff027224 */ /* 0x002fe400078e00ff */
[----:B--2---:R-:W-:-:S04]  /*10bc0*/  IMAD.MOV R6, RZ, RZ, -R3 ;  /* 0x000000ffff067224 */ /* 0x004fc800078e0a03 */
[----:B------:R-:W-:Y:S01]  /*10bd0*/  IMAD R9, R6, R7, RZ ;  /* 0x0000000706097224 */ /* 0x000fe200078e02ff */
[----:B------:R-:W-:-:S03]  /*10be0*/  IABS R6, R5 ;  /* 0x0000000500067213 */ /* 0x000fc60000000000 */
[----:B------:R-:W-:Y:S01]  /*10bf0*/  IMAD.HI.U32 R3, R3, R9, R2 ;  /* 0x0000000903037227 */ /* 0x000fe200078e0002 */
[----:B------:R-:W-:-:S04]  /*10c00*/  IABS R9, R8 ;  /* 0x0000000800097213 */ /* 0x000fc80000000000 */
[----:B------:R-:W-:Y:S01]  /*10c10*/  IADD3 R2, RZ, -R9, RZ ;  /* 0x80000009ff027210 */ /* 0x000fe20007ffe0ff */
[----:B------:R-:W-:-:S04]  /*10c20*/  IMAD.HI.U32 R3, R3, R6, RZ ;  /* 0x0000000603037227 */ /* 0x000fc800078e00ff */
[----:B------:R-:W-:-:S05]  /*10c30*/  IMAD R2, R3, R2, R6 ;  /* 0x0000000203027224 */ /* 0x000fca00078e0206 */
[----:B------:R-:W-:-:S13]  /*10c40*/  ISETP.GT.U32.AND P0, PT, R7, R2, PT ;  /* 0x000000020700720c */ /* 0x000fda0003f04070 */
[----:B------:R-:W-:Y:S02]  /*10c50*/  @!P0 IMAD.IADD R2, R2, 0x1, -R7 ;  /* 0x0000000102028824 */ /* 0x000fe400078e0a07 */
[----:B------:R-:W-:-:S03]  /*10c60*/  @!P0 VIADD R3, R3, 0x1 ;  /* 0x0000000103038836 */ /* 0x000fc60000000000 */
[----:B------:R-:W-:Y:S02]  /*10c70*/  ISETP.GE.U32.AND P0, PT, R2, R7, PT ;  /* 0x000000070200720c */ /* 0x000fe40003f06070 */
[----:B------:R-:W-:-:S11]  /*10c80*/  LOP3.LUT R2, R5, R8, RZ, 0x3c, !PT ;  /* 0x0000000805027212 */ /* 0x000fd600078e3cff */
[----:B------:R-:W-:Y:S01]  /*10c90*/  @P0 VIADD R3, R3, 0x1 ;  /* 0x0000000103030836 */ /* 0x000fe20000000000 */
[----:B------:R-:W-:-:S13]  /*10ca0*/  ISETP.GE.AND P0, PT, R2, RZ, PT ;  /* 0x000000ff0200720c */ /* 0x000fda0003f06270 */
[----:B------:R-:W-:Y:S01]  /*10cb0*/  @!P0 IMAD.MOV R3, RZ, RZ, -R3 ;  /* 0x000000ffff038224 */ /* 0x000fe200078e0a03 */
[----:B------:R-:W-:-:S13]  /*10cc0*/  ISETP.NE.AND P0, PT, R8, RZ, PT ;  /* 0x000000ff0800720c */ /* 0x000fda0003f05270 */
[----:B------:R-:W-:Y:S01]  /*10cd0*/  @!P0 LOP3.LUT R3, RZ, R8, RZ, 0x33, !PT ;  /* 0x00000008ff038212 */ /* 0x000fe200078e33ff */
[----:B------:R-:W-:-:S03]  /*10ce0*/  IMAD.MOV R8, RZ, RZ, -R8 ;  /* 0x000000ffff087224 */ /* 0x000fc600078e0a08 */
[----:B------:R-:W-:Y:S01]  /*10cf0*/  LOP3.LUT R2, RZ, R3, RZ, 0x33, !PT ;  /* 0x00000003ff027212 */ /* 0x000fe200078e33ff */
[----:B------:R-:W-:-:S04]  /*10d00*/  IMAD R18, R3, R8, R4 ;  /* 0x0000000803127224 */ /* 0x000fc800078e0204 */
[----:B------:R-:W-:Y:S01]  /*10d10*/  IMAD.IADD R17, R17, 0x1, R2 ;  /* 0x0000000111117824 */ /* 0x000fe200078e0202 */
[----:B------:R-:W-:Y:S06]  /*10d20*/  BRA `(.L_x_1183) ;  /* 0x00000000000c7947 */ /* 0x000fec0003800000 */
.L_x_1178:
[----:B------:R-:W-:Y:S01]  /*10d30*/  IMAD.MOV.U32 R17, RZ, RZ, RZ ;  /* 0x000000ffff117224 */ /* 0x000fe200078e00ff */
[----:B------:R-:W-:Y:S01]  /*10d40*/  MOV R16, UR6 ;  /* 0x0000000600107c02 */ /* 0x000fe20008000f00 */
[----:B------:R-:W-:-:S07]  /*10d50*/  IMAD.MOV.U32 R18, RZ, RZ, RZ ;  /* 0x000000ffff127224 */ /* 0x000fce00078e00ff */
.L_x_1183:
[----:B------:R-:W1:Y:S01]  /*10d60*/  S2R R2, SR_TID.X ;  /* 0x0000000000027919 */ /* 0x000e620000002100 */
[----:B------:R-:W-:Y:S01]  /*10d70*/  STL [R1], RZ ;  /* 0x000000ff01007387 */ /* 0x000fe20000100800 */
[----:B-1----:R-:W-:-:S04]  /*10d80*/  LOP3.LUT R2, R2, 0x1f, RZ, 0xc0, !PT ;  /* 0x0000001f02027812 */ /* 0x002fc800078ec0ff */
[----:B------:R-:W-:-:S13]  /*10d90*/  ISETP.NE.AND P0, PT, R2, RZ, PT ;  /* 0x000000ff0200720c */ /* 0x000fda0003f05270 */
[----:B------:R-:W1:Y:S01]  /*10da0*/  @!P0 S2R R3, SR_CgaCtaId ;  /* 0x0000000000038919 */ /* 0x000e620000008800 */
[----:B------:R-:W-:-:S04]  /*10db0*/  @!P0 MOV R0, 0x400 ;  /* 0x0000040000008802 */ /* 0x000fc80000000f00 */
[----:B-1----:R-:W-:-:S05]  /*10dc0*/  @!P0 LEA R0, R3, R0, 0x18 ;  /* 0x0000000003008211 */ /* 0x002fca00078ec0ff */
[----:B------:R1:W-:Y:S01]  /*10dd0*/  @!P0 STS.128 [R0+0x308d0], R16 ;  /* 0x0308d01000008388 */ /* 0x0003e20000000c00 */
[----:B------:R-:W-:Y:S06]  /*10de0*/  BAR.ARV 0x5, 0x120 ;  /* 0x0144800000007b1d */ /* 0x000fec0000002000 */
[----:B------:R-:W-:Y:S01]  /*10df0*/  ISETP.GE.AND P0, PT, R19, UR5, PT ;  /* 0x0000000513007c0c */ /* 0x000fe2000bf06270 */
[----:B-1----:R-:W-:-:S05]  /*10e00*/  IMAD.MOV.U32 R0, RZ, RZ, 0x1 ;  /* 0x00000001ff007424 */ /* 0x002fca00078e00ff */
[----:B------:R1:W-:Y:S04]  /*10e10*/  STL [R1+0x8], R0 ;  /* 0x0000080001007387 */ /* 0x0003e80000100800 */
[----:B------:R1:W-:Y:S03]  /*10e20*/  STL [R1+0x18], RZ ;  /* 0x000018ff01007387 */ /* 0x0003e60000100800 */
[----:B------:R-:W-:Y:S05]  /*10e30*/  @P0 BRA `(.L_x_1184) ;  /* 0x0000004800880947 */ /* 0x000fea0003800000 */
[----:B-1----:R-:W-:Y:S01]  /*10e40*/  IMAD.MOV.U32 R0, RZ, RZ, 0x1 ;  /* 0x00000001ff007424 */ /* 0x002fe200078e00ff */
[----:B------:R1:W-:Y:S01]  /*10e50*/  STL [R1+0x18], RZ ;  /* 0x000018ff01007387 */ /* 0x0003e20000100800 */
[----:B------:R-:W-:Y:S01]  /*10e60*/  ULDC UR38, c[0x0][0xc] ;  /* 0x0000030000267ab9 */ /* 0x000fe20000000800 */
[----:B------:R-:W-:Y:S02]  /*10e70*/  ULDC.64 UR36, c[0x0][0x198] ;  /* 0x0000660000247ab9 */ /* 0x000fe40000000a00 */
[----:B------:R1:W-:Y:S04]  /*10e80*/  STL [R1+0x8], R0 ;  /* 0x0000080001007387 */ /* 0x0003e80000100800 */
[----:B------:R1:W-:Y:S02]  /*10e90*/  STL [R1], RZ ;  /* 0x000000ff01007387 */ /* 0x0003e40000100800 */
.L_x_1260:
[----:B------:R-:W-:Y:S05]  /*10ea0*/  YIELD ;  /* 0x0000000000007946 */ /* 0x000fea0003800000 */
[----:B------:R-:W-:Y:S01]  /*10eb0*/  ULDC.64 UR4, c[0x0][0xa28] ;  /* 0x00028a0000047ab9 */ /* 0x000fe20000000a00 */
[----:B------:R-:W-:Y:S01]  /*10ec0*/  IMAD.MOV.U32 R4, RZ, RZ, RZ ;  /* 0x000000ffff047224 */ /* 0x000fe200078e00ff */
[----:B------:R-:W-:Y:S01]  /*10ed0*/  ISETP.NE.U32.AND P0, PT, RZ, UR4, PT ;  /* 0x00000004ff007c0c */ /* 0x000fe2000bf05070 */
[----:B------:R-:W-:-:S03]  /*10ee0*/  ULDC.64 UR6, c[0x0][0x208] ;  /* 0x0000820000067ab9 */ /* 0x000fc60000000a00 */
[----:B------:R-:W-:Y:S01]  /*10ef0*/  ISETP.NE.AND.EX P0, PT, RZ, UR5, PT, P0 ;  /* 0x00000005ff007c0c */ /* 0x000fe2000bf05300 */
[----:B------:R-:W-:-:S12]  /*10f00*/  ULDC.64 UR4, c[0x0][0xa00] ;  /* 0x0002800000047ab9 */ /* 0x000fd80000000a00 */
[----:B--2---:R-:W2:Y:S01]  /*10f10*/  @P0 LDC.64 R2, c[0x0][0xa28] ;  /* 0x00028a00ff020b82 */ /* 0x004ea20000000a00 */
[----:B------:R-:W-:Y:S01]  /*10f20*/  ISETP.NE.U32.AND P2, PT, RZ, UR4, PT ;  /* 0x00000004ff007c0c */ /* 0x000fe2000bf45070 */
[----:B--2---:R-:W-:-:S05]  /*10f30*/  @P0 IMAD.WIDE R2, R19, 0x4, R2 ;  /* 0x0000000413020825 */ /* 0x004fca00078e0202 */
[----:B------:R2:W5:Y:S01]  /*10f40*/  @P0 LDG.E R4, desc[UR6][R2.64] ;  /* 0x0000000602040981 */ /* 0x000562000c1e1900 */
[----:B------:R-:W-:Y:S01]  /*10f50*/  ISETP.NE.AND.EX P2, PT, RZ, UR5, PT, P2 ;  /* 0x00000005ff007c0c */ /* 0x000fe2000bf45320 */
[----:B-1----:R-:W-:Y:S01]  /*10f60*/  IMAD.MOV.U32 R0, RZ, RZ, RZ ;  /* 0x000000ffff007224 */ /* 0x002fe200078e00ff */
[----:B------:R-:W-:Y:S01]  /*10f70*/  ULDC.64 UR4, c[0x0][0xa18] ;  /* 0x0002860000047ab9 */ /* 0x000fe20000000a00 */
[----:B--2---:R-:W1:Y:S02]  /*10f80*/  LDC.64 R2, c[0x0][0xa00] ;  /* 0x00028000ff027b82 */ /* 0x004e640000000a00 */
[----:B-1----:R-:W-:-:S08]  /*10f90*/  IMAD.WIDE R2, R19, 0x4, R2 ;  /* 0x0000000413027825 */ /* 0x002fd000078e0202 */
[----:B------:R-:W2:Y:S01]  /*10fa0*/  @P2 LDG.E R0, desc[UR6][R2.64] ;  /* 0x0000000602002981 */ /* 0x000ea2000c1e1900 */
[----:B------:R-:W-:Y:S01]  /*10fb0*/  ISETP.NE.U32.AND P1, PT, RZ, UR4, PT ;  /* 0x00000004ff007c0c */ /* 0x000fe2000bf25070 */
[----:B------:R-:W-:-:S03]  /*10fc0*/  ULDC UR4, c[0x0][0x288] ;  /* 0x0000a20000047ab9 */ /* 0x000fc60000000800 */
[----:B------:R-:W-:-:S13]  /*10fd0*/  ISETP.NE.AND.EX P1, PT, RZ, UR5, PT, P1 ;  /* 0x00000005ff007c0c */ /* 0x000fda000bf25310 */
[----:B------:R-:W1:Y:S02]  /*10fe0*/  @P1 LDC.64 R6, c[0x0][0xa18] ;  /* 0x00028600ff061b82 */ /* 0x000e640000000a00 */
[----:B-1----:R-:W-:Y:S01]  /*10ff0*/  @P1 IMAD.WIDE R6, R19, 0x4, R6 ;  /* 0x0000000413061825 */ /* 0x002fe200078e0206 */
[----:B--2---:R1:W-:Y:S03]  /*11000*/  STL [R1+0x1c], R0 ;  /* 0x00001c0001007387 */ /* 0x0043e60000100800 */
[----:B-1----:R-:W-:Y:S01]  /*11010*/  IMAD.U32 R0, RZ, RZ, UR4 ;  /* 0x00000004ff007e24 */ /* 0x002fe2000f8e00ff */
[----:B------:R-:W-:Y:S02]  /*11020*/  ULDC.64 UR4, c[0x0][0x3f8] ;  /* 0x0000fe0000047ab9 */ /* 0x000fe40000000a00 */
[----:B------:R-:W-:-:S03]  /*11030*/  UISETP.NE.U32.AND UP0, UPT, UR4, URZ, UPT ;  /* 0x0000003f0400728c */ /* 0x000fc6000bf05070 */
[----:B------:R-:W-:Y:S01]  /*11040*/  ULDC UR4, c[0x0][0x404] ;  /* 0x0001010000047ab9 */ /* 0x000fe20000000800 */
[----:B------:R-:W-:Y:S01]  /*11050*/  UISETP.NE.AND.EX UP0, UPT, UR5, URZ, UPT, UP0 ;  /* 0x0000003f0500728c */ /* 0x000fe2000bf05300 */
[----:B------:R1:W5:Y:S01]  /*11060*/  @P1 LDG.E R0, desc[UR6][R6.64] ;  /* 0x0000000606001981 */ /* 0x000362000c1e1900 */
[----:B------:R-:W-:Y:S01]  /*11070*/  ULDC.64 UR6, c[0x0][0xa08] ;  /* 0x0002820000067ab9 */ /* 0x000fe20000000a00 */
[----:B------:R-:W-:Y:S01]  /*11080*/  ULDC UR5, c[0x0][0x2e0] ;  /* 0x0000b80000057ab9 */ /* 0x000fe20000000800 */
[----:B------:R-:W-:Y:S01]  /*11090*/  USEL UR4, UR4, 0x1, UP0 ;  /* 0x0000000104047887 */ /* 0x000fe20008000000 */
[----:B------:R-:W-:-:S03]  /*110a0*/  ISETP.NE.U32.AND P0, PT, RZ, UR6, PT ;  /* 0x00000006ff007c0c */ /* 0x000fc6000bf05070 */
[----:B------:R-:W-:Y:S01]  /*110b0*/  UIMAD UR4, UR4, UR5, URZ ;  /* 0x00000005040472a4 */ /* 0x000fe2000f8e023f */
[----:B------:R-:W-:-:S05]  /*110c0*/  ISETP.NE.AND.EX P0, PT, RZ, UR7, PT, P0 ;  /* 0x00000007ff007c0c */ /* 0x000fca000bf05300 */
[----:B------:R-:W-:Y:S01]  /*110d0*/  IMAD.U32 R5, RZ, RZ, UR4 ;  /* 0x00000004ff057e24 */ /* 0x000fe2000f8e00ff */
[----:B-1----:R-:W-:Y:S07]  /*110e0*/  @P1 BRA `(.L_x_1185) ;  /* 0x0000000000141947 */ /* 0x002fee0003800000 */
[----:B------:R-:W-:Y:S05]  /*110f0*/  @!P2 BRA `(.L_x_1185) ;  /* 0x000000000010a947 */ /* 0x000fea0003800000 */
[----:B------:R-:W-:Y:S02]  /*11100*/  ULDC.64 UR4, c[0x0][0x208] ;  /* 0x0000820000047ab9 */ /* 0x000fe40000000a00 */
[----:B------:R-:W2:Y:S04]  /*11110*/  LDG.E R7, desc[UR4][R2.64] ;  /* 0x0000000402077981 */ /* 0x000ea8000c1e1900 */
[----:B-----5:R-:W2:Y:S02]  /*11120*/  LDG.E R0, desc[UR4][R2.64+0x4] ;  /* 0x0000040402007981 */ /* 0x020ea4000c1e1900 */
[----:B--2---:R-:W-:-:S07]  /*11130*/  IMAD.IADD R0, R0, 0x1, -R7 ;  /* 0x0000000100007824 */ /* 0x004fce00078e0a07 */
.L_x_1185:
[----:B------:R-:W1:Y:S01]  /*11140*/  LDC.64 R2, c[0x0][0xa08] ;  /* 0x00028200ff027b82 */ /* 0x000e620000000a00 */
[----:B------:R-:W-:Y:S01]  /*11150*/  MOV R7, RZ ;  /* 0x000000ff00077202 */ /* 0x000fe20000000f00 */
[----:B------:R-:W-:Y:S01]  /*11160*/  ULDC.64 UR4, c[0x0][0x208] ;  /* 0x0000820000047ab9 */ /* 0x000fe20000000a00 */
[----:B-1----:R-:W-:-:S05]  /*11170*/  IMAD.WIDE R2, R19, 0x4, R2 ;  /* 0x0000000413027825 */ /* 0x002fca00078e0202 */
[----:B------:R-:W2:Y:S01]  /*11180*/  @P0 LDG.E R7, desc[UR4][R2.64] ;  /* 0x0000000402070981 */ /* 0x000ea2000c1e1900 */
[----:B------:R-:W-:Y:S02]  /*11190*/  ULDC.64 UR4, c[0x0][0xa20] ;  /* 0x0002880000047ab9 */ /* 0x000fe40000000a00 */
[----:B------:R-:W-:-:S04]  /*111a0*/  ISETP.NE.U32.AND P1, PT, RZ, UR4, PT ;  /* 0x00000004ff007c0c */ /* 0x000fc8000bf25070 */
[----:B------:R-:W-:Y:S01]  /*111b0*/  ISETP.NE.AND.EX P1, PT, RZ, UR5, PT, P1 ;  /* 0x00000005ff007c0c */ /* 0x000fe2000bf25310 */
[----:B--2--5:R-:W-:-:S05]  /*111c0*/  IMAD.IADD R6, R7, 0x1, R4 ;  /* 0x0000000107067824 */ /* 0x024fca00078e0204 */
[----:B------:R1:W-:Y:S07]  /*111d0*/  STL [R1+0x4], R6 ;  /* 0x0000040601007387 */ /* 0x0003ee0000100800 */
[----:B------:R-:W-:Y:S05]  /*111e0*/  @!P1 BRA `(.L_x_1186) ;  /* 0x0000000000149947 */ /* 0x000fea0003800000 */
[----:B------:R-:W2:Y:S01]  /*111f0*/  LDC.64 R2, c[0x0][0xa20] ;  /* 0x00028800ff027b82 */ /* 0x000ea20000000a00 */
[----:B------:R-:W-:Y:S01]  /*11200*/  ULDC.64 UR4, c[0x0][0x208] ;  /* 0x0000820000047ab9 */ /* 0x000fe20000000a00 */
[----:B--2---:R-:W-:-:S05]  /*11210*/  IMAD.WIDE R2, R19, 0x4, R2 ;  /* 0x0000000413027825 */ /* 0x004fca00078e0202 */
[----:B------:R2:W5:Y:S01]  /*11220*/  LDG.E R5, desc[UR4][R2.64] ;  /* 0x0000000402057981 */ /* 0x000562000c1e1900 */
[----:B------:R-:W-:Y:S05]  /*11230*/  BRA `(.L_x_1187) ;  /* 0x0000000000147947 */ /* 0x000fea0003800000 */
.L_x_1186:
[----:B------:R-:W-:Y:S05]  /*11240*/  @!P0 BRA `(.L_x_1187) ;  /* 0x0000000000108947 */ /* 0x000fea0003800000 */
[----:B------:R-:W-:Y:S02]  /*11250*/  ULDC.64 UR4, c[0x0][0x208] ;  /* 0x0000820000047ab9 */ /* 0x000fe40000000a00 */
[----:B-1----:R-:W2:Y:S04]  /*11260*/  LDG.E R6, desc[UR4][R2.64] ;  /* 0x0000000402067981 */ /* 0x002ea8000c1e1900 */
[----:B------:R-:W2:Y:S02]  /*11270*/  LDG.E R5, desc[UR4][R2.64+0x4] ;  /* 0x0000040402057981 */ /* 0x000ea4000c1e1900 */
[----:B--2---:R-:W-:-:S07]  /*11280*/  IMAD.IADD R5, R5, 0x1, -R6 ;  /* 0x0000000105057824 */ /* 0x004fce00078e0a06 */
.L_x_1187:
[----:B--2---:R-:W2:Y:S01]  /*11290*/  LDC.64 R2, c[0x0][0x9e0] ;  /* 0x00027800ff027b82 */ /* 0x004ea20000000a00 */
[----:B-----5:R-:W-:Y:S01]  /*112a0*/  IMAD.IADD R7, R5, 0x1, -R4 ;  /* 0x0000000105077824 */ /* 0x020fe200078e0a04 */
[----:B------:R-:W-:-:S04]  /*112b0*/  LEA R9, R17, 0x80, 0x7 ;  /* 0x0000008011097811 */ /* 0x000fc800078e38ff */
[----:B------:R-:W-:Y:S02]  /*112c0*/  IADD3 R9, R7, R9, -R0 ;  /* 0x0000000907097210 */ /* 0x000fe40007ffe800 */
[----:B--2---:R-:W-:-:S03]  /*112d0*/  ISETP.GE.AND P0, PT, R3, 0x1, PT ;  /* 0x000000010300780c */ /* 0x004fc60003f06270 */
[----:B------:R-:W-:-:S10]  /*112e0*/  IMAD.IADD R2, R9, 0x1, R2 ;  /* 0x0000000109027824 */ /* 0x000fd400078e0202 */
[----:B------:R-:W-:Y:S05]  /*112f0*/  @!P0 BRA `(.L_x_1188) ;  /* 0x0000000000488947 */ /* 0x000fea0003800000 */
[C---:B------:R-:W-:Y:S01]  /*11300*/  ISETP.GT.AND P1, PT, R9.reuse, RZ, PT ;  /* 0x000000ff0900720c */ /* 0x040fe20003f24270 */
[----:B------:R-:W-:Y:S01]  /*11310*/  BSSY B0, `(.L_x_1189) ;  /* 0x000000e000007945 */ /* 0x000fe20003800000 */
[----:B-1----:R-:W-:-:S11]  /*11320*/  VIADD R6, R9, 0xffffffff ;  /* 0xffffffff09067836 */ /* 0x002fd60000000000 */
[----:B------:R-:W-:Y:S05]  /*11330*/  @P1 BRA `(.L_x_1190) ;  /* 0x00000000001c1947 */ /* 0x000fea0003800000 */
[----:B------:R-:W-:Y:S01]  /*11340*/  ISETP.NE.AND P1, PT, R3, 0x1, PT ;  /* 0x000000010300780c */ /* 0x000fe20003f25270 */
[----:B------:R-:W-:-:S12]  /*11350*/  IMAD.MOV R9, RZ, RZ, -R9 ;  /* 0x000000ffff097224 */ /* 0x000fd800078e0a09 */
[----:B------:R-:W1:Y:S02]  /*11360*/  @P1 LDC.64 R4, c[0x0][0x9e8] ;  /* 0x00027a00ff041b82 */ /* 0x000e640000000a00 */
[----:B-1----:R-:W-:-:S05]  /*11370*/  @P1 IMAD.HI.U32 R4, R9, R4, RZ ;  /* 0x0000000409041227 */ /* 0x002fca00078e00ff */
[----:B------:R-:W-:-:S04]  /*11380*/  @P1 SHF.R.U32.HI R9, RZ, R5, R4 ;  /* 0x00000005ff091219 */ /* 0x000fc80000011604 */
[----:B------:R-:W-:Y:S01]  /*11390*/  LOP3.LUT R6, RZ, R9, RZ, 0x33, !PT ;  /* 0x00000009ff067212 */ /* 0x000fe200078e33ff */
[----:B------:R-:W-:Y:S06]  /*113a0*/  BRA `(.L_x_1191) ;  /* 0x0000000000107947 */ /* 0x000fec0003800000 */
.L_x_1190:
[----:B------:R-:W-:-:S13]  /*113b0*/  ISETP.NE.AND P1, PT, R3, 0x1, PT ;  /* 0x000000010300780c */ /* 0x000fda0003f25270 */
[----:B------:R-:W1:Y:S02]  /*113c0*/  @P1 LDC.64 R4, c[0x0][0x9e8] ;  /* 0x00027a00ff041b82 */ /* 0x000e640000000a00 */
[----:B-1----:R-:W-:-:S05]  /*113d0*/  @P1 IMAD.HI.U32 R4, R6, R4, RZ ;  /* 0x0000000406041227 */ /* 0x002fca00078e00ff */
[----:B------:R-:W-:-:S07]  /*113e0*/  @P1 SHF.R.U32.HI R6, RZ, R5, R4 ;  /* 0x00000005ff061219 */ /* 0x000fce0000011604 */
.L_x_1191:
[----:B------:R-:W-:Y:S05]  /*113f0*/  BSYNC B0 ;  /* 0x0000000000007941 */ /* 0x000fea0003800000 */
.L_x_1189:
[----:B------:R-:W-:-:S05]  /*11400*/  IMAD R5, R6, R3, R3 ;  /* 0x0000000306057224 */ /* 0x000fca00078e0203 */
[----:B------:R-:W-:-:S07]  /*11410*/  VIMNMX R2, R2, R5, PT ;  /* 0x0000000502027248 */ /* 0x000fce0003fe0100 */
.L_x_1188:
[----:B------:R-:W-:Y:S01]  /*11420*/  VIADD R2, R2, 0x3f ;  /* 0x0000003f02027836 */ /* 0x000fe20000000000 */
[----:B------:R-:W-:Y:S01]  /*11430*/  LEA R0, R17, -R0, 0x7 ;  /* 0x8000000011007211 */ /* 0x000fe200078e38ff */
[----:B------:R-:W-:-:S03]  /*11440*/  ULDC UR4, c[0x0][0x9dc] ;  /* 0x0002770000047ab9 */ /* 0x000fc60000000800 */
[----:B------:R-:W-:-:S04]  /*11450*/  SHF.R.S32.HI R5, RZ, 0x1f, R2 ;  /* 0x0000001fff057819 */ /* 0x000fc80000011402 */
[----:B------:R-:W-:Y:S01]  /*11460*/  LEA.HI R4, R5, R2, RZ, 0x6 ;  /* 0x0000000205047211 */ /* 0x000fe200078f30ff */
[----:B------:R-:W-:-:S03]  /*11470*/  VIADD R2, R7, 0x3f ;  /* 0x0000003f07027836 */ /* 0x000fc60000000000 */
[----:B------:R-:W-:Y:S02]  /*11480*/  SHF.R.S32.HI R4, RZ, 0x6, R4 ;  /* 0x00000006ff047819 */ /* 0x000fe40000011404 */
[----:B------:R-:W-:-:S04]  /*11490*/  SHF.R.S32.HI R5, RZ, 0x1f, R2 ;  /* 0x0000001fff057819 */ /* 0x000fc80000011402 */
[----:B------:R-:W-:Y:S01]  /*114a0*/  LEA.HI R5, R5, R2, RZ, 0x6 ;  /* 0x0000000205057211 */ /* 0x000fe200078f30ff */
[----:B------:R-:W-:-:S03]  /*114b0*/  IMAD.IADD R2, R7, 0x1, R0 ;  /* 0x0000000107027824 */ /* 0x000fc600078e0200 */
[----:B------:R-:W-:Y:S01]  /*114c0*/  SHF.R.S32.HI R5, RZ, 0x6, R5 ;  /* 0x00000006ff057819 */ /* 0x000fe20000011405 */
[----:B------:R-:W-:-:S03]  /*114d0*/  VIADD R0, R2, -UR4 ;  /* 0x8000000402007c36 */ /* 0x000fc60008000000 */
[----:B-1----:R-:W-:-:S05]  /*114e0*/  VIMNMX R6, R5, R4, PT ;  /* 0x0000000405067248 */ /* 0x002fca0003fe0100 */
[----:B------:R1:W-:Y:S01]  /*114f0*/  STL [R1+0x14], R6 ;  /* 0x0000140601007387 */ /* 0x0003e20000100800 */
[----:B------:R-:W-:Y:S05]  /*11500*/  @!P0 BRA `(.L_x_1192) ;  /* 0x0000000000448947 */ /* 0x000fea0003800000 */
[----:B------:R-:W-:Y:S01]  /*11510*/  ISETP.GT.AND P0, PT, R2, -0x1, PT ;  /* 0xffffffff0200780c */ /* 0x000fe20003f04270 */
[----:B------:R-:W-:-:S12]  /*11520*/  BSSY B0, `(.L_x_1193) ;  /* 0x000000d000007945 */ /* 0x000fd80003800000 */
[----:B------:R-:W-:Y:S05]  /*11530*/  @P0 BRA `(.L_x_1194) ;  /* 0x00000000001c0947 */ /* 0x000fea0003800000 */
[----:B------:R-:W-:Y:S02]  /*11540*/  ISETP.NE.AND P0, PT, R3, 0x1, PT ;  /* 0x000000010300780c */ /* 0x000fe40003f05270 */
[----:B------:R-:W-:-:S11]  /*11550*/  LOP3.LUT R7, RZ, R2, RZ, 0x33, !PT ;  /* 0x00000002ff077212 */ /* 0x000fd600078e33ff */
[----:B------:R-:W2:Y:S02]  /*11560*/  @P0 LDC.64 R4, c[0x0][0x9e8] ;  /* 0x00027a00ff040b82 */ /* 0x000ea40000000a00 */
[----:B--2---:R-:W-:-:S05]  /*11570*/  @P0 IMAD.HI.U32 R4, R7, R4, RZ ;  /* 0x0000000407040227 */ /* 0x004fca00078e00ff */
[----:B------:R-:W-:-:S04]  /*11580*/  @P0 SHF.R.U32.HI R7, RZ, R5, R4 ;  /* 0x00000005ff070219 */ /* 0x000fc80000011604 */
[----:B------:R-:W-:Y:S01]  /*11590*/  LOP3.LUT R2, RZ, R7, RZ, 0x33, !PT ;  /* 0x00000007ff027212 */ /* 0x000fe200078e33ff */
[----:B------:R-:W-:Y:S06]  /*115a0*/  BRA `(.L_x_1195) ;  /* 0x0000000000107947 */ /* 0x000fec0003800000 */
.L_x_1194:
[----:B------:R-:W-:-:S13]  /*115b0*/  ISETP.NE.AND P0, PT, R3, 0x1, PT ;  /* 0x000000010300780c */ /* 0x000fda0003f05270 */
[----:B------:R-:W2:Y:S02]  /*115c0*/  @P0 LDC.64 R4, c[0x0][0x9e8] ;  /* 0x00027a00ff040b82 */ /* 0x000ea40000000a00 */
[----:B--2---:R-:W-:-:S05]  /*115d0*/  @P0 IMAD.HI.U32 R4, R2, R4, RZ ;  /* 0x0000000402040227 */ /* 0x004fca00078e00ff */
[----:B------:R-:W-:-:S07]  /*115e0*/  @P0 SHF.R.U32.HI R2, RZ, R5, R4 ;  /* 0x00000005ff020219 */ /* 0x000fce0000011604 */
.L_x_1195:
[----:B------:R-:W-:Y:S05]  /*115f0*/  BSYNC B0 ;  /* 0x0000000000007941 */ /* 0x000fea0003800000 */
.L_x_1193:
[----:B------:R-:W-:-:S05]  /*11600*/  IMAD R3, R2, R3, RZ ;  /* 0x0000000302037224 */ /* 0x000fca00078e02ff */
[----:B------:R-:W-:-:S07]  /*11610*/  VIMNMX R0, R0, R3, !PT ;  /* 0x0000000300007248 */ /* 0x000fce0007fe0100 */
.L_x_1192:
[----:B------:R-:W-:Y:S01]  /*11620*/  SHF.R.S32.HI R3, RZ, 0x1f, R0 ;  /* 0x0000001fff037819 */ /* 0x000fe20000011400 */
[----:B------:R-:W-:Y:S03]  /*11630*/  BSSY B6, `(.L_x_1196) ;  /* 0x000035e000067945 */ /* 0x000fe60003800000 */
[----:B------:R-:W-:-:S04]  /*11640*/  LEA.HI R3, R3, R0, RZ, 0x6 ;  /* 0x0000000003037211 */ /* 0x000fc800078f30ff */
[----:B------:R-:W-:-:S04]  /*11650*/  SHF.R.S32.HI R3, RZ, 0x6, R3 ;  /* 0x00000006ff037819 */ /* 0x000fc80000011403 */
[----:B------:R-:W-:-:S04]  /*11660*/  VIMNMX R2, RZ, R3, !PT ;  /* 0x00000003ff027248 */ /* 0x000fc80007fe0100 */
[----:B------:R-:W-:Y:S01]  /*11670*/  ISETP.GT.AND P0, PT, R6, R2, PT ;  /* 0x000000020600720c */ /* 0x000fe20003f04270 */
[----:B------:R2:W-:-:S12]  /*11680*/  STL [R1+0x10], R2 ;  /* 0x0000100201007387 */ /* 0x0005d80000100800 */
[----:B--2---:R-:W-:Y:S05]  /*11690*/  @P0 BRA `(.L_x_1197) ;  /* 0x0000000000480947 */ /* 0x004fea0003800000 */
[----:B------:R-:W2:Y:S02]  /*116a0*/  S2R R2, SR_TID.X ;  /* 0x0000000000027919 */ /* 0x000ea40000002100 */
[----:B--2---:R-:W-:-:S04]  /*116b0*/  LOP3.LUT R2, R2, 0x1f, RZ, 0xc0, !PT ;  /* 0x0000001f02027812 */ /* 0x004fc800078ec0ff */
[----:B------:R-:W-:-:S13]  /*116c0*/  ISETP.NE.AND P1, PT, R2, RZ, PT ;  /* 0x000000ff0200720c */ /* 0x000fda0003f25270 */
[----:B------:R-:W-:Y:S05]  /*116d0*/  @P1 BRA `(.L_x_1198) ;  /* 0x00000034004c1947 */ /* 0x000fea0003800000 */
[----:B------:R-:W2:Y:S01]  /*116e0*/  S2R R7, SR_LANEID ;  /* 0x0000000000077919 */ /* 0x000ea20000000000 */
[----:B------:R-:W-:Y:S01]  /*116f0*/  VOTEU.ANY UR4, UPT, PT ;  /* 0x0000000000047886 */ /* 0x000fe200038e0100 */
[----:B------:R-:W3:Y:S01]  /*11700*/  LDC.64 R2, c[0x0][0xc38] ;  /* 0x00030e00ff027b82 */ /* 0x000ee20000000a00 */
[----:B------:R-:W2:Y:S01]  /*11710*/  FLO.U32 R0, UR4 ;  /* 0x0000000400007d00 */ /* 0x000ea200080e0000 */
[----:B------:R-:W-:-:S07]  /*11720*/  ULDC.64 UR6, c[0x0][0x208] ;  /* 0x0000820000067ab9 */ /* 0x000fce0000000a00 */
[----:B------:R-:W3:Y:S01]  /*11730*/  POPC R5, UR4 ;  /* 0x0000000400057d09 */ /* 0x000ee20008000000 */
[----:B--2---:R-:W-:-:S13]  /*11740*/  ISETP.EQ.U32.AND P0, PT, R0, R7, PT ;  /* 0x000000070000720c */ /* 0x004fda0003f02070 */
[----:B---3--:R-:W2:Y:S01]  /*11750*/  @P0 ATOMG.E.ADD.STRONG.GPU PT, R3, desc[UR6][R2.64], R5 ;  /* 0x00000005020309a8 */ /* 0x008ea200081ee1c6 */
[----:B------:R-:W3:Y:S02]  /*11760*/  S2R R4, SR_LTMASK ;  /* 0x0000000000047919 */ /* 0x000ee40000003900 */
[----:B---3--:R-:W-:-:S04]  /*11770*/  LOP3.LUT R4, R4, UR4, RZ, 0xc0, !PT ;  /* 0x0000000404047c12 */ /* 0x008fc8000f8ec0ff */
[----:B------:R-:W3:Y:S01]  /*11780*/  POPC R7, R4 ;  /* 0x0000000400077309 */ /* 0x000ee20000000000 */
[----:B--2---:R-:W3:Y:S02]  /*11790*/  SHFL.IDX PT, R0, R3, R0, 0x1f ;  /* 0x00001f0003007589 */ /* 0x004ee400000e0000 */
[----:B---3--:R-:W-:Y:S01]  /*117a0*/  IADD3 R16, R0, UR38, R7 ;  /* 0x0000002600107c10 */ /* 0x008fe2000fffe007 */
[----:B------:R-:W-:Y:S06]  /*117b0*/  BRA `(.L_x_1198) ;  /* 0x0000003400147947 */ /* 0x000fec0003800000 */
.L_x_1197:
[----:B------:R-:W2:Y:S01]  /*117c0*/  S2R R3, SR_CgaCtaId ;  /* 0x0000000000037919 */ /* 0x000ea20000008800 */
[----:B------:R-:W-:-:S04]  /*117d0*/  MOV R0, 0x400 ;  /* 0x0000040000007802 */ /* 0x000fc80000000f00 */
[----:B--2---:R-:W-:-:S05]  /*117e0*/  LEA R2, R3, R0, 0x18 ;  /* 0x0000000003027211 */ /* 0x004fca00078ec0ff */
[----:B------:R2:W-:Y:S01]  /*117f0*/  STL [R1+0xc], R2 ;  /* 0x00000c0201007387 */ /* 0x0005e20000100800 */
[----:B------:R-:W-:-:S05]  /*11800*/  VIADD R0, R2, 0x20400 ;  /* 0x0002040002007836 */ /* 0x000fca0000000000 */
[----:B------:R-:W-:-:S13]  /*11810*/  LOP3.LUT P0, RZ, R0, 0x3ff, RZ, 0xc0, !PT ;  /* 0x000003ff00ff7812 */ /* 0x000fda000780c0ff */
[----:B--2---:R-:W-:Y:S05]  /*11820*/  @!P0 BRA `(.L_x_1199) ;  /* 0x0000000000408947 */ /* 0x004fea0003800000 */
[----:B------:R-:W-:Y:S01]  /*11830*/  MOV R2, 0x0 ;  /* 0x0000000000027802 */ /* 0x000fe20000000f00 */
[----:B------:R-:W-:Y:S01]  /*11840*/  ULDC.64 UR6, c[0x4][0xa8] ;  /* 0x01002a0000067ab9 */ /* 0x000fe20000000a00 */
[----:B------:R-:W-:Y:S01]  /*11850*/  ULDC.64 UR8, c[0x4][0xb0] ;  /* 0x01002c0000087ab9 */ /* 0x000fe20000000a00 */
[----:B------:R-:W-:Y:S01]  /*11860*/  ULDC.64 UR4, c[0x4][0x30] ;  /* 0x01000c0000047ab9 */ /* 0x000fe20000000a00 */
[----:B------:R-:W-:Y:S01]  /*11870*/  IMAD.U32 R4, RZ, RZ, UR6 ;  /* 0x00000006ff047e24 */ /* 0x000fe2000f8e00ff */
[----:B------:R-:W-:Y:S01]  /*11880*/  MOV R11, UR5 ;  /* 0x00000005000b7c02 */ /* 0x000fe20008000f00 */
[----:B------:R-:W2:Y:S01]  /*11890*/  LDC.64 R2, c[0x4][R2] ;  /* 0x0100000002027b82 */ /* 0x000ea20000000a00 */
[----:B------:R-:W-:Y:S02]  /*118a0*/  IMAD.U32 R5, RZ, RZ, UR7 ;  /* 0x00000007ff057e24 */ /* 0x000fe4000f8e00ff */
[----:B-1----:R-:W-:Y:S02]  /*118b0*/  IMAD.U32 R6, RZ, RZ, UR8 ;  /* 0x00000008ff067e24 */ /* 0x002fe4000f8e00ff */
[----:B------:R-:W-:-:S02]  /*118c0*/  IMAD.U32 R7, RZ, RZ, UR9 ;  /* 0x00000009ff077e24 */ /* 0x000fc4000f8e00ff */
[----:B------:R-:W-:Y:S02]  /*118d0*/  IMAD.U32 R10, RZ, RZ, UR4 ;  /* 0x00000004ff0a7e24 */ /* 0x000fe4000f8e00ff */
[----:B------:R-:W-:Y:S02]  /*118e0*/  IMAD.MOV.U32 R8, RZ, RZ, 0x70 ;  /* 0x00000070ff087424 */ /* 0x000fe400078e00ff */
[----:B------:R-:W-:Y:S02]  /*118f0*/  IMAD.MOV.U32 R12, RZ, RZ, 0x1 ;  /* 0x00000001ff0c7424 */ /* 0x000fe400078e00ff */
[----:B0-----:R-:W-:-:S07]  /*11900*/  IMAD.MOV.U32 R13, RZ, RZ, RZ ;  /* 0x000000ffff0d7224 */ /* 0x001fce00078e00ff */
[----:B------:R-:W-:-:S07]  /*11910*/  LEPC R20, `(.L_x_1199) ;  /* 0x000000001014794e */ /* 0x000fce0000000000 */
[----:B--2---:R-:W-:Y:S05]  /*11920*/  CALL.ABS.NOINC R2 ;  /* 0x0000000002007343 */ /* 0x004fea0003c00000 */
.L_x_1199:
        /* <DEDUP_REMOVED lines=8> */
[----:B------:R2:W3:Y:S01]  /*119b0*/  LDC.64 R2, c[0x4][R0] ;  /* 0x0100000000027b82 */ /* 0x0004e20000000a00 */
[----:B------:R-:W-:Y:S01]  /*119c0*/  IMAD.U32 R4, RZ, RZ, UR6 ;  /* 0x00000006ff047e24 */ /* 0x000fe2000f8e00ff */
[----:B------:R-:W-:Y:S01]  /*119d0*/  MOV R10, UR4 ;  /* 0x00000004000a7c02 */ /* 0x000fe20008000f00 */
[----:B------:R-:W-:Y:S02]  /*119e0*/  IMAD.U32 R5, RZ, RZ, UR7 ;  /* 0x00000007ff057e24 */ /* 0x000fe4000f8e00ff */
[----:B-1----:R-:W-:Y:S02]  /*119f0*/  IMAD.U32 R6, RZ, RZ, UR8 ;  /* 0x00000008ff067e24 */ /* 0x002fe4000f8e00ff */
[----:B------:R-:W-:-:S02]  /*11a00*/  IMAD.U32 R7, RZ, RZ, UR9 ;  /* 0x00000009ff077e24 */ /* 0x000fc4000f8e00ff */
[----:B------:R-:W-:Y:S02]  /*11a10*/  IMAD.U32 R11, RZ, RZ, UR5 ;  /* 0x00000005ff0b7e24 */ /* 0x000fe4000f8e00ff */
[----:B------:R-:W-:Y:S02]  /*11a20*/  IMAD.MOV.U32 R8, RZ, RZ, 0x70 ;  /* 0x00000070ff087424 */ /* 0x000fe400078e00ff */
[----:B------:R-:W-:Y:S02]  /*11a30*/  IMAD.MOV.U32 R12, RZ, RZ, 0x1 ;  /* 0x00000001ff0c7424 */ /* 0x000fe400078e00ff */
[----:B0-2---:R-:W-:-:S07]  /*11a40*/  IMAD.MOV.U32 R13, RZ, RZ, RZ ;  /* 0x000000ffff0d7224 */ /* 0x005fce00078e00ff */
[----:B------:R-:W-:-:S07]  /*11a50*/  LEPC R20, `(.L_x_1201) ;  /* 0x000000001014794e */ /* 0x000fce0000000000 */
[----:B---3--:R-:W-:Y:S05]  /*11a60*/  CALL.ABS.NOINC R2 ;  /* 0x0000000002007343 */ /* 0x008fea0003c00000 */
.L_x_1201:
        /* <DEDUP_REMOVED lines=16> */
.L_x_1200:
[----:B-1----:R-:W2:Y:S01]  /*11b70*/  LDL.LU R6, [R1+0x1c] ;  /* 0x00001c0001067983 */ /* 0x002ea20000300800 */
[----:B------:R-:W1:Y:S01]  /*11b80*/  LDC R0, c[0x0][0x428] ;  /* 0x00010a00ff007b82 */ /* 0x000e620000000800 */
[----:B------:R-:W-:Y:S01]  /*11b90*/  IMAD.MOV.U32 R4, RZ, RZ, R18 ;  /* 0x000000ffff047224 */ /* 0x000fe200078e0012 */
[----:B------:R-:W-:Y:S01]  /*11ba0*/  ULDC.64 UR4, c[0x0][0x9f8] ;  /* 0x00027e0000047ab9 */ /* 0x000fe20000000a00 */
[----:B------:R-:W3:Y:S01]  /*11bb0*/  S2R R7, SR_TID.X ;  /* 0x0000000000077919 */ /* 0x000ee20000002100 */
[----:B------:R-:W-:Y:S01]  /*11bc0*/  ULDC.64 UR6, c[0x0][0x208] ;  /* 0x0000820000067ab9 */ /* 0x000fe20000000a00 */
[----:B-1----:R-:W-:Y:S02]  /*11bd0*/  ISETP.NE.AND P0, PT, R0, 0x1, PT ;  /* 0x000000010000780c */ /* 0x002fe40003f05270 */
[----:B---3--:R-:W-:-:S11]  /*11be0*/  LOP3.LUT R7, R7, 0x1f, RZ, 0xc0, !PT ;  /* 0x0000001f07077812 */ /* 0x008fd600078ec0ff */
[----:B------:R-:W1:Y:S08]  /*11bf0*/  @P0 LDC R3, c[0x0][0x42c] ;  /* 0x00010b00ff030b82 */ /* 0x000e700000000800 */
[----:B------:R-:W3:Y:S01]  /*11c00*/  @P0 LDC R5, c[0x0][0x430] ;  /* 0x00010c00ff050b82 */ /* 0x000ee20000000800 */
[----:B-1----:R-:W-:-:S05]  /*11c10*/  @P0 IMAD.HI.U32 R0, R18, R3, RZ ;  /* 0x0000000312000227 */ /* 0x002fca00078e00ff */
[----:B---3--:R-:W-:Y:S01]  /*11c20*/  @P0 SHF.R.U32.HI R4, RZ, R5, R0 ;  /* 0x00000005ff040219 */ /* 0x008fe20000011600 */
[----:B------:R-:W-:Y:S01]  /*11c30*/  IMAD.MOV.U32 R0, RZ, RZ, R19 ;  /* 0x000000ffff007224 */ /* 0x000fe200078e0013 */
[----:B------:R-:W-:-:S04]  /*11c40*/  ISETP.NE.U32.AND P0, PT, RZ, UR4, PT ;  /* 0x00000004ff007c0c */ /* 0x000fc8000bf05070 */
[----:B------:R-:W-:Y:S01]  /*11c50*/  ISETP.NE.AND.EX P0, PT, RZ, UR5, PT, P0 ;  /* 0x00000005ff007c0c */ /* 0x000fe2000bf05300 */
[----:B------:R-:W-:-:S12]  /*11c60*/  ULDC.64 UR4, c[0x0][0xa00] ;  /* 0x0002800000047ab9 */ /* 0x000fd80000000a00 */
[----:B------:R-:W1:Y:S01]  /*11c70*/  @P0 LDC.64 R2, c[0x0][0x9f8] ;  /* 0x00027e00ff020b82 */ /* 0x000e620000000a00 */
[----:B------:R-:W-:-:S04]  /*11c80*/  ISETP.NE.AND P6, PT, R7, RZ, PT ;  /* 0x000000ff0700720c */ /* 0x000fc80003fc5270 */
[----:B------:R-:W-:-:S09]  /*11c90*/  PLOP3.LUT P1, PT, P6, PT, PT, 0x8, 0x0 ;  /* 0x000000000000781c */ /* 0x000fd2000372e170 */
[----:B------:R-:W-:Y:S01]  /*11ca0*/  VOTEU.ALL UP1, P6 ;  /* 0x00000000003f7886 */ /* 0x000fe20003020000 */
[----:B-1----:R-:W-:-:S05]  /*11cb0*/  @P0 IMAD.WIDE R2, R19, 0x4, R2 ;  /* 0x0000000413020825 */ /* 0x002fca00078e0202 */
[----:B------:R1:W5:Y:S01]  /*11cc0*/  @P0 LDG.E R0, desc[UR6][R2.64] ;  /* 0x0000000602000981 */ /* 0x000362000c1e1900 */
[----:B------:R-:W-:Y:S01]  /*11cd0*/  ISETP.NE.U32.AND P0, PT, RZ, UR4, PT ;  /* 0x00000004ff007c0c */ /* 0x000fe2000bf05070 */
[----:B------:R-:W-:-:S03]  /*11ce0*/  @!UP1 UIADD3 UR8, UP0, UR36, 0x270, URZ ;  /* 0x0000027024089890 */ /* 0x000fc6000ff1e03f */
[----:B------:R-:W-:Y:S01]  /*11cf0*/  ISETP.NE.AND.EX P0, PT, RZ, UR5, PT, P0 ;  /* 0x00000005ff007c0c */ /* 0x000fe2000bf05300 */
[----:B------:R-:W-:-:S03]  /*11d00*/  @!UP1 UIADD3.X UR9, URZ, UR37, URZ, UP0, !UPT ;  /* 0x000000253f099290 */ /* 0x000fc600087fe43f */
[----:B------:R-:W-:Y:S01]  /*11d10*/  SEL R7, R19, RZ, !P0 ;  /* 0x000000ff13077207 */ /* 0x000fe20004000000 */
[----:B------:R-:W-:Y:S01]  /*11d20*/  VOTEU.ALL UP0, P6 ;  /* 0x00000000003f7886 */ /* 0x000fe20003000000 */
[----:B-12---:R-:W-:-:S07]  /*11d30*/  IMAD R8, R17, 0x80, R6 ;  /* 0x0000008011087824 */ /* 0x006fce00078e0206 */
.L_x_1202:
        /* <DEDUP_REMOVED lines=16> */
.L_x_1203:
        /* <DEDUP_REMOVED lines=15> */
.L_x_1204:
        /* <DEDUP_REMOVED lines=15> */
.L_x_1205:
        /* <DEDUP_REMOVED lines=9> */
[----:B------:R-:W2:Y:S01]  /*120b0*/  LDL R5, [R1+0x14] ;  /* 0x0000140001057983 */ /* 0x000ea20000100800 */
[----:B------:R-:W1:Y:S01]  /*120c0*/  LDC.64 R2, c[0x0][0x3f8] ;  /* 0x0000fe00ff027b82 */ /* 0x000e620000000a00 */
[----:B------:R-:W-:Y:S02]  /*120d0*/  ULDC.64 UR4, c[0x0][0xa08] ;  /* 0x0002820000047ab9 */ /* 0x000fe40000000a00 */
[----:B-1----:R-:W-:Y:S01]  /*120e0*/  LOP3.LUT P0, RZ, R2, UR4, RZ, 0xfc, !PT ;  /* 0x0000000402ff7c12 */ /* 0x002fe2000f80fcff */
[----:B------:R-:W-:-:S03]  /*120f0*/  UMOV UR4, 0xffffffff ;  /* 0xffffffff00047882 */ /* 0x000fc60000000000 */
[----:B------:R-:W-:-:S04]  /*12100*/  LOP3.LUT P0, RZ, R3, UR5, RZ, 0xfc, P0 ;  /* 0x0000000503ff7c12 */ /* 0x000fc8000800fcff */
[----:B-----5:R-:W-:Y:S01]  /*12110*/  SEL R6, R0, RZ, !P0 ;  /* 0x000000ff00067207 */ /* 0x020fe20004000000 */
[----:B--2---:R-:W-:Y:S01]  /*12120*/  VIADD R5, R5, 0xffffffff ;  /* 0xffffffff05057836 */ /* 0x004fe20000000000 */
[----:B------:R-:W-:Y:S07]  /*12130*/  BRA.DIV UR4, `(.L_x_1206) ;  /* 0x0000003e04987947 */ /* 0x000fee000b800000 */
.L_x_1276:
[----:B------:R-:W-:Y:S01]  /*12140*/  UMOV UR4, 0xffffffff ;  /* 0xffffffff00047882 */ /* 0x000fe20000000000 */
[----:B------:R-:W-:Y:S02]  /*12150*/  SHF.R.S32.HI R17, RZ, 0x1f, R0 ;  /* 0x0000001fff117819 */ /* 0x000fe40000011400 */
[----:B------:R-:W-:Y:S05]  /*12160*/  BRA.DIV UR4, `(.L_x_1207) ;  /* 0x0000003e04c07947 */ /* 0x000fea000b800000 */
[----:B------:R-:W-:-:S13]  /*12170*/  ELECT P6, URZ, PT ;  /* 0x00000000003f782f */ /* 0x000fda00038c0000 */
.L_x_1279:
[----:B------:R-:W-:Y:S05]  /*12180*/  @!P6 BRA `(.L_x_1208) ;  /* 0x00000004003ce947 */ /* 0x000fea0003800000 */
[----:B------:R-:W-:-:S04]  /*12190*/  ISETP.NE.U32.AND P0, PT, R2, RZ, PT ;  /* 0x000000ff0200720c */ /* 0x000fc80003f05070 */
[----:B------:R-:W-:-:S13]  /*121a0*/  ISETP.NE.AND.EX P0, PT, R3, RZ, PT, P0 ;  /* 0x000000ff0300720c */ /* 0x000fda0003f05300 */
[----:B------:R-:W-:Y:S05]  /*121b0*/  @!P0 BRA `(.L_x_1209) ;  /* 0x00000000004c8947 */ /* 0x000fea0003800000 */
        /* <DEDUP_REMOVED lines=9> */
[--C-:B------:R-:W-:Y:S02]  /*12250*/  IMAD.MOV R9, RZ, RZ, -R6.reuse ;  /* 0x000000ffff097224 */ /* 0x100fe400078e0a06 */
[----:B------:R-:W-:Y:S02]  /*12260*/  IMAD.MOV.U32 R10, RZ, RZ, R6 ;  /* 0x000000ffff0a7224 */ /* 0x000fe400078e0006 */
[----:B------:R-:W-:Y:S02]  /*12270*/  IMAD R5, R12, R9, R5 ;  /* 0x000000090c057224 */ /* 0x000fe400078e0205 */
[----:B------:R-:W-:Y:S02]  /*12280*/  IMAD R9, R17, UR4, RZ ;  /* 0x0000000411097c24 */ /* 0x000fe4000f8e02ff */
[----:B------:R-:W-:-:S04]  /*12290*/  IMAD.WIDE.U32 R10, R0, UR4, R10 ;  /* 0x00000004000a7c25 */ /* 0x000fc8000f8e000a */
[----:B------:R-:W-:Y:S01]  /*122a0*/  IMAD R9, R0, UR5, R9 ;  /* 0x0000000500097c24 */ /* 0x000fe2000f8e0209 */
[----:B------:R-:W-:-:S03]  /*122b0*/  LEA R12, P0, R10, R2, 0x2 ;  /* 0x000000020a0c7211 */ /* 0x000fc600078010ff */
[----:B------:R-:W-:-:S05]  /*122c0*/  IMAD.IADD R6, R11, 0x1, R9 ;  /* 0x000000010b067824 */ /* 0x000fca00078e0209 */
[----:B0-----:R-:W-:-:S05]  /*122d0*/  LEA.HI.X R13, R10, R3, R6, 0x2, P0 ;  /* 0x000000030a0d7211 */ /* 0x001fca00000f1406 */
[----:B------:R1:W5:Y:S02]  /*122e0*/  LDG.E R6, desc[UR6][R12.64] ;  /* 0x000000060c067981 */ /* 0x000364000c1e1900 */
.L_x_1209:
[----:B------:R-:W2:Y:S01]  /*122f0*/  LDL R9, [R1] ;  /* 0x0000000001097983 */ /* 0x000ea20000100800 */
[----:B------:R-:W-:-:S03]  /*12300*/  MOV R11, 0x400 ;  /* 0x00000400000b7802 */ /* 0x000fc60000000f00 */
[----:B------:R-:W3:Y:S01]  /*12310*/  LDL R10, [R1+0x8] ;  /* 0x00000800010a7983 */ /* 0x000ee20000100800 */
[----:B-1----:R-:W1:Y:S02]  /*12320*/  S2R R12, SR_CgaCtaId ;  /* 0x00000000000c7919 */ /* 0x002e640000008800 */
[----:B-1----:R-:W-:-:S05]  /*12330*/  LEA R11, R12, R11, 0x18 ;  /* 0x0000000b0c0b7211 */ /* 0x002fca00078ec0ff */
[----:B--2---:R-:W-:Y:S01]  /*12340*/  IMAD R9, R9, 0x8, R11 ;  /* 0x0000000809097824 */ /* 0x004fe200078e020b */
[----:B---3--:R-:W-:-:S04]  /*12350*/  SHF.L.U32 R10, R10, 0x1f, RZ ;  /* 0x0000001f0a0a7819 */ /* 0x008fc800000006ff */
[----:B------:R-:W1:Y:S02]  /*12360*/  SYNCS.PHASECHK.TRANS64.TRYWAIT P0, [R9+URZ+0x30840], R10 ;  /* 0x0308400a090075a7 */ /* 0x000e64000800017f */
[----:B-1----:R-:W-:Y:S05]  /*12370*/  @!P0 BRA `(.L_x_1210) ;  /* 0x0000003c005c8947 */ /* 0x002fea0003800000 */
.L_x_1280:
        /* <DEDUP_REMOVED lines=11> */
.L_x_1211:
[----:B------:R-:W2:Y:S01]  /*12430*/  LDL R11, [R1] ;  /* 0x00000000010b7983 */ /* 0x000ea20000100800 */
[----:B------:R-:W-:-:S03]  /*12440*/  MOV R12, 0x400 ;  /* 0x00000400000c7802 */ /* 0x000fc60000000f00 */
[----:B-1----:R-:W3:Y:S01]  /*12450*/  LDL R10, [R1+0x4] ;  /* 0x00000400010a7983 */ /* 0x002ee20000100800 */
[----:B0-----:R-:W0:Y:S01]  /*12460*/  S2R R13, SR_CgaCtaId ;  /* 0x00000000000d7919 */ /* 0x001e220000008800 */
[----:B------:R-:W-:Y:S02]  /*12470*/  R2UR UR9, R9 ;  /* 0x00000000090972ca */ /* 0x000fe400000e0000 */
[----:B------:R-:W-:Y:S01]  /*12480*/  R2UR UR11, R5 ;  /* 0x00000000050b72ca */ /* 0x000fe200000e0000 */
[----:B------:R-:W-:Y:S01]  /*12490*/  UIADD3 UR4, UP0, UR36, 0x370, URZ ;  /* 0x0000037024047890 */ /* 0x000fe2000ff1e03f */
[----:B------:R-:W-:Y:S02]  /*124a0*/  R2UR UR12, R4 ;  /* 0x00000000040c72ca */ /* 0x000fe400000e0000 */
[----:B-----5:R-:W-:Y:S02]  /*124b0*/  R2UR UR13, R6 ;  /* 0x00000000060d72ca */ /* 0x020fe400000e0000 */
[----:B0-----:R-:W-:-:S05]  /*124c0*/  LEA R12, R13, R12, 0x18 ;  /* 0x0000000c0d0c7211 */ /* 0x001fca00078ec0ff */
[----:B------:R-:W-:Y:S01]  /*124d0*/  UIADD3 UR9, UR9, 0x30830, URZ ;  /* 0x0003083009097890 */ /* 0x000fe2000fffe03f */
[----:B------:R-:W-:Y:S01]  /*124e0*/  UMOV UR10, URZ ;  /* 0x0000003f000a7c82 */ /* 0x000fe20008000000 */
[----:B------:R-:W-:Y:S01]  /*124f0*/  UMOV UR6, 0x0 ;  /* 0x0000000000067882 */ /* 0x000fe20000000000 */
[----:B------:R-:W-:Y:S01]  /*12500*/  UMOV UR7, 0x14f00000 ;  /* 0x14f0000000077882 */ /* 0x000fe20000000000 */
[----:B------:R-:W-:Y:S01]  /*12510*/  UMOV UR16, 0x40 ;  /* 0x0000004000107882 */ /* 0x000fe20000000000 */
[----:B--2---:R-:W-:Y:S01]  /*12520*/  IMAD R9, R11, 0x8000, R12 ;  /* 0x000080000b097824 */ /* 0x004fe200078e020c */
[----:B---3--:R-:W-:-:S04]  /*12530*/  R2UR UR5, R10 ;  /* 0x000000000a0572ca */ /* 0x008fc800000e0000 */
[----:B------:R-:W-:-:S09]  /*12540*/  R2UR UR14, R9 ;  /* 0x00000000090e72ca */ /* 0x000fd200000e0000 */
[----:B------:R-:W-:-:S04]  /*12550*/  ULEA UR11, UR11, UR5, 0x6 ;  /* 0x000000050b0b7291 */ /* 0x000fc8000f8e303f */
[----:B------:R-:W-:Y:S02]  /*12560*/  UIADD3 UR8, UR14, 0x20400, URZ ;  /* 0x000204000e087890 */ /* 0x000fe4000fffe03f */
        /* <DEDUP_REMOVED lines=17> */
.L_x_1208:
[----:B------:R-:W2:Y:S01]  /*12680*/  LDL.LU R12, [R1+0x18] ;  /* 0x00001800010c7983 */ /* 0x000ea20000300800 */
[----:B------:R-:W-:Y:S01]  /*12690*/  MOV R10, 0x400 ;  /* 0x00000400000a7802 */ /* 0x000fe20000000f00 */
[----:B------:R-:W-:Y:S05]  /*126a0*/  WARPSYNC.ALL ;  /* 0x0000000000007948 */ /* 0x000fea0003800000 */
[----:B------:R-:W1:Y:S01]  /*126b0*/  S2R R11, SR_CgaCtaId ;  /* 0x00000000000b7919 */ /* 0x000e620000008800 */
[----:B------:R-:W-:-:S13]  /*126c0*/  ELECT P0, URZ, PT ;  /* 0x00000000003f782f */ /* 0x000fda0003800000 */
[C---:B------:R-:W-:Y:S01]  /*126d0*/  @P0 R2UR UR13, R7.reuse ;  /* 0x00000000070d02ca */ /* 0x040fe200000e0000 */
[----:B------:R-:W-:Y:S01]  /*126e0*/  UIADD3 UR4, UP0, UR36, 0x270, URZ ;  /* 0x0000027024047890 */ /* 0x000fe2000ff1e03f */
[----:B------:R-:W-:Y:S01]  /*126f0*/  @P0 R2UR UR12, R18 ;  /* 0x00000000120c02ca */ /* 0x000fe200000e0000 */
[----:B------:R-:W-:Y:S01]  /*12700*/  UMOV UR6, 0x0 ;  /* 0x0000000000067882 */ /* 0x000fe20000000000 */
[----:B------:R-:W-:Y:S01]  /*12710*/  @P0 R2UR UR11, R8 ;  /* 0x00000000080b02ca */ /* 0x000fe200000e0000 */
        /* <DEDUP_REMOVED lines=13> */
[----:B-1----:R-:W-:Y:S01]  /*127f0*/  LEA R10, R11, R10, 0x18 ;  /* 0x0000000a0b0a7211 */ /* 0x002fe200078ec0ff */
        /* <DEDUP_REMOVED lines=9> */
[----:B---3--:R-:W-:Y:S01]  /*12890*/  @P0 R2UR UR13, R7 ;  /* 0x00000000070d02ca */ /* 0x008fe200000e0000 */
[----:B------:R-:W-:Y:S01]  /*128a0*/  UIADD3 UR8, UR24, 0x18400, URZ ;  /* 0x0001840018087890 */ /* 0x000fe2000fffe03f */
[----:B------:R-:W-:Y:S01]  /*128b0*/  @P0 R2UR UR12, R18 ;  /* 0x00000000120c02ca */ /* 0x000fe200000e0000 */
[----:B------:R-:W-:Y:S01]  /*128c0*/  UMOV UR10, 0x80 ;  /* 0x00000080000a7882 */ /* 0x000fe20000000000 */
[----:B------:R-:W-:Y:S01]  /*128d0*/  @P0 R2UR UR11, R8 ;  /* 0x00000000080b02ca */ /* 0x000fe200000e0000 */
[----:B------:R-:W-:Y:S01]  /*128e0*/  UMOV UR6, 0x0 ;  /* 0x0000000000067882 */ /* 0x000fe20000000000 */
[----:B------:R-:W-:-:S11]  /*128f0*/  UMOV UR7, 0x12f00000 ;  /* 0x12f0000000077882 */ /* 0x000fd60000000000 */
[----:B------:R3:W-:Y:S02]  /*12900*/  UTMALDG.4D [UR8], [UR4], desc[UR22] ;  /* 0x00001608040075b4 */ /* 0x0007e40008019000 */
[----:B---3--:R-:W-:Y:S01]  /*12910*/  @P0 R2UR UR13, R7 ;  /* 0x00000000070d02ca */ /* 0x008fe200000e0000 */
[----:B------:R-:W-:Y:S01]  /*12920*/  UIADD3 UR8, UR24, 0x1c400, URZ ;  /* 0x0001c40018087890 */ /* 0x000fe2000fffe03f */
[----:B------:R-:W-:Y:S01]  /*12930*/  @P0 R2UR UR12, R18 ;  /* 0x00000000120c02ca */ /* 0x000fe200000e0000 */
[----:B------:R-:W-:Y:S01]  /*12940*/  UMOV UR10, 0xc0 ;  /* 0x000000c0000a7882 */ /* 0x000fe20000000000 */
[----:B------:R-:W-:-:S13]  /*12950*/  @P0 R2UR UR11, R8 ;  /* 0x00000000080b02ca */ /* 0x000fda00000e0000 */
[----:B------:R1:W-:Y:S01]  /*12960*/  UTMALDG.4D [UR8], [UR4], desc[UR6] ;  /* 0x00000608040075b4 */ /* 0x0003e20008019000 */
[----:B--2---:R-:W-:-:S05]  /*12970*/  VIADD R12, R12, 0x1 ;  /* 0x000000010c0c7836 */ /* 0x004fca0000000000 */
[----:B------:R-:W-:Y:S01]  /*12980*/  LEA.HI R7, R12, R12, RZ, 0x1 ;  /* 0x0000000c0c077211 */ /* 0x000fe200078f08ff */
[----:B------:R1:W-:Y:S03]  /*12990*/  STL [R1+0x18], R12 ;  /* 0x0000180c01007387 */ /* 0x0003e60000100800 */
[----:B------:R-:W-:-:S04]  /*129a0*/  LOP3.LUT R7, R7, 0xfffffffe, RZ, 0xc0, !PT ;  /* 0xfffffffe07077812 */ /* 0x000fc800078ec0ff */
[----:B------:R-:W-:-:S04]  /*129b0*/  IADD3 R7, R12, -R7, RZ ;  /* 0x800000070c077210 */ /* 0x000fc80007ffe0ff */
[----:B------:R-:W-:-:S04]  /*129c0*/  SHF.L.U32 R7, R7, 0x1f, RZ ;  /* 0x0000001f07077819 */ /* 0x000fc800000006ff */
[----:B------:R-:W2:Y:S02]  /*129d0*/  SYNCS.PHASECHK.TRANS64.TRYWAIT P0, [R10+URZ+0x30820], R7 ;  /* 0x030820070a0075a7 */ /* 0x000ea4000800017f */
[----:B-12---:R-:W-:Y:S05]  /*129e0*/  @!P0 BRA `(.L_x_1213) ;  /* 0x0000003400d48947 */ /* 0x006fea0003800000 */
.L_x_1281:
[----:B------:R-:W-:Y:S05]  /*129f0*/  BSYNC B0 ;  /* 0x0000000000007941 */ /* 0x000fea0003800000 */
.L_x_1212:
[----:B------:R-:W2:Y:S04]  /*12a00*/  LDL R9, [R1+0x14] ;  /* 0x0000140001097983 */ /* 0x000ea80000100800 */
[----:B-1----:R-:W3:Y:S01]  /*12a10*/  LDL R8, [R1+0x10] ;  /* 0x0000100001087983 */ /* 0x002ee20000100800 */
[----:B------:R-:W-:Y:S01]  /*12a20*/  BSSY B0, `(.L_x_1214) ;  /* 0x00001c6000007945 */ /* 0x000fe20003800000 */
[----:B--2---:R-:W-:-:S05]  /*12a30*/  VIADD R7, R9, 0xfffffffe ;  /* 0xfffffffe09077836 */ /* 0x004fca0000000000 */
[----:B---3--:R-:W-:-:S13]  /*12a40*/  ISETP.GE.AND P0, PT, R7, R8, PT ;  /* 0x000000080700720c */ /* 0x008fda0003f06270 */
[----:B------:R-:W-:Y:S05]  /*12a50*/  @!P0 BRA `(.L_x_1215) ;  /* 0x0000001c00088947 */ /* 0x000fea0003800000 */
[----:B0-----:R-:W-:Y:S01]  /*12a60*/  LOP3.LUT R13, RZ, R8, RZ, 0x33, !PT ;  /* 0x00000008ff0d7212 */ /* 0x001fe200078e33ff */
[----:B------:R-:W-:Y:S01]  /*12a70*/  IMAD.MOV R8, RZ, RZ, -R9 ;  /* 0x000000ffff087224 */ /* 0x000fe200078e0a09 */
[----:B------:R-:W-:Y:S04]  /*12a80*/  BSSY B1, `(.L_x_1216) ;  /* 0x000009c000017945 */ /* 0x000fe80003800000 */
[----:B------:R-:W-:-:S05]  /*12a90*/  VIADDMNMX R13, R8, 0x1, R13, !PT ;  /* 0x00000001080d7846 */ /* 0x000fca000780010d */
[----:B------:R-:W-:-:S05]  /*12aa0*/  IMAD.IADD R8, R9, 0x1, R13 ;  /* 0x0000000109087824 */ /* 0x000fca00078e020d */
[----:B------:R-:W-:-:S04]  /*12ab0*/  LOP3.LUT R8, R8, 0x1, RZ, 0xc0, !PT ;  /* 0x0000000108087812 */ /* 0x000fc800078ec0ff */
[----:B------:R-:W-:-:S13]  /*12ac0*/  ISETP.NE.U32.AND P0, PT, R8, 0x1, PT ;  /* 0x000000010800780c */ /* 0x000fda0003f05070 */
[----:B------:R-:W-:Y:S05]  /*12ad0*/  @P0 BRA `(.L_x_1217) ;  /* 0x0000000800580947 */ /* 0x000fea0003800000 */
[----:B------:R-:W2:Y:S04]  /*12ae0*/  LDL R10, [R1] ;  /* 0x00000000010a7983 */ /* 0x000ea80000100800 */
[----:B------:R-:W3:Y:S01]  /*12af0*/  LDL R9, [R1+0x8] ;  /* 0x0000080001097983 */ /* 0x000ee20000100800 */
[----:B------:R-:W-:Y:S01]  /*12b00*/  BSSY B2, `(.L_x_1218) ;  /* 0x000008f000027945 */ /* 0x000fe20003800000 */
[----:B--2---:R-:W-:-:S05]  /*12b10*/  VIADD R12, R10, 0x1 ;  /* 0x000000010a0c7836 */ /* 0x004fca0000000000 */
        /* <DEDUP_REMOVED lines=27> */
.L_x_1220:
[----:B0-----:R-:W0:Y:S01]  /*12cd0*/  S2R R3, SR_CgaCtaId ;  /* 0x0000000000037919 */ /* 0x001e220000008800 */
[----:B------:R-:W-:-:S04]  /*12ce0*/  MOV R2, 0x400 ;  /* 0x0000040000027802 */ /* 0x000fc80000000f00 */
[----:B0-----:R-:W-:Y:S02]  /*12cf0*/  LEA R2, R3, R2, 0x18 ;  /* 0x0000000203027211 */ /* 0x001fe400078ec0ff */
[----:B------:R-:W-:Y:S02]  /*12d00*/  SHF.L.U32 R3, R14, 0x1f, RZ ;  /* 0x0000001f0e037819 */ /* 0x000fe400000006ff */
[----:B------:R-:W-:-:S04]  /*12d10*/  LEA R2, R12, R2, 0x3 ;  /* 0x000000020c027211 */ /* 0x000fc800078e18ff */
[----:B------:R-:W0:Y:S02]  /*12d20*/  SYNCS.PHASECHK.TRANS64.TRYWAIT P0, [R2+URZ+0x30840], R3 ;  /* 0x03084003020075a7 */ /* 0x000e24000800017f */
[----:B0-----:R-:W-:Y:S05]  /*12d30*/  @!P0 BRA `(.L_x_1221) ;  /* 0x0000003400208947 */ /* 0x001fea0003800000 */
.L_x_1282:
        /* <DEDUP_REMOVED lines=11> */
.L_x_1222:
        /* <DEDUP_REMOVED lines=26> */
[----:B------:R-:W-:Y:S02]  /*12f90*/  ULEA UR11, UR11, UR5, 0x6 ;  /* 0x000000050b0b7291 */ /* 0x000fe4000f8e303f */
        /* <DEDUP_REMOVED lines=15> */
.L_x_1283:
        /* <DEDUP_REMOVED lines=13> */
.L_x_1224:
[----:B01----:R-:W2:Y:S01]  /*13160*/  LDL.LU R2, [R1] ;  /* 0x0000000001027983 */ /* 0x003ea20000300800 */
[----:B------:R-:W-:-:S03]  /*13170*/  MOV R10, 0x400 ;  /* 0x00000400000a7802 */ /* 0x000fc60000000f00 */
[----:B------:R-:W3:Y:S01]  /*13180*/  LDL R3, [R1+0x4] ;  /* 0x0000040001037983 */ /* 0x000ee20000100800 */
[----:B------:R-:W0:Y:S01]  /*13190*/  S2R R11, SR_CgaCtaId ;  /* 0x00000000000b7919 */ /* 0x000e220000008800 */
[----:B------:R-:W-:Y:S01]  /*131a0*/  R2UR UR11, R5 ;  /* 0x00000000050b72ca */ /* 0x000fe200000e0000 */
[----:B------:R-:W-:Y:S01]  /*131b0*/  UIADD3 UR4, UP0, UR36, 0x470, URZ ;  /* 0x0000047024047890 */ /* 0x000fe2000ff1e03f */
[----:B------:R-:W-:Y:S02]  /*131c0*/  R2UR UR13, R6 ;  /* 0x00000000060d72ca */ /* 0x000fe400000e0000 */
[----:B------:R-:W-:Y:S02]  /*131d0*/  R2UR UR12, R4 ;  /* 0x00000000040c72ca */ /* 0x000fe400000e0000 */
[----:B0-----:R-:W-:Y:S01]  /*131e0*/  LEA R10, R11, R10, 0x18 ;  /* 0x0000000a0b0a7211 */ /* 0x001fe200078ec0ff */
[----:B------:R-:W-:Y:S01]  /*131f0*/  UMOV UR10, URZ ;  /* 0x0000003f000a7c82 */ /* 0x000fe20008000000 */
[----:B------:R-:W-:Y:S01]  /*13200*/  UMOV UR6, 0x0 ;  /* 0x0000000000067882 */ /* 0x000fe20000000000 */
[----:B------:R-:W-:Y:S01]  /*13210*/  UMOV UR7, 0x14f00000 ;  /* 0x14f0000000077882 */ /* 0x000fe20000000000 */
[----:B------:R-:W-:Y:S01]  /*13220*/  UMOV UR17, 0x40 ;  /* 0x0000004000117882 */ /* 0x000fe20000000000 */
[----:B------:R-:W-:-:S02]  /*13230*/  IMAD.MOV.U32 R6, RZ, RZ, R8 ;  /* 0x000000ffff067224 */ /* 0x000fc400078e0008 */
[----:B------:R-:W-:Y:S02]  /*13240*/  IMAD.MOV.U32 R5, RZ, RZ, R7 ;  /* 0x000000ffff057224 */ /* 0x000fe400078e0007 */
[----:B--2---:R-:W-:-:S04]  /*13250*/  IMAD.MOV.U32 R9, RZ, RZ, R2 ;  /* 0x000000ffff097224 */ /* 0x004fc800078e0002 */
[----:B------:R-:W-:Y:S01]  /*13260*/  IMAD R2, R9, 0x8, R10 ;  /* 0x0000000809027824 */ /* 0x000fe200078e020a */
[----:B---3--:R-:W-:-:S04]  /*13270*/  R2UR UR5, R3 ;  /* 0x00000000030572ca */ /* 0x008fc800000e0000 */
[----:B------:R-:W-:Y:S02]  /*13280*/  R2UR UR9, R2 ;  /* 0x00000000020972ca */ /* 0x000fe400000e0000 */
[----:B------:R-:W-:-:S04]  /*13290*/  LEA R2, R9, R10, 0xf ;  /* 0x0000000a09027211 */ /* 0x000fc800078e78ff */
[----:B------:R-:W-:-:S03]  /*132a0*/  R2UR UR16, R2 ;  /* 0x00000000021072ca */ /* 0x000fc600000e0000 */
[----:B------:R-:W-:Y:S02]  /*132b0*/  ULEA UR11, UR11, UR5, 0x6 ;  /* 0x000000050b0b7291 */ /* 0x000fe4000f8e303f */
[----:B------:R-:W-:Y:S02]  /*132c0*/  UIADD3.X UR5, URZ, UR37, URZ, UP0, !UPT ;  /* 0x000000253f057290 */ /* 0x000fe400087fe43f */
[----:B------:R-:W-:-:S06]  /*132d0*/  UIADD3 UR9, UR9, 0x30850, URZ ;  /* 0x0003085009097890 */ /* 0x000fcc000fffe03f */
[----:B------:R-:W-:Y:S02]  /*132e0*/  UIADD3 UR8, UR16, 0x400, URZ ;  /* 0x0000040010087890 */ /* 0x000fe4000fffe03f */
        /* <DEDUP_REMOVED lines=16> */
.L_x_1219:
[----:B------:R-:W-:Y:S05]  /*133f0*/  BSYNC B2 ;  /* 0x0000000000027941 */ /* 0x000fea0003800000 */
.L_x_1218:
[----:B------:R-:W2:Y:S04]  /*13400*/  LDL R2, [R1+0x14] ;  /* 0x0000140001027983 */ /* 0x000ea80000100800 */
[----:B------:R0:W-:Y:S04]  /*13410*/  STL [R1], R12 ;  /* 0x0000000c01007387 */ /* 0x0001e80000100800 */
[----:B------:R0:W-:Y:S02]  /*13420*/  STL [R1+0x8], R14 ;  /* 0x0000080e01007387 */ /* 0x0001e40000100800 */
[----:B0-2---:R-:W-:-:S07]  /*13430*/  VIADD R7, R2, 0xfffffffd ;  /* 0xfffffffd02077836 */ /* 0x005fce0000000000 */
.L_x_1217:
[----:B------:R-:W-:Y:S05]  /*13440*/  BSYNC B1 ;  /* 0x0000000000017941 */ /* 0x000fea0003800000 */
.L_x_1216:
[----:B------:R-:W2:Y:S01]  /*13450*/  LDL.LU R2, [R1+0x14] ;  /* 0x0000140001027983 */ /* 0x000ea20000300800 */
[----:B------:R-:W-:Y:S01]  /*13460*/  VIADD R13, R13, 0xfffffffe ;  /* 0xfffffffe0d0d7836 */ /* 0x000fe20000000000 */
[----:B--2---:R-:W-:-:S04]  /*13470*/  LOP3.LUT R2, RZ, R2, RZ, 0x33, !PT ;  /* 0x00000002ff027212 */ /* 0x004fc800078e33ff */
[----:B------:R-:W-:-:S13]  /*13480*/  ISETP.NE.AND P0, PT, R13, R2, PT ;  /* 0x000000020d00720c */ /* 0x000fda0003f05270 */
[----:B------:R-:W-:Y:S05]  /*13490*/  @!P0 BRA `(.L_x_1215) ;  /* 0x0000001000788947 */ /* 0x000fea0003800000 */
[----:B------:R-:W-:-:S07]  /*134a0*/  IMAD.MOV.U32 R10, RZ, RZ, R6 ;  /* 0x000000ffff0a7224 */ /* 0x000fce00078e0006 */
.L_x_1239:
        /* <DEDUP_REMOVED lines=33> */
.L_x_1227:
[----:B------:R-:W1:Y:S01]  /*136c0*/  S2R R3, SR_CgaCtaId ;  /* 0x0000000000037919 */ /* 0x000e620000008800 */
[----:B------:R-:W-:-:S04]  /*136d0*/  MOV R2, 0x400 ;  /* 0x0000040000027802 */ /* 0x000fc80000000f00 */
[----:B-1----:R-:W-:Y:S02]  /*136e0*/  LEA R2, R3, R2, 0x18 ;  /* 0x0000000203027211 */ /* 0x002fe400078ec0ff */
[----:B------:R-:W-:-:S03]  /*136f0*/  SHF.L.U32 R3, R9, 0x1f, RZ ;  /* 0x0000001f09037819 */ /* 0x000fc600000006ff */
[----:B------:R-:W-:-:S04]  /*13700*/  IMAD R2, R8, 0x8, R2 ;  /* 0x0000000808027824 */ /* 0x000fc800078e0202 */
[----:B------:R-:W1:Y:S02]  /*13710*/  SYNCS.PHASECHK.TRANS64.TRYWAIT P0, [R2+URZ+0x30840], R3 ;  /* 0x03084003020075a7 */ /* 0x000e64000800017f */
[----:B-1----:R-:W-:Y:S05]  /*13720*/  @!P0 BRA `(.L_x_1228) ;  /* 0x0000002800cc8947 */ /* 0x002fea0003800000 */
.L_x_1284:
        /* <DEDUP_REMOVED lines=11> */
.L_x_1229:
        /* <DEDUP_REMOVED lines=42> */
.L_x_1285:
        /* <DEDUP_REMOVED lines=8> */
.L_x_1231:
[----:B0-----:R-:W2:Y:S01]  /*13b00*/  LDL.LU R2, [R1] ;  /* 0x0000000001027983 */ /* 0x001ea20000300800 */
[----:B------:R-:W-:-:S03]  /*13b10*/  MOV R13, 0x400 ;  /* 0x00000400000d7802 */ /* 0x000fc60000000f00 */
[----:B------:R-:W3:Y:S01]  /*13b20*/  LDL R11, [R1+0x4] ;  /* 0x00000400010b7983 */ /* 0x000ee20000100800 */
[----:B------:R-:W0:Y:S01]  /*13b30*/  S2R R14, SR_CgaCtaId ;  /* 0x00000000000e7919 */ /* 0x000e220000008800 */
[----:B------:R-:W-:Y:S02]  /*13b40*/  R2UR UR11, R5 ;  /* 0x00000000050b72ca */ /* 0x000fe400000e0000 */
[----:B------:R-:W-:Y:S01]  /*13b50*/  R2UR UR9, R3 ;  /* 0x00000000030972ca */ /* 0x000fe200000e0000 */
[----:B------:R-:W-:Y:S01]  /*13b60*/  UIADD3 UR4, UP0, UR36, 0x470, URZ ;  /* 0x0000047024047890 */ /* 0x000fe2000ff1e03f */
[----:B------:R-:W-:Y:S02]  /*13b70*/  R2UR UR13, R6 ;  /* 0x00000000060d72ca */ /* 0x000fe400000e0000 */
[----:B------:R-:W-:Y:S02]  /*13b80*/  R2UR UR12, R4 ;  /* 0x00000000040c72ca */ /* 0x000fe400000e0000 */
[----:B0-----:R-:W-:-:S07]  /*13b90*/  LEA R13, R14, R13, 0x18 ;  /* 0x0000000d0e0d7211 */ /* 0x001fce00078ec0ff */
[----:B------:R-:W-:Y:S01]  /*13ba0*/  UIADD3 UR9, UR9, 0x50, URZ ;  /* 0x0000005009097890 */ /* 0x000fe2000fffe03f */
[----:B------:R-:W-:Y:S01]  /*13bb0*/  UMOV UR10, URZ ;  /* 0x0000003f000a7c82 */ /* 0x000fe20008000000 */
[----:B------:R-:W-:Y:S01]  /*13bc0*/  UMOV UR6, 0x0 ;  /* 0x0000000000067882 */ /* 0x000fe20000000000 */
[----:B------:R-:W-:Y:S01]  /*13bd0*/  UMOV UR7, 0x14f00000 ;  /* 0x14f0000000077882 */ /* 0x000fe20000000000 */
[----:B------:R-:W-:Y:S01]  /*13be0*/  UMOV UR17, 0x40 ;  /* 0x0000004000117882 */ /* 0x000fe20000000000 */
[----:B------:R-:W-:Y:S01]  /*13bf0*/  MOV R5, R12 ;  /* 0x0000000c00057202 */ /* 0x000fe20000000f00 */
[----:B------:R-:W-:Y:S02]  /*13c00*/  IMAD.MOV.U32 R6, RZ, RZ, R10 ;  /* 0x000000ffff067224 */ /* 0x000fe400078e000a */
        /* <DEDUP_REMOVED lines=22> */
.L_x_1226:
[----:B------:R-:W-:Y:S05]  /*13d70*/  BSYNC B1 ;  /* 0x0000000000017941 */ /* 0x000fea0003800000 */
.L_x_1225:
[----:B------:R-:W-:Y:S01]  /*13d80*/  VIADD R3, R8, 0x1 ;  /* 0x0000000108037836 */ /* 0x000fe20000000000 */
[----:B------:R-:W-:Y:S01]  /*13d90*/  BSSY B1, `(.L_x_1232) ;  /* 0x000008a000017945 */ /* 0x000fe20003800000 */
[----:B------:R-:W-:-:S03]  /*13da0*/  VIADD R13, R7, 0xffffffff ;  /* 0xffffffff070d7836 */ /* 0x000fc60000000000 */
        /* <DEDUP_REMOVED lines=8> */
[----:B------:R-:W-:Y:S01]  /*13e30*/  IMAD.MOV.U32 R12, RZ, RZ, R13 ;  /* 0x000000ffff0c7224 */ /* 0x000fe200078e000d */
        /* <DEDUP_REMOVED lines=21> */
.L_x_1234:
[----:B------:R-:W2:Y:S01]  /*13f90*/  S2R R3, SR_CgaCtaId ;  /* 0x0000000000037919 */ /* 0x000ea20000008800 */
[----:B------:R-:W-:-:S04]  /*13fa0*/  MOV R2, 0x400 ;  /* 0x0000040000027802 */ /* 0x000fc80000000f00 */
[----:B--2---:R-:W-:Y:S02]  /*13fb0*/  LEA R2, R3, R2, 0x18 ;  /* 0x0000000203027211 */ /* 0x004fe400078ec0ff */
[----:B------:R-:W-:-:S03]  /*13fc0*/  SHF.L.U32 R3, R14, 0x1f, RZ ;  /* 0x0000001f0e037819 */ /* 0x000fc600000006ff */
[----:B------:R-:W-:-:S04]  /*13fd0*/  IMAD R2, R15, 0x8, R2 ;  /* 0x000000080f027824 */ /* 0x000fc800078e0202 */
[----:B------:R-:W2:Y:S02]  /*13fe0*/  SYNCS.PHASECHK.TRANS64.TRYWAIT P0, [R2+URZ+0x30840], R3 ;  /* 0x03084003020075a7 */ /* 0x000ea4000800017f */
[----:B--2---:R-:W-:Y:S05]  /*13ff0*/  @!P0 BRA `(.L_x_1235) ;  /* 0x0000002000c08947 */ /* 0x004fea0003800000 */
.L_x_1286:
        /* <DEDUP_REMOVED lines=11> */
.L_x_1236:
        /* <DEDUP_REMOVED lines=23> */
[----:B------:R-:W-:Y:S02]  /*14220*/  ULEA UR11, UR11, UR5, 0x6 ;  /* 0x000000050b0b7291 */ /* 0x000fe4000f8e303f */
        /* <DEDUP_REMOVED lines=18> */
.L_x_1287:
        /* <DEDUP_REMOVED lines=8> */
.L_x_1238:
[----:B-1----:R-:W2:Y:S01]  /*143d0*/  LDL R3, [R1+0x4] ;  /* 0x0000040001037983 */ /* 0x002ea20000100800 */
[----:B0-----:R-:W-:Y:S01]  /*143e0*/  MOV R9, 0x400 ;  /* 0x0000040000097802 */ /* 0x001fe20000000f00 */
[----:B------:R-:W0:Y:S01]  /*143f0*/  S2R R11, SR_CgaCtaId ;  /* 0x00000000000b7919 */ /* 0x000e220000008800 */
[----:B------:R-:W-:Y:S02]  /*14400*/  R2UR UR11, R5 ;  /* 0x00000000050b72ca */ /* 0x000fe400000e0000 */
        /* <DEDUP_REMOVED lines=16> */
[----:B------:R-:W-:Y:S02]  /*14510*/  IMAD.MOV.U32 R5, RZ, RZ, R12 ;  /* 0x000000ffff057224 */ /* 0x000fe400078e000c */
[----:B------:R-:W-:Y:S01]  /*14520*/  IMAD.MOV.U32 R6, RZ, RZ, R10 ;  /* 0x000000ffff067224 */ /* 0x000fe200078e000a */
[----:B--2---:R-:W-:-:S13]  /*14530*/  R2UR UR5, R3 ;  /* 0x00000000030572ca */ /* 0x004fda00000e0000 */
[----:B------:R-:W-:Y:S02]  /*14540*/  ULEA UR11, UR11, UR5, 0x6 ;  /* 0x000000050b0b7291 */ /* 0x000fe4000f8e303f */
        /* <DEDUP_REMOVED lines=14> */
.L_x_1233:
[----:B------:R-:W-:Y:S05]  /*14630*/  BSYNC B1 ;  /* 0x0000000000017941 */ /* 0x000fea0003800000 */
.L_x_1232:
[----:B------:R-:W2:Y:S01]  /*14640*/  LDL R2, [R1+0x10] ;  /* 0x0000100001027983 */ /* 0x000ea20000100800 */
[----:B------:R-:W-:Y:S02]  /*14650*/  IADD3 R7, R7, -0x2, RZ ;  /* 0xfffffffe07077810 */ /* 0x000fe40007ffe0ff */
[----:B--2---:R-:W-:-:S13]  /*14660*/  ISETP.GT.AND P0, PT, R13, R2, PT ;  /* 0x000000020d00720c */ /* 0x004fda0003f04270 */
[----:B------:R-:W-:Y:S05]  /*14670*/  @P0 BRA `(.L_x_1239) ;  /* 0xffffffec008c0947 */ /* 0x000fea000383ffff */
.L_x_1215:
[----:B------:R-:W-:Y:S05]  /*14680*/  BSYNC B0 ;  /* 0x0000000000007941 */ /* 0x000fea0003800000 */
.L_x_1214:
        /* <DEDUP_REMOVED lines=18> */
.L_x_1241:
[----:B------:R-:W-:Y:S05]  /*147b0*/  BSYNC B0 ;  /* 0x0000000000007941 */ /* 0x000fea0003800000 */
.L_x_1240:
        /* <DEDUP_REMOVED lines=11> */
.L_x_1288:
        /* <DEDUP_REMOVED lines=11> */
.L_x_1245:
[----:B------:R-:W2:Y:S01]  /*14920*/  LDL.LU R8, [R1+0x4] ;  /* 0x0000040001087983 */ /* 0x000ea20000300800 */
[----:B------:R-:W-:-:S03]  /*14930*/  MOV R2, 0x400 ;  /* 0x0000040000027802 */ /* 0x000fc60000000f00 */
[----:B-1----:R-:W3:Y:S01]  /*14940*/  LDL R0, [R1] ;  /* 0x0000000001007983 */ /* 0x002ee20000100800 */
[----:B------:R-:W1:Y:S01]  /*14950*/  S2R R7, SR_CgaCtaId ;  /* 0x0000000000077919 */ /* 0x000e620000008800 */
[----:B------:R-:W-:Y:S02]  /*14960*/  R2UR UR11, R5 ;  /* 0x00000000050b72ca */ /* 0x000fe400000e0000 */
[----:B------:R-:W-:Y:S01]  /*14970*/  R2UR UR9, R3 ;  /* 0x00000000030972ca */ /* 0x000fe200000e0000 */
[----:B------:R-:W-:Y:S01]  /*14980*/  UIADD3 UR4, UP0, UR36, 0x470, URZ ;  /* 0x0000047024047890 */ /* 0x000fe2000ff1e03f */
[----:B------:R-:W-:Y:S02]  /*14990*/  R2UR UR12, R4 ;  /* 0x00000000040c72ca */ /* 0x000fe400000e0000 */
[----:B------:R-:W-:Y:S02]  /*149a0*/  R2UR UR13, R6 ;  /* 0x00000000060d72ca */ /* 0x000fe400000e0000 */
[----:B-1----:R-:W-:-:S07]  /*149b0*/  LEA R2, R7, R2, 0x18 ;  /* 0x0000000207027211 */ /* 0x002fce00078ec0ff */
[----:B------:R-:W-:Y:S01]  /*149c0*/  UIADD3 UR9, UR9, 0x30850, URZ ;  /* 0x0003085009097890 */ /* 0x000fe2000fffe03f */
[----:B------:R-:W-:Y:S01]  /*149d0*/  UMOV UR10, URZ ;  /* 0x0000003f000a7c82 */ /* 0x000fe20008000000 */
[----:B------:R-:W-:Y:S01]  /*149e0*/  UMOV UR6, 0x0 ;  /* 0x0000000000067882 */ /* 0x000fe20000000000 */
[----:B------:R-:W-:Y:S01]  /*149f0*/  UMOV UR7, 0x14f00000 ;  /* 0x14f0000000077882 */ /* 0x000fe20000000000 */
[----:B------:R-:W-:Y:S01]  /*14a00*/  UMOV UR17, 0x40 ;  /* 0x0000004000117882 */ /* 0x000fe20000000000 */
[----:B--2---:R-:W-:Y:S01]  /*14a10*/  R2UR UR5, R8 ;  /* 0x00000000080572ca */ /* 0x004fe200000e0000 */
[----:B---3--:R-:W-:-:S05]  /*14a20*/  IMAD R0, R0, 0x8000, R2 ;  /* 0x0000800000007824 */ /* 0x008fca00078e0202 */
[----:B------:R-:W-:-:S07]  /*14a30*/  R2UR UR14, R0 ;  /* 0x00000000000e72ca */ /* 0x000fce00000e0000 */
[----:B------:R-:W-:Y:S02]  /*14a40*/  ULEA UR11, UR11, UR5, 0x6 ;  /* 0x000000050b0b7291 */ /* 0x000fe4000f8e303f */
[----:B------:R-:W-:-:S04]  /*14a50*/  UIADD3.X UR5, URZ, UR37, URZ, UP0, !UPT ;  /* 0x000000253f057290 */ /* 0x000fc800087fe43f */
        /* <DEDUP_REMOVED lines=17> */
.L_x_1243:
[----:B------:R-:W-:Y:S05]  /*14b70*/  BSYNC B0 ;  /* 0x0000000000007941 */ /* 0x000fea0003800000 */
.L_x_1242:
        /* <DEDUP_REMOVED lines=9> */
.L_x_1198:
[----:B------:R-:W-:Y:S05]  /*14c10*/  BSYNC B6 ;  /* 0x0000000000067941 */ /* 0x000fea0003800000 */
.L_x_1196:
[----:B------:R-:W-:-:S03]  /*14c20*/  UMOV UR4, 0xffffffff ;  /* 0xffffffff00047882 */ /* 0x000fc60000000000 */
[----:B------:R-:W-:Y:S05]  /*14c30*/  BRA.DIV UR4, `(.L_x_1246) ;  /* 0x0000001604ec7947 */ /* 0x000fea000b800000 */
[----:B------:R2:W3:Y:S04]  /*14c40*/  SHFL.IDX PT, R4, R16, RZ, 0x1f ;  /* 0x00001fff10047589 */ /* 0x0004e800000e0000 */
[----:B------:R-:W4:Y:S02]  /*14c50*/  SHFL.IDX PT, R16, R16, 0x1, 0x1f ;  /* 0x00201f0010107f89 */ /* 0x000f2400000e0000 */
.L_x_1292:
[----:B-1----:R-:W1:Y:S01]  /*14c60*/  S2R R0, SR_TID.X ;  /* 0x0000000000007919 */ /* 0x002e620000002100 */
[----:B------:R-:W-:Y:S01]  /*14c70*/  ULDC UR4, c[0x0][0xc14] ;  /* 0x0003050000047ab9 */ /* 0x000fe20000000800 */
[----:B------:R-:W-:Y:S01]  /*14c80*/  BSSY B0, `(.L_x_1247) ;  /* 0x000000c000007945 */ /* 0x000fe20003800000 */
[----:B------:R-:W-:Y:S01]  /*14c90*/  IMAD.MOV.U32 R17, RZ, RZ, RZ ;  /* 0x000000ffff117224 */ /* 0x000fe200078e00ff */
[----:B-1----:R-:W-:Y:S01]  /*14ca0*/  LOP3.LUT R6, R0, 0x1f, RZ, 0xc0, !PT ;  /* 0x0000001f00067812 */ /* 0x002fe200078ec0ff */
[----:B------:R-:W-:-:S03]  /*14cb0*/  IMAD.U32 R0, RZ, RZ, UR4 ;  /* 0x00000004ff007e24 */ /* 0x000fc6000f8e00ff */
[C---:B------:R-:W-:Y:S01]  /*14cc0*/  ISETP.NE.AND P0, PT, R6.reuse, 0x1f, PT ;  /* 0x0000001f0600780c */ /* 0x040fe20003f05270 */
[----:B------:R-:W-:-:S05]  /*14cd0*/  IMAD.IADD R5, R6, 0x1, R19 ;  /* 0x0000000106057824 */ /* 0x000fca00078e0213 */
[----:B------:R-:W-:-:S13]  /*14ce0*/  ISETP.GE.OR P0, PT, R5, R0, !P0 ;  /* 0x000000000500720c */ /* 0x000fda0004706670 */
[----:B------:R-:W-:Y:S05]  /*14cf0*/  @P0 BRA `(.L_x_1248) ;  /* 0x0000000000100947 */ /* 0x000fea0003800000 */
[----:B------:R-:W1:Y:S01]  /*14d00*/  LDC.64 R2, c[0x0][0xc58] ;  /* 0x00031600ff027b82 */ /* 0x000e620000000a00 */
[----:B------:R-:W-:Y:S01]  /*14d10*/  ULDC.64 UR4, c[0x0][0x208] ;  /* 0x0000820000047ab9 */ /* 0x000fe20000000a00 */
[----:B-1----:R-:W-:-:S05]  /*14d20*/  IMAD.WIDE R2, R5, 0x4, R2 ;  /* 0x0000000405027825 */ /* 0x002fca00078e0202 */
[----:B------:R1:W5:Y:S02]  /*14d30*/  LDG.E R17, desc[UR4][R2.64] ;  /* 0x0000000402117981 */ /* 0x000364000c1e1900 */
.L_x_1248:
[----:B------:R-:W-:Y:S05]  /*14d40*/  BSYNC B0 ;  /* 0x0000000000007941 */ /* 0x000fea0003800000 */
.L_x_1247:
[----:B------:R-:W-:-:S03]  /*14d50*/  UMOV UR4, 0xffffffff ;  /* 0xffffffff00047882 */ /* 0x000fc60000000000 */
[----:B------:R-:W-:Y:S05]  /*14d60*/  BRA.DIV UR4, `(.L_x_1249) ;  /* 0x0000001604ec7947 */ /* 0x000fea000b800000 */
[----:B0----5:R-:W0:Y:S01]  /*14d70*/  SHFL.UP PT, R14, R17, 0x1, RZ ;  /* 0x04200000110e7989 */ /* 0x021e2200000e00ff */
[C---:B------:R-:W-:Y:S02]  /*14d80*/  ISETP.NE.AND P0, PT, R6.reuse, RZ, PT ;  /* 0x000000ff0600720c */ /* 0x040fe40003f05270 */
[----:B------:R-:W-:Y:S02]  /*14d90*/  ISETP.GE.U32.AND P1, PT, R6, 0x2, PT ;  /* 0x000000020600780c */ /* 0x000fe40003f26070 */
[----:B0-----:R-:W-:Y:S02]  /*14da0*/  SEL R14, R14, RZ, P0 ;  /* 0x000000ff0e0e7207 */ /* 0x001fe40000000000 */
[----:B------:R-:W-:-:S03]  /*14db0*/  ISETP.GE.U32.AND P0, PT, R6, 0x4, PT ;  /* 0x000000040600780c */ /* 0x000fc60003f06070 */
[----:B------:R-:W-:-:S05]  /*14dc0*/  IMAD.IADD R13, R17, 0x1, R14 ;  /* 0x00000001110d7824 */ /* 0x000fca00078e020e */
[----:B------:R-:W1:Y:S02]  /*14dd0*/  SHFL.UP PT, R14, R13, 0x2, RZ ;  /* 0x044000000d0e7989 */ /* 0x000e6400000e00ff */
[----:B-1----:R-:W-:Y:S02]  /*14de0*/  SEL R2, R14, RZ, P1 ;  /* 0x000000ff0e027207 */ /* 0x002fe40000800000 */
[----:B------:R-:W-:Y:S02]  /*14df0*/  ISETP.GE.U32.AND P1, PT, R6, 0x8, PT ;  /* 0x000000080600780c */ /* 0x000fe40003f26070 */
[----:B------:R-:W-:-:S05]  /*14e00*/  IADD3 R2, R13, R2, RZ ;  /* 0x000000020d027210 */ /* 0x000fca0007ffe0ff */
        /* <DEDUP_REMOVED lines=8> */
[----:B0-----:R-:W-:-:S05]  /*14e90*/  SEL R14, R14, RZ, P0 ;  /* 0x000000ff0e0e7207 */ /* 0x001fca0000000000 */
[----:B------:R-:W-:-:S05]  /*14ea0*/  IMAD.IADD R2, R5, 0x1, R14 ;  /* 0x0000000105027824 */ /* 0x000fca00078e020e */
[----:B------:R0:W1:Y:S02]  /*14eb0*/  SHFL.IDX PT, R14, R2, 0x1f, 0x1f ;  /* 0x03e01f00020e7f89 */ /* 0x00006400000e0000 */
.L_x_1300:
[----:B------:R-:W-:Y:S02]  /*14ec0*/  ULDC UR4, c[0x0][0xc10] ;  /* 0x0003040000047ab9 */ /* 0x000fe40000000800 */
[----:B------:R-:W-:-:S04]  /*14ed0*/  IMAD.U32 R5, RZ, RZ, UR4 ;  /* 0x00000004ff057e24 */ /* 0x000fc8000f8e00ff */
[----:B-1----:R-:W-:-:S04]  /*14ee0*/  IMAD R3, R14, R5, RZ ;  /* 0x000000050e037224 */ /* 0x002fc800078e02ff */
[----:B--2-4-:R-:W-:-:S05]  /*14ef0*/  IMAD.IADD R16, R16, 0x1, R3 ;  /* 0x0000000110107824 */ /* 0x014fca00078e0203 */
[----:B---3--:R-:W-:-:S13]  /*14f00*/  ISETP.GT.AND P0, PT, R16, R4, PT ;  /* 0x000000041000720c */ /* 0x008fda0003f04270 */
[----:B------:R-:W-:Y:S05]  /*14f10*/  @P0 BRA `(.L_x_1250) ;  /* 0x0000000000b80947 */ /* 0x000fea0003800000 */
[----:B------:R-:W1:Y:S02]  /*14f20*/  LDC R0, c[0x0][0xc14] ;  /* 0x00030500ff007b82 */ /* 0x000e640000000800 */
.L_x_1255:
[----:B------:R-:W-:-:S05]  /*14f30*/  VIADD R19, R19, 0x1f ;  /* 0x0000001f13137836 */ /* 0x000fca0000000000 */
        /* <DEDUP_REMOVED lines=12> */
[----:B0-----:R-:W-:-:S05]  /*15000*/  IMAD.WIDE R2, R5, 0x4, R2 ;  /* 0x0000000405027825 */ /* 0x001fca00078e0202 */
[----:B------:R0:W5:Y:S02]  /*15010*/  LDG.E R17, desc[UR4][R2.64] ;  /* 0x0000000402117981 */ /* 0x000164000c1e1900 */
.L_x_1253:
[----:B------:R-:W-:Y:S05]  /*15020*/  BSYNC B0 ;  /* 0x0000000000007941 */ /* 0x000fea0003800000 */
.L_x_1252:
[----:B------:R-:W-:-:S03]  /*15030*/  UMOV UR4, 0xffffffff ;  /* 0xffffffff00047882 */ /* 0x000fc60000000000 */
[----:B------:R-:W-:Y:S05]  /*15040*/  BRA.DIV UR4, `(.L_x_1254) ;  /* 0x0000001a04047947 */ /* 0x000fea000b800000 */
[----:B-----5:R-:W1:Y:S01]  /*15050*/  SHFL.UP PT, R14, R17, 0x1, RZ ;  /* 0x04200000110e7989 */ /* 0x020e6200000e00ff */
[C---:B------:R-:W-:Y:S02]  /*15060*/  ISETP.NE.AND P0, PT, R6.reuse, RZ, PT ;  /* 0x000000ff0600720c */ /* 0x040fe40003f05270 */
[----:B------:R-:W-:Y:S02]  /*15070*/  ISETP.GE.U32.AND P1, PT, R6, 0x2, PT ;  /* 0x000000020600780c */ /* 0x000fe40003f26070 */
        /* <DEDUP_REMOVED lines=18> */
.L_x_1308:
[----:B------:R-:W-:Y:S02]  /*151a0*/  ULDC UR4, c[0x0][0xc10] ;  /* 0x0003040000047ab9 */ /* 0x000fe40000000800 */
[----:B------:R-:W-:-:S04]  /*151b0*/  IMAD.U32 R5, RZ, RZ, UR4 ;  /* 0x00000004ff057e24 */ /* 0x000fc8000f8e00ff */
[----:B-1----:R-:W-:-:S04]  /*151c0*/  IMAD R3, R14, R5, RZ ;  /* 0x000000050e037224 */ /* 0x002fc800078e02ff */
[----:B------:R-:W-:-:S05]  /*151d0*/  IMAD.IADD R16, R3, 0x1, R16 ;  /* 0x0000000103107824 */ /* 0x000fca00078e0210 */
[----:B------:R-:W-:-:S13]  /*151e0*/  ISETP.GT.AND P0, PT, R16, R4, PT ;  /* 0x000000041000720c */ /* 0x000fda0003f04270 */
[----:B------:R-:W-:Y:S05]  /*151f0*/  @!P0 BRA `(.L_x_1255) ;  /* 0xfffffffc004c8947 */ /* 0x000fea000383ffff */
.L_x_1250:
        /* <DEDUP_REMOVED lines=8> */
.L_x_1312:
[----:B------:R-:W-:Y:S01]  /*15280*/  ISETP.NE.AND P0, PT, R3, RZ, PT ;  /* 0x000000ff0300720c */ /* 0x000fe20003f05270 */
[----:B------:R-:W-:-:S12]  /*15290*/  IMAD.MOV.U32 R7, RZ, RZ, RZ ;  /* 0x000000ffff077224 */ /* 0x000fd800078e00ff */
[----:B------:R-:W-:Y:S05]  /*152a0*/  @!P0 BRA `(.L_x_1257) ;  /* 0x0000000000108947 */ /* 0x000fea0003800000 */
[----:B------:R-:W-:Y:S01]  /*152b0*/  UMOV UR4, 0xffffffff ;  /* 0xffffffff00047882 */ /* 0x000fe20000000000 */
[----:B------:R-:W-:Y:S02]  /*152c0*/  IADD3 R12, R6, -0x1, RZ ;  /* 0xffffffff060c7810 */ /* 0x000fe40007ffe0ff */
[----:B------:R-:W-:Y:S05]  /*152d0*/  BRA.DIV UR4, `(.L_x_1258) ;  /* 0x0000001a04787947 */ /* 0x000fea000b800000 */
[----:B------:R3:W4:Y:S02]  /*152e0*/  SHFL.IDX PT, R7, R2, R12, 0x1f ;  /* 0x00001f0c02077589 */ /* 0x00072400000e0000 */
.L_x_1257:
[----:B0--3--:R-:W0:Y:S01]  /*152f0*/  LDC.64 R2, c[0x0][0xc68] ;  /* 0x00031a00ff027b82 */ /* 0x009e220000000a00 */
[----:B------:R-:W-:Y:S01]  /*15300*/  IMAD.IADD R19, R6, 0x1, R19 ;  /* 0x0000000106137824 */ /* 0x000fe200078e0213 */
[----:B------:R-:W-:-:S03]  /*15310*/  ULDC.64 UR4, c[0x0][0x208] ;  /* 0x0000820000047ab9 */ /* 0x000fc60000000a00 */
[----:B0-----:R-:W-:-:S05]  /*15320*/  IMAD.WIDE R2, R19, 0x4, R2 ;  /* 0x0000000413027825 */ /* 0x001fca00078e0202 */
[----:B------:R0:W1:Y:S01]  /*15330*/  LDG.E R8, desc[UR4][R2.64] ;  /* 0x0000000402087981 */ /* 0x000062000c1e1900 */
[----:B----4-:R-:W-:-:S04]  /*15340*/  IMAD R16, R7, R5, R16 ;  /* 0x0000000507107224 */ /* 0x010fc800078e0210 */
[----:B------:R-:W-:Y:S02]  /*15350*/  IMAD.IADD R7, R4, 0x1, -R16 ;  /* 0x0000000104077824 */ /* 0x000fe400078e0a10 */
[----:B0-----:R-:W-:Y:S02]  /*15360*/  IMAD.MOV.U32 R2, RZ, RZ, RZ ;  /* 0x000000ffff027224 */ /* 0x001fe400078e00ff */
[----:B-12---:R-:W-:-:S05]  /*15370*/  IMAD R6, R17, R8, RZ ;  /* 0x0000000811067224 */ /* 0x006fca00078e02ff */
[-C--:B------:R-:W-:Y:S02]  /*15380*/  IABS R9, R6.reuse ;  /* 0x0000000600097213 */ /* 0x080fe40000000000 */
[----:B------:R-:W-:Y:S02]  /*15390*/  IABS R4, R6 ;  /* 0x0000000600047213 */ /* 0x000fe40000000000 */
[----:B------:R-:W0:Y:S03]  /*153a0*/  I2F.RP R10, R9 ;  /* 0x00000009000a7306 */ /* 0x000e260000209400 */
[----:B------:R-:W-:-:S05]  /*153b0*/  IMAD.MOV R4, RZ, RZ, -R4 ;  /* 0x000000ffff047224 */ /* 0x000fca00078e0a04 */
[----:B0-----:R-:W0:Y:S02]  /*153c0*/  MUFU.RCP R10, R10 ;  /* 0x0000000a000a7308 */ /* 0x001e240000001000 */
[----:B0-----:R-:W-:-:S06]  /*153d0*/  VIADD R11, R10, 0xffffffe ;  /* 0x0ffffffe0a0b7836 */ /* 0x001fcc0000000000 */
[----:B------:R-:W0:Y:S02]  /*153e0*/  F2I.FTZ.U32.TRUNC.NTZ R3, R11 ;  /* 0x0000000b00037305 */ /* 0x000e24000021f000 */
[----:B0-----:R-:W-:-:S04]  /*153f0*/  IMAD.MOV R12, RZ, RZ, -R3 ;  /* 0x000000ffff0c7224 */ /* 0x001fc800078e0a03 */
[----:B------:R-:W-:-:S04]  /*15400*/  IMAD R13, R12, R9, RZ ;  /* 0x000000090c0d7224 */ /* 0x000fc800078e02ff */
[----:B------:R-:W-:Y:S01]  /*15410*/  IMAD.HI.U32 R2, R3, R13, R2 ;  /* 0x0000000d03027227 */ /* 0x000fe200078e0002 */
[----:B------:R-:W-:-:S05]  /*15420*/  IABS R3, R7 ;  /* 0x0000000700037213 */ /* 0x000fca0000000000 */
[----:B------:R-:W-:-:S04]  /*15430*/  IMAD.HI.U32 R2, R2, R3, RZ ;  /* 0x0000000302027227 */ /* 0x000fc800078e00ff */
[----:B------:R-:W-:Y:S01]  /*15440*/  IMAD R4, R2, R4, R3 ;  /* 0x0000000402047224 */ /* 0x000fe200078e0203 */
[----:B------:R-:W-:-:S04]  /*15450*/  LOP3.LUT R3, R7, R6, RZ, 0x3c, !PT ;  /* 0x0000000607037212 */ /* 0x000fc800078e3cff */
[----:B------:R-:W-:-:S13]  /*15460*/  ISETP.GT.U32.AND P0, PT, R9, R4, PT ;  /* 0x000000040900720c */ /* 0x000fda0003f04070 */
[----:B------:R-:W-:Y:S02]  /*15470*/  @!P0 IMAD.IADD R4, R4, 0x1, -R9 ;  /* 0x0000000104048824 */ /* 0x000fe400078e0a09 */
[----:B------:R-:W-:-:S03]  /*15480*/  @!P0 VIADD R2, R2, 0x1 ;  /* 0x0000000102028836 */ /* 0x000fc60000000000 */
[----:B------:R-:W-:-:S13]  /*15490*/  ISETP.GE.U32.AND P0, PT, R4, R9, PT ;  /* 0x000000090400720c */ /* 0x000fda0003f06070 */
[----:B------:R-:W-:Y:S02]  /*154a0*/  @P0 IADD3 R2, R2, 0x1, RZ ;  /* 0x0000000102020810 */ /* 0x000fe40007ffe0ff */
[----:B------:R-:W-:-:S03]  /*154b0*/  ISETP.GE.AND P0, PT, R3, RZ, PT ;  /* 0x000000ff0300720c */ /* 0x000fc60003f06270 */
[----:B------:R-:W-:-:S10]  /*154c0*/  IMAD.MOV.U32 R9, RZ, RZ, R2 ;  /* 0x000000ffff097224 */ /* 0x000fd400078e0002 */
[----:B------:R-:W-:Y:S01]  /*154d0*/  @!P0 IMAD.MOV R9, RZ, RZ, -R9 ;  /* 0x000000ffff098224 */ /* 0x000fe200078e0a09 */
[----:B------:R-:W-:-:S13]  /*154e0*/  ISETP.NE.AND P0, PT, R6, RZ, PT ;  /* 0x000000ff0600720c */ /* 0x000fda0003f05270 */
[----:B------:R-:W-:-:S05]  /*154f0*/  @!P0 LOP3.LUT R9, RZ, R6, RZ, 0x33, !PT ;  /* 0x00000006ff098212 */ /* 0x000fca00078e33ff */
[----:B------:R-:W-:Y:S02]  /*15500*/  IMAD R4, R8, R9, RZ ;  /* 0x0000000908047224 */ /* 0x000fe400078e02ff */
[----:B------:R-:W-:Y:S02]  /*15510*/  IMAD.MOV R9, RZ, RZ, -R9 ;  /* 0x000000ffff097224 */ /* 0x000fe400078e0a09 */
[----:B------:R-:W-:Y:S02]  /*15520*/  IMAD.MOV R2, RZ, RZ, -R4 ;  /* 0x000000ffff027224 */ /* 0x000fe400078e0a04 */
[----:B------:R-:W-:-:S03]  /*15530*/  IMAD R7, R6, R9, R7 ;  /* 0x0000000906077224 */ /* 0x000fc600078e0207 */
[----:B------:R-:W-:Y:S01]  /*15540*/  VIADDMNMX R8, R2, R5, R8, PT ;  /* 0x0000000502087246 */ /* 0x000fe20003800108 */
[----:B------:R-:W-:-:S03]  /*15550*/  IMAD.IADD R4, R7, 0x1, R4 ;  /* 0x0000000107047824 */ /* 0x000fc600078e0204 */
[----:B------:R-:W-:-:S04]  /*15560*/  IABS R5, R8 ;  /* 0x0000000800057213 */ /* 0x000fc80000000000 */
[----:B------:R-:W0:Y:S08]  /*15570*/  I2F.RP R10, R5 ;  /* 0x00000005000a7306 */ /* 0x000e300000209400 */
[----:B0-----:R-:W0:Y:S02]  /*15580*/  MUFU.RCP R10, R10 ;  /* 0x0000000a000a7308 */ /* 0x001e240000001000 */
[----:B0-----:R-:W-:-:S06]  /*15590*/  VIADD R2, R10, 0xffffffe ;  /* 0x0ffffffe0a027836 */ /* 0x001fcc0000000000 */
[----:B------:R0:W1:Y:S02]  /*155a0*/  F2I.FTZ.U32.TRUNC.NTZ R3, R2 ;  /* 0x0000000200037305 */ /* 0x000064000021f000 */
[----:B0-----:R-:W-:Y:S02]  /*155b0*/  IMAD.MOV.U32 R2, RZ, RZ, RZ ;  /* 0x000000ffff027224 */ /* 0x001fe400078e00ff */
[----:B-1----:R-:W-:-:S04]  /*155c0*/  IMAD.MOV R6, RZ, RZ, -R3 ;  /* 0x000000ffff067224 */ /* 0x002fc800078e0a03 */
[----:B------:R-:W-:Y:S01]  /*155d0*/  IMAD R9, R6, R5, RZ ;  /* 0x0000000506097224 */ /* 0x000fe200078e02ff */
[----:B------:R-:W-:-:S03]  /*155e0*/  IABS R6, R7 ;  /* 0x0000000700067213 */ /* 0x000fc60000000000 */
[----:B------:R-:W-:Y:S01]  /*155f0*/  IMAD.HI.U32 R3, R3, R9, R2 ;  /* 0x0000000903037227 */ /* 0x000fe200078e0002 */
[----:B------:R-:W-:-:S05]  /*15600*/  IABS R9, R8 ;  /* 0x0000000800097213 */ /* 0x000fca0000000000 */
        /* <DEDUP_REMOVED lines=18> */
.L_x_1251:
[----:B------:R-:W-:Y:S01]  /*15730*/  UMOV UR4, URZ ;  /* 0x0000003f00047c82 */ /* 0x000fe20008000000 */
[----:B------:R-:W-:Y:S01]  /*15740*/  UMOV UR5, URZ ;  /* 0x0000003f00057c82 */ /* 0x000fe20008000000 */
[----:B------:R-:W-:Y:S01]  /*15750*/  ULDC UR6, c[0x0][0xc14] ;  /* 0x0003050000067ab9 */ /* 0x000fe20000000800 */
[----:B------:R-:W-:Y:S01]  /*15760*/  IMAD.MOV.U32 R16, RZ, RZ, R4 ;  /* 0x000000ffff107224 */ /* 0x000fe200078e0004 */
[----:B------:R-:W-:Y:S01]  /*15770*/  MOV R18, UR5 ;  /* 0x0000000500127c02 */ /* 0x000fe20008000f00 */
[----:B------:R-:W-:Y:S02]  /*15780*/  IMAD.U32 R17, RZ, RZ, UR4 ;  /* 0x00000004ff117e24 */ /* 0x000fe4000f8e00ff */
[----:B------:R-:W-:-:S07]  /*15790*/  IMAD.U32 R19, RZ, RZ, UR6 ;  /* 0x00000006ff137e24 */ /* 0x000fce000f8e00ff */
.L_x_1259:
        /* <DEDUP_REMOVED lines=12> */
.L_x_1184:
[----:B-1----:R-:W3:Y:S01]  /*15860*/  LDL.LU R0, [R1+0x18] ;  /* 0x0000180001007983 */ /* 0x002ee20000300800 */
[----:B------:R-:W-:Y:S01]  /*15870*/  BSSY B0, `(.L_x_1261) ;  /* 0x000000b000007945 */ /* 0x000fe20003800000 */
[----:B------:R-:W1:Y:S01]  /*15880*/  S2R R5, SR_CgaCtaId ;  /* 0x0000000000057919 */ /* 0x000e620000008800 */
[----:B---3--:R-:W-:-:S05]  /*15890*/  VIADD R0, R0, 0x1 ;  /* 0x0000000100007836 */ /* 0x008fca0000000000 */
[----:B--2---:R-:W-:-:S04]  /*158a0*/  LEA.HI R2, R0, R0, RZ, 0x1 ;  /* 0x0000000000027211 */ /* 0x004fc800078f08ff */
[----:B------:R-:W-:-:S05]  /*158b0*/  LOP3.LUT R3, R2, 0xfffffffe, RZ, 0xc0, !PT ;  /* 0xfffffffe02037812 */ /* 0x000fca00078ec0ff */
[----:B------:R-:W-:Y:S01]  /*158c0*/  IMAD.IADD R3, R0, 0x1, -R3 ;  /* 0x0000000100037824 */ /* 0x000fe200078e0a03 */
[----:B------:R-:W-:-:S04]  /*158d0*/  MOV R0, 0x400 ;  /* 0x0000040000007802 */ /* 0x000fc80000000f00 */
[----:B-1----:R-:W-:Y:S02]  /*158e0*/  LEA R0, R5, R0, 0x18 ;  /* 0x0000000005007211 */ /* 0x002fe400078ec0ff */
[----:B------:R-:W-:-:S04]  /*158f0*/  SHF.L.U32 R3, R3, 0x1f, RZ ;  /* 0x0000001f03037819 */ /* 0x000fc800000006ff */
[----:B------:R-:W1:Y:S02]  /*15900*/  SYNCS.PHASECHK.TRANS64.TRYWAIT P0, [R0+URZ+0x30820], R3 ;  /* 0x03082003000075a7 */ /* 0x000e64000800017f */
[----:B-1----:R-:W-:Y:S05]  /*15910*/  @!P0 BRA `(.L_x_1262) ;  /* 0x0000001400108947 */ /* 0x002fea0003800000 */
.L_x_1315:
[----:B------:R-:W-:Y:S05]  /*15920*/  BSYNC B0 ;  /* 0x0000000000007941 */ /* 0x000fea0003800000 */
.L_x_1261:
[----:B------:R-:W-:-:S03]  /*15930*/  UMOV UR4, 0xffffffff ;  /* 0xffffffff00047882 */ /* 0x000fc60000000000 */
[----:B------:R-:W-:Y:S05]  /*15940*/  BRA.DIV UR4, `(.L_x_1263) ;  /* 0x0000001604187947 */ /* 0x000fea000b800000 */
[----:B------:R-:W2:Y:S02]  /*15950*/  S2R R2, SR_TID.X ;  /* 0x0000000000027919 */ /* 0x000ea40000002100 */
[----:B--2---:R-:W-:-:S04]  /*15960*/  SHF.R.U32.HI R2, RZ, 0x5, R2 ;  /* 0x00000005ff027819 */ /* 0x004fc80000011602 */
[----:B------:R-:W-:-:S05]  /*15970*/  LOP3.LUT R2, R2, 0x3, RZ, 0xc0, !PT ;  /* 0x0000000302027812 */ /* 0x000fca00078ec0ff */
[----:B------:R2:W3:Y:S02]  /*15980*/  SHFL.IDX PT, R14, R2, RZ, 0x1f ;  /* 0x00001fff020e7589 */ /* 0x0004e400000e0000 */
.L_x_1318:
[----:B---3--:R-:W-:Y:S01]  /*15990*/  ISETP.NE.AND P0, PT, R14, RZ, PT ;  /* 0x000000ff0e00720c */ /* 0x008fe20003f05270 */
[----:B------:R-:W-:-:S12]  /*159a0*/  BSSY B0, `(.L_x_1264) ;  /* 0x0000029000007945 */ /* 0x000fd80003800000 */
[----:B------:R-:W-:Y:S05]  /*159b0*/  @P0 BRA `(.L_x_1265) ;  /* 0x00000000009c0947 */ /* 0x000fea0003800000 */
[----:B------:R-:W-:-:S03]  /*159c0*/  UMOV UR4, 0xffffffff ;  /* 0xffffffff00047882 */ /* 0x000fc60000000000 */
[----:B------:R-:W-:Y:S05]  /*159d0*/  BRA.DIV UR4, `(.L_x_1266) ;  /* 0x0000001604287947 */ /* 0x000fea000b800000 */
[----:B------:R-:W-:-:S13]  /*159e0*/  ELECT P6, URZ, PT ;  /* 0x00000000003f782f */ /* 0x000fda00038c0000 */
.L_x_1321:
        /* <DEDUP_REMOVED lines=8> */
.L_x_1267:
[----:B-1----:R-:W2:Y:S04]  /*15a70*/  LDL R3, [R1] ;  /* 0x0000000001037983 */ /* 0x002ea80000100800 */
[----:B------:R-:W3:Y:S01]  /*15a80*/  LDL.LU R7, [R1+0x8] ;  /* 0x0000080001077983 */ /* 0x000ee20000300800 */
[----:B------:R-:W-:-:S04]  /*15a90*/  VIADD R2, R0, 0x30840 ;  /* 0x0003084000027836 */ /* 0x000fc80000000000 */
[C---:B--2---:R-:W-:Y:S02]  /*15aa0*/  IMAD R6, R3.reuse, 0x8, R2 ;  /* 0x0000000803067824 */ /* 0x044fe400078e0202 */
[----:B------:R-:W-:Y:S01]  /*15ab0*/  VIADD R3, R3, 0x1 ;  /* 0x0000000103037836 */ /* 0x000fe20000000000 */
[----:B---3--:R-:W-:-:S04]  /*15ac0*/  SHF.L.U32 R5, R7, 0x1f, RZ ;  /* 0x0000001f07057819 */ /* 0x008fc800000006ff */
[C---:B------:R-:W-:Y:S01]  /*15ad0*/  ISETP.NE.AND P1, PT, R3.reuse, 0x2, PT ;  /* 0x000000020300780c */ /* 0x040fe20003f25270 */
[----:B------:R-:W1:Y:S03]  /*15ae0*/  SYNCS.PHASECHK.TRANS64.TRYWAIT P0, [R6+URZ], R5 ;  /* 0x00000005060075a7 */ /* 0x000e66000800017f */
[----:B------:R-:W-:Y:S02]  /*15af0*/  SEL R4, RZ, 0x1, P1 ;  /* 0x00000001ff047807 */ /* 0x000fe40000800000 */
[----:B------:R-:W-:Y:S02]  /*15b00*/  SEL R3, R3, RZ, P1 ;  /* 0x000000ff03037207 */ /* 0x000fe40000800000 */
[----:B------:R-:W-:-:S03]  /*15b10*/  LOP3.LUT R4, R7, R4, RZ, 0x3c, !PT ;  /* 0x0000000407047212 */ /* 0x000fc600078e3cff */
[----:B------:R-:W-:Y:S01]  /*15b20*/  IMAD R7, R3, 0x8, R2 ;  /* 0x0000000803077824 */ /* 0x000fe200078e0202 */
[----:B------:R-:W-:Y:S01]  /*15b30*/  SHF.L.U32 R2, R4, 0x1f, RZ ;  /* 0x0000001f04027819 */ /* 0x000fe200000006ff */
[----:B-1----:R-:W-:Y:S06]  /*15b40*/  @!P0 BRA `(.L_x_1268) ;  /* 0x0000001000ec8947 */ /* 0x002fec0003800000 */
.L_x_1322:
[----:B------:R-:W2:Y:S02]  /*15b50*/  SYNCS.PHASECHK.TRANS64.TRYWAIT P0, [R7+URZ], R2 ;  /* 0x00000002070075a7 */ /* 0x000ea4000800017f */
[----:B--2---:R-:W-:Y:S05]  /*15b60*/  @!P0 BRA `(.L_x_1269) ;  /* 0x0000001000f88947 */ /* 0x004fea0003800000 */
.L_x_1323:
[----:B------:R-:W-:Y:S05]  /*15b70*/  @!P2 BRA `(.L_x_1270) ;  /* 0x000000000004a947 */ /* 0x000fea0003800000 */
[----:B------:R-:W-:Y:S01]  /*15b80*/  BPT.TRAP 0x1 ;  /* 0x000000040000795c */ /* 0x000fe20000300000 */
.L_x_1270:
[----:B------:R-:W3:Y:S01]  /*15b90*/  LDL.LU R4, [R1] ;  /* 0x0000000001047983 */ /* 0x000ee20000300800 */
[----:B------:R-:W-:-:S05]  /*15ba0*/  IADD3 R0, R0, 0x30860, RZ ;  /* 0x0003086000007810 */ /* 0x000fca0007ffe0ff */
[----:B---3--:R-:W-:-:S04]  /*15bb0*/  IMAD R4, R4, 0x8, R0 ;  /* 0x0000000804047824 */ /* 0x008fc800078e0200 */
[----:B------:R-:W3:Y:S02]  /*15bc0*/  SYNCS.PHASECHK.TRANS64.TRYWAIT P0, [R4+URZ], R5 ;  /* 0x00000005040075a7 */ /* 0x000ee4000800017f */
[----:B---3--:R-:W-:Y:S05]  /*15bd0*/  @!P0 BRA `(.L_x_1271) ;  /* 0x0000001000f08947 */ /* 0x008fea0003800000 */
.L_x_1324:
[----:B------:R-:W-:-:S07]  /*15be0*/  IMAD R3, R3, 0x8, R0 ;  /* 0x0000000803037824 */ /* 0x000fce00078e0200 */
.L_x_1272:
[----:B----4-:R4:W0:Y:S02]  /*15bf0*/  SYNCS.PHASECHK.TRANS64.TRYWAIT P0, [R3+URZ], R2 ;  /* 0x00000002030075a7 */ /* 0x010824000800017f */
[----:B0-----:R-:W-:Y:S05]  /*15c00*/  @!P0 NANOSLEEP.SYNCS 0x989680 ;  /* 0x009896800000895d */ /* 0x001fea0003900000 */
[----:B------:R-:W0:Y:S02]  /*15c10*/  @!P0 SYNCS.PHASECHK.TRANS64 P0, [R3+URZ], R2 ;  /* 0x00000002030085a7 */ /* 0x000e24000800007f */
[----:B0-----:R-:W-:Y:S05]  /*15c20*/  @!P0 BRA `(.L_x_1272) ;  /* 0xfffffffc00f08947 */ /* 0x001fea000383ffff */
.L_x_1265:
[----:B------:R-:W-:Y:S05]  /*15c30*/  BSYNC B0 ;  /* 0x0000000000007941 */ /* 0x000fea0003800000 */
.L_x_1264:
[----:B------:R-:W-:Y:S05]  /*15c40*/  EXIT ;  /* 0x000000000000794d */ /* 0x000fea0003800000 */
.L_x_1088:
[----:B0-----:R-:W-:-:S04]  /*15c50*/  IMAD.U32 R3, RZ, RZ, UR39 ;  /* 0x00000027ff037e24 */ /* 0x001fc8000f8e00ff */
[----:B------:R0:W1:Y:S03]  /*15c60*/  SYNCS.PHASECHK.TRANS64.TRYWAIT P1, [R3+URZ+0x30800], R0 ;  /* 0x03080000030075a7 */ /* 0x000066000802017f */
[----:B-1----:R-:W-:Y:S05]  /*15c70*/  @!P1 NANOSLEEP.SYNCS 0x989680 ;  /* 0x009896800000995d */ /* 0x002fea0003900000 */
[----:B------:R-:W1:Y:S02]  /*15c80*/  @!P1 SYNCS.PHASECHK.TRANS64 P1, [R3+URZ+0x30800], R0 ;  /* 0x03080000030095a7 */ /* 0x000e64000802007f */
[----:B-1----:R-:W-:Y:S05]  /*15c90*/  @!P1 BRA `(.L_x_1088) ;  /* 0xfffffffc00ec9947 */ /* 0x002fea000383ffff */
[----:B------:R-:W-:Y:S05]  /*15ca0*/  BRA `(.L_x_1273) ;  /* 0xfffffec000087947 */ /* 0x000fea000383ffff */
.L_x_1092:
[----:B-1----:R1:W2:Y:S02]  /*15cb0*/  SYNCS.PHASECHK.TRANS64.TRYWAIT P2, [R5+URZ+0x30830], R0 ;  /* 0x03083000050075a7 */ /* 0x0022a4000804017f */
[----:B--2---:R-:W-:Y:S05]  /*15cc0*/  @!P2 NANOSLEEP.SYNCS 0x989680 ;  /* 0x009896800000a95d */ /* 0x004fea0003900000 */
[----:B------:R-:W2:Y:S02]  /*15cd0*/  @!P2 SYNCS.PHASECHK.TRANS64 P2, [R5+URZ+0x30830], R0 ;  /* 0x030830000500a5a7 */ /* 0x000ea4000804007f */
[----:B--2---:R-:W-:Y:S05]  /*15ce0*/  @!P2 BRA `(.L_x_1092) ;  /* 0xfffffffc00f0a947 */ /* 0x004fea000383ffff */
[----:B------:R-:W-:Y:S05]  /*15cf0*/  BRA `(.L_x_1091) ;  /* 0xfffffec0002c7947 */ /* 0x000fea000383ffff */
.L_x_1108:
[----:B-1----:R-:W-:-:S04]  /*15d00*/  IMAD.U32 R153, RZ, RZ, UR6 ;  /* 0x00000006ff997e24 */ /* 0x002fc8000f8e00ff */
[----:B------:R1:W2:Y:S03]  /*15d10*/  SYNCS.PHASECHK.TRANS64.TRYWAIT P2, [R153+URZ+0x30830], R152 ;  /* 0x03083098990075a7 */ /* 0x0002a6000804017f */
[----:B--2---:R-:W-:Y:S05]  /*15d20*/  @!P2 NANOSLEEP.SYNCS 0x989680 ;  /* 0x009896800000a95d */ /* 0x004fea0003900000 */
[----:B------:R-:W2:Y:S02]  /*15d30*/  @!P2 SYNCS.PHASECHK.TRANS64 P2, [R153+URZ+0x30830], R152 ;  /* 0x030830989900a5a7 */ /* 0x000ea4000804007f */
[----:B--2---:R-:W-:Y:S05]  /*15d40*/  @!P2 BRA `(.L_x_1108) ;  /* 0xfffffffc00eca947 */ /* 0x004fea000383ffff */
[----:B------:R-:W-:Y:S05]  /*15d50*/  BRA `(.L_x_1107) ;  /* 0xfffffee800d47947 */ /* 0x000fea000383ffff */
.L_x_1112:
[----:B-1----:R-:W-:-:S04]  /*15d60*/  IMAD.U32 R219, RZ, RZ, UR14 ;  /* 0x0000000effdb7e24 */ /* 0x002fc8000f8e00ff */
[----:B------:R1:W2:Y:S03]  /*15d70*/  SYNCS.PHASECHK.TRANS64.TRYWAIT P2, [R219+URZ+0x30850], R0 ;  /* 0x03085000db0075a7 */ /* 0x0002a6000804017f */
[----:B--2---:R-:W-:Y:S05]  /*15d80*/  @!P2 NANOSLEEP.SYNCS 0x989680 ;  /* 0x009896800000a95d */ /* 0x004fea0003900000 */
[----:B------:R-:W2:Y:S02]  /*15d90*/  @!P2 SYNCS.PHASECHK.TRANS64 P2, [R219+URZ+0x30850], R0 ;  /* 0x03085000db00a5a7 */ /* 0x000ea4000804007f */
[----:B--2---:R-:W-:Y:S05]  /*15da0*/  @!P2 BRA `(.L_x_1112) ;  /* 0xfffffffc00eca947 */ /* 0x004fea000383ffff */
[----:B------:R-:W-:Y:S05]  /*15db0*/  BRA `(.L_x_1111) ;  /* 0xfffffef8006c7947 */ /* 0x000fea000383ffff */
.L_x_1129:
[----:B-1----:R-:W-:-:S04]  /*15dc0*/  IMAD.U32 R5, RZ, RZ, UR6 ;  /* 0x00000006ff057e24 */ /* 0x002fc8000f8e00ff */
[----:B------:R1:W2:Y:S03]  /*15dd0*/  SYNCS.PHASECHK.TRANS64.TRYWAIT P2, [R5+URZ+0x30830], R4 ;  /* 0x03083004050075a7 */ /* 0x0002a6000804017f */
[----:B--2---:R-:W-:Y:S05]  /*15de0*/  @!P2 NANOSLEEP.SYNCS 0x989680 ;  /* 0x009896800000a95d */ /* 0x004fea0003900000 */
[----:B------:R-:W2:Y:S02]  /*15df0*/  @!P2 SYNCS.PHASECHK.TRANS64 P2, [R5+URZ+0x30830], R4 ;  /* 0x030830040500a5a7 */ /* 0x000ea4000804007f */
[----:B--2---:R-:W-:Y:S05]  /*15e00*/  @!P2 BRA `(.L_x_1129) ;  /* 0xfffffffc00eca947 */ /* 0x004fea000383ffff */
[----:B------:R-:W-:Y:S05]  /*15e10*/  BRA `(.L_x_1128) ;  /* 0xffffff1400f07947 */ /* 0x000fea000383ffff */
.L_x_1133:
[----:B-1----:R-:W-:-:S04]  /*15e20*/  IMAD.U32 R5, RZ, RZ, UR14 ;  /* 0x0000000eff057e24 */ /* 0x002fc8000f8e00ff */
[----:B------:R1:W3:Y:S03]  /*15e30*/  SYNCS.PHASECHK.TRANS64.TRYWAIT P2, [R5+URZ+0x30850], R0 ;  /* 0x03085000050075a7 */ /* 0x0002e6000804017f */
[----:B---3--:R-:W-:Y:S05]  /*15e40*/  @!P2 NANOSLEEP.SYNCS 0x989680 ;  /* 0x009896800000a95d */ /* 0x008fea0003900000 */
[----:B------:R-:W3:Y:S02]  /*15e50*/  @!P2 SYNCS.PHASECHK.TRANS64 P2, [R5+URZ+0x30850], R0 ;  /* 0x030850000500a5a7 */ /* 0x000ee4000804007f */
[----:B---3--:R-:W-:Y:S05]  /*15e60*/  @!P2 BRA `(.L_x_1133) ;  /* 0xfffffffc00eca947 */ /* 0x008fea000383ffff */
[----:B------:R-:W-:Y:S05]  /*15e70*/  BRA `(.L_x_1132) ;  /* 0xffffff2400887947 */ /* 0x000fea000383ffff */
.L_x_1139:
[----:B-1----:R-:W-:-:S04]  /*15e80*/  IMAD.U32 R5, RZ, RZ, UR6 ;  /* 0x00000006ff057e24 */ /* 0x002fc8000f8e00ff */
[----:B------:R1:W2:Y:S03]  /*15e90*/  SYNCS.PHASECHK.TRANS64.TRYWAIT P2, [R5+URZ+0x30830], R4 ;  /* 0x03083004050075a7 */ /* 0x0002a6000804017f */
[----:B--2---:R-:W-:Y:S05]  /*15ea0*/  @!P2 NANOSLEEP.SYNCS 0x989680 ;  /* 0x009896800000a95d */ /* 0x004fea0003900000 */
[----:B------:R-:W2:Y:S02]  /*15eb0*/  @!P2 SYNCS.PHASECHK.TRANS64 P2, [R5+URZ+0x30830], R4 ;  /* 0x030830040500a5a7 */ /* 0x000ea4000804007f */
[----:B--2---:R-:W-:Y:S05]  /*15ec0*/  @!P2 BRA `(.L_x_1139) ;  /* 0xfffffffc00eca947 */ /* 0x004fea000383ffff */
[----:B------:R-:W-:Y:S05]  /*15ed0*/  BRA `(.L_x_1138) ;  /* 0xffffff3800107947 */ /* 0x000fea000383ffff */
.L_x_1143:
[----:B-1----:R-:W-:-:S04]  /*15ee0*/  MOV R5, UR14 ;  /* 0x0000000e00057c02 */ /* 0x002fc80008000f00 */
[----:B------:R1:W3:Y:S03]  /*15ef0*/  SYNCS.PHASECHK.TRANS64.TRYWAIT P2, [R5+URZ+0x30850], R0 ;  /* 0x03085000050075a7 */ /* 0x0002e6000804017f */
[----:B---3--:R-:W-:Y:S05]  /*15f00*/  @!P2 NANOSLEEP.SYNCS 0x989680 ;  /* 0x009896800000a95d */ /* 0x008fea0003900000 */
[----:B------:R-:W3:Y:S02]  /*15f10*/  @!P2 SYNCS.PHASECHK.TRANS64 P2, [R5+URZ+0x30850], R0 ;  /* 0x030850000500a5a7 */ /* 0x000ee4000804007f */
[----:B---3--:R-:W-:Y:S05]  /*15f20*/  @!P2 BRA `(.L_x_1143) ;  /* 0xfffffffc00eca947 */ /* 0x008fea000383ffff */
[----:B------:R-:W-:Y:S05]  /*15f30*/  BRA `(.L_x_1142) ;  /* 0xffffff4400a87947 */ /* 0x000fea000383ffff */
.L_x_1156:
[----:B-1----:R-:W-:-:S04]  /*15f40*/  IMAD.U32 R3, RZ, RZ, UR5 ;  /* 0x00000005ff037e24 */ /* 0x002fc8000f8e00ff */
[----:B------:R1:W2:Y:S03]  /*15f50*/  SYNCS.PHASECHK.TRANS64.TRYWAIT P0, [R3+URZ+0x30850], R0 ;  /* 0x03085000030075a7 */ /* 0x0002a6000800017f */
[----:B--2---:R-:W-:Y:S05]  /*15f60*/  @!P0 NANOSLEEP.SYNCS 0x989680 ;  /* 0x009896800000895d */ /* 0x004fea0003900000 */
[----:B------:R-:W2:Y:S02]  /*15f70*/  @!P0 SYNCS.PHASECHK.TRANS64 P0, [R3+URZ+0x30850], R0 ;  /* 0x03085000030085a7 */ /* 0x000ea4000800007f */
[----:B--2---:R-:W-:Y:S05]  /*15f80*/  @!P0 BRA `(.L_x_1156) ;  /* 0xfffffffc00ec8947 */ /* 0x004fea000383ffff */
[----:B------:R-:W-:Y:S05]  /*15f90*/  BRA `(.L_x_1155) ;  /* 0xffffff68006c7947 */ /* 0x000fea000383ffff */
.L_x_1206:
[----:B------:R-:W1:Y:S01]  /*15fa0*/  S2R R9, SR_TID.X ;  /* 0x0000000000097919 */ /* 0x000e620000002100 */
[----:B------:R-:W-:Y:S01]  /*15fb0*/  BSSY B0, `(.L_x_1274) ;  /* 0x000000a000007945 */ /* 0x000fe20003800000 */
[----:B------:R-:W-:Y:S02]  /*15fc0*/  IMAD.MOV.U32 R12, RZ, RZ, RZ ;  /* 0x000000ffff0c7224 */ /* 0x000fe400078e00ff */
[----:B------:R-:W-:Y:S02]  /*15fd0*/  IMAD.MOV.U32 R11, RZ, RZ, 0x1f ;  /* 0x0000001fff0b7424 */ /* 0x000fe400078e00ff */
[----:B------:R-:W-:Y:S01]  /*15fe0*/  IMAD.MOV.U32 R15, RZ, RZ, -0x1 ;  /* 0xffffffffff0f7424 */ /* 0x000fe200078e00ff */
[----:B-1----:R-:W-:-:S04]  /*15ff0*/  SHF.R.U32.HI R9, RZ, 0x5, R9 ;  /* 0x00000005ff097819 */ /* 0x002fc80000011609 */
[----:B------:R-:W-:-:S05]  /*16000*/  LOP3.LUT R9, R9, 0x3, RZ, 0xc0, !PT ;  /* 0x0000000309097812 */ /* 0x000fca00078ec0ff */
[----:B0-----:R-:W-:-:S07]  /*16010*/  IMAD.MOV.U32 R13, RZ, RZ, R9 ;  /* 0x000000ffff0d7224 */ /* 0x001fce00078e0009 */
[----:B------:R-:W-:Y:S05]  /*16020*/  WARPSYNC.COLLECTIVE R15, `(.L_x_1275) ;  /* 0x000000000f087348 */ /* 0x000fea0003c00000 */
[----:B------:R0:W1:Y:S02]  /*16030*/  SHFL.IDX P6, R14, R13, R12, R11 ;  /* 0x0000000c0d0e7389 */ /* 0x00006400000c000b */
[----:B01----:R-:W-:Y:S01]  /*16040*/  ENDCOLLECTIVE ;  /* 0x000000000000791b */ /* 0x003fe20003800000 */
.L_x_1275:
[----:B------:R-:W-:Y:S05]  /*16050*/  BSYNC B0 ;  /* 0x0000000000007941 */ /* 0x000fea0003800000 */
.L_x_1274:
[----:B------:R-:W-:Y:S05]  /*16060*/  BRA `(.L_x_1276) ;  /* 0xffffffc000347947 */ /* 0x000fea000383ffff */
.L_x_1207:
[----:B------:R-:W-:Y:S01]  /*16070*/  BSSY B0, `(.L_x_1277) ;  /* 0x0000006000007945 */ /* 0x000fe20003800000 */
[----:B------:R-:W-:-:S07]  /*16080*/  IMAD.MOV.U32 R15, RZ, RZ, -0x1 ;  /* 0xffffffffff0f7424 */ /* 0x000fce00078e00ff */
[----:B0-----:R-:W-:Y:S05]  /*16090*/  WARPSYNC.COLLECTIVE R15, `(.L_x_1278) ;  /* 0x000000000f0c7348 */ /* 0x001fea0003c00000 */
[----:B------:R-:W-:Y:S02]  /*160a0*/  ELECT P6, UR62, PT ;  /* 0x00000000003e782f */ /* 0x000fe400038c0000 */
[----:B------:R-:W-:Y:S01]  /*160b0*/  MOV R14, UR62 ;  /* 0x0000003e000e7c02 */ /* 0x000fe20008000f00 */
[----:B0-----:R-:W-:Y:S10]  /*160c0*/  ENDCOLLECTIVE ;  /* 0x000000000000791b */ /* 0x001ff40003800000 */
.L_x_1278:
[----:B------:R-:W-:Y:S05]  /*160d0*/  BSYNC B0 ;  /* 0x0000000000007941 */ /* 0x000fea0003800000 */
.L_x_1277:
[----:B------:R-:W-:Y:S05]  /*160e0*/  BRA `(.L_x_1279) ;  /* 0xffffffc000247947 */ /* 0x000fea000383ffff */
.L_x_1210:
[----:B-1----:R1:W2:Y:S02]  /*160f0*/  SYNCS.PHASECHK.TRANS64.TRYWAIT P0, [R9+URZ+0x30840], R10 ;  /* 0x0308400a090075a7 */ /* 0x0022a4000800017f */
[----:B--2---:R-:W-:Y:S05]  /*16100*/  @!P0 NANOSLEEP.SYNCS 0x989680 ;  /* 0x009896800000895d */ /* 0x004fea0003900000 */
[----:B------:R-:W2:Y:S02]  /*16110*/  @!P0 SYNCS.PHASECHK.TRANS64 P0, [R9+URZ+0x30840], R10 ;  /* 0x0308400a090085a7 */ /* 0x000ea4000800007f */
[----:B--2---:R-:W-:Y:S05]  /*16120*/  @!P0 BRA `(.L_x_1210) ;  /* 0xfffffffc00f08947 */ /* 0x004fea000383ffff */
[----:B------:R-:W-:Y:S05]  /*16130*/  BRA `(.L_x_1280) ;  /* 0xffffffc000907947 */ /* 0x000fea000383ffff */
.L_x_1213:
        /* <DEDUP_REMOVED lines=8> */
.L_x_1221:
[----:B0-----:R0:W1:Y:S02]  /*161c0*/  SYNCS.PHASECHK.TRANS64.TRYWAIT P0, [R2+URZ+0x30840], R3 ;  /* 0x03084003020075a7 */ /* 0x001064000800017f */
[----:B-1----:R-:W-:Y:S05]  /*161d0*/  @!P0 NANOSLEEP.SYNCS 0x989680 ;  /* 0x009896800000895d */ /* 0x002fea0003900000 */
[----:B------:R-:W1:Y:S02]  /*161e0*/  @!P0 SYNCS.PHASECHK.TRANS64 P0, [R2+URZ+0x30840], R3 ;  /* 0x03084003020085a7 */ /* 0x000e64000800007f */
[----:B-1----:R-:W-:Y:S05]  /*161f0*/  @!P0 BRA `(.L_x_1221) ;  /* 0xfffffffc00f08947 */ /* 0x002fea000383ffff */
[----:B------:R-:W-:Y:S05]  /*16200*/  BRA `(.L_x_1282) ;  /* 0xffffffc800cc7947 */ /* 0x000fea000383ffff */
.L_x_1223:
[----:B0-----:R0:W1:Y:S02]  /*16210*/  SYNCS.PHASECHK.TRANS64.TRYWAIT P0, [R3+URZ+0x60], R2 ;  /* 0x00006002030075a7 */ /* 0x001064000800017f */
[----:B-1----:R-:W-:Y:S05]  /*16220*/  @!P0 NANOSLEEP.SYNCS 0x989680 ;  /* 0x009896800000895d */ /* 0x002fea0003900000 */
[----:B------:R-:W1:Y:S02]  /*16230*/  @!P0 SYNCS.PHASECHK.TRANS64 P0, [R3+URZ+0x60], R2 ;  /* 0x00006002030085a7 */ /* 0x000e64000800007f */
[----:B-1----:R-:W-:Y:S05]  /*16240*/  @!P0 BRA `(.L_x_1223) ;  /* 0xfffffffc00f08947 */ /* 0x002fea000383ffff */
[----:B------:R-:W-:Y:S05]  /*16250*/  BRA `(.L_x_1283) ;  /* 0xffffffcc008c7947 */ /* 0x000fea000383ffff */
.L_x_1228:
[----:B-1----:R1:W2:Y:S02]  /*16260*/  SYNCS.PHASECHK.TRANS64.TRYWAIT P0, [R2+URZ+0x30840], R3 ;  /* 0x03084003020075a7 */ /* 0x0022a4000800017f */
[----:B--2---:R-:W-:Y:S05]  /*16270*/  @!P0 NANOSLEEP.SYNCS 0x989680 ;  /* 0x009896800000895d */ /* 0x004fea0003900000 */
[----:B------:R-:W2:Y:S02]  /*16280*/  @!P0 SYNCS.PHASECHK.TRANS64 P0, [R2+URZ+0x30840], R3 ;  /* 0x03084003020085a7 */ /* 0x000ea4000800007f */
[----:B--2---:R-:W-:Y:S05]  /*16290*/  @!P0 BRA `(.L_x_1228) ;  /* 0xfffffffc00f08947 */ /* 0x004fea000383ffff */
[----:B------:R-:W-:Y:S05]  /*162a0*/  BRA `(.L_x_1284) ;  /* 0xffffffd400207947 */ /* 0x000fea000383ffff */
.L_x_1230:
[----:B0-----:R0:W1:Y:S02]  /*162b0*/  SYNCS.PHASECHK.TRANS64.TRYWAIT P1, [R3+URZ+0x60], R2 ;  /* 0x00006002030075a7 */ /* 0x001064000802017f */
[----:B-1----:R-:W-:Y:S05]  /*162c0*/  @!P1 NANOSLEEP.SYNCS 0x989680 ;  /* 0x009896800000995d */ /* 0x002fea0003900000 */
[----:B------:R-:W1:Y:S02]  /*162d0*/  @!P1 SYNCS.PHASECHK.TRANS64 P1, [R3+URZ+0x60], R2 ;  /* 0x00006002030095a7 */ /* 0x000e64000802007f */
[----:B-1----:R-:W-:Y:S05]  /*162e0*/  @!P1 BRA `(.L_x_1230) ;  /* 0xfffffffc00f09947 */ /* 0x002fea000383ffff */
[----:B------:R-:W-:Y:S05]  /*162f0*/  BRA `(.L_x_1285) ;  /* 0xffffffd400e07947 */ /* 0x000fea000383ffff */
.L_x_1235:
[----:B--2---:R2:W3:Y:S02]  /*16300*/  SYNCS.PHASECHK.TRANS64.TRYWAIT P0, [R2+URZ+0x30840], R3 ;  /* 0x03084003020075a7 */ /* 0x0044e4000800017f */
[----:B---3--:R-:W-:Y:S05]  /*16310*/  @!P0 NANOSLEEP.SYNCS 0x989680 ;  /* 0x009896800000895d */ /* 0x008fea0003900000 */
[----:B------:R-:W3:Y:S02]  /*16320*/  @!P0 SYNCS.PHASECHK.TRANS64 P0, [R2+URZ+0x30840], R3 ;  /* 0x03084003020085a7 */ /* 0x000ee4000800007f */
[----:B---3--:R-:W-:Y:S05]  /*16330*/  @!P0 BRA `(.L_x_1235) ;  /* 0xfffffffc00f08947 */ /* 0x008fea000383ffff */
[----:B------:R-:W-:Y:S05]  /*16340*/  BRA `(.L_x_1286) ;  /* 0xffffffdc002c7947 */ /* 0x000fea000383ffff */
.L_x_1237:
[----:B0-----:R0:W1:Y:S02]  /*16350*/  SYNCS.PHASECHK.TRANS64.TRYWAIT P1, [R2+URZ+0x60], R9 ;  /* 0x00006009020075a7 */ /* 0x001064000802017f */
[----:B-1----:R-:W-:Y:S05]  /*16360*/  @!P1 NANOSLEEP.SYNCS 0x989680 ;  /* 0x009896800000995d */ /* 0x002fea0003900000 */
[----:B------:R-:W1:Y:S02]  /*16370*/  @!P1 SYNCS.PHASECHK.TRANS64 P1, [R2+URZ+0x60], R9 ;  /* 0x00006009020095a7 */ /* 0x000e64000802007f */
[----:B-1----:R-:W-:Y:S05]  /*16380*/  @!P1 BRA `(.L_x_1237) ;  /* 0xfffffffc00f09947 */ /* 0x002fea000383ffff */
[----:B------:R-:W-:Y:S05]  /*16390*/  BRA `(.L_x_1287) ;  /* 0xffffffdc00ec7947 */ /* 0x000fea000383ffff */
.L_x_1244:
[----:B-1----:R1:W2:Y:S02]  /*163a0*/  SYNCS.PHASECHK.TRANS64.TRYWAIT P0, [R3+URZ+0x30860], R0 ;  /* 0x03086000030075a7 */ /* 0x0022a4000800017f */
[----:B--2---:R-:W-:Y:S05]  /*163b0*/  @!P0 NANOSLEEP.SYNCS 0x989680 ;  /* 0x009896800000895d */ /* 0x004fea0003900000 */
[----:B------:R-:W2:Y:S02]  /*163c0*/  @!P0 SYNCS.PHASECHK.TRANS64 P0, [R3+URZ+0x30860], R0 ;  /* 0x03086000030085a7 */ /* 0x000ea4000800007f */
[----:B--2---:R-:W-:Y:S05]  /*163d0*/  @!P0 BRA `(.L_x_1244) ;  /* 0xfffffffc00f08947 */ /* 0x004fea000383ffff */
[----:B------:R-:W-:Y:S05]  /*163e0*/  BRA `(.L_x_1288) ;  /* 0xffffffe400207947 */ /* 0x000fea000383ffff */
.L_x_1246:
        /* <DEDUP_REMOVED lines=8> */
.L_x_1290:
[----:B------:R-:W-:Y:S05]  /*16470*/  BSYNC B0 ;  /* 0x0000000000007941 */ /* 0x000fea0003800000 */
.L_x_1289:
[----:B------:R-:W-:Y:S02]  /*16480*/  IMAD.MOV.U32 R13, RZ, RZ, R16 ;  /* 0x000000ffff0d7224 */ /* 0x000fe400078e0010 */
[----:B------:R-:W-:Y:S02]  /*16490*/  IMAD.MOV.U32 R12, RZ, RZ, 0x1 ;  /* 0x00000001ff0c7424 */ /* 0x000fe400078e00ff */
[----:B------:R-:W-:Y:S02]  /*164a0*/  IMAD.MOV.U32 R11, RZ, RZ, 0x1f ;  /* 0x0000001fff0b7424 */ /* 0x000fe400078e00ff */
[----:B------:R-:W-:Y:S02]  /*164b0*/  IMAD.MOV.U32 R15, RZ, RZ, -0x1 ;  /* 0xffffffffff0f7424 */ /* 0x000fe400078e00ff */
[----:B------:R-:W-:-:S07]  /*164c0*/  IMAD.MOV.U32 R4, RZ, RZ, R14 ;  /* 0x000000ffff047224 */ /* 0x000fce00078e000e */
[----:B------:R-:W-:Y:S05]  /*164d0*/  WARPSYNC.COLLECTIVE R15, `(.L_x_1291) ;  /* 0x000000000f087348 */ /* 0x000fea0003c00000 */
[----:B------:R0:W1:Y:S02]  /*164e0*/  SHFL.IDX P6, R14, R13, R12, R11 ;  /* 0x0000000c0d0e7389 */ /* 0x00006400000c000b */
[----:B01----:R-:W-:Y:S01]  /*164f0*/  ENDCOLLECTIVE ;  /* 0x000000000000791b */ /* 0x003fe20003800000 */
.L_x_1291:
[----:B------:R-:W-:Y:S01]  /*16500*/  IMAD.MOV.U32 R16, RZ, RZ, R14 ;  /* 0x000000ffff107224 */ /* 0x000fe200078e000e */
[----:B------:R-:W-:Y:S06]  /*16510*/  BRA `(.L_x_1292) ;  /* 0xffffffe400d07947 */ /* 0x000fec000383ffff */
.L_x_1249:
[----:B------:R-:W-:Y:S01]  /*16520*/  BSSY B0, `(.L_x_1293) ;  /* 0x0000008000007945 */ /* 0x000fe20003800000 */
[----:B0----5:R-:W-:Y:S01]  /*16530*/  IMAD.MOV.U32 R13, RZ, RZ, R17 ;  /* 0x000000ffff0d7224 */ /* 0x021fe200078e0011 */
[----:B------:R-:W-:Y:S01]  /*16540*/  MOV R12, 0x1 ;  /* 0x00000001000c7802 */ /* 0x000fe20000000f00 */
[----:B------:R-:W-:Y:S02]  /*16550*/  IMAD.MOV.U32 R11, RZ, RZ, RZ ;  /* 0x000000ffff0b7224 */ /* 0x000fe400078e00ff */
[----:B------:R-:W-:-:S07]  /*16560*/  IMAD.MOV.U32 R15, RZ, RZ, -0x1 ;  /* 0xffffffffff0f7424 */ /* 0x000fce00078e00ff */
[----:B-1234-:R-:W-:Y:S05]  /*16570*/  WARPSYNC.COLLECTIVE R15, `(.L_x_1294) ;  /* 0x000000000f087348 */ /* 0x01efea0003c00000 */
[----:B------:R0:W0:Y:S02]  /*16580*/  SHFL.UP P6, R14, R13, R12, R11 ;  /* 0x0400000c0d0e7389 */ /* 0x00002400000c000b */
[----:B01234-:R-:W-:Y:S01]  /*16590*/  ENDCOLLECTIVE ;  /* 0x000000000000791b */ /* 0x01ffe20003800000 */
.L_x_1294:
[----:B------:R-:W-:Y:S05]  /*165a0*/  BSYNC B0 ;  /* 0x0000000000007941 */ /* 0x000fea0003800000 */
.L_x_1293:
[----:B------:R-:W-:Y:S01]  /*165b0*/  ISETP.NE.AND P0, PT, R6, RZ, PT ;  /* 0x000000ff0600720c */ /* 0x000fe20003f05270 */
[----:B------:R-:W-:Y:S02]  /*165c0*/  IMAD.MOV.U32 R12, RZ, RZ, 0x2 ;  /* 0x00000002ff0c7424 */ /* 0x000fe400078e00ff */
[----:B------:R-:W-:Y:S01]  /*165d0*/  IMAD.MOV.U32 R11, RZ, RZ, RZ ;  /* 0x000000ffff0b7224 */ /* 0x000fe200078e00ff */
[----:B------:R-:W-:Y:S01]  /*165e0*/  SEL R14, R14, RZ, P0 ;  /* 0x000000ff0e0e7207 */ /* 0x000fe20000000000 */
[----:B------:R-:W-:Y:S01]  /*165f0*/  IMAD.MOV.U32 R15, RZ, RZ, -0x1 ;  /* 0xffffffffff0f7424 */ /* 0x000fe200078e00ff */
[----:B------:R-:W-:-:S03]  /*16600*/  ISETP.GE.U32.AND P0, PT, R6, 0x2, PT ;  /* 0x000000020600780c */ /* 0x000fc60003f06070 */
[----:B------:R-:W-:-:S10]  /*16610*/  IMAD.IADD R13, R17, 0x1, R14 ;  /* 0x00000001110d7824 */ /* 0x000fd400078e020e */
[----:B------:R-:W-:Y:S05]  /*16620*/  WARPSYNC.COLLECTIVE R15, `(.L_x_1295) ;  /* 0x000000000f087348 */ /* 0x000fea0003c00000 */
[----:B------:R0:W1:Y:S02]  /*16630*/  SHFL.UP P6, R14, R13, R12, R11 ;  /* 0x0400000c0d0e7389 */ /* 0x00006400000c000b */
[----:B01----:R-:W-:Y:S01]  /*16640*/  ENDCOLLECTIVE ;  /* 0x000000000000791b */ /* 0x003fe20003800000 */
.L_x_1295:
        /* <DEDUP_REMOVED lines=8> */
.L_x_1296:
        /* <DEDUP_REMOVED lines=8> */
.L_x_1297:
        /* <DEDUP_REMOVED lines=8> */
.L_x_1298:
        /* <DEDUP_REMOVED lines=8> */
.L_x_1299:
[----:B------:R-:W-:Y:S05]  /*16850*/  BRA `(.L_x_1300) ;  /* 0xffffffe400987947 */ /* 0x000fea000383ffff */
.L_x_1254:
[----:B------:R-:W-:Y:S01]  /*16860*/  BSSY B0, `(.L_x_1301) ;  /* 0x0000008000007945 */ /* 0x000fe20003800000 */
[----:B-----5:R-:W-:Y:S02]  /*16870*/  IMAD.MOV.U32 R13, RZ, RZ, R17 ;  /* 0x000000ffff0d7224 */ /* 0x020fe400078e0011 */
[----:B------:R-:W-:Y:S02]  /*16880*/  IMAD.MOV.U32 R12, RZ, RZ, 0x1 ;  /* 0x00000001ff0c7424 */ /* 0x000fe400078e00ff */
[----:B------:R-:W-:Y:S02]  /*16890*/  IMAD.MOV.U32 R11, RZ, RZ, RZ ;  /* 0x000000ffff0b7224 */ /* 0x000fe400078e00ff */
[----:B------:R-:W-:-:S07]  /*168a0*/  IMAD.MOV.U32 R15, RZ, RZ, -0x1 ;  /* 0xffffffffff0f7424 */ /* 0x000fce00078e00ff */
[----:B0-----:R-:W-:Y:S05]  /*168b0*/  WARPSYNC.COLLECTIVE R15, `(.L_x_1302) ;  /* 0x000000000f087348 */ /* 0x001fea0003c00000 */
[----:B------:R1:W2:Y:S02]  /*168c0*/  SHFL.UP P6, R14, R13, R12, R11 ;  /* 0x0400000c0d0e7389 */ /* 0x0002a400000c000b */
[----:B012---:R-:W-:Y:S01]  /*168d0*/  ENDCOLLECTIVE ;  /* 0x000000000000791b */ /* 0x007fe20003800000 */
.L_x_1302:
[----:B------:R-:W-:Y:S05]  /*168e0*/  BSYNC B0 ;  /* 0x0000000000007941 */ /* 0x000fea0003800000 */
.L_x_1301:
[----:B------:R-:W-:Y:S01]  /*168f0*/  ISETP.NE.AND P0, PT, R6, RZ, PT ;  /* 0x000000ff0600720c */ /* 0x000fe20003f05270 */
[----:B------:R-:W-:Y:S01]  /*16900*/  IMAD.MOV.U32 R12, RZ, RZ, 0x2 ;  /* 0x00000002ff0c7424 */ /* 0x000fe200078e00ff */
[----:B------:R-:W-:Y:S01]  /*16910*/  MOV R11, RZ ;  /* 0x000000ff000b7202 */ /* 0x000fe20000000f00 */
[----:B------:R-:W-:Y:S01]  /*16920*/  IMAD.MOV.U32 R15, RZ, RZ, -0x1 ;  /* 0xffffffffff0f7424 */ /* 0x000fe200078e00ff */
[----:B------:R-:W-:Y:S02]  /*16930*/  SEL R14, R14, RZ, P0 ;  /* 0x000000ff0e0e7207 */ /* 0x000fe40000000000 */
[----:B------:R-:W-:-:S03]  /*16940*/  ISETP.GE.U32.AND P0, PT, R6, 0x2, PT ;  /* 0x000000020600780c */ /* 0x000fc60003f06070 */
[----:B------:R-:W-:-:S10]  /*16950*/  IMAD.IADD R13, R17, 0x1, R14 ;  /* 0x00000001110d7824 */ /* 0x000fd400078e020e */
[----:B------:R-:W-:Y:S05]  /*16960*/  WARPSYNC.COLLECTIVE R15, `(.L_x_1303) ;  /* 0x000000000f087348 */ /* 0x000fea0003c00000 */
[----:B------:R0:W1:Y:S02]  /*16970*/  SHFL.UP P6, R14, R13, R12, R11 ;  /* 0x0400000c0d0e7389 */ /* 0x00006400000c000b */
[----:B01----:R-:W-:Y:S01]  /*16980*/  ENDCOLLECTIVE ;  /* 0x000000000000791b */ /* 0x003fe20003800000 */
.L_x_1303:
        /* <DEDUP_REMOVED lines=8> */
.L_x_1304:
        /* <DEDUP_REMOVED lines=8> */
.L_x_1305:
[----:B------:R-:W-:Y:S01]  /*16a90*/  IMAD.MOV.U32 R12, RZ, RZ, 0x10 ;  /* 0x00000010ff0c7424 */ /* 0x000fe200078e00ff */
[----:B------:R-:W-:Y:S02]  /*16aa0*/  SEL R14, R14, RZ, P0 ;  /* 0x000000ff0e0e7207 */ /* 0x000fe40000000000 */
[----:B------:R-:W-:Y:S02]  /*16ab0*/  ISETP.GE.U32.AND P0, PT, R6, 0x10, PT ;  /* 0x000000100600780c */ /* 0x000fe40003f06070 */
[----:B------:R-:W-:-:S05]  /*16ac0*/  IADD3 R5, R3, R14, RZ ;  /* 0x0000000e03057210 */ /* 0x000fca0007ffe0ff */
[----:B------:R-:W-:-:S07]  /*16ad0*/  IMAD.MOV.U32 R13, RZ, RZ, R5 ;  /* 0x000000ffff0d7224 */ /* 0x000fce00078e0005 */
[----:B------:R-:W-:Y:S05]  /*16ae0*/  WARPSYNC.COLLECTIVE R15, `(.L_x_1306) ;  /* 0x000000000f087348 */ /* 0x000fea0003c00000 */
[----:B------:R0:W1:Y:S02]  /*16af0*/  SHFL.UP P6, R14, R13, R12, R11 ;  /* 0x0400000c0d0e7389 */ /* 0x00006400000c000b */
[----:B01----:R-:W-:Y:S01]  /*16b00*/  ENDCOLLECTIVE ;  /* 0x000000000000791b */ /* 0x003fe20003800000 */
.L_x_1306:
        /* <DEDUP_REMOVED lines=8> */
.L_x_1307:
[----:B------:R-:W-:Y:S05]  /*16b90*/  BRA `(.L_x_1308) ;  /* 0xffffffe400807947 */ /* 0x000fea000383ffff */
.L_x_1256:
[----:B------:R-:W-:Y:S01]  /*16ba0*/  BSSY B0, `(.L_x_1309) ;  /* 0x0000006000007945 */ /* 0x000fe20003800000 */
[----:B------:R-:W-:Y:S01]  /*16bb0*/  PLOP3.LUT P6, PT, P6, PT, PT, 0x8, 0x0 ;  /* 0x000000000000781c */ /* 0x000fe200037ce170 */
[----:B------:R-:W-:-:S12]  /*16bc0*/  IMAD.MOV.U32 R15, RZ, RZ, -0x1 ;  /* 0xffffffffff0f7424 */ /* 0x000fd800078e00ff */
[----:B0-----:R-:W-:Y:S05]  /*16bd0*/  WARPSYNC.COLLECTIVE R15, `(.L_x_1310) ;  /* 0x000000000f087348 */ /* 0x001fea0003c00000 */
[----:B------:R-:W-:Y:S01]  /*16be0*/  VOTE.ANY R14, PT, P6 ;  /* 0x00000000000e7806 */ /* 0x000fe200030e0100 */
[----:B0-----:R-:W-:Y:S06]  /*16bf0*/  ENDCOLLECTIVE ;  /* 0x000000000000791b */ /* 0x001fec0003800000 */
.L_x_1310:
[----:B------:R-:W-:Y:S05]  /*16c00*/  BSYNC B0 ;  /* 0x0000000000007941 */ /* 0x000fea0003800000 */
.L_x_1309:
[----:B------:R-:W-:Y:S01]  /*16c10*/  MOV R3, R14 ;  /* 0x0000000e00037202 */ /* 0x000fe20000000f00 */
[----:B------:R-:W-:Y:S02]  /*16c20*/  IMAD.MOV.U32 R13, RZ, RZ, R17 ;  /* 0x000000ffff0d7224 */ /* 0x000fe400078e0011 */
[----:B------:R-:W-:Y:S01]  /*16c30*/  IMAD.MOV.U32 R11, RZ, RZ, 0x1f ;  /* 0x0000001fff0b7424 */ /* 0x000fe200078e00ff */
[----:B------:R-:W0:Y:S01]  /*16c40*/  POPC R6, R3 ;  /* 0x0000000300067309 */ /* 0x000e220000000000 */
[----:B------:R-:W-:Y:S02]  /*16c50*/  IMAD.MOV.U32 R15, RZ, RZ, -0x1 ;  /* 0xffffffffff0f7424 */ /* 0x000fe400078e00ff */
[----:B0-----:R-:W-:-:S07]  /*16c60*/  IMAD.MOV.U32 R12, RZ, RZ, R6 ;  /* 0x000000ffff0c7224 */ /* 0x001fce00078e0006 */
[----:B------:R-:W-:Y:S05]  /*16c70*/  WARPSYNC.COLLECTIVE R15, `(.L_x_1311) ;  /* 0x000000000f087348 */ /* 0x000fea0003c00000 */
[----:B------:R0:W1:Y:S02]  /*16c80*/  SHFL.IDX P6, R14, R13, R12, R11 ;  /* 0x0000000c0d0e7389 */ /* 0x00006400000c000b */
[----:B01----:R-:W-:Y:S01]  /*16c90*/  ENDCOLLECTIVE ;  /* 0x000000000000791b */ /* 0x003fe20003800000 */
.L_x_1311:
[----:B------:R-:W-:Y:S01]  /*16ca0*/  IMAD.MOV.U32 R17, RZ, RZ, R14 ;  /* 0x000000ffff117224 */ /* 0x000fe200078e000e */
[----:B------:R-:W-:Y:S06]  /*16cb0*/  BRA `(.L_x_1312) ;  /* 0xffffffe400707947 */ /* 0x000fec000383ffff */
.L_x_1258:
[----:B------:R-:W-:Y:S01]  /*16cc0*/  BSSY B0, `(.L_x_1313) ;  /* 0x0000007000007945 */ /* 0x000fe20003800000 */
[----:B------:R-:W-:Y:S01]  /*16cd0*/  IMAD.MOV.U32 R13, RZ, RZ, R2 ;  /* 0x000000ffff0d7224 */ /* 0x000fe200078e0002 */
[----:B------:R-:W-:Y:S01]  /*16ce0*/  MOV R15, 0xffffffff ;  /* 0xffffffff000f7802 */ /* 0x000fe20000000f00 */
[----:B------:R-:W-:-:S07]  /*16cf0*/  IMAD.MOV.U32 R11, RZ, RZ, 0x1f ;  /* 0x0000001fff0b7424 */ /* 0x000fce00078e00ff */
[----:B012---:R-:W-:Y:S05]  /*16d00*/  WARPSYNC.COLLECTIVE R15, `(.L_x_1314) ;  /* 0x000000000f087348 */ /* 0x007fea0003c00000 */
[----:B------:R3:W4:Y:S02]  /*16d10*/  SHFL.IDX P6, R14, R13, R12, R11 ;  /* 0x0000000c0d0e7389 */ /* 0x00072400000c000b */
[----:B01234-:R-:W-:Y:S01]  /*16d20*/  ENDCOLLECTIVE ;  /* 0x000000000000791b */ /* 0x01ffe20003800000 */
.L_x_1314:
[----:B------:R-:W-:Y:S05]  /*16d30*/  BSYNC B0 ;  /* 0x0000000000007941 */ /* 0x000fea0003800000 */
.L_x_1313:
[----:B------:R-:W-:Y:S01]  /*16d40*/  IMAD.MOV.U32 R7, RZ, RZ, R14 ;  /* 0x000000ffff077224 */ /* 0x000fe200078e000e */
[----:B------:R-:W-:Y:S06]  /*16d50*/  BRA `(.L_x_1257) ;  /* 0xffffffe400647947 */ /* 0x000fec000383ffff */
.L_x_1262:
[----:B-1----:R1:W2:Y:S02]  /*16d60*/  SYNCS.PHASECHK.TRANS64.TRYWAIT P0, [R0+URZ+0x30820], R3 ;  /* 0x03082003000075a7 */ /* 0x0022a4000800017f */
[----:B--2---:R-:W-:Y:S05]  /*16d70*/  @!P0 NANOSLEEP.SYNCS 0x989680 ;  /* 0x009896800000895d */ /* 0x004fea0003900000 */
[----:B------:R-:W2:Y:S02]  /*16d80*/  @!P0 SYNCS.PHASECHK.TRANS64 P0, [R0+URZ+0x30820], R3 ;  /* 0x03082003000085a7 */ /* 0x000ea4000800007f */
[----:B--2---:R-:W-:Y:S05]  /*16d90*/  @!P0 BRA `(.L_x_1262) ;  /* 0xfffffffc00f08947 */ /* 0x004fea000383ffff */
[----:B------:R-:W-:Y:S05]  /*16da0*/  BRA `(.L_x_1315) ;  /* 0xffffffe800dc7947 */ /* 0x000fea000383ffff */
.L_x_1263:
[----:B------:R-:W2:Y:S01]  /*16db0*/  S2R R2, SR_TID.X ;  /* 0x0000000000027919 */ /* 0x000ea20000002100 */
[----:B------:R-:W-:Y:S01]  /*16dc0*/  BSSY B0, `(.L_x_1316) ;  /* 0x000000a000007945 */ /* 0x000fe20003800000 */
[----:B------:R-:W-:Y:S02]  /*16dd0*/  IMAD.MOV.U32 R12, RZ, RZ, RZ ;  /* 0x000000ffff0c7224 */ /* 0x000fe400078e00ff */
[----:B------:R-:W-:Y:S02]  /*16de0*/  IMAD.MOV.U32 R11, RZ, RZ, 0x1f ;  /* 0x0000001fff0b7424 */ /* 0x000fe400078e00ff */
[----:B------:R-:W-:Y:S01]  /*16df0*/  IMAD.MOV.U32 R15, RZ, RZ, -0x1 ;  /* 0xffffffffff0f7424 */ /* 0x000fe200078e00ff */
[----:B--2---:R-:W-:-:S04]  /*16e00*/  SHF.R.U32.HI R2, RZ, 0x5, R2 ;  /* 0x00000005ff027819 */ /* 0x004fc80000011602 */
[----:B------:R-:W-:-:S05]  /*16e10*/  LOP3.LUT R2, R2, 0x3, RZ, 0xc0, !PT ;  /* 0x0000000302027812 */ /* 0x000fca00078ec0ff */
[----:B0-----:R-:W-:-:S07]  /*16e20*/  IMAD.MOV.U32 R13, RZ, RZ, R2 ;  /* 0x000000ffff0d7224 */ /* 0x001fce00078e0002 */
[----:B-1----:R-:W-:Y:S05]  /*16e30*/  WARPSYNC.COLLECTIVE R15, `(.L_x_1317) ;  /* 0x000000000f087348 */ /* 0x002fea0003c00000 */
[----:B------:R0:W2:Y:S02]  /*16e40*/  SHFL.IDX P6, R14, R13, R12, R11 ;  /* 0x0000000c0d0e7389 */ /* 0x0000a400000c000b */
[----:B012---:R-:W-:Y:S01]  /*16e50*/  ENDCOLLECTIVE ;  /* 0x000000000000791b */ /* 0x007fe20003800000 */
.L_x_1317:
[----:B------:R-:W-:Y:S05]  /*16e60*/  BSYNC B0 ;  /* 0x0000000000007941 */ /* 0x000fea0003800000 */
.L_x_1316:
[----:B------:R-:W-:Y:S05]  /*16e70*/  BRA `(.L_x_1318) ;  /* 0xffffffe800c47947 */ /* 0x000fea000383ffff */
.L_x_1266:
[----:B------:R-:W-:Y:S01]  /*16e80*/  BSSY B1, `(.L_x_1319) ;  /* 0x0000006000017945 */ /* 0x000fe20003800000 */
[----:B------:R-:W-:-:S07]  /*16e90*/  IMAD.MOV.U32 R15, RZ, RZ, -0x1 ;  /* 0xffffffffff0f7424 */ /* 0x000fce00078e00ff */
[----:B012---:R-:W-:Y:S05]  /*16ea0*/  WARPSYNC.COLLECTIVE R15, `(.L_x_1320) ;  /* 0x000000000f0c7348 */ /* 0x007fea0003c00000 */
[----:B------:R-:W-:Y:S02]  /*16eb0*/  ELECT P6, UR62, PT ;  /* 0x00000000003e782f */ /* 0x000fe400038c0000 */
[----:B------:R-:W-:Y:S01]  /*16ec0*/  MOV R14, UR62 ;  /* 0x0000003e000e7c02 */ /* 0x000fe20008000f00 */
[----:B012---:R-:W-:Y:S10]  /*16ed0*/  ENDCOLLECTIVE ;  /* 0x000000000000791b */ /* 0x007ff40003800000 */
.L_x_1320:
[----:B------:R-:W-:Y:S05]  /*16ee0*/  BSYNC B1 ;  /* 0x0000000000017941 */ /* 0x000fea0003800000 */
.L_x_1319:
[----:B------:R-:W-:Y:S05]  /*16ef0*/  BRA `(.L_x_1321) ;  /* 0xffffffe800bc7947 */ /* 0x000fea000383ffff */
.L_x_1268:
[----:B-1----:R1:W2:Y:S02]  /*16f00*/  SYNCS.PHASECHK.TRANS64.TRYWAIT P0, [R6+URZ], R5 ;  /* 0x00000005060075a7 */ /* 0x0022a4000800017f */
[----:B--2---:R-:W-:Y:S05]  /*16f10*/  @!P0 NANOSLEEP.SYNCS 0x989680 ;  /* 0x009896800000895d */ /* 0x004fea0003900000 */
[----:B------:R-:W2:Y:S02]  /*16f20*/  @!P0 SYNCS.PHASECHK.TRANS64 P0, [R6+URZ], R5 ;  /* 0x00000005060085a7 */ /* 0x000ea4000800007f */
[----:B--2---:R-:W-:Y:S05]  /*16f30*/  @!P0 BRA `(.L_x_1268) ;  /* 0xfffffffc00f08947 */ /* 0x004fea000383ffff */
[----:B------:R-:W-:Y:S05]  /*16f40*/  BRA `(.L_x_1322) ;  /* 0xffffffec00007947 */ /* 0x000fea000383ffff */
.L_x_1269:
[----:B--2---:R2:W3:Y:S02]  /*16f50*/  SYNCS.PHASECHK.TRANS64.TRYWAIT P0, [R7+URZ], R2 ;  /* 0x00000002070075a7 */ /* 0x0044e4000800017f */
[----:B---3--:R-:W-:Y:S05]  /*16f60*/  @!P0 NANOSLEEP.SYNCS 0x989680 ;  /* 0x009896800000895d */ /* 0x008fea0003900000 */
[----:B------:R-:W3:Y:S02]  /*16f70*/  @!P0 SYNCS.PHASECHK.TRANS64 P0, [R7+URZ], R2 ;  /* 0x00000002070085a7 */ /* 0x000ee4000800007f */
[----:B---3--:R-:W-:Y:S05]  /*16f80*/  @!P0 BRA `(.L_x_1269) ;  /* 0xfffffffc00f08947 */ /* 0x008fea000383ffff */
[----:B------:R-:W-:Y:S05]  /*16f90*/  BRA `(.L_x_1323) ;  /* 0xffffffe800f47947 */ /* 0x000fea000383ffff */
.L_x_1271:
[----:B---3--:R3:W4:Y:S02]  /*16fa0*/  SYNCS.PHASECHK.TRANS64.TRYWAIT P0, [R4+URZ], R5 ;  /* 0x00000005040075a7 */ /* 0x008724000800017f */
[----:B----4-:R-:W-:Y:S05]  /*16fb0*/  @!P0 NANOSLEEP.SYNCS 0x989680 ;  /* 0x009896800000895d */ /* 0x010fea0003900000 */
[----:B------:R-:W4:Y:S02]  /*16fc0*/  @!P0 SYNCS.PHASECHK.TRANS64 P0, [R4+URZ], R5 ;  /* 0x00000005040085a7 */ /* 0x000f24000800007f */
[----:B----4-:R-:W-:Y:S05]  /*16fd0*/  @!P0 BRA `(.L_x_1271) ;  /* 0xfffffffc00f08947 */ /* 0x010fea000383ffff */
[----:B------:R-:W-:Y:S05]  /*16fe0*/  BRA `(.L_x_1324) ;  /* 0xffffffe800fc7947 */ /* 0x000fea000383ffff */
.L_x_1325:
        /* <DEDUP_REMOVED lines=9> */
.L_x_2843:


//--------------------- .text._ZN7cutlass13device_kernelIN5flash11enable_sm90INS1_16FlashAttnFwdSm90INS1_25CollectiveMainloopFwdSm90ILi2EN4cute5tupleIJNS5_1CILi1EEES8_S8_EEENS6_IJNS7_ILi128EEENS7_ILi64EEENS7_ILi256EEEEEELi256ENS_6half_tEfNS_4arch4Sm90ELb0ELb1ELb1ELb1ELb0ELb1ELb0ELb1ELb1ELb0ELb0ELb0EEENS1_21CollectiveEpilogueFwdINS6_IJSA_SC_SB_EEES9_SE_SG_Li256ELb1ELb0ELb0ELb0EEENS1_36VarlenDynamicPersistentTileSchedulerILi128ELi64ELi256ELi32ELb0ELb0ELb1ELb1ELb0ELb1EEEEEEEEEvNT_6ParamsE --------------------------
	.section	.text._ZN7cutlass13device_kernelIN5flash11enable_sm90INS1_16FlashAttnFwdSm90INS1_25CollectiveMainloopFwdSm90ILi2EN4cute5tupleIJNS5_1CILi1EEES8_S8_EEENS6_IJNS7_ILi128EEENS7_ILi64EEENS7_ILi256EEEEEELi256ENS_6half_tEfNS_4arch4Sm90ELb0ELb1ELb1ELb1ELb0ELb1ELb0ELb1ELb1ELb0ELb0ELb0EEENS1_21CollectiveEpilogueFwdINS6_IJSA_SC_SB_EEES9_SE_SG_Li256ELb1ELb0ELb0ELb0EEENS1_36VarlenDynamicPersistentTileSchedulerILi128ELi64ELi256ELi32ELb0ELb0ELb1ELb1ELb0ELb1EEEEEEEEEvNT_6ParamsE,"ax",@progbits
	.align	128
.text._ZN7cutlass13device_kernelIN5flash11enable_sm90INS1_16FlashAttnFwdSm90INS1_25CollectiveMainloopFwdSm90ILi2EN4cute5tupleIJNS5_1CILi1EEES8_S8_EEENS6_IJNS7_ILi128EEENS7_ILi64EEENS7_ILi256EEEEEELi256ENS_6half_tEfNS_4arch4Sm90ELb0ELb1ELb1ELb1ELb0ELb1ELb0ELb1ELb1ELb0ELb0ELb0EEENS1_21CollectiveEpilogueFwdINS6_IJSA_SC_SB_EEES9_SE_SG_Li256ELb1ELb0ELb0ELb0EEENS1_36VarlenDynamicPersistentTileSchedulerILi128ELi64ELi256ELi32ELb0ELb0ELb1ELb1ELb0ELb1EEEEEEEEEvNT_6ParamsE:
        .type           _ZN7cutlass13device_kernelIN5flash11enable_sm90INS1_16FlashAttnFwdSm90INS1_25CollectiveMainloopFwdSm90ILi2EN4cute5tupleIJNS5_1CILi1EEES8_S8_EEENS6_IJNS7_ILi128EEENS7_ILi64EEENS7_ILi256EEEEEELi256ENS_6half_tEfNS_4arch4Sm90ELb0ELb1ELb1ELb1ELb0ELb1ELb0ELb1ELb1ELb0ELb0ELb0EEENS1_21CollectiveEpilogueFwdINS6_IJSA_SC_SB_EEES9_SE_SG_Li256ELb1ELb0ELb0ELb0EEENS1_36VarlenDynamicPersistentTileSchedulerILi128ELi64ELi256ELi32ELb0ELb0ELb1ELb1ELb0ELb1EEEEEEEEEvNT_6ParamsE,@function
        .size           _ZN7cutlass13device_kernelIN5flash11enable_sm90INS1_16FlashAttnFwdSm90INS1_25CollectiveMainloopFwdSm90ILi2EN4cute5tupleIJNS5_1CILi1EEES8_S8_EEENS6_IJNS7_ILi128EEENS7_ILi64EEENS7_ILi256EEEEEELi256ENS_6half_tEfNS_4arch4Sm90ELb0ELb1ELb1ELb1ELb0ELb1ELb0ELb1ELb1ELb0ELb0ELb0EEENS1_21CollectiveEpilogueFwdINS6_IJSA_SC_SB_EEES9_SE_SG_Li256ELb1ELb0ELb0ELb0EEENS1_36VarlenDynamicPersistentTileSchedulerILi128ELi64ELi256ELi32ELb0ELb0ELb1ELb1ELb0ELb1EEEEEEEEEvNT_6ParamsE,(.L_x_2844 - _ZN7cutlass13device_kernelIN5flash11enable_sm90INS1_16FlashAttnFwdSm90INS1_25CollectiveMainloopFwdSm90ILi2EN4cute5tupleIJNS5_1CILi1EEES8_S8_EEENS6_IJNS7_ILi128EEENS7_ILi64EEENS7_ILi256EEEEEELi256ENS_6half_tEfNS_4arch4Sm90ELb0ELb1ELb1ELb1ELb0ELb1ELb0ELb1ELb1ELb0ELb0ELb0EEENS1_21CollectiveEpilogueFwdINS6_IJSA_SC_SB_EEES9_SE_SG_Li256ELb1ELb0ELb0ELb0EEENS1_36VarlenDynamicPersistentTileSchedulerILi128ELi64ELi256ELi32ELb0ELb0ELb1ELb1ELb0ELb1EEEEEEEEEvNT_6ParamsE)
        .other          _ZN7cutlass13device_kernelIN5flash11enable_sm90INS1_16FlashAttnFwdSm90INS1_25CollectiveMainloopFwdSm90ILi2EN4cute5tupleIJNS5_1CILi1EEES8_S8_EEENS6_IJNS7_ILi128EEENS7_ILi64EEENS7_ILi256EEEEEELi256ENS_6half_tEfNS_4arch4Sm90ELb0ELb1ELb1ELb1ELb0ELb1ELb0ELb1ELb1ELb0ELb0ELb0EEENS1_21CollectiveEpilogueFwdINS6_IJSA_SC_SB_EEES9_SE_SG_Li256ELb1ELb0ELb0ELb0EEENS1_36VarlenDynamicPersistentTileSchedulerILi128ELi64ELi256ELi32ELb0ELb0ELb1ELb1ELb0ELb1EEEEEEEEEvNT_6ParamsE,@"STO_CUDA_ENTRY STV_DEFAULT"
_ZN7cutlass13device_kernelIN5flash11enable_sm90INS1_16FlashAttnFwdSm90INS1_25CollectiveMainloopFwdSm90ILi2EN4cute5tupleIJNS5_1CILi1EEES8_S8_EEENS6_IJNS7_ILi128EEENS7_ILi64EEENS7_ILi256EEEEEELi256ENS_6half_tEfNS_4arch4Sm90ELb0ELb1ELb1ELb1ELb0ELb1ELb0ELb1ELb1ELb0ELb0ELb0EEENS1_21CollectiveEpilogueFwdINS6_IJSA_SC_SB_EEES9_SE_SG_Li256ELb1ELb0ELb0ELb0EEENS1_36VarlenDynamicPersistentTileSchedulerILi128ELi64ELi256ELi32ELb0ELb0ELb1ELb1ELb0ELb1EEEEEEEEEvNT_6ParamsE:
        /* <DEDUP_REMOVED lines=26> */
.L_x_1327:
[----:B------:R-:W-:Y:S05]  /*01a0*/  BSYNC B0 ;  /* 0x0000000000007941 */ /* 0x000fea0003800000 */
.L_x_1326:
        /* <DEDUP_REMOVED lines=40> */
.L_x_1328:
        /* <DEDUP_REMOVED lines=22> */
.L_x_1329:
        /* <DEDUP_REMOVED lines=18> */
.L_x_1330:
        /* <DEDUP_REMOVED lines=22> */
.L_x_1331:
        /* <DEDUP_REMOVED lines=22> */
.L_x_1332:
        /* <DEDUP_REMOVED lines=8> */
.L_x_1335:
        /* <DEDUP_REMOVED lines=9> */
[----:B------:R-:W-:Y:S01]  /*0a80*/  IMAD.U32 R16, RZ, RZ, UR4 ;  /* 0x00000004ff107e24 */ /* 0x000fe2000f8e00ff */
[----:B------:R-:W-:-:S04]  /*0a90*/  ULDC UR4, c[0x0][0xc14] ;  /* 0x0003050000047ab9 */ /* 0x000fc80000000800 */
[----:B------:R-:W1:Y:S01]  /*0aa0*/  LDS.128 R12, [R16+0x308d0] ;  /* 0x0308d000100c7984 */ /* 0x000e620000000c00 */
[----:B------:R-:W-:Y:S06]  /*0ab0*/  BAR.ARV 0x4, 0x120 ;  /* 0x0104800000007b1d */ /* 0x000fec0000002000 */
[----:B-1----:R-:W-:-:S13]  /*0ac0*/  ISETP.GE.AND P0, PT, R15, UR4, PT ;  /* 0x000000040f007c0c */ /* 0x002fda000bf06270 */
[----:B------:R-:W-:Y:S05]  /*0ad0*/  @P0 BRA `(.L_x_1336) ;  /* 0x00000278000c0947 */ /* 0x000fea0003800000 */
[----:B------:R-:W1:Y:S02]  /*0ae0*/  S2R R0, SR_TID.X ;  /* 0x0000000000007919 */ /* 0x000e640000002100 */
[----:B-1----:R-:W-:-:S04]  /*0af0*/  IADD3 R0, R0, -0x80, RZ ;  /* 0xffffff8000007810 */ /* 0x002fc80007ffe0ff */
[----:B------:R-:W-:-:S04]  /*0b00*/  SHF.R.S32.HI R3, RZ, 0x1f, R0 ;  /* 0x0000001fff037819 */ /* 0x000fc80000011400 */
[CC--:B------:R-:W-:Y:S02]  /*0b10*/  LEA.HI R4, R3.reuse, R0.reuse, RZ, 0x4 ;  /* 0x0000000003047211 */ /* 0x0c0fe400078f20ff */
[CC--:B0-----:R-:W-:Y:S02]  /*0b20*/  LEA.HI R2, R3.reuse, R0.reuse, RZ, 0x7 ;  /* 0x0000000003027211 */ /* 0x0c1fe400078f38ff */
[CC--:B------:R-:W-:Y:S02]  /*0b30*/  LEA.HI R6, R3.reuse, R0.reuse, RZ, 0x5 ;  /* 0x0000000003067211 */ /* 0x0c0fe400078f28ff */
[----:B------:R-:W-:Y:S02]  /*0b40*/  SHF.R.S32.HI R7, RZ, 0x4, R4 ;  /* 0x00000004ff077819 */ /* 0x000fe40000011404 */
[CC--:B------:R-:W-:Y:S02]  /*0b50*/  LEA.HI R18, R3.reuse, R0.reuse, RZ, 0x3 ;  /* 0x0000000003127211 */ /* 0x0c0fe400078f18ff */
[----:B------:R-:W-:-:S02]  /*0b60*/  LEA.HI R11, R3, R0, RZ, 0x6 ;  /* 0x00000000030b7211 */ /* 0x000fc400078f30ff */
[----:B------:R-:W-:Y:S02]  /*0b70*/  LOP3.LUT R5, R2, 0xffffff80, RZ, 0xc0, !PT ;  /* 0xffffff8002057812 */ /* 0x000fe400078ec0ff */
[----:B------:R-:W-:Y:S02]  /*0b80*/  LOP3.LUT R3, R4, 0x3fffff0, RZ, 0xc0, !PT ;  /* 0x03fffff004037812 */ /* 0x000fe400078ec0ff */
[----:B------:R-:W-:Y:S01]  /*0b90*/  SHF.L.U32 R6, R6, 0x5, RZ ;  /* 0x0000000506067819 */ /* 0x000fe200000006ff */
[----:B------:R-:W-:Y:S01]  /*0ba0*/  IMAD.IADD R24, R0, 0x1, -R5 ;  /* 0x0000000100187824 */ /* 0x000fe200078e0a05 */
[----:B------:R-:W-:Y:S01]  /*0bb0*/  LEA.HI R4, R4, R7, RZ, 0x1 ;  /* 0x0000000704047211 */ /* 0x000fe200078f08ff */
[----:B------:R-:W-:Y:S01]  /*0bc0*/  IMAD.IADD R5, R0, 0x1, -R3 ;  /* 0x0000000100057824 */ /* 0x000fe200078e0a03 */
[----:B------:R-:W-:Y:S02]  /*0bd0*/  LOP3.LUT R9, R18, 0xfffffff8, RZ, 0xc0, !PT ;  /* 0xfffffff812097812 */ /* 0x000fe400078ec0ff */
[----:B------:R-:W-:Y:S01]  /*0be0*/  LOP3.LUT R6, R6, 0xfffffc00, RZ, 0xc0, !PT ;  /* 0xfffffc0006067812 */ /* 0x000fe200078ec0ff */
[----:B------:R-:W-:Y:S01]  /*0bf0*/  STL [R1+0x74], R24 ;  /* 0x0000741801007387 */ /* 0x000fe20000100800 */
[----:B------:R-:W-:Y:S01]  /*0c00*/  LOP3.LUT R4, R4, 0x1ffffffe, RZ, 0xc0, !PT ;  /* 0x1ffffffe04047812 */ /* 0x000fe200078ec0ff */
[----:B------:R-:W-:Y:S01]  /*0c10*/  IMAD.IADD R12, R0, 0x1, -R9 ;  /* 0x00000001000c7824 */ /* 0x000fe200078e0a09 */
[----:B------:R-:W-:Y:S01]  /*0c20*/  SHF.R.S32.HI R18, RZ, 0x3, R18 ;  /* 0x00000003ff127819 */ /* 0x000fe20000011412 */
[----:B------:R-:W-:Y:S01]  /*0c30*/  IMAD R5, R5, 0x40, R6 ;  /* 0x0000004005057824 */ /* 0x000fe200078e0206 */
[----:B------:R-:W-:Y:S01]  /*0c40*/  SHF.R.S32.HI R8, RZ, 0x1f, R24 ;  /* 0x0000001fff087819 */ /* 0x000fe20000011418 */
[----:B------:R-:W-:Y:S01]  /*0c50*/  IMAD.IADD R4, R7, 0x1, -R4 ;  /* 0x0000000107047824 */ /* 0x000fe200078e0a04 */
[----:B------:R-:W-:Y:S01]  /*0c60*/  IADD3 R6, R18, 0x60, RZ ;  /* 0x0000006012067810 */ /* 0x000fe20007ffe0ff */
[----:B------:R-:W-:Y:S01]  /*0c70*/  IMAD.SHL.U32 R208, R12, 0x4, RZ ;  /* 0x000000040cd07824 */ /* 0x000fe200078e00ff */
[----:B------:R-:W-:Y:S01]  /*0c80*/  STL [R1+0x24], R12 ;  /* 0x0000240c01007387 */ /* 0x000fe20000100800 */
[----:B------:R-:W-:Y:S01]  /*0c90*/  IMAD R4, R4, 0x8, R5 ;  /* 0x0000000804047824 */ /* 0x000fe200078e0205 */
[----:B------:R-:W-:Y:S01]  /*0ca0*/  LEA.HI R10, R8, R24, RZ, 0x2 ;  /* 0x00000018080a7211 */ /* 0x000fe200078f10ff */
[----:B------:R-:W-:Y:S01]  /*0cb0*/  IMAD.SHL.U32 R228, R12, 0x8, RZ ;  /* 0x000000080ce47824 */ /* 0x000fe200078e00ff */
[----:B------:R-:W-:Y:S01]  /*0cc0*/  IADD3 R7, R208, 0x40, RZ ;  /* 0x00000040d0077810 */ /* 0x000fe20007ffe0ff */
[----:B------:R-:W-:Y:S01]  /*0cd0*/  VIADD R233, R18, 0x20 ;  /* 0x0000002012e97836 */ /* 0x000fe20000000000 */
[----:B------:R0:W-:Y:S01]  /*0ce0*/  STL [R1+0x94], R4 ;  /* 0x0000940401007387 */ /* 0x0001e20000100800 */
[----:B------:R-:W-:-:S02]  /*0cf0*/  SHF.R.S32.HI R0, RZ, 0x2, R10 ;  /* 0x00000002ff007819 */ /* 0x000fc4000001140a */
[----:B------:R-:W-:Y:S01]  /*0d00*/  SHF.R.S32.HI R9, RZ, 0x1f, R10 ;  /* 0x0000001fff097819 */ /* 0x000fe2000001140a */
[----:B------:R-:W-:Y:S01]  /*0d10*/  STL [R1+0x6c], R6 ;  /* 0x00006c0601007387 */ /* 0x000fe20000100800 */
[----:B------:R-:W-:Y:S01]  /*0d20*/  SHF.R.S32.HI R3, RZ, 0x7, R2 ;  /* 0x00000007ff037819 */ /* 0x000fe20000011402 */
[----:B------:R-:W-:Y:S01]  /*0d30*/  IMAD.IADD R225, R208, 0x1, R7 ;  /* 0x00000001d0e17824 */ /* 0x000fe200078e0207 */
[----:B------:R-:W-:Y:S01]  /*0d40*/  LEA.HI R9, R9, R0, RZ, 0x3 ;  /* 0x0000000009097211 */ /* 0x000fe200078f18ff */
[----:B------:R1:W-:Y:S01]  /*0d50*/  STL [R1+0x10], R7 ;  /* 0x0000100701007387 */ /* 0x0003e20000100800 */
[----:B------:R-:W-:Y:S01]  /*0d60*/  LEA.HI R2, R2, R3, RZ, 0x1 ;  /* 0x0000000302027211 */ /* 0x000fe200078f08ff */
[----:B0-----:R-:W-:Y:S01]  /*0d70*/  IMAD.SHL.U32 R4, R6, 0x40, RZ ;  /* 0x0000004006047824 */ /* 0x001fe200078e00ff */
[----:B------:R-:W-:Y:S01]  /*0d80*/  LOP3.LUT R9, R9, 0xfffffff8, RZ, 0xc0, !PT ;  /* 0xfffffff809097812 */ /* 0x000fe200078ec0ff */
[----:B------:R-:W2:Y:S01]  /*0d90*/  LDL.LU R22, [R1+0x2c] ;  /* 0x00002c0001167983 */ /* 0x000ea20000300800 */
[----:B------:R-:W-:-:S02]  /*0da0*/  LOP3.LUT R2, R2, 0x3fffffe, RZ, 0xc0, !PT ;  /* 0x03fffffe02027812 */ /* 0x000fc400078ec0ff */
[----:B------:R-:W-:Y:S01]  /*0db0*/  SHF.R.S32.HI R5, RZ, 0x1f, R6 ;  /* 0x0000001fff057819 */ /* 0x000fe20000011406 */
[----:B------:R-:W-:Y:S01]  /*0dc0*/  IMAD.IADD R9, R0, 0x1, -R9 ;  /* 0x0000000100097824 */ /* 0x000fe200078e0a09 */
[----:B------:R-:W-:Y:S01]  /*0dd0*/  IADD3 R0, R18, 0x40, RZ ;  /* 0x0000004012007810 */ /* 0x000fe20007ffe0ff */
[----:B------:R-:W-:Y:S01]  /*0de0*/  IMAD.IADD R2, R3, 0x1, -R2 ;  /* 0x0000000103027824 */ /* 0x000fe200078e0a02 */
[----:B------:R-:W-:Y:S02]  /*0df0*/  LEA.HI R8, R8, R24, RZ, 0x5 ;  /* 0x0000001808087211 */ /* 0x000fe400078f28ff */
[----:B------:R-:W-:Y:S02]  /*0e00*/  SHF.R.S32.HI R3, RZ, 0x1f, R0 ;  /* 0x0000001fff037819 */ /* 0x000fe40000011400 */
[----:B------:R-:W-:Y:S02]  /*0e10*/  LEA.HI R5, R5, R6, RZ, 0x3 ;  /* 0x0000000605057211 */ /* 0x000fe400078f18ff */
[----:B------:R-:W-:Y:S01]  /*0e20*/  LEA.HI R3, R3, R0, RZ, 0x3 ;  /* 0x0000000003037211 */ /* 0x000fe200078f18ff */
[----:B------:R-:W-:Y:S01]  /*0e30*/  IMAD.SHL.U32 R0, R0, 0x40, RZ ;  /* 0x0000004000007824 */ /* 0x000fe200078e00ff */
[----:B------:R-:W-:-:S02]  /*0e40*/  LOP3.LUT R12, R4, 0x1c0, RZ, 0xc0, !PT ;  /* 0x000001c0040c7812 */ /* 0x000fc400078ec0ff */
[----:B------:R-:W-:Y:S01]  /*0e50*/  SHF.R.S32.HI R8, RZ, 0x5, R8 ;  /* 0x00000005ff087819 */ /* 0x000fe20000011408 */
[----:B------:R-:W-:Y:S01]  /*0e60*/  IMAD.SHL.U32 R3, R3, 0x40, RZ ;  /* 0x0000004003037824 */ /* 0x000fe200078e00ff */
[----:B------:R-:W-:Y:S02]  /*0e70*/  SHF.R.S32.HI R4, RZ, 0x1f, R225 ;  /* 0x0000001fff047819 */ /* 0x000fe400000114e1 */
[----:B------:R-:W-:Y:S01]  /*0e80*/  SHF.L.U32 R17, R5, 0x6, RZ ;  /* 0x0000000605117819 */ /* 0x000fe200000006ff */
[----:B------:R-:W-:Y:S01]  /*0e90*/  IMAD R9, R8, 0x10, R9 ;  /* 0x0000001008097824 */ /* 0x000fe200078e0209 */
[----:B------:R-:W-:Y:S02]  /*0ea0*/  LOP3.LUT R0, R0, 0x1c0, RZ, 0xc0, !PT ;  /* 0x000001c000007812 */ /* 0x000fe400078ec0ff */
[----:B------:R-:W-:Y:S02]  /*0eb0*/  LEA.HI R5, R4, R225, RZ, 0x3 ;  /* 0x000000e104057211 */ /* 0x000fe400078f18ff */
[----:B-1----:R-:W-:-:S02]  /*0ec0*/  LOP3.LUT R7, R3, 0xfffffe00, RZ, 0xc0, !PT ;  /* 0xfffffe0003077812 */ /* 0x002fc400078ec0ff */
[----:B------:R-:W-:Y:S02]  /*0ed0*/  SHF.R.U32.HI R6, RZ, 0x3, R0 ;  /* 0x00000003ff067819 */ /* 0x000fe40000011600 */
[C---:B------:R-:W-:Y:S02]  /*0ee0*/  LOP3.LUT R8, R0.reuse, 0x38, R228, 0xf8, !PT ;  /* 0x0000003800087812 */ /* 0x040fe400078ef8e4 */
[----:B------:R-:W-:Y:S01]  /*0ef0*/  LOP3.LUT R3, R0, 0x38, R5, 0xf8, !PT ;  /* 0x0000003800037812 */ /* 0x000fe200078ef805 */
[----:B------:R-:W-:Y:S01]  /*0f00*/  IMAD R0, R2, 0x40, R9 ;  /* 0x0000004002007824 */ /* 0x000fe200078e0209 */
[----:B------:R-:W-:Y:S02]  /*0f10*/  SHF.R.S32.HI R2, RZ, 0x1f, R233 ;  /* 0x0000001fff027819 */ /* 0x000fe400000114e9 */
[----:B------:R-:W-:Y:S02]  /*0f20*/  LOP3.LUT R21, R7, R8, R6, 0xf6, !PT ;  /* 0x0000000807157212 */ /* 0x000fe400078ef606 */
[----:B------:R0:W-:Y:S01]  /*0f30*/  STL [R1+0x54], R0 ;  /* 0x0000540001007387 */ /* 0x0001e20000100800 */
[----:B------:R-:W-:Y:S01]  /*0f40*/  SHF.L.U32 R8, R18, 0x6, RZ ;  /* 0x0000000612087819 */ /* 0x000fe200000006ff */
[----:B------:R-:W-:Y:S01]  /*0f50*/  IMAD.SHL.U32 R11, R11, 0x8, RZ ;  /* 0x000000080b0b7824 */ /* 0x000fe200078e00ff */
[----:B------:R-:W-:-:S02]  /*0f60*/  LEA.HI R2, R2, R233, RZ, 0x3 ;  /* 0x000000e902027211 */ /* 0x000fc400078f18ff */
[----:B------:R-:W-:Y:S02]  /*0f70*/  LEA.HI R4, R4, R225, RZ, 0x6 ;  /* 0x000000e104047211 */ /* 0x000fe400078f30ff */
[----:B------:R-:W-:Y:S02]  /*0f80*/  SHF.R.U32.HI R20, RZ, 0x3, R12 ;  /* 0x00000003ff147819 */ /* 0x000fe4000001160c */
[C---:B------:R-:W-:Y:S01]  /*0f90*/  LOP3.LUT R19, R12.reuse, 0x38, R228, 0xf8, !PT ;  /* 0x000000380c137812 */ /* 0x040fe200078ef8e4 */
[----:B0-----:R-:W-:Y:S01]  /*0fa0*/  IMAD.SHL.U32 R0, R233, 0x40, RZ ;  /* 0x00000040e9007824 */ /* 0x001fe200078e00ff */
[----:B------:R-:W-:Y:S02]  /*0fb0*/  LOP3.LUT R17, R17, 0xfffffe00, RZ, 0xc0, !PT ;  /* 0xfffffe0011117812 */ /* 0x000fe400078ec0ff */
[----:B------:R-:W-:Y:S02]  /*0fc0*/  LOP3.LUT R25, R12, 0x38, R5, 0xf8, !PT ;  /* 0x000000380c197812 */ /* 0x000fe400078ef805 */
[----:B------:R-:W-:-:S02]  /*0fd0*/  LOP3.LUT R6, R3, R6, RZ, 0x3c, !PT ;  /* 0x0000000603067212 */ /* 0x000fc400078e3cff */
[----:B------:R-:W-:Y:S02]  /*0fe0*/  LOP3.LUT R27, R0, 0x1c0, RZ, 0xc0, !PT ;  /* 0x000001c0001b7812 */ /* 0x000fe400078ec0ff */
[----:B------:R-:W-:Y:S02]  /*0ff0*/  LOP3.LUT R3, R8, 0x1c0, RZ, 0xc0, !PT ;  /* 0x000001c008037812 */ /* 0x000fe400078ec0ff */
[----:B------:R-:W-:Y:S01]  /*1000*/  LOP3.LUT R0, R5, 0x38, RZ, 0xc0, !PT ;  /* 0x0000003805007812 */ /* 0x000fe200078ec0ff */
[----:B------:R-:W-:Y:S01]  /*1010*/  IMAD.SHL.U32 R2, R2, 0x40, RZ ;  /* 0x0000004002027824 */ /* 0x000fe200078e00ff */
[----:B------:R-:W-:Y:S01]  /*1020*/  LOP3.LUT R23, R17, R19, R20, 0xf6, !PT ;  /* 0x0000001311177212 */ /* 0x000fe200078ef614 */
[----:B------:R-:W-:Y:S01]  /*1030*/  IMAD.SHL.U32 R4, R4, 0x80, RZ ;  /* 0x0000008004047824 */ /* 0x000fe200078e00ff */
[----:B------:R-:W-:Y:S02]  /*1040*/  LOP3.LUT R25, R25, R20, RZ, 0x3c, !PT ;  /* 0x0000001419197212 */ /* 0x000fe400078e3cff */
[----:B------:R-:W-:-:S02]  /*1050*/  SHF.R.U32.HI R12, RZ, 0x3, R27 ;  /* 0x00000003ff0c7819 */ /* 0x000fc4000001161b */
[----:B------:R-:W-:Y:S02]  /*1060*/  LOP3.LUT R5, R27, 0x38, R5, 0xf8, !PT ;  /* 0x000000381b057812 */ /* 0x000fe400078ef805 */
[----:B------:R-:W-:Y:S02]  /*1070*/  LOP3.LUT R20, R11, 0xfffffe00, RZ, 0xc0, !PT ;  /* 0xfffffe000b147812 */ /* 0x000fe400078ec0ff */
[----:B------:R-:W-:Y:S02]  /*1080*/  SHF.R.U32.HI R26, RZ, 0x3, R3 ;  /* 0x00000003ff1a7819 */ /* 0x000fe40000011603 */
[----:B------:R-:W-:Y:S01]  /*1090*/  LOP3.LUT R0, R0, 0x1c0, R8, 0xf8, !PT ;  /* 0x000001c000007812 */ /* 0x000fe200078ef808 */
[----:B------:R0:W-:Y:S01]  /*10a0*/  STL [R1+0x38], R8 ;  /* 0x0000380801007387 */ /* 0x0001e20000100800 */
[----:B------:R-:W-:Y:S02]  /*10b0*/  LOP3.LUT R9, R5, R12, RZ, 0x3c, !PT ;  /* 0x0000000c05097212 */ /* 0x000fe400078e3cff */
[----:B------:R-:W-:Y:S01]  /*10c0*/  LOP3.LUT R4, R4, 0xffffe000, RZ, 0xc0, !PT ;  /* 0xffffe00004047812 */ /* 0x000fe200078ec0ff */
[----:B------:R-:W-:Y:S01]  /*10d0*/  STL [R1+0x48], R20 ;  /* 0x0000481401007387 */ /* 0x000fe20000100800 */
[----:B------:R-:W-:-:S03]  /*10e0*/  LOP3.LUT R5, R0, R26, RZ, 0x3c, !PT ;  /* 0x0000001a00057212 */ /* 0x000fc600078e3cff */
[----:B------:R-:W-:Y:S01]  /*10f0*/  STL [R1+0x34], R27 ;  /* 0x0000341b01007387 */ /* 0x000fe20000100800 */
[----:B0-----:R-:W-:-:S03]  /*1100*/  LOP3.LUT R8, R2, 0xfffffe00, RZ, 0xc0, !PT ;  /* 0xfffffe0002087812 */ /* 0x001fc600078ec0ff */
[----:B------:R-:W-:Y:S01]  /*1110*/  STL [R1+0x44], R26 ;  /* 0x0000441a01007387 */ /* 0x000fe20000100800 */
[-C--:B------:R-:W-:Y:S02]  /*1120*/  IADD3 R7, R6, R4.reuse, R7 ;  /* 0x0000000406077210 */ /* 0x080fe40007ffe007 */
[-C--:B------:R-:W-:Y:S01]  /*1130*/  IADD3 R25, R25, R4.reuse, R17 ;  /* 0x0000000419197210 */ /* 0x080fe20007ffe011 */
[----:B------:R-:W-:Y:S01]  /*1140*/  STL [R1+0x3c], R12 ;  /* 0x00003c0c01007387 */ /* 0x000fe20000100800 */
[-C--:B------:R-:W-:Y:S02]  /*1150*/  IADD3 R9, R9, R4.reuse, R8 ;  /* 0x0000000409097210 */ /* 0x080fe40007ffe008 */
[----:B------:R-:W-:Y:S01]  /*1160*/  IADD3 R5, R5, R4, R20 ;  /* 0x0000000405057210 */ /* 0x000fe20007ffe014 */
[----:B------:R-:W-:Y:S01]  /*1170*/  STL [R1+0x40], R8 ;  /* 0x0000400801007387 */ /* 0x000fe20000100800 */
[----:B------:R-:W-:Y:S01]  /*1180*/  SHF.R.S32.HI R4, RZ, 0x1f, R233 ;  /* 0x0000001fff047819 */ /* 0x000fe200000114e9 */
[----:B------:R-:W-:-:S02]  /*1190*/  VIADD R2, R208, 0x20 ;  /* 0x00000020d0027836 */ /* 0x000fc40000000000 */
[----:B------:R-:W-:Y:S04]  /*11a0*/  STL [R1+0x4], R13 ;  /* 0x0000040d01007387 */ /* 0x000fe80000100800 */
[----:B------:R-:W-:Y:S01]  /*11b0*/  STL [R1+0x8], R14 ;  /* 0x0000080e01007387 */ /* 0x000fe20000100800 */
[----:B------:R-:W-:-:S03]  /*11c0*/  LOP3.LUT R3, R3, 0x38, R228, 0xf8, !PT ;  /* 0x0000003803037812 */ /* 0x000fc600078ef8e4 */
[----:B------:R-:W-:Y:S01]  /*11d0*/  STL [R1+0xc], R15 ;  /* 0x00000c0f01007387 */ /* 0x000fe20000100800 */
[----:B------:R-:W-:-:S03]  /*11e0*/  IADD3 R0, R16, 0x10400, RZ ;  /* 0x0001040010007810 */ /* 0x000fc60007ffe0ff */
[----:B------:R-:W-:Y:S04]  /*11f0*/  STL [R1+0x68], RZ ;  /* 0x000068ff01007387 */ /* 0x000fe80000100800 */
[----:B------:R0:W-:Y:S01]  /*1200*/  STL [R1+0x5c], R4 ;  /* 0x00005c0401007387 */ /* 0x0001e20000100800 */
[----:B------:R-:W-:-:S03]  /*1210*/  VIADD R6, R208, 0x60 ;  /* 0x00000060d0067836 */ /* 0x000fc60000000000 */
[----:B------:R1:W-:Y:S01]  /*1220*/  STL [R1+0x14], R2 ;  /* 0x0000140201007387 */ /* 0x0003e20000100800 */
[----:B0-----:R-:W-:Y:S01]  /*1230*/  VIADD R4, R228, 0x80 ;  /* 0x00000080e4047836 */ /* 0x001fe20000000000 */
[----:B------:R-:W-:Y:S02]  /*1240*/  LOP3.LUT R4, R20, R3, R26, 0xf6, !PT ;  /* 0x0000000314047212 */ /* 0x000fe400078ef61a */
[----:B-1----:R-:W-:Y:S01]  /*1250*/  LOP3.LUT R2, R27, 0x38, R228, 0xf8, !PT ;  /* 0x000000381b027812 */ /* 0x002fe200078ef8e4 */
[----:B------:R0:W-:Y:S03]  /*1260*/  STL [R1+0x18], R6 ;  /* 0x0000180601007387 */ /* 0x0001e60000100800 */
[----:B------:R-:W-:Y:S01]  /*1270*/  LOP3.LUT R3, R8, R2, R12, 0xf6, !PT ;  /* 0x0000000208037212 */ /* 0x000fe200078ef60c */
[----:B------:R-:W-:Y:S01]  /*1280*/  IMAD R2, R21, 0x2, R0 ;  /* 0x0000000215027824 */ /* 0x000fe200078e0200 */
[----:B------:R-:W-:Y:S02]  /*1290*/  STL [R1+0x58], R4 ;  /* 0x0000580401007387 */ /* 0x000fe40000100800 */
[----:B------:R-:W-:-:S02]  /*12a0*/  LEA R3, R3, R0, 0x1 ;  /* 0x0000000003037211 */ /* 0x000fc400078e08ff */
[----:B0-----:R-:W-:Y:S01]  /*12b0*/  IADD3 R6, R228, 0xc0, RZ ;  /* 0x000000c0e4067810 */ /* 0x001fe20007ffe0ff */
[--C-:B------:R-:W-:Y:S01]  /*12c0*/  IMAD R6, R23, 0x2, R0.reuse ;  /* 0x0000000217067824 */ /* 0x100fe200078e0200 */
[----:B------:R0:W-:Y:S04]  /*12d0*/  STL [R1+0x84], R2 ;  /* 0x0000840201007387 */ /* 0x0001e80000100800 */
[----:B------:R1:W-:Y:S01]  /*12e0*/  STL [R1+0x7c], R6 ;  /* 0x00007c0601007387 */ /* 0x0003e20000100800 */
[----:B0-----:R-:W-:-:S03]  /*12f0*/  IMAD R2, R9, 0x2, R0 ;  /* 0x0000000209027824 */ /* 0x001fc600078e0200 */
[----:B------:R0:W-:Y:S01]  /*1300*/  STL [R1+0x8c], R3 ;  /* 0x00008c0301007387 */ /* 0x0001e20000100800 */
[----:B-1----:R-:W-:-:S03]  /*1310*/  IMAD R6, R7, 0x2, R0 ;  /* 0x0000000207067824 */ /* 0x002fc600078e0200 */
[----:B------:R1:W-:Y:S01]  /*1320*/  STL [R1+0x88], R2 ;  /* 0x0000880201007387 */ /* 0x0003e20000100800 */
[--C-:B0-----:R-:W-:Y:S01]  /*1330*/  IMAD R3, R25, 0x2, R0.reuse ;  /* 0x0000000219037824 */ /* 0x101fe200078e0200 */
[----:B-1----:R-:W-:Y:S01]  /*1340*/  LEA R2, R5, R0, 0x1 ;  /* 0x0000000005027211 */ /* 0x002fe200078e08ff */
[----:B------:R-:W-:Y:S01]  /*1350*/  IMAD R0, R4, 0x2, R0 ;  /* 0x0000000204007824 */ /* 0x000fe200078e0200 */
[----:B------:R0:W-:Y:S04]  /*1360*/  STL [R1+0x80], R6 ;  /* 0x0000800601007387 */ /* 0x0001e80000100800 */
[----:B------:R0:W-:Y:S04]  /*1370*/  STL [R1+0x78], R3 ;  /* 0x0000780301007387 */ /* 0x0001e80000100800 */
[----:B------:R0:W-:Y:S04]  /*1380*/  STL [R1+0x4c], R0 ;  /* 0x00004c0001007387 */ /* 0x0001e80000100800 */
[----:B------:R0:W-:Y:S01]  /*1390*/  STL [R1+0x90], R2 ;  /* 0x0000900201007387 */ /* 0x0001e20000100800 */
[----:B------:R-:W-:Y:S01]  /*13a0*/  LOP3.LUT R234, R10, 0x7ffffffc, RZ, 0xc0, !PT ;  /* 0x7ffffffc0aea7812 */ /* 0x000fe200078ec0ff */
[----:B------:R-:W-:Y:S01]  /*13b0*/  IMAD.MOV.U32 R17, RZ, RZ, RZ ;  /* 0x000000ffff117224 */ /* 0x000fe200078e00ff */
[----:B------:R-:W-:Y:S01]  /*13c0*/  SHF.R.S32.HI R19, RZ, 0x1f, R18 ;  /* 0x0000001fff137819 */ /* 0x000fe20000011412 */
[----:B------:R-:W-:-:S02]  /*13d0*/  IMAD.MOV.U32 R237, RZ, RZ, RZ ;  /* 0x000000ffffed7224 */ /* 0x000fc400078e00ff */
[----:B------:R-:W-:Y:S02]  /*13e0*/  IMAD.MOV.U32 R218, RZ, RZ, RZ ;  /* 0x000000ffffda7224 */ /* 0x000fe400078e00ff */
[----:B------:R-:W-:Y:S01]  /*13f0*/  IMAD.IADD R234, R24, 0x1, -R234 ;  /* 0x0000000118ea7824 */ /* 0x000fe200078e0aea */
[----:B--2---:R-:W-:Y:S02]  /*1400*/  LOP3.LUT R236, R22, 0x1, RZ, 0xfc, !PT ;  /* 0x0000000116ec7812 */ /* 0x004fe400078efcff */
[----:B0-----:R-:W-:-:S07]  /*1410*/  MOV R22, RZ ;  /* 0x000000ff00167202 */ /* 0x001fce0000000f00 */
.L_x_1649:
[----:B-12--5:R-:W2:Y:S01]  /*1420*/  LDL R12, [R1+0x4] ;  /* 0x00000400010c7983 */ /* 0x026ea20000100800 */
[----:B------:R-:W-:Y:S01]  /*1430*/  ULDC.64 UR4, c[0x0][0xa28] ;  /* 0x00028a0000047ab9 */ /* 0x000fe20000000a00 */
[----:B----4-:R-:W0:Y:S02]  /*1440*/  LDC.64 R4, c[0x0][0xa08] ;  /* 0x00028200ff047b82 */ /* 0x010e240000000a00 */
[----:B------:R-:W3:Y:S04]  /*1450*/  LDL R27, [R1+0x8] ;  /* 0x00000800011b7983 */ /* 0x000ee80000100800 */
[----:B------:R-:W4:Y:S01]  /*1460*/  LDL R28, [R1+0xc] ;  /* 0x00000c00011c7983 */ /* 0x000f220000100800 */
[----:B------:R-:W-:-:S04]  /*1470*/  ISETP.NE.U32.AND P0, PT, RZ, UR4, PT ;  /* 0x00000004ff007c0c */ /* 0x000fc8000bf05070 */
[----:B------:R-:W-:Y:S01]  /*1480*/  ISETP.NE.AND.EX P0, PT, RZ, UR5, PT, P0 ;  /* 0x00000005ff007c0c */ /* 0x000fe2000bf05300 */
[----:B------:R-:W-:Y:S02]  /*1490*/  ULDC.64 UR4, c[0x0][0xa18] ;  /* 0x0002860000047ab9 */ /* 0x000fe40000000a00 */
[----:B------:R-:W-:-:S04]  /*14a0*/  ISETP.NE.U32.AND P1, PT, RZ, UR4, PT ;  /* 0x00000004ff007c0c */ /* 0x000fc8000bf25070 */
[----:B------:R-:W-:Y:S01]  /*14b0*/  ISETP.NE.AND.EX P1, PT, RZ, UR5, PT, P1 ;  /* 0x00000005ff007c0c */ /* 0x000fe2000bf25310 */
[----:B------:R-:W-:-:S05]  /*14c0*/  ULDC.64 UR4, c[0x0][0xa08] ;  /* 0x0002820000047ab9 */ /* 0x000fca0000000a00 */
[----:B------:R-:W1:Y:S08]  /*14d0*/  @P0 LDC.64 R2, c[0x0][0xa28] ;  /* 0x00028a00ff020b82 */ /* 0x000e700000000a00 */
[----:B------:R-:W1:Y:S01]  /*14e0*/  @P1 LDC.64 R6, c[0x0][0xa18] ;  /* 0x00028600ff061b82 */ /* 0x000e620000000a00 */
[----:B------:R-:W-:Y:S01]  /*14f0*/  ISETP.NE.U32.AND P3, PT, RZ, UR4, PT ;  /* 0x00000004ff007c0c */ /* 0x000fe2000bf65070 */
[----:B------:R-:W-:-:S03]  /*1500*/  ULDC UR4, c[0x0][0x288] ;  /* 0x0000a20000047ab9 */ /* 0x000fc60000000800 */
[----:B------:R-:W-:Y:S02]  /*1510*/  ISETP.NE.AND.EX P3, PT, RZ, UR5, PT, P3 ;  /* 0x00000005ff007c0c */ /* 0x000fe4000bf65330 */
[----:B------:R-:W-:Y:S01]  /*1520*/  MOV R224, UR4 ;  /* 0x0000000400e07c02 */ /* 0x000fe20008000f00 */
[----:B------:R-:W-:Y:S01]  /*1530*/  ULDC.64 UR4, c[0x0][0x3f8] ;  /* 0x0000fe0000047ab9 */ /* 0x000fe20000000a00 */
[----:B------:R-:W-:Y:S01]  /*1540*/  IMAD.MOV.U32 R0, RZ, RZ, RZ ;  /* 0x000000ffff007224 */ /* 0x000fe200078e00ff */
[----:B------:R-:W-:Y:S01]  /*1550*/  UISETP.NE.U32.AND UP0, UPT, UR4, URZ, UPT ;  /* 0x0000003f0400728c */ /* 0x000fe2000bf05070 */
[----:B------:R-:W-:Y:S01]  /*1560*/  IMAD.MOV.U32 R26, RZ, RZ, RZ ;  /* 0x000000ffff1a7224 */ /* 0x000fe200078e00ff */
[----:B------:R-:W-:Y:S01]  /*1570*/  ULDC.64 UR6, c[0x0][0x208] ;  /* 0x0000820000067ab9 */ /* 0x000fe20000000a00 */
[----:B------:R-:W-:Y:S01]  /*1580*/  ULDC UR4, c[0x0][0x404] ;  /* 0x0001010000047ab9 */ /* 0x000fe20000000800 */
[----:B------:R-:W-:-:S03]  /*1590*/  UISETP.NE.AND.EX UP0, UPT, UR5, URZ, UPT, UP0 ;  /* 0x0000003f0500728c */ /* 0x000fc6000bf05300 */
[----:B------:R-:W-:Y:S01]  /*15a0*/  ULDC UR5, c[0x0][0x2e0] ;  /* 0x0000b80000057ab9 */ /* 0x000fe20000000800 */
[----:B------:R-:W-:-:S04]  /*15b0*/  USEL UR4, UR4, 0x1, UP0 ;  /* 0x0000000104047887 */ /* 0x000fc80008000000 */
[----:B------:R-:W-:-:S03]  /*15c0*/  UIMAD UR4, UR4, UR5, URZ ;  /* 0x00000005040472a4 */ /* 0x000fc6000f8e023f */
[----:B------:R-:W-:Y:S01]  /*15d0*/  ULDC UR5, c[0x0][0x338] ;  /* 0x0000ce0000057ab9 */ /* 0x000fe20000000800 */
[----:B--2---:R2:W-:Y:S04]  /*15e0*/  STL [R1+0x70], R12 ;  /* 0x0000700c01007387 */ /* 0x0045e80000100800 */
[----:B---3--:R2:W-:Y:S04]  /*15f0*/  STL [R1+0x60], R27 ;  /* 0x0000601b01007387 */ /* 0x0085e80000100800 */
[----:B----4-:R2:W-:Y:S01]  /*1600*/  STL [R1+0x64], R28 ;  /* 0x0000641c01007387 */ /* 0x0105e20000100800 */
[----:B0-----:R-:W-:-:S04]  /*1610*/  IMAD.WIDE R8, R28, 0x4, R4 ;  /* 0x000000041c087825 */ /* 0x001fc800078e0204 */
[C---:B-1----:R-:W-:Y:S01]  /*1620*/  @P0 IMAD.WIDE R2, R28.reuse, 0x4, R2 ;  /* 0x000000041c020825 */ /* 0x042fe200078e0202 */
[----:B------:R2:W5:Y:S03]  /*1630*/  @P3 LDG.E R26, desc[UR6][R8.64] ;  /* 0x00000006081a3981 */ /* 0x000566000c1e1900 */
[----:B------:R-:W-:Y:S01]  /*1640*/  @P1 IMAD.WIDE R4, R28, 0x4, R6 ;  /* 0x000000041c041825 */ /* 0x000fe200078e0206 */
[----:B------:R2:W5:Y:S04]  /*1650*/  @P0 LDG.E R0, desc[UR6][R2.64] ;  /* 0x0000000602000981 */ /* 0x000568000c1e1900 */
[----:B------:R2:W5:Y:S01]  /*1660*/  @P1 LDG.E R224, desc[UR6][R4.64] ;  /* 0x0000000604e01981 */ /* 0x000562000c1e1900 */
[----:B------:R-:W-:-:S02]  /*1670*/  ULDC.64 UR6, c[0x0][0xa20] ;  /* 0x0002880000067ab9 */ /* 0x000fc40000000a00 */
[----:B------:R-:W-:-:S04]  /*1680*/  ISETP.NE.U32.AND P2, PT, RZ, UR6, PT ;  /* 0x00000006ff007c0c */ /* 0x000fc8000bf45070 */
[----:B------:R-:W-:Y:S01]  /*1690*/  ISETP.NE.AND.EX P2, PT, RZ, UR7, PT, P2 ;  /* 0x00000007ff007c0c */ /* 0x000fe2000bf45320 */
[----:B------:R-:W-:-:S12]  /*16a0*/  @P1 BRA `(.L_x_1337) ;  /* 0x0000000000281947 */ /* 0x000fd80003800000 */
[----:B------:R-:W-:Y:S02]  /*16b0*/  ULDC.64 UR6, c[0x0][0xa00] ;  /* 0x0002800000067ab9 */ /* 0x000fe40000000a00 */
[----:B------:R-:W-:-:S04]  /*16c0*/  ISETP.NE.U32.AND P0, PT, RZ, UR6, PT ;  /* 0x00000006ff007c0c */ /* 0x000fc8000bf05070 */
[----:B------:R-:W-:-:S13]  /*16d0*/  ISETP.NE.AND.EX P0, PT, RZ, UR7, PT, P0 ;  /* 0x00000007ff007c0c */ /* 0x000fda000bf05300 */
[----:B------:R-:W-:Y:S05]  /*16e0*/  @!P0 BRA `(.L_x_1337) ;  /* 0x0000000000188947 */ /* 0x000fea0003800000 */
[----:B--2---:R-:W0:Y:S01]  /*16f0*/  LDC.64 R2, c[0x0][0xa00] ;  /* 0x00028000ff027b82 */ /* 0x004e220000000a00 */
[----:B------:R-:W-:Y:S01]  /*1700*/  ULDC.64 UR6, c[0x0][0x208] ;  /* 0x0000820000067ab9 */ /* 0x000fe20000000a00 */
[----:B0-----:R-:W-:-:S05]  /*1710*/  IMAD.WIDE R2, R28, 0x4, R2 ;  /* 0x000000041c027825 */ /* 0x001fca00078e0202 */
[----:B-----5:R-:W2:Y:S04]  /*1720*/  LDG.E R224, desc[UR6][R2.64] ;  /* 0x0000000602e07981 */ /* 0x020ea8000c1e1900 */
[----:B------:R-:W2:Y:S02]  /*1730*/  LDG.E R5, desc[UR6][R2.64+0x4] ;  /* 0x0000040602057981 */ /* 0x000ea4000c1e1900 */
[----:B--2---:R-:W-:-:S07]  /*1740*/  IMAD.IADD R224, R5, 0x1, -R224 ;  /* 0x0000000105e07824 */ /* 0x004fce00078e0ae0 */
.L_x_1337:
[----:B--2---:R-:W-:Y:S02]  /*1750*/  IMAD.U32 R2, RZ, RZ, UR5 ;  /* 0x00000005ff027e24 */ /* 0x004fe4000f8e00ff */
[----:B------:R-:W-:Y:S01]  /*1760*/  IMAD.U32 R25, RZ, RZ, UR4 ;  /* 0x00000004ff197e24 */ /* 0x000fe2000f8e00ff */
[----:B------:R-:W-:Y:S06]  /*1770*/  @!P2 BRA `(.L_x_1338) ;  /* 0x000000000014a947 */ /* 0x000fec0003800000 */
[----:B------:R-:W0:Y:S01]  /*1780*/  LDC.64 R4, c[0x0][0xa20] ;  /* 0x00028800ff047b82 */ /* 0x000e220000000a00 */
[----:B------:R-:W-:Y:S01]  /*1790*/  ULDC.64 UR4, c[0x0][0x208] ;  /* 0x0000820000047ab9 */ /* 0x000fe20000000a00 */
[----:B0-----:R-:W-:-:S05]  /*17a0*/  IMAD.WIDE R4, R28, 0x4, R4 ;  /* 0x000000041c047825 */ /* 0x001fca00078e0204 */
[----:B------:R0:W5:Y:S01]  /*17b0*/  LDG.E R25, desc[UR4][R4.64] ;  /* 0x0000000404197981 */ /* 0x000162000c1e1900 */
[----:B------:R-:W-:Y:S05]  /*17c0*/  BRA `(.L_x_1339) ;  /* 0x0000000000147947 */ /* 0x000fea0003800000 */
.L_x_1338:
[----:B------:R-:W-:Y:S05]  /*17d0*/  @!P3 BRA `(.L_x_1339) ;  /* 0x000000000010b947 */ /* 0x000fea0003800000 */
[----:B------:R-:W-:Y:S02]  /*17e0*/  ULDC.64 UR4, c[0x0][0x208] ;  /* 0x0000820000047ab9 */ /* 0x000fe40000000a00 */
[----:B------:R-:W2:Y:S04]  /*17f0*/  LDG.E R4, desc[UR4][R8.64] ;  /* 0x0000000408047981 */ /* 0x000ea8000c1e1900 */
[----:B------:R-:W2:Y:S02]  /*1800*/  LDG.E R25, desc[UR4][R8.64+0x4] ;  /* 0x0000040408197981 */ /* 0x000ea4000c1e1900 */
[----:B--2---:R-:W-:-:S07]  /*1810*/  IADD3 R25, -R4, R25, RZ ;  /* 0x0000001904197210 */ /* 0x004fce0007ffe1ff */
.L_x_1339:
[----:B------:R-:W-:Y:S01]  /*1820*/  ULDC.64 UR4, c[0x0][0xa10] ;  /* 0x0002840000047ab9 */ /* 0x000fe20000000a00 */
[----:B------:R-:W-:Y:S01]  /*1830*/  ULDC.64 UR6, c[0x0][0x208] ;  /* 0x0000820000067ab9 */ /* 0x000fe20000000a00 */
[----:B------:R-:W-:Y:S01]  /*1840*/  ISETP.NE.U32.AND P0, PT, RZ, UR4, PT ;  /* 0x00000004ff007c0c */ /* 0x000fe2000bf05070 */
[----:B------:R-:W1:Y:S03]  /*1850*/  LDC.64 R10, c[0x0][0x9e0] ;  /* 0x00027800ff0a7b82 */ /* 0x000e660000000a00 */
[----:B------:R-:W-:Y:S01]  /*1860*/  ISETP.NE.AND.EX P0, PT, RZ, UR5, PT, P0 ;  /* 0x00000005ff007c0c */ /* 0x000fe2000bf05300 */
[----:B------:R-:W-:Y:S02]  /*1870*/  ULDC.64 UR4, c[0x0][0xa30] ;  /* 0x00028c0000047ab9 */ /* 0x000fe40000000a00 */
[----:B------:R-:W-:-:S04]  /*1880*/  ISETP.NE.U32.AND P1, PT, RZ, UR4, PT ;  /* 0x00000004ff007c0c */ /* 0x000fc8000bf25070 */
[----:B------:R-:W-:-:S06]  /*1890*/  ISETP.NE.AND.EX P1, PT, RZ, UR5, PT, P1 ;  /* 0x00000005ff007c0c */ /* 0x000fcc000bf25310 */
[----:B0-----:R-:W0:Y:S08]  /*18a0*/  @P0 LDC.64 R4, c[0x0][0xa10] ;  /* 0x00028400ff040b82 */ /* 0x001e300000000a00 */
[----:B------:R-:W2:Y:S01]  /*18b0*/  @P1 LDC.64 R6, c[0x0][0xa30] ;  /* 0x00028c00ff061b82 */ /* 0x000ea20000000a00 */
[----:B0-----:R-:W-:-:S05]  /*18c0*/  @P0 IMAD.WIDE R4, R28, 0x4, R4 ;  /* 0x000000041c040825 */ /* 0x001fca00078e0204 */
[----:B------:R-:W3:Y:S04]  /*18d0*/  @P0 LDG.E R3, desc[UR6][R4.64] ;  /* 0x0000000604030981 */ /* 0x000ee8000c1e1900 */
[----:B------:R-:W3:Y:S01]  /*18e0*/  @P0 LDG.E R8, desc[UR6][R4.64+0x4] ;  /* 0x0000040604080981 */ /* 0x000ee2000c1e1900 */
[----:B-----5:R-:W-:Y:S02]  /*18f0*/  IMAD.IADD R9, R25, 0x1, -R0 ;  /* 0x0000000119097824 */ /* 0x020fe400078e0a00 */
[----:B------:R-:W-:Y:S02]  /*1900*/  IMAD.MOV.U32 R100, RZ, RZ, R25 ;  /* 0x000000ffff647224 */ /* 0x000fe400078e0019 */
[----:B--2---:R-:W-:-:S05]  /*1910*/  @P1 IMAD.WIDE R6, R28, 0x4, R6 ;  /* 0x000000041c061825 */ /* 0x004fca00078e0206 */
[----:B------:R0:W5:Y:S01]  /*1920*/  @P1 LDG.E R100, desc[UR6][R6.64] ;  /* 0x0000000606641981 */ /* 0x000162000c1e1900 */
[----:B-1----:R-:W-:Y:S02]  /*1930*/  ISETP.GE.AND P1, PT, R11, 0x1, PT ;  /* 0x000000010b00780c */ /* 0x002fe40003f26270 */
[----:B------:R-:W-:Y:S01]  /*1940*/  LEA R103, R12, 0x80, 0x7 ;  /* 0x000000800c677811 */ /* 0x000fe200078e38ff */
[----:B---3--:R-:W-:-:S05]  /*1950*/  @P0 IMAD.IADD R2, R8, 0x1, -R3 ;  /* 0x0000000108020824 */ /* 0x008fca00078e0a03 */
[----:B------:R-:W-:-:S04]  /*1960*/  IADD3 R219, R9, R2, RZ ;  /* 0x0000000209db7210 */ /* 0x000fc80007ffe0ff */
[C---:B------:R-:W-:Y:S01]  /*1970*/  IADD3 R103, R219.reuse, R103, -R224 ;  /* 0x00000067db677210 */ /* 0x040fe20007ffe8e0 */
[----:B------:R-:W-:-:S05]  /*1980*/  VIADD R0, R219, 0x3f ;  /* 0x0000003fdb007836 */ /* 0x000fca0000000000 */
[----:B------:R-:W-:-:S04]  /*1990*/  SHF.R.S32.HI R3, RZ, 0x1f, R0 ;  /* 0x0000001fff037819 */ /* 0x000fc80000011400 */
[----:B------:R-:W-:Y:S01]  /*19a0*/  LEA.HI R3, R3, R0, RZ, 0x6 ;  /* 0x0000000003037211 */ /* 0x000fe200078f30ff */
[----:B------:R-:W-:-:S03]  /*19b0*/  IMAD.IADD R0, R103, 0x1, R10 ;  /* 0x0000000167007824 */ /* 0x000fc600078e020a */
[----:B------:R-:W-:Y:S01]  /*19c0*/  SHF.R.S32.HI R104, RZ, 0x6, R3 ;  /* 0x00000006ff687819 */ /* 0x000fe20000011403 */
[----:B0-----:R-:W-:Y:S06]  /*19d0*/  @!P1 BRA `(.L_x_1340) ;  /* 0x0000000000489947 */ /* 0x001fec0003800000 */
[C---:B------:R-:W-:Y:S01]  /*19e0*/  ISETP.GT.AND P0, PT, R103.reuse, RZ, PT ;  /* 0x000000ff6700720c */ /* 0x040fe20003f04270 */
[----:B------:R-:W-:Y:S01]  /*19f0*/  BSSY B0, `(.L_x_1341) ;  /* 0x000000e000007945 */ /* 0x000fe20003800000 */
[----:B------:R-:W-:-:S11]  /*1a00*/  VIADD R3, R103, 0xffffffff ;  /* 0xffffffff67037836 */ /* 0x000fd60000000000 */
[----:B------:R-:W-:Y:S05]  /*1a10*/  @P0 BRA `(.L_x_1342) ;  /* 0x00000000001c0947 */ /* 0x000fea0003800000 */
[----:B------:R-:W-:Y:S02]  /*1a20*/  ISETP.NE.AND P0, PT, R11, 0x1, PT ;  /* 0x000000010b00780c */ /* 0x000fe40003f05270 */
[----:B------:R-:W-:-:S11]  /*1a30*/  IADD3 R3, -R103, RZ, RZ ;  /* 0x000000ff67037210 */ /* 0x000fd60007ffe1ff */
[----:B------:R-:W0:Y:S02]  /*1a40*/  @P0 LDC.64 R4, c[0x0][0x9e8] ;  /* 0x00027a00ff040b82 */ /* 0x000e240000000a00 */
[----:B0-----:R-:W-:-:S05]  /*1a50*/  @P0 IMAD.HI.U32 R4, R3, R4, RZ ;  /* 0x0000000403040227 */ /* 0x001fca00078e00ff */
[----:B------:R-:W-:-:S04]  /*1a60*/  @P0 SHF.R.U32.HI R3, RZ, R5, R4 ;  /* 0x00000005ff030219 */ /* 0x000fc80000011604 */
[----:B------:R-:W-:Y:S01]  /*1a70*/  LOP3.LUT R3, RZ, R3, RZ, 0x33, !PT ;  /* 0x00000003ff037212 */ /* 0x000fe200078e33ff */
[----:B------:R-:W-:Y:S06]  /*1a80*/  BRA `(.L_x_1343) ;  /* 0x0000000000107947 */ /* 0x000fec0003800000 */
.L_x_1342:
[----:B------:R-:W-:-:S13]  /*1a90*/  ISETP.NE.AND P0, PT, R11, 0x1, PT ;  /* 0x000000010b00780c */ /* 0x000fda0003f05270 */
[----:B------:R-:W0:Y:S02]  /*1aa0*/  @P0 LDC.64 R4, c[0x0][0x9e8] ;  /* 0x00027a00ff040b82 */ /* 0x000e240000000a00 */
[----:B0-----:R-:W-:-:S05]  /*1ab0*/  @P0 IMAD.HI.U32 R4, R3, R4, RZ ;  /* 0x0000000403040227 */ /* 0x001fca00078e00ff */
[----:B------:R-:W-:-:S07]  /*1ac0*/  @P0 SHF.R.U32.HI R3, RZ, R5, R4 ;  /* 0x00000005ff030219 */ /* 0x000fce0000011604 */
.L_x_1343:
[----:B------:R-:W-:Y:S05]  /*1ad0*/  BSYNC B0 ;  /* 0x0000000000007941 */ /* 0x000fea0003800000 */
.L_x_1341:
[----:B------:R-:W-:-:S05]  /*1ae0*/  IMAD R3, R3, R11, R11 ;  /* 0x0000000b03037224 */ /* 0x000fca00078e020b */
[----:B------:R-:W-:-:S07]  /*1af0*/  VIMNMX R0, R0, R3, PT ;  /* 0x0000000300007248 */ /* 0x000fce0003fe0100 */
.L_x_1340:
[----:B------:R-:W-:Y:S01]  /*1b00*/  IMAD R4, R12, 0x80, -R224 ;  /* 0x000000800c047824 */ /* 0x000fe200078e0ae0 */
[----:B------:R-:W-:-:S03]  /*1b10*/  ULDC UR4, c[0x0][0x9dc] ;  /* 0x0002770000047ab9 */ /* 0x000fc60000000800 */
[----:B------:R-:W-:-:S04]  /*1b20*/  IMAD.IADD R101, R219, 0x1, R4 ;  /* 0x00000001db657824 */ /* 0x000fc800078e0204 */
[----:B------:R-:W-:Y:S01]  /*1b30*/  VIADD R3, R101, -UR4 ;  /* 0x8000000465037c36 */ /* 0x000fe20008000000 */
[----:B------:R-:W-:Y:S06]  /*1b40*/  @!P1 BRA `(.L_x_1344) ;  /* 0x0000000000489947 */ /* 0x000fec0003800000 */
[----:B------:R-:W-:Y:S01]  /*1b50*/  ISETP.GT.AND P0, PT, R101, -0x1, PT ;  /* 0xffffffff6500780c */ /* 0x000fe20003f04270 */
[----:B------:R-:W-:-:S12]  /*1b60*/  BSSY B0, `(.L_x_1345) ;  /* 0x000000e000007945 */ /* 0x000fd80003800000 */
        /* <DEDUP_REMOVED lines=8> */
.L_x_1346:
[----:B------:R-:W-:Y:S02]  /*1bf0*/  ISETP.NE.AND P0, PT, R11, 0x1, PT ;  /* 0x000000010b00780c */ /* 0x000fe40003f05270 */
[----:B------:R-:W-:-:S11]  /*1c00*/  MOV R4, R101 ;  /* 0x0000006500047202 */ /* 0x000fd60000000f00 */
[----:B------:R-:W0:Y:S02]  /*1c10*/  @P0 LDC.64 R6, c[0x0][0x9e8] ;  /* 0x00027a00ff060b82 */ /* 0x000e240000000a00 */
[----:B0-----:R-:W-:-:S05]  /*1c20*/  @P0 IMAD.HI.U32 R6, R101, R6, RZ ;  /* 0x0000000665060227 */ /* 0x001fca00078e00ff */
[----:B------:R-:W-:-:S07]  /*1c30*/  @P0 SHF.R.U32.HI R4, RZ, R7, R6 ;  /* 0x00000007ff040219 */ /* 0x000fce0000011606 */
.L_x_1347:
[----:B------:R-:W-:Y:S05]  /*1c40*/  BSYNC B0 ;  /* 0x0000000000007941 */ /* 0x000fea0003800000 */
.L_x_1345:
[----:B------:R-:W-:-:S05]  /*1c50*/  IMAD R4, R4, R11, RZ ;  /* 0x0000000b04047224 */ /* 0x000fca00078e02ff */
[----:B------:R-:W-:-:S07]  /*1c60*/  VIMNMX R3, R3, R4, !PT ;  /* 0x0000000403037248 */ /* 0x000fce0007fe0100 */
.L_x_1344:
[----:B------:R-:W-:Y:S01]  /*1c70*/  VIADD R0, R0, 0x3f ;  /* 0x0000003f00007836 */ /* 0x000fe20000000000 */
[----:B------:R-:W-:-:S04]  /*1c80*/  SHF.R.S32.HI R4, RZ, 0x1f, R3 ;  /* 0x0000001fff047819 */ /* 0x000fc80000011403 */
[----:B------:R-:W-:Y:S02]  /*1c90*/  SHF.R.S32.HI R5, RZ, 0x1f, R0 ;  /* 0x0000001fff057819 */ /* 0x000fe40000011400 */
[----:B------:R-:W-:Y:S02]  /*1ca0*/  LEA.HI R4, R4, R3, RZ, 0x6 ;  /* 0x0000000304047211 */ /* 0x000fe400078f30ff */
[----:B------:R-:W-:Y:S02]  /*1cb0*/  LEA.HI R5, R5, R0, RZ, 0x6 ;  /* 0x0000000005057211 */ /* 0x000fe400078f30ff */
[----:B------:R-:W-:Y:S02]  /*1cc0*/  SHF.R.S32.HI R4, RZ, 0x6, R4 ;  /* 0x00000006ff047819 */ /* 0x000fe40000011404 */
[----:B------:R-:W-:Y:S02]  /*1cd0*/  SHF.R.S32.HI R5, RZ, 0x6, R5 ;  /* 0x00000006ff057819 */ /* 0x000fe40000011405 */
[----:B------:R-:W-:-:S02]  /*1ce0*/  VIMNMX R4, RZ, R4, !PT ;  /* 0x00000004ff047248 */ /* 0x000fc40007fe0100 */
[----:B------:R-:W-:-:S03]  /*1cf0*/  VIMNMX R5, R104, R5, PT ;  /* 0x0000000568057248 */ /* 0x000fc60003fe0100 */
[--C-:B------:R-:W-:Y:S02]  /*1d00*/  IMAD R4, R4, 0x40, -R9.reuse ;  /* 0x0000004004047824 */ /* 0x100fe400078e0a09 */
[----:B------:R-:W-:-:S03]  /*1d10*/  IMAD R5, R5, 0x40, -R9 ;  /* 0x0000004005057824 */ /* 0x000fc600078e0a09 */
[----:B------:R-:W-:Y:S02]  /*1d20*/  VIMNMX R4, RZ, R4, !PT ;  /* 0x00000004ff047248 */ /* 0x000fe40007fe0100 */
[----:B------:R-:W-:Y:S02]  /*1d30*/  VIMNMX R5, R5, R2, PT ;  /* 0x0000000205057248 */ /* 0x000fe40003fe0100 */
[----:B------:R-:W-:Y:S02]  /*1d40*/  SHF.R.U32.HI R23, RZ, 0x6, R4 ;  /* 0x00000006ff177819 */ /* 0x000fe40000011604 */
[----:B------:R-:W-:-:S03]  /*1d50*/  ISETP.GT.AND P0, PT, R5, R4, PT ;  /* 0x000000040500720c */ /* 0x000fc60003f04270 */
[----:B------:R-:W-:-:S10]  /*1d60*/  IMAD.MOV.U32 R24, RZ, RZ, R23 ;  /* 0x000000ffff187224 */ /* 0x000fd400078e0017 */
[----:B------:R-:W-:-:S04]  /*1d70*/  @P0 IADD3 R0, R5, 0x3f, RZ ;  /* 0x0000003f05000810 */ /* 0x000fc80007ffe0ff */
[----:B------:R-:W-:-:S04]  /*1d80*/  @P0 SHF.R.S32.HI R3, RZ, 0x1f, R0 ;  /* 0x0000001fff030819 */ /* 0x000fc80000011400 */
[----:B------:R-:W-:-:S04]  /*1d90*/  @P0 LEA.HI R3, R3, R0, RZ, 0x6 ;  /* 0x0000000003030211 */ /* 0x000fc800078f30ff */
[----:B------:R-:W-:Y:S02]  /*1da0*/  @P0 SHF.R.S32.HI R24, RZ, 0x6, R3 ;  /* 0x00000006ff180819 */ /* 0x000fe40000011403 */
[----:B------:R-:W-:Y:S02]  /*1db0*/  PLOP3.LUT P0, PT, PT, PT, PT, 0x80, 0x0 ;  /* 0x000000000000781c */ /* 0x000fe40003f0f070 */
[----:B------:R-:W-:-:S13]  /*1dc0*/  ISETP.GT.AND P1, PT, R24, R23, PT ;  /* 0x000000171800720c */ /* 0x000fda0003f24270 */
[----:B------:R-:W-:Y:S05]  /*1dd0*/  @!P1 BRA `(.L_x_1348) ;  /* 0x0000006400689947 */ /* 0x000fea0003800000 */
        /* <DEDUP_REMOVED lines=17> */
[----:B0-----:R-:W-:-:S07]  /*1ef0*/  IMAD.MOV.U32 R13, RZ, RZ, RZ ;  /* 0x000000ffff0d7224 */ /* 0x001fce00078e00ff */
[----:B------:R-:W-:-:S07]  /*1f00*/  LEPC R20, `(.L_x_1350) ;  /* 0x000000001014794e */ /* 0x000fce0000000000 */
[----:B-1---5:R-:W-:Y:S05]  /*1f10*/  CALL.ABS.NOINC R14 ;  /* 0x000000000e007343 */ /* 0x022fea0003c00000 */
.L_x_1350:
[----:B------:R-:W-:Y:S05]  /*1f20*/  BSYNC B6 ;  /* 0x0000000000067941 */ /* 0x000fea0003800000 */
.L_x_1349:
        /* <DEDUP_REMOVED lines=14> */
[----:B------:R-:W-:Y:S01]  /*2010*/  MOV R12, 0x1 ;  /* 0x00000001000c7802 */ /* 0x000fe20000000f00 */
[----:B------:R-:W-:-:S02]  /*2020*/  IMAD.U32 R11, RZ, RZ, UR7 ;  /* 0x00000007ff0b7e24 */ /* 0x000fc4000f8e00ff */
[----:B------:R-:W-:Y:S02]  /*2030*/  IMAD.MOV.U32 R8, RZ, RZ, 0x70 ;  /* 0x00000070ff087424 */ /* 0x000fe400078e00ff */
[----:B0-----:R-:W-:-:S07]  /*2040*/  IMAD.MOV.U32 R13, RZ, RZ, RZ ;  /* 0x000000ffff0d7224 */ /* 0x001fce00078e00ff */
[----:B------:R-:W-:-:S07]  /*2050*/  LEPC R20, `(.L_x_1352) ;  /* 0x000000001014794e */ /* 0x000fce0000000000 */
[----:B-1---5:R-:W-:Y:S05]  /*2060*/  CALL.ABS.NOINC R14 ;  /* 0x000000000e007343 */ /* 0x022fea0003c00000 */
.L_x_1352:
[----:B------:R-:W-:Y:S05]  /*2070*/  BSYNC B6 ;  /* 0x0000000000067941 */ /* 0x000fea0003800000 */
.L_x_1351:
[----:B------:R-:W-:Y:S01]  /*2080*/  ULDC.64 UR4, c[0x0][0x9f8] ;  /* 0x00027e0000047ab9 */ /* 0x000fe20000000a00 */
[----:B------:R-:W0:Y:S01]  /*2090*/  LDC R0, c[0x0][0x428] ;  /* 0x00010a00ff007b82 */ /* 0x000e220000000800 */
[----:B------:R-:W-:Y:S01]  /*20a0*/  ISETP.NE.U32.AND P0, PT, RZ, UR4, PT ;  /* 0x00000004ff007c0c */ /* 0x000fe2000bf05070 */
[----:B------:R-:W-:Y:S01]  /*20b0*/  IMAD.MOV.U32 R3, RZ, RZ, R28 ;  /* 0x000000ffff037224 */ /* 0x000fe200078e001c */
[----:B------:R-:W-:Y:S01]  /*20c0*/  ULDC.64 UR6, c[0x0][0x208] ;  /* 0x0000820000067ab9 */ /* 0x000fe20000000a00 */
[----:B------:R-:W-:Y:S01]  /*20d0*/  MOV R9, R27 ;  /* 0x0000001b00097202 */ /* 0x000fe20000000f00 */
[----:B------:R-:W-:Y:S01]  /*20e0*/  VIADD R20, R228, 0x80 ;  /* 0x00000080e4147836 */ /* 0x000fe20000000000 */
[----:B------:R-:W-:Y:S01]  /*20f0*/  ISETP.NE.AND.EX P0, PT, RZ, UR5, PT, P0 ;  /* 0x00000005ff007c0c */ /* 0x000fe2000bf05300 */
[----:B------:R-:W2:Y:S01]  /*2100*/  LDL R35, [R1+0x34] ;  /* 0x0000340001237983 */ /* 0x000ea20000100800 */
[----:B------:R-:W1:Y:S01]  /*2110*/  LDC.64 R10, c[0x0][0x2f0] ;  /* 0x0000bc00ff0a7b82 */ /* 0x000e620000000a00 */
[----:B------:R-:W-:Y:S01]  /*2120*/  IMAD.IADD R75, R26, 0x1, R25 ;  /* 0x000000011a4b7824 */ /* 0x000fe200078e0219 */
[----:B------:R-:W-:Y:S01]  /*2130*/  ULDC.64 UR4, c[0x0][0x2f8] ;  /* 0x0000be0000047ab9 */ /* 0x000fe20000000a00 */
[----:B------:R-:W3:Y:S01]  /*2140*/  LDL R34, [R1+0x38] ;  /* 0x0000380001227983 */ /* 0x000ee20000100800 */
[----:B------:R-:W-:-:S03]  /*2150*/  ULDC.64 UR8, c[0x0][0x320] ;  /* 0x0000c80000087ab9 */ /* 0x000fc60000000a00 */
[----:B------:R-:W4:Y:S01]  /*2160*/  LDL R21, [R1+0x3c] ;  /* 0x00003c0001157983 */ /* 0x000f220000100800 */
[----:B------:R-:W1:Y:S03]  /*2170*/  LDC R99, c[0x0][0x3d4] ;  /* 0x0000f500ff637b82 */ /* 0x000e660000000800 */
[----:B------:R-:W4:Y:S04]  /*2180*/  LDL R32, [R1+0x40] ;  /* 0x0000400001207983 */ /* 0x000f280000100800 */
[----:B------:R-:W4:Y:S01]  /*2190*/  LDL R30, [R1+0x48] ;  /* 0x00004800011e7983 */ /* 0x000f220000100800 */
[----:B------:R-:W0:Y:S02]  /*21a0*/  @P0 LDC.64 R4, c[0x0][0x9f8] ;  /* 0x00027e00ff040b82 */ /* 0x000e240000000a00 */
[----:B0-----:R-:W-:Y:S01]  /*21b0*/  @P0 IMAD.WIDE R4, R28, 0x4, R4 ;  /* 0x000000041c040825 */ /* 0x001fe200078e0204 */
[----:B------:R-:W-:-:S05]  /*21c0*/  SHF.R.S32.HI R33, RZ, 0x1f, R75 ;  /* 0x0000001fff217819 */ /* 0x000fca000001144b */
[----:B------:R-:W0:Y:S01]  /*21d0*/  LDC.64 R28, c[0x0][0x3d8] ;  /* 0x0000f600ff1c7b82 */ /* 0x000e220000000a00 */
[----:B------:R1:W2:Y:S01]  /*21e0*/  @P0 LDG.E R3, desc[UR6][R4.64] ;  /* 0x0000000604030981 */ /* 0x0002a2000c1e1900 */
[----:B------:R-:W-:Y:S01]  /*21f0*/  ISETP.NE.AND P0, PT, R0, 0x1, PT ;  /* 0x000000010000780c */ /* 0x000fe20003f05270 */
[----:B------:R-:W-:Y:S01]  /*2200*/  ULDC UR6, c[0x0][0x2e4] ;  /* 0x0000b90000067ab9 */ /* 0x000fe20000000800 */
[-C--:B-1----:R-:W-:Y:S01]  /*2210*/  IMAD R6, R33, R10.reuse, RZ ;  /* 0x0000000a21067224 */ /* 0x082fe200078e02ff */
[----:B------:R-:W-:Y:S01]  /*2220*/  ISETP.GE.AND P1, PT, R225, UR6, PT ;  /* 0x00000006e1007c0c */ /* 0x000fe2000bf26270 */
[----:B------:R-:W-:-:S09]  /*2230*/  IMAD.WIDE.U32 R4, R75, R10, RZ ;  /* 0x0000000a4b047225 */ /* 0x000fd200078e00ff */
[----:B------:R-:W1:Y:S08]  /*2240*/  @P0 LDC R0, c[0x0][0x42c] ;  /* 0x00010b00ff000b82 */ /* 0x000e700000000800 */
[----:B------:R-:W0:Y:S01]  /*2250*/  @P0 LDC R7, c[0x0][0x430] ;  /* 0x00010c00ff070b82 */ /* 0x000e220000000800 */
[----:B-1----:R-:W-:-:S05]  /*2260*/  @P0 IMAD.HI.U32 R0, R27, R0, RZ ;  /* 0x000000001b000227 */ /* 0x002fca00078e00ff */
[----:B0-----:R-:W-:Y:S01]  /*2270*/  @P0 SHF.R.U32.HI R9, RZ, R7, R0 ;  /* 0x00000007ff090219 */ /* 0x001fe20000011600 */
[----:B------:R-:W-:Y:S01]  /*2280*/  IMAD R7, R75, R11, R6 ;  /* 0x0000000b4b077224 */ /* 0x000fe200078e0206 */
[----:B------:R-:W-:Y:S02]  /*2290*/  ISETP.GE.AND P0, PT, R228, UR6, PT ;  /* 0x00000006e4007c0c */ /* 0x000fe4000bf06270 */
[----:B------:R-:W-:Y:S01]  /*22a0*/  SHF.R.S32.HI R8, RZ, 0x1f, R9 ;  /* 0x0000001fff087819 */ /* 0x000fe20000011409 */
[----:B------:R-:W-:Y:S01]  /*22b0*/  IMAD.IADD R5, R5, 0x1, R7 ;  /* 0x0000000105057824 */ /* 0x000fe200078e0207 */
[----:B------:R-:W-:Y:S02]  /*22c0*/  SEL R0, RZ, 0x1, P0 ;  /* 0x00000001ff007807 */ /* 0x000fe40000000000 */
[----:B------:R-:W-:Y:S01]  /*22d0*/  ISETP.GE.AND P0, PT, R20, UR6, PT ;  /* 0x0000000614007c0c */ /* 0x000fe2000bf06270 */
[----:B------:R-:W-:Y:S01]  /*22e0*/  IMAD R12, R8, UR4, RZ ;  /* 0x00000004080c7c24 */ /* 0x000fe2000f8e02ff */
[----:B------:R-:W4:Y:S01]  /*22f0*/  LDL R20, [R1+0x44] ;  /* 0x0000440001147983 */ /* 0x000f220000100800 */
[----:B------:R-:W-:Y:S01]  /*2300*/  SEL R6, RZ, 0xffffffff, P1 ;  /* 0xffffffffff067807 */ /* 0x000fe20000800000 */
[----:B------:R-:W-:-:S04]  /*2310*/  IMAD.WIDE.U32 R4, R9, UR4, R4 ;  /* 0x0000000409047c25 */ /* 0x000fc8000f8e0004 */
[----:B------:R-:W-:Y:S02]  /*2320*/  IMAD.SHL.U32 R7, R6, 0x2, RZ ;  /* 0x0000000206077824 */ /* 0x000fe400078e00ff */
[----:B------:R-:W-:Y:S01]  /*2330*/  IMAD R15, R9, UR5, R12 ;  /* 0x00000005090f7c24 */ /* 0x000fe2000f8e020c */
[----:B------:R-:W-:Y:S01]  /*2340*/  ULDC.64 UR4, c[0x0][0xa08] ;  /* 0x0002820000047ab9 */ /* 0x000fe20000000a00 */
[----:B------:R-:W-:Y:S02]  /*2350*/  SEL R13, RZ, 0x4, P0 ;  /* 0x00000004ff0d7807 */ /* 0x000fe40000000000 */
[----:B------:R-:W-:Y:S02]  /*2360*/  LOP3.LUT R0, R7, 0x2, R0, 0xe2, !PT ;  /* 0x0000000207007812 */ /* 0x000fe400078ee200 */
[----:B------:R-:W-:Y:S01]  /*2370*/  ISETP.NE.U32.AND P0, PT, RZ, UR4, PT ;  /* 0x00000004ff007c0c */ /* 0x000fe2000bf05070 */
[----:B------:R-:W-:Y:S01]  /*2380*/  IMAD R8, R8, UR8, RZ ;  /* 0x0000000808087c24 */ /* 0x000fe2000f8e02ff */
[----:B------:R-:W-:Y:S01]  /*2390*/  LOP3.LUT R31, R0, R13, RZ, 0xfc, !PT ;  /* 0x0000000d001f7212 */ /* 0x000fe200078efcff */
[----:B------:R-:W0:Y:S01]  /*23a0*/  LDC.64 R6, c[0x0][0x3e8] ;  /* 0x0000fa00ff067b82 */ /* 0x000e220000000a00 */
[----:B------:R-:W-:Y:S01]  /*23b0*/  ISETP.NE.AND.EX P0, PT, RZ, UR5, PT, P0 ;  /* 0x00000005ff007c0c */ /* 0x000fe2000bf05300 */
[----:B------:R-:W-:Y:S01]  /*23c0*/  ULDC.64 UR4, c[0x0][0x300] ;  /* 0x0000c00000047ab9 */ /* 0x000fe20000000a00 */
[----:B------:R-:W-:-:S02]  /*23d0*/  SHF.R.S32.HI R229, RZ, 0x1f, R228 ;  /* 0x0000001fffe57819 */ /* 0x000fc400000114e4 */
[----:B------:R-:W-:Y:S01]  /*23e0*/  IADD3 R5, R5, R15, RZ ;  /* 0x0000000f05057210 */ /* 0x000fe20007ffe0ff */
[C---:B------:R-:W-:Y:S02]  /*23f0*/  IMAD R15, R9.reuse, UR9, R8 ;  /* 0x00000009090f7c24 */ /* 0x040fe4000f8e0208 */
[----:B------:R-:W-:Y:S01]  /*2400*/  IMAD.WIDE.U32 R8, R9, UR8, R228 ;  /* 0x0000000809087c25 */ /* 0x000fe2000f8e00e4 */
[----:B------:R-:W-:-:S03]  /*2410*/  ISETP.GE.AND P3, PT, R228, R99, PT ;  /* 0x00000063e400720c */ /* 0x000fc60003f66270 */
[----:B------:R-:W-:Y:S01]  /*2420*/  IMAD.IADD R9, R9, 0x1, R15 ;  /* 0x0000000109097824 */ /* 0x000fe200078e020f */
[----:B------:R-:W-:Y:S02]  /*2430*/  ISETP.GE.AND P2, PT, R225, R99, PT ;  /* 0x00000063e100720c */ /* 0x000fe40003f46270 */
[----:B------:R-:W-:Y:S01]  /*2440*/  SHF.R.S32.HI R209, RZ, 0x1f, R208 ;  /* 0x0000001fffd17819 */ /* 0x000fe200000114d0 */
[----:B------:R-:W-:-:S04]  /*2450*/  IMAD.WIDE.U32 R76, R18, R28, R228 ;  /* 0x0000001c124c7225 */ /* 0x000fc800078e00e4 */
[----:B------:R-:W-:-:S04]  /*2460*/  IMAD.WIDE.U32 R78, R18, R28, R208 ;  /* 0x0000001c124e7225 */ /* 0x000fc800078e00d0 */
[-C--:B0-----:R-:W-:Y:S01]  /*2470*/  IMAD R12, R19, R6.reuse, RZ ;  /* 0x00000006130c7224 */ /* 0x081fe200078e02ff */
[----:B------:R-:W0:Y:S01]  /*2480*/  S2R R108, SR_TID.X ;  /* 0x00000000006c7919 */ /* 0x000e220000002100 */
[----:B------:R-:W-:-:S04]  /*2490*/  IMAD.WIDE.U32 R82, R18, R6, R208 ;  /* 0x0000000612527225 */ /* 0x000fc800078e00d0 */
[----:B------:R-:W-:-:S04]  /*24a0*/  IMAD R13, R18, R7, R12 ;  /* 0x00000007120d7224 */ /* 0x000fc800078e020c */
[----:B------:R-:W-:Y:S01]  /*24b0*/  IMAD.IADD R83, R83, 0x1, R13 ;  /* 0x0000000153537824 */ /* 0x000fe200078e020d */
[----:B------:R-:W-:Y:S01]  /*24c0*/  IADD3 R74, P1, R18, R75, RZ ;  /* 0x0000004b124a7210 */ /* 0x000fe20007f3e0ff */
[----:B-----5:R-:W-:-:S04]  /*24d0*/  IMAD.WIDE.U32 R82, R100, R6, R82 ;  /* 0x0000000664527225 */ /* 0x020fc800078e0052 */
[----:B------:R-:W-:Y:S01]  /*24e0*/  IMAD.X R75, R19, 0x1, R33, P1 ;  /* 0x00000001134b7824 */ /* 0x000fe200008e0621 */
[----:B0-----:R-:W-:Y:S02]  /*24f0*/  LEA.HI R108, R108, 0x8, RZ, 0x19 ;  /* 0x000000086c6c7811 */ /* 0x001fe400078fc8ff */
[----:B--2---:R-:W-:-:S04]  /*2500*/  SHF.R.S32.HI R0, RZ, 0x1f, R3 ;  /* 0x0000001fff007819 */ /* 0x004fc80000011403 */
[----:B------:R-:W-:Y:S02]  /*2510*/  SEL R0, R0, RZ, !P0 ;  /* 0x000000ff00007207 */ /* 0x000fe40004000000 */
[----:B------:R-:W-:-:S03]  /*2520*/  SEL R3, R3, RZ, !P0 ;  /* 0x000000ff03037207 */ /* 0x000fc60004000000 */
[----:B------:R-:W-:Y:S02]  /*2530*/  IMAD R14, R0, UR4, RZ ;  /* 0x00000004000e7c24 */ /* 0x000fe4000f8e02ff */
[----:B------:R-:W-:-:S04]  /*2540*/  IMAD.WIDE.U32 R86, R3, UR4, R4 ;  /* 0x0000000403567c25 */ /* 0x000fc8000f8e0004 */
[C---:B------:R-:W-:Y:S01]  /*2550*/  IMAD R27, R3.reuse, UR5, R14 ;  /* 0x00000005031b7c24 */ /* 0x040fe2000f8e020e */
[----:B------:R-:W-:Y:S02]  /*2560*/  ULDC.64 UR4, c[0x0][0x328] ;  /* 0x0000ca0000047ab9 */ /* 0x000fe40000000a00 */
[----:B------:R-:W-:Y:S02]  /*2570*/  IMAD R0, R0, UR4, RZ ;  /* 0x0000000400007c24 */ /* 0x000fe4000f8e02ff */
[----:B------:R-:W-:-:S04]  /*2580*/  IMAD.WIDE.U32 R84, R3, UR4, R8 ;  /* 0x0000000403547c25 */ /* 0x000fc8000f8e0008 */
[----:B------:R-:W-:Y:S01]  /*2590*/  IMAD R39, R3, UR5, R0 ;  /* 0x0000000503277c24 */ /* 0x000fe2000f8e0200 */
[----:B------:R-:W-:Y:S01]  /*25a0*/  SEL R3, R99, RZ, P3 ;  /* 0x000000ff63037207 */ /* 0x000fe20001800000 */
[----:B------:R-:W-:-:S04]  /*25b0*/  IMAD R0, R19, R28, RZ ;  /* 0x0000001c13007224 */ /* 0x000fc800078e02ff */
[----:B------:R-:W-:Y:S01]  /*25c0*/  IMAD R9, R18, R29, R0 ;  /* 0x0000001d12097224 */ /* 0x000fe200078e0200 */
[----:B------:R-:W-:Y:S01]  /*25d0*/  SEL R0, R99, RZ, P2 ;  /* 0x000000ff63007207 */ /* 0x000fe20001000000 */
[----:B------:R-:W-:Y:S02]  /*25e0*/  IMAD.IADD R3, R228, 0x1, R3 ;  /* 0x00000001e4037824 */ /* 0x000fe400078e0203 */
[----:B------:R-:W-:Y:S01]  /*25f0*/  IMAD R4, R19, R10, RZ ;  /* 0x0000000a13047224 */ /* 0x000fe200078e02ff */
[----:B------:R-:W-:Y:S02]  /*2600*/  IADD3 R8, R225, R0, RZ ;  /* 0x00000000e1087210 */ /* 0x000fe40007ffe0ff */
[----:B------:R-:W-:Y:S01]  /*2610*/  SHF.R.S32.HI R0, RZ, 0x1f, R3 ;  /* 0x0000001fff007819 */ /* 0x000fe20000011403 */
[C---:B------:R-:W-:Y:S02]  /*2620*/  IMAD R25, R18.reuse, R11, R4 ;  /* 0x0000000b12197224 */ /* 0x040fe400078e0204 */
[----:B------:R-:W-:Y:S01]  /*2630*/  IMAD.WIDE.U32 R4, R18, R10, R228 ;  /* 0x0000000a12047225 */ /* 0x000fe200078e00e4 */
[----:B------:R-:W-:-:S02]  /*2640*/  LEA.HI R88, R0, R3, RZ, 0x3 ;  /* 0x0000000300587211 */ /* 0x000fc400078f18ff */
[----:B------:R-:W-:Y:S01]  /*2650*/  LEA.HI R0, R0, R3, RZ, 0x6 ;  /* 0x0000000300007211 */ /* 0x000fe200078f30ff */
[----:B------:R-:W-:Y:S02]  /*2660*/  IMAD.IADD R79, R79, 0x1, R9 ;  /* 0x000000014f4f7824 */ /* 0x000fe400078e0209 */
[----:B------:R-:W-:Y:S01]  /*2670*/  IMAD.IADD R77, R9, 0x1, R77 ;  /* 0x00000001094d7824 */ /* 0x000fe200078e024d */
[----:B------:R-:W-:Y:S01]  /*2680*/  SHF.R.S32.HI R9, RZ, 0x1f, R8 ;  /* 0x0000001fff097819 */ /* 0x000fe20000011408 */
[----:B------:R-:W-:Y:S01]  /*2690*/  IMAD.IADD R27, R87, 0x1, R27 ;  /* 0x00000001571b7824 */ /* 0x000fe200078e021b */
[----:B------:R-:W-:Y:S01]  /*26a0*/  IADD3 R26, P0, R86, R4, RZ ;  /* 0x00000004561a7210 */ /* 0x000fe20007f1e0ff */
[----:B------:R-:W-:Y:S01]  /*26b0*/  IMAD.SHL.U32 R3, R0, 0x40, RZ ;  /* 0x0000004000037824 */ /* 0x000fe200078e00ff */
[----:B------:R-:W-:Y:S02]  /*26c0*/  LEA.HI R90, R9, R8, RZ, 0x3 ;  /* 0x00000008095a7211 */ /* 0x000fe400078f18ff */
[----:B------:R-:W-:Y:S01]  /*26d0*/  IADD3.X R25, R27, R5, R25, P0, !PT ;  /* 0x000000051b197210 */ /* 0x000fe200007fe419 */
[----:B------:R-:W-:Y:S01]  /*26e0*/  IMAD.WIDE.U32 R4, R18, R6, R228 ;  /* 0x0000000612047225 */ /* 0x000fe200078e00e4 */
[----:B------:R-:W-:-:S02]  /*26f0*/  LOP3.LUT R0, R88, 0x38, RZ, 0xc0, !PT ;  /* 0x0000003858007812 */ /* 0x000fc400078ec0ff */
[----:B------:R-:W-:Y:S02]  /*2700*/  LEA.HI R12, R9, R8, RZ, 0x6 ;  /* 0x00000008090c7211 */ /* 0x000fe400078f30ff */
[----:B------:R-:W-:Y:S02]  /*2710*/  LOP3.LUT R8, R90, 0x38, RZ, 0xc0, !PT ;  /* 0x000000385a087812 */ /* 0x000fe400078ec0ff */
[----:B------:R-:W-:Y:S02]  /*2720*/  LOP3.LUT R9, R35, 0x38, R88, 0xf8, !PT ;  /* 0x0000003823097812 */ /* 0x000fe400078ef858 */
[----:B---3--:R-:W-:Y:S01]  /*2730*/  LOP3.LUT R0, R0, 0x1c0, R34, 0xf8, !PT ;  /* 0x000001c000007812 */ /* 0x008fe200078ef822 */
[----:B------:R-:W-:Y:S01]  /*2740*/  IMAD.SHL.U32 R12, R12, 0x40, RZ ;  /* 0x000000400c0c7824 */ /* 0x000fe200078e00ff */
[----:B------:R-:W-:Y:S02]  /*2750*/  IADD3 R5, R13, R5, RZ ;  /* 0x000000050d057210 */ /* 0x000fe40007ffe0ff */
[----:B------:R-:W-:-:S02]  /*2760*/  LOP3.LUT R13, R35, 0x38, R90, 0xf8, !PT ;  /* 0x00000038230d7812 */ /* 0x000fc400078ef85a */
[----:B------:R-:W-:Y:S02]  /*2770*/  LOP3.LUT R8, R8, 0x1c0, R34, 0xf8, !PT ;  /* 0x000001c008087812 */ /* 0x000fe400078ef822 */
[----:B------:R-:W-:Y:S02]  /*2780*/  LOP3.LUT R3, R3, 0xfffff000, RZ, 0xc0, !PT ;  /* 0xfffff00003037812 */ /* 0x000fe400078ec0ff */
[-C--:B----4-:R-:W-:Y:S02]  /*2790*/  LOP3.LUT R14, R9, R21.reuse, RZ, 0x3c, !PT ;  /* 0x00000015090e7212 */ /* 0x090fe400078e3cff */
[----:B------:R-:W-:Y:S02]  /*27a0*/  LOP3.LUT R0, R0, R20, RZ, 0x3c, !PT ;  /* 0x0000001400007212 */ /* 0x000fe400078e3cff */
[----:B------:R-:W-:Y:S02]  /*27b0*/  LOP3.LUT R12, R12, 0xfffff000, RZ, 0xc0, !PT ;  /* 0xfffff0000c0c7812 */ /* 0x000fe400078ec0ff */
[----:B------:R-:W-:-:S02]  /*27c0*/  LOP3.LUT R13, R13, R21, RZ, 0x3c, !PT ;  /* 0x000000150d0d7212 */ /* 0x000fc400078e3cff */
[----:B------:R-:W-:Y:S02]  /*27d0*/  LOP3.LUT R9, R8, R20, RZ, 0x3c, !PT ;  /* 0x0000001408097212 */ /* 0x000fe400078e3cff */
[-C--:B------:R-:W-:Y:S02]  /*27e0*/  IADD3 R21, R14, R3.reuse, R32 ;  /* 0x000000030e157210 */ /* 0x080fe40007ffe020 */
[----:B------:R-:W-:Y:S02]  /*27f0*/  IADD3 R20, R0, R3, R30 ;  /* 0x0000000300147210 */ /* 0x000fe40007ffe01e */
[----:B------:R-:W-:Y:S02]  /*2800*/  SHF.R.S32.HI R3, RZ, 0x1f, R100 ;  /* 0x0000001fff037819 */ /* 0x000fe40000011464 */
[----:B------:R-:W-:Y:S01]  /*2810*/  IADD3 R14, R9, R12, R30 ;  /* 0x0000000c090e7210 */ /* 0x000fe20007ffe01e */
[----:B------:R-:W-:Y:S02]  /*2820*/  VIADD R30, R228, 0xc0 ;  /* 0x000000c0e41e7836 */ /* 0x000fe40000000000 */
[----:B------:R-:W-:-:S02]  /*2830*/  IMAD R0, R3, R6, RZ ;  /* 0x0000000603007224 */ /* 0x000fc400078e02ff */
[----:B------:R-:W-:Y:S01]  /*2840*/  IMAD R3, R3, R28, RZ ;  /* 0x0000001c03037224 */ /* 0x000fe200078e02ff */
[----:B------:R-:W-:Y:S01]  /*2850*/  ISETP.GE.AND P0, PT, R30, UR6, PT ;  /* 0x000000061e007c0c */ /* 0x000fe2000bf06270 */
[C---:B------:R-:W-:Y:S02]  /*2860*/  IMAD R37, R100.reuse, R7, R0 ;  /* 0x0000000764257224 */ /* 0x040fe400078e0200 */
[----:B------:R-:W-:Y:S01]  /*2870*/  IMAD.WIDE.U32 R80, R100, R6, R4 ;  /* 0x0000000664507225 */ /* 0x000fe200078e0004 */
[C-C-:B------:R-:W-:Y:S02]  /*2880*/  SHF.L.U64.HI R5, R28.reuse, 0x6, R29.reuse ;  /* 0x000000061c057819 */ /* 0x140fe4000001021d */
[----:B------:R-:W-:Y:S01]  /*2890*/  SHF.L.U64.HI R4, R28, 0x5, R29 ;  /* 0x000000051c047819 */ /* 0x000fe2000001021d */
[----:B------:R-:W-:Y:S01]  /*28a0*/  IMAD R35, R100, R29, R3 ;  /* 0x0000001d64237224 */ /* 0x000fe200078e0203 */
[----:B------:R-:W-:Y:S01]  /*28b0*/  SHF.L.U32 R3, R28, 0x6, RZ ;  /* 0x000000061c037819 */ /* 0x000fe200000006ff */
[----:B------:R-:W-:-:S04]  /*28c0*/  IMAD.WIDE.U32 R78, R100, R28, R78 ;  /* 0x0000001c644e7225 */ /* 0x000fc800078e004e */
[----:B------:R-:W-:-:S04]  /*28d0*/  IMAD.WIDE.U32 R76, R100, R28, R76 ;  /* 0x0000001c644c7225 */ /* 0x000fc800078e004c */
[----:B------:R-:W-:Y:S01]  /*28e0*/  IMAD.SHL.U32 R0, R28, 0x20, RZ ;  /* 0x000000201c007824 */ /* 0x000fe200078e00ff */
[----:B------:R-:W-:Y:S02]  /*28f0*/  SEL R28, RZ, 0x8, P0 ;  /* 0x00000008ff1c7807 */ /* 0x000fe40000000000 */
[----:B------:R-:W-:Y:S02]  /*2900*/  SHF.R.S32.HI R73, RZ, 0x3, R88 ;  /* 0x00000003ff497819 */ /* 0x000fe40000011458 */
[----:B------:R-:W-:Y:S02]  /*2910*/  LOP3.LUT R93, R31, R28, RZ, 0xfc, !PT ;  /* 0x0000001c1f5d7212 */ /* 0x000fe400078efcff */
[----:B------:R-:W-:Y:S02]  /*2920*/  SHF.R.S32.HI R89, RZ, 0x3, R90 ;  /* 0x00000003ff597819 */ /* 0x000fe4000001145a */
[----:B------:R-:W-:Y:S02]  /*2930*/  LOP3.LUT R88, R88, 0xfffffff8, RZ, 0xc0, !PT ;  /* 0xfffffff858587812 */ /* 0x000fe400078ec0ff */
[----:B------:R-:W-:-:S02]  /*2940*/  LOP3.LUT R90, R90, 0xfffffff8, RZ, 0xc0, !PT ;  /* 0xfffffff85a5a7812 */ /* 0x000fc400078ec0ff */
[----:B------:R-:W-:Y:S02]  /*2950*/  IADD3 R15, R13, R12, R32 ;  /* 0x0000000c0d0f7210 */ /* 0x000fe40007ffe020 */
[C-C-:B------:R-:W-:Y:S02]  /*2960*/  SHF.L.U64.HI R13, R10.reuse, 0x6, R11.reuse ;  /* 0x000000060a0d7819 */ /* 0x140fe4000001020b */
[C---:B------:R-:W-:Y:S01]  /*2970*/  SHF.L.U64.HI R12, R10.reuse, 0x5, R11 ;  /* 0x000000050a0c7819 */ /* 0x040fe2000001020b */
[----:B------:R-:W-:Y:S01]  /*2980*/  IMAD.SHL.U32 R11, R10, 0x40, RZ ;  /* 0x000000400a0b7824 */ /* 0x000fe200078e00ff */
[C-C-:B------:R-:W-:Y:S02]  /*2990*/  SHF.L.U64.HI R9, R6.reuse, 0x6, R7.reuse ;  /* 0x0000000606097819 */ /* 0x140fe40000010207 */
[C---:B------:R-:W-:Y:S01]  /*29a0*/  SHF.L.U64.HI R8, R6.reuse, 0x5, R7 ;  /* 0x0000000506087819 */ /* 0x040fe20000010207 */
[C---:B------:R-:W-:Y:S01]  /*29b0*/  IMAD.SHL.U32 R7, R6.reuse, 0x40, RZ ;  /* 0x0000004006077824 */ /* 0x040fe200078e00ff */
[----:B------:R-:W-:Y:S01]  /*29c0*/  LOP3.LUT R28, R31, 0x1, RZ, 0xc0, !PT ;  /* 0x000000011f1c7812 */ /* 0x000fe200078ec0ff */
[----:B------:R-:W-:Y:S01]  /*29d0*/  IMAD.SHL.U32 R6, R6, 0x20, RZ ;  /* 0x0000002006067824 */ /* 0x000fe200078e00ff */
[----:B------:R-:W-:Y:S01]  /*29e0*/  LOP3.LUT R91, R93, 0x2, RZ, 0xc0, !PT ;  /* 0x000000025d5b7812 */ /* 0x000fe200078ec0ff */
[----:B------:R-:W-:Y:S01]  /*29f0*/  IMAD.SHL.U32 R99, R99, 0x2, RZ ;  /* 0x0000000263637824 */ /* 0x000fe200078e00ff */
[----:B------:R-:W-:Y:S01]  /*2a00*/  LOP3.LUT R92, R93, 0x4, RZ, 0xc0, !PT ;  /* 0x000000045d5c7812 */ /* 0x000fe200078ec0ff */
[----:B------:R-:W-:Y:S01]  /*2a10*/  IMAD.IADD R30, R37, 0x1, R81 ;  /* 0x00000001251e7824 */ /* 0x000fe200078e0251 */
[----:B------:R-:W-:Y:S01]  /*2a20*/  SHF.L.U32 R10, R10, 0x5, RZ ;  /* 0x000000050a0a7819 */ /* 0x000fe200000006ff */
[----:B------:R-:W-:Y:S01]  /*2a30*/  IMAD.IADD R31, R79, 0x1, R35 ;  /* 0x000000014f1f7824 */ /* 0x000fe200078e0223 */
[----:B------:R-:W-:Y:S01]  /*2a40*/  IADD3 R29, R83, R37, RZ ;  /* 0x00000025531d7210 */ /* 0x000fe20007ffe0ff */
[----:B------:R-:W-:Y:S01]  /*2a50*/  IMAD.IADD R72, R35, 0x1, R77 ;  /* 0x0000000123487824 */ /* 0x000fe200078e024d */
[----:B------:R-:W-:-:S02]  /*2a60*/  LOP3.LUT R93, R93, 0x8, RZ, 0xc0, !PT ;  /* 0x000000085d5d7812 */ /* 0x000fc400078ec0ff */
[----:B------:R-:W-:Y:S02]  /*2a70*/  SHF.R.S32.HI R94, RZ, 0x1f, R88 ;  /* 0x0000001fff5e7819 */ /* 0x000fe40000011458 */
[----:B------:R-:W-:Y:S02]  /*2a80*/  SHF.R.S32.HI R95, RZ, 0x1f, R90 ;  /* 0x0000001fff5f7819 */ /* 0x000fe4000001145a */
[----:B------:R-:W-:-:S07]  /*2a90*/  IADD3 R96, R85, R39, RZ ;  /* 0x0000002755607210 */ /* 0x000fce0007ffe0ff */
.L_x_1428:
[----:B------:R-:W2:Y:S01]  /*2aa0*/  LDL R38, [R1+0x58] ;  /* 0x0000580001267983 */ /* 0x000ea20000100800 */
[----:B------:R-:W0:Y:S01]  /*2ab0*/  LDC R120, c[0x0][0x3d4] ;  /* 0x0000f500ff787b82 */ /* 0x000e220000000800 */
[----:B------:R-:W-:Y:S01]  /*2ac0*/  VIADD R36, R24, 0xffffffff ;  /* 0xffffffff18247836 */ /* 0x000fe20000000000 */
[----:B------:R-:W-:Y:S05]  /*2ad0*/  YIELD ;  /* 0x0000000000007946 */ /* 0x000fea0003800000 */
[----:B------:R-:W-:Y:S01]  /*2ae0*/  SHF.R.S32.HI R37, RZ, 0x1f, R36 ;  /* 0x0000001fff257819 */ /* 0x000fe20000011424 */
[----:B------:R-:W1:Y:S01]  /*2af0*/  LDC.64 R106, c[0x0][0x2d8] ;  /* 0x0000b600ff6a7b82 */ /* 0x000e620000000a00 */
[-C--:B------:R-:W-:Y:S01]  /*2b00*/  IMAD R24, R13, R36.reuse, RZ ;  /* 0x000000240d187224 */ /* 0x080fe200078e02ff */
[----:B------:R-:W-:Y:S01]  /*2b10*/  BSSY B0, `(.L_x_1353) ;  /* 0x0000515000007945 */ /* 0x000fe20003800000 */
[----:B------:R-:W-:-:S04]  /*2b20*/  IMAD.WIDE.U32 R112, R11, R36, RZ ;  /* 0x000000240b707225 */ /* 0x000fc800078e00ff */
[----:B------:R-:W-:Y:S01]  /*2b30*/  IMAD R35, R37, R11, R24 ;  /* 0x0000000b25237224 */ /* 0x000fe200078e0218 */
[CC--:B------:R-:W-:Y:S02]  /*2b40*/  IADD3 R33, P0, R26.reuse, R112.reuse, RZ ;  /* 0x000000701a217210 */ /* 0x0c0fe40007f1e0ff */
[----:B------:R-:W-:Y:S01]  /*2b50*/  IADD3 R24, P4, P5, R26, R112, R10 ;  /* 0x000000701a187210 */ /* 0x000fe20007d9e00a */
[----:B------:R-:W-:-:S04]  /*2b60*/  IMAD.IADD R68, R113, 0x1, R35 ;  /* 0x0000000171447824 */ /* 0x000fc800078e0223 */
[----:B------:R-:W-:Y:S01]  /*2b70*/  IMAD.X R34, R68, 0x1, R25, P0 ;  /* 0x0000000144227824 */ /* 0x000fe200000e0619 */
[----:B0-----:R-:W-:Y:S02]  /*2b80*/  ISETP.GE.AND P0, PT, R120, 0x1, PT ;  /* 0x000000017800780c */ /* 0x001fe40003f06270 */
[----:B------:R-:W-:Y:S02]  /*2b90*/  IADD3.X R32, R25, R68, R12, P4, P5 ;  /* 0x0000004419207210 */ /* 0x000fe400027ea40c */
[CC--:B-1----:R-:W-:Y:S02]  /*2ba0*/  LEA R46, P1, R33.reuse, R106.reuse, 0x1 ;  /* 0x0000006a212e7211 */ /* 0x0c2fe400078208ff */
[----:B------:R-:W-:Y:S02]  /*2bb0*/  LEA R44, P6, R24, R106, 0x1 ;  /* 0x0000006a182c7211 */ /* 0x000fe400078c08ff */
[----:B------:R-:W-:Y:S02]  /*2bc0*/  LEA.HI.X R47, R33, R107, R34, 0x1, P1 ;  /* 0x0000006b212f7211 */ /* 0x000fe400008f0c22 */
[----:B------:R-:W-:-:S02]  /*2bd0*/  ISETP.GT.AND P1, PT, R36, R23, PT ;  /* 0x000000172400720c */ /* 0x000fc40003f24270 */
[----:B------:R-:W-:Y:S01]  /*2be0*/  LEA.HI.X R45, R24, R107, R32, 0x1, P6 ;  /* 0x0000006b182d7211 */ /* 0x000fe200030f0c20 */
[----:B------:R-:W-:Y:S01]  /*2bf0*/  IMAD.MOV.U32 R24, RZ, RZ, R36 ;  /* 0x000000ffff187224 */ /* 0x000fe200078e0024 */
[----:B------:R-:W-:Y:S02]  /*2c00*/  P2R R98, PR, RZ, 0x2 ;  /* 0x00000002ff627803 */ /* 0x000fe40000000000 */
[----:B--2---:R-:W-:-:S05]  /*2c10*/  LEA R33, R17, R38, 0xe ;  /* 0x0000002611217211 */ /* 0x004fca00078e70ff */
[----:B------:R-:W-:Y:S01]  /*2c20*/  IMAD R102, R33, 0x2, R16 ;  /* 0x0000000221667824 */ /* 0x000fe200078e0210 */
[----:B---3--:R-:W-:Y:S06]  /*2c30*/  @!P0 BRA `(.L_x_1354) ;  /* 0x0000004c005c8947 */ /* 0x008fec0003800000 */
[----:B------:R-:W-:Y:S01]  /*2c40*/  ULDC.U8 UR4, c[0x0][0x3f0] ;  /* 0x0000fc0000047ab9 */ /* 0x000fe20000000000 */
[-C--:B------:R-:W-:Y:S01]  /*2c50*/  IMAD R34, R9, R36.reuse, RZ ;  /* 0x0000002409227224 */ /* 0x080fe200078e02ff */
[----:B------:R-:W-:Y:S01]  /*2c60*/  ISETP.NE.AND P0, PT, RZ, UR4, PT ;  /* 0x00000004ff007c0c */ /* 0x000fe2000bf05270 */
[-C--:B------:R-:W-:Y:S02]  /*2c70*/  IMAD R32, R5, R36.reuse, RZ ;  /* 0x0000002405207224 */ /* 0x080fe400078e02ff */
[----:B------:R-:W-:Y:S02]  /*2c80*/  IMAD R35, R37, R7, R34 ;  /* 0x0000000725237224 */ /* 0x000fe400078e0222 */
[----:B------:R-:W-:Y:S02]  /*2c90*/  IMAD R105, R24, -0x40, R2 ;  /* 0xffffffc018697824 */ /* 0x000fe400078e0202 */
[----:B------:R-:W-:-:S03]  /*2ca0*/  IMAD.WIDE.U32 R64, R7, R36, RZ ;  /* 0x0000002407407225 */ /* 0x000fc600078e00ff */
[----:B------:R-:W-:Y:S01]  /*2cb0*/  VIMNMX R105, R105, 0x40, PT ;  /* 0x0000004069697848 */ /* 0x000fe20003fe0100 */
[----:B------:R-:W-:Y:S01]  /*2cc0*/  IMAD R33, R37, R3, R32 ;  /* 0x0000000325217224 */ /* 0x000fe200078e0220 */
[----:B------:R-:W-:Y:S01]  /*2cd0*/  IADD3 R109, R65, R35, RZ ;  /* 0x00000023416d7210 */ /* 0x000fe20007ffe0ff */
[----:B------:R-:W-:-:S04]  /*2ce0*/  IMAD.WIDE.U32 R66, R3, R36, RZ ;  /* 0x0000002403427225 */ /* 0x000fc800078e00ff */
[----:B------:R-:W-:Y:S01]  /*2cf0*/  IMAD.IADD R97, R67, 0x1, R33 ;  /* 0x0000000143617824 */ /* 0x000fe200078e0221 */
[----:B------:R-:W-:Y:S06]  /*2d00*/  @!P0 BRA `(.L_x_1355) ;  /* 0x0000002000e48947 */ /* 0x000fec0003800000 */
[----:B------:R0:W5:Y:S04]  /*2d10*/  LDL R116, [R1+0x14] ;  /* 0x0000140001747983 */ /* 0x0001680000100800 */
[----:B------:R0:W5:Y:S04]  /*2d20*/  LDL R115, [R1+0x10] ;  /* 0x0000100001737983 */ /* 0x0001680000100800 */
[----:B------:R0:W5:Y:S01]  /*2d30*/  LDL R114, [R1+0x18] ;  /* 0x0000180001727983 */ /* 0x0001620000100800 */
[----:B------:R-:W-:Y:S01]  /*2d40*/  ISETP.GE.AND P0, PT, R18, R105, PT ;  /* 0x000000691200720c */ /* 0x000fe20003f06270 */
[----:B------:R-:W-:Y:S01]  /*2d50*/  BSSY B1, `(.L_x_1356) ;  /* 0x000002a000017945 */ /* 0x000fe20003800000 */
        /* <DEDUP_REMOVED lines=8> */
[----:B------:R-:W-:Y:S01]  /*2de0*/  CS2R R110, SRZ ;  /* 0x00000000006e7805 */ /* 0x000fe2000001ff00 */
[----:B0-----:R-:W-:Y:S06]  /*2df0*/  @P0 BRA `(.L_x_1357) ;  /* 0x00000000007c0947 */ /* 0x001fec0003800000 */
[----:B------:R-:W-:Y:S01]  /*2e00*/  IADD3 R33, P1, R78, R66, RZ ;  /* 0x000000424e217210 */ /* 0x000fe20007f3e0ff */
[----:B------:R-:W-:Y:S01]  /*2e10*/  ULDC.64 UR4, c[0x0][0x3c8] ;  /* 0x0000f20000047ab9 */ /* 0x000fe20000000a00 */
[----:B------:R-:W-:Y:S02]  /*2e20*/  IADD3 R35, P4, R82, R64, RZ ;  /* 0x0000004052237210 */ /* 0x000fe40007f9e0ff */
[----:B------:R-:W-:Y:S02]  /*2e30*/  CS2R R106, SRZ ;  /* 0x00000000006a7805 */ /* 0x000fe4000001ff00 */
[-C--:B------:R-:W-:Y:S01]  /*2e40*/  ISETP.GE.AND P5, PT, R208, R120.reuse, PT ;  /* 0x00000078d000720c */ /* 0x080fe20003fa6270 */
[----:B------:R-:W-:Y:S01]  /*2e50*/  IMAD.X R34, R97, 0x1, R31, P1 ;  /* 0x0000000161227824 */ /* 0x000fe200008e061f */
[----:B------:R-:W-:Y:S01]  /*2e60*/  LEA R32, P1, R33, UR4, 0x1 ;  /* 0x0000000421207c11 */ /* 0x000fe2000f8208ff */
[----:B------:R-:W-:Y:S01]  /*2e70*/  IMAD.X R38, R109, 0x1, R29, P4 ;  /* 0x000000016d267824 */ /* 0x000fe200020e061d */
[----:B------:R-:W-:Y:S01]  /*2e80*/  CS2R R110, SRZ ;  /* 0x00000000006e7805 */ /* 0x000fe2000001ff00 */
[----:B------:R-:W-:Y:S01]  /*2e90*/  ULDC.64 UR6, c[0x0][0x208] ;  /* 0x0000820000067ab9 */ /* 0x000fe20000000a00 */
[----:B------:R-:W-:Y:S01]  /*2ea0*/  LEA.HI.X R33, R33, UR5, R34, 0x1, P1 ;  /* 0x0000000521217c11 */ /* 0x000fe200088f0c22 */
[----:B------:R-:W-:Y:S01]  /*2eb0*/  ULDC.64 UR4, c[0x0][0x3e0] ;  /* 0x0000f80000047ab9 */ /* 0x000fe20000000a00 */
[----:B-----5:R-:W-:-:S02]  /*2ec0*/  ISETP.GE.AND P4, PT, R116, R120, PT ;  /* 0x000000787400720c */ /* 0x020fc40003f86270 */
[----:B------:R-:W-:-:S03]  /*2ed0*/  LEA R34, P1, R35, UR4, 0x1 ;  /* 0x0000000423227c11 */ /* 0x000fc6000f8208ff */
[----:B------:R0:W5:Y:S01]  /*2ee0*/  @!P5 LDG.E.64 R106, desc[UR6][R32.64] ;  /* 0x00000006206ad981 */ /* 0x000162000c1e1b00 */
[----:B------:R-:W-:Y:S02]  /*2ef0*/  LEA.HI.X R35, R35, UR5, R38, 0x1, P1 ;  /* 0x0000000523237c11 */ /* 0x000fe400088f0c26 */
[----:B------:R-:W-:-:S03]  /*2f00*/  ISETP.GE.AND P1, PT, R115, R120, PT ;  /* 0x000000787300720c */ /* 0x000fc60003f26270 */
[----:B------:R0:W5:Y:S01]  /*2f10*/  @!P5 LDG.E.64 R110, desc[UR6][R34.64] ;  /* 0x00000006226ed981 */ /* 0x000162000c1e1b00 */
[----:B------:R-:W-:Y:S02]  /*2f20*/  ISETP.GE.AND P5, PT, R114, R120, PT ;  /* 0x000000787200720c */ /* 0x000fe40003fa6270 */
[----:B------:R-:W-:Y:S02]  /*2f30*/  CS2R R68, SRZ ;  /* 0x0000000000447805 */ /* 0x000fe4000001ff00 */
[----:B------:R-:W-:Y:S02]  /*2f40*/  CS2R R60, SRZ ;  /* 0x00000000003c7805 */ /* 0x000fe4000001ff00 */
[----:B------:R-:W-:Y:S02]  /*2f50*/  CS2R R56, SRZ ;  /* 0x0000000000387805 */ /* 0x000fe4000001ff00 */
[----:B------:R-:W-:Y:S02]  /*2f60*/  CS2R R70, SRZ ;  /* 0x0000000000467805 */ /* 0x000fe4000001ff00 */
[----:B------:R-:W-:-:S02]  /*2f70*/  CS2R R62, SRZ ;  /* 0x00000000003e7805 */ /* 0x000fc4000001ff00 */
[----:B------:R-:W-:Y:S01]  /*2f80*/  CS2R R58, SRZ ;  /* 0x00000000003a7805 */ /* 0x000fe2000001ff00 */
[----:B------:R0:W5:Y:S04]  /*2f90*/  @!P4 LDG.E.64 R68, desc[UR6][R32.64+0x40] ;  /* 0x000040062044c981 */ /* 0x000168000c1e1b00 */
[----:B------:R0:W5:Y:S04]  /*2fa0*/  @!P1 LDG.E.64 R60, desc[UR6][R32.64+0x80] ;  /* 0x00008006203c9981 */ /* 0x000168000c1e1b00 */
[----:B------:R0:W5:Y:S04]  /*2fb0*/  @!P5 LDG.E.64 R56, desc[UR6][R32.64+0xc0] ;  /* 0x0000c0062038d981 */ /* 0x000168000c1e1b00 */
[----:B------:R0:W5:Y:S04]  /*2fc0*/  @!P4 LDG.E.64 R70, desc[UR6][R34.64+0x40] ;  /* 0x000040062246c981 */ /* 0x000168000c1e1b00 */
[----:B------:R0:W5:Y:S04]  /*2fd0*/  @!P1 LDG.E.64 R62, desc[UR6][R34.64+0x80] ;  /* 0x00008006223e9981 */ /* 0x000168000c1e1b00 */
[----:B------:R0:W5:Y:S02]  /*2fe0*/  @!P5 LDG.E.64 R58, desc[UR6][R34.64+0xc0] ;  /* 0x0000c006223ad981 */ /* 0x000164000c1e1b00 */
.L_x_1357:
[----:B------:R-:W-:Y:S05]  /*2ff0*/  BSYNC B1 ;  /* 0x0000000000017941 */ /* 0x000fea0003800000 */
.L_x_1356:
[----:B------:R-:W-:Y:S01]  /*3000*/  ISETP.GE.AND P4, PT, R233, R105, PT ;  /* 0x00000069e900720c */ /* 0x000fe20003f86270 */
[----:B------:R-:W-:Y:S01]  /*3010*/  BSSY B1, `(.L_x_1358) ;  /* 0x000002a000017945 */ /* 0x000fe20003800000 */
[----:B------:R-:W-:Y:S02]  /*3020*/  CS2R R40, SRZ ;  /* 0x0000000000287805 */ /* 0x000fe4000001ff00 */
[----:B------:R-:W-:Y:S02]  /*3030*/  CS2R R48, SRZ ;  /* 0x0000000000307805 */ /* 0x000fe4000001ff00 */
[----:B------:R-:W-:Y:S02]  /*3040*/  CS2R R52, SRZ ;  /* 0x0000000000347805 */ /* 0x000fe4000001ff00 */
[----:B------:R-:W-:Y:S02]  /*3050*/  CS2R R38, SRZ ;  /* 0x0000000000267805 */ /* 0x000fe4000001ff00 */
[----:B------:R-:W-:-:S02]  /*3060*/  CS2R R42, SRZ ;  /* 0x00000000002a7805 */ /* 0x000fc4000001ff00 */
[----:B------:R-:W-:Y:S01]  /*3070*/  CS2R R50, SRZ ;  /* 0x0000000000327805 */ /* 0x000fe2000001ff00 */
[----:B-----5:R-:W-:Y:S01]  /*3080*/  IMAD.MOV.U32 R112, RZ, RZ, R56 ;  /* 0x000000ffff707224 */ /* 0x020fe200078e0038 */
[----:B------:R-:W-:Y:S02]  /*3090*/  MOV R113, R57 ;  /* 0x0000003900717202 */ /* 0x000fe40000000f00 */
        /* <DEDUP_REMOVED lines=33> */
.L_x_1359:
[----:B------:R-:W-:Y:S05]  /*32b0*/  BSYNC B1 ;  /* 0x0000000000017941 */ /* 0x000fea0003800000 */
.L_x_1358:
[----:B01----:R-:W-:Y:S01]  /*32c0*/  IMAD.MOV.U32 R32, RZ, RZ, R60 ;  /* 0x000000ffff207224 */ /* 0x003fe200078e003c */
[----:B------:R-:W-:Y:S01]  /*32d0*/  ISETP.NE.AND P1, PT, R236, 0x3, PT ;  /* 0x00000003ec00780c */ /* 0x000fe20003f25270 */
[----:B------:R-:W-:Y:S01]  /*32e0*/  IMAD.MOV.U32 R33, RZ, RZ, R61 ;  /* 0x000000ffff217224 */ /* 0x000fe200078e003d */
[----:B------:R-:W-:Y:S01]  /*32f0*/  PRMT R116, R112, 0x5410, R113 ;  /* 0x0000541070747816 */ /* 0x000fe20000000071 */
[----:B------:R-:W-:Y:S02]  /*3300*/  IMAD.MOV.U32 R34, RZ, RZ, R106 ;  /* 0x000000ffff227224 */ /* 0x000fe400078e006a */
[----:B------:R-:W-:Y:S01]  /*3310*/  IMAD.MOV.U32 R35, RZ, RZ, R107 ;  /* 0x000000ffff237224 */ /* 0x000fe200078e006b */
[----:B------:R-:W-:Y:S01]  /*3320*/  PRMT R118, R33, 0x5410, R32 ;  /* 0x0000541021767816 */ /* 0x000fe20000000020 */
[----:B------:R-:W-:Y:S01]  /*3330*/  IMAD.MOV.U32 R32, RZ, RZ, R68 ;  /* 0x000000ffff207224 */ /* 0x000fe200078e0044 */
[----:B------:R-:W-:Y:S02]  /*3340*/  MOV R33, R69 ;  /* 0x0000004500217202 */ /* 0x000fe40000000f00 */
        /* <DEDUP_REMOVED lines=10> */
[----:B------:R-:W-:Y:S01]  /*33f0*/  MOV R33, R71 ;  /* 0x0000004700217202 */ /* 0x000fe20000000f00 */
[----:B------:R-:W-:-:S03]  /*3400*/  IMAD.MOV.U32 R35, RZ, RZ, R111 ;  /* 0x000000ffff237224 */ /* 0x000fc600078e006f */
[----:B------:R-:W-:Y:S01]  /*3410*/  PRMT R122, R32, 0x5410, R33 ;  /* 0x00005410207a7816 */ /* 0x000fe20000000021 */
[----:B-----5:R-:W-:Y:S01]  /*3420*/  IMAD.MOV.U32 R32, RZ, RZ, R36 ;  /* 0x000000ffff207224 */ /* 0x020fe200078e0024 */
        /* <DEDUP_REMOVED lines=26> */
.L_x_1360:
[----:B------:R-:W-:Y:S01]  /*35d0*/  IMAD R97, R17, 0x8, R16 ;  /* 0x0000000811617824 */ /* 0x000fe200078e0210 */
[----:B------:R-:W-:Y:S01]  /*35e0*/  SHF.L.U32 R109, R237, 0x1f, RZ ;  /* 0x0000001fed6d7819 */ /* 0x000fe200000006ff */
[----:B------:R-:W-:Y:S03]  /*35f0*/  BSSY B1, `(.L_x_1361) ;  /* 0x0000003000017945 */ /* 0x000fe60003800000 */
[----:B------:R-:W0:Y:S02]  /*3600*/  SYNCS.PHASECHK.TRANS64.TRYWAIT P5, [R97+URZ+0x30890], R109 ;  /* 0x0308906d610075a7 */ /* 0x000e2400080a017f */
[----:B0-----:R-:W-:Y:S05]  /*3610*/  @!P5 BRA `(.L_x_1362) ;  /* 0x0000024c0044d947 */ /* 0x001fea0003800000 */
.L_x_1771:
[----:B------:R-:W-:Y:S05]  /*3620*/  BSYNC B1 ;  /* 0x0000000000017941 */ /* 0x000fea0003800000 */
.L_x_1361:
        /* <DEDUP_REMOVED lines=26> */
[----:B------:R-:W-:Y:S01]  /*37d0*/  FMUL.FTZ R130, R107, R126 ;  /* 0x0000007e6b827220 */ /* 0x000fe20000410000 */
[----:B------:R-:W-:Y:S01]  /*37e0*/  FFMA.FTZ R125, R34, R110, R111 ;  /* 0x0000006e227d7223 */ /* 0x000fe2000001006f */
[C---:B------:R-:W-:Y:S01]  /*37f0*/  FMUL.FTZ R126, R35.reuse, R126 ;  /* 0x0000007e237e7220 */ /* 0x040fe20000410000 */
[--C-:B------:R-:W-:Y:S02]  /*3800*/  HADD2.F32 R110, -RZ, R131.reuse.H0_H0 ;  /* 0x20000083ff6e7230 */ /* 0x100fe40000004100 */
[-C--:B------:R-:W-:Y:S01]  /*3810*/  FFMA.FTZ R130, R35, R124.reuse, -R130 ;  /* 0x0000007c23827223 */ /* 0x080fe20000010882 */
[----:B------:R-:W-:Y:S02]  /*3820*/  HADD2.F32 R111, -RZ, R131.H1_H1 ;  /* 0x30000083ff6f7230 */ /* 0x000fe40000004100 */
[----:B------:R-:W-:Y:S01]  /*3830*/  FFMA.FTZ R129, R107, R124, R126 ;  /* 0x0000007c6b817223 */ /* 0x000fe2000001007e */
[----:B------:R-:W-:Y:S02]  /*3840*/  HADD2.F32 R34, -RZ, R106.H1_H1 ;  /* 0x3000006aff227230 */ /* 0x000fe40000004100 */
[----:B------:R-:W-:Y:S01]  /*3850*/  FMUL.FTZ R123, R33, R110 ;  /* 0x0000006e217b7220 */ /* 0x000fe20000410000 */
[----:B------:R-:W-:-:S02]  /*3860*/  HADD2.F32 R32, -RZ, R32.H0_H0 ;  /* 0x20000020ff207230 */ /* 0x000fc40000004100 */
[----:B------:R-:W-:Y:S02]  /*3870*/  HADD2.F32 R106, -RZ, R106.H0_H0 ;  /* 0x2000006aff6a7230 */ /* 0x000fe40000004100 */
[--C-:B------:R-:W-:Y:S02]  /*3880*/  HADD2.F32 R35, -RZ, R127.reuse.H0_H0 ;  /* 0x2000007fff237230 */ /* 0x100fe40000004100 */
[----:B------:R-:W-:Y:S01]  /*3890*/  FMUL.FTZ R110, R32, R110 ;  /* 0x0000006e206e7220 */ /* 0x000fe20000410000 */
[----:B------:R-:W-:Y:S02]  /*38a0*/  HADD2.F32 R107, -RZ, R127.H1_H1 ;  /* 0x3000007fff6b7230 */ /* 0x000fe40000004100 */
[-C--:B------:R-:W-:Y:S01]  /*38b0*/  FMUL.FTZ R127, R34, R111.reuse ;  /* 0x0000006f227f7220 */ /* 0x080fe20000410000 */
        /* <DEDUP_REMOVED lines=9> */
.L_x_1368:
[----:B------:R-:W-:Y:S05]  /*3950*/  BSYNC B3 ;  /* 0x0000000000037941 */ /* 0x000fea0003800000 */
.L_x_1367:
[----:B------:R-:W-:Y:S02]  /*3960*/  ULDC.64 UR4, c[0x0][0x208] ;  /* 0x0000820000047ab9 */ /* 0x000fe40000000a00 */
[----:B--2---:R1:W-:Y:S03]  /*3970*/  STG.E.128 desc[UR4][R46.64], R32 ;  /* 0x000000202e007986 */ /* 0x0043e6000c101d04 */
.L_x_1366:
[----:B------:R-:W-:Y:S05]  /*3980*/  BSYNC B2 ;  /* 0x0000000000027941 */ /* 0x000fea0003800000 */
.L_x_1365:
[----:B------:R-:W-:Y:S01]  /*3990*/  ISETP.NE.AND P0, PT, R91, RZ, PT ;  /* 0x000000ff5b00720c */ /* 0x000fe20003f05270 */
[----:B------:R-:W-:-:S12]  /*39a0*/  BSSY B2, `(.L_x_1369) ;  /* 0x0000033000027945 */ /* 0x000fd80003800000 */
[----:B------:R-:W-:Y:S05]  /*39b0*/  @!P0 BRA `(.L_x_1370) ;  /* 0x0000000000c48947 */ /* 0x000fea0003800000 */
[----:B------:R-:W2:Y:S01]  /*39c0*/  LDL R106, [R1+0x14] ;  /* 0x00001400016a7983 */ /* 0x000ea20000100800 */
[----:B------:R-:W-:Y:S03]  /*39d0*/  BSSY B3, `(.L_x_1371) ;  /* 0x000002d000037945 */ /* 0x000fe60003800000 */
[----:B-1----:R1:W3:Y:S01]  /*39e0*/  LDS.128 R32, [R102+0x22400] ;  /* 0x0224000066207984 */ /* 0x0022e20000000c00 */
[----:B--2---:R-:W-:-:S13]  /*39f0*/  ISETP.GE.AND P0, PT, R106, R120, PT ;  /* 0x000000786a00720c */ /* 0x004fda0003f06270 */
[----:B-1-3--:R-:W-:Y:S05]  /*3a00*/  @P0 BRA `(.L_x_1372) ;  /* 0x0000000000a40947 */ /* 0x00afea0003800000 */
[--C-:B------:R-:W-:Y:S01]  /*3a10*/  SHF.R.U64 R107, R68, 0x10, R69.reuse ;  /* 0x00000010446b7819 */ /* 0x100fe20000001245 */
[----:B------:R-:W-:Y:S01]  /*3a20*/  IMAD.MOV.U32 R68, RZ, RZ, R34 ;  /* 0x000000ffff447224 */ /* 0x000fe200078e0022 */
[----:B------:R-:W-:Y:S01]  /*3a30*/  SHF.R.U32.HI R106, RZ, 0x10, R69 ;  /* 0x00000010ff6a7819 */ /* 0x000fe20000011645 */
[--C-:B------:R-:W-:Y:S01]  /*3a40*/  HADD2.F32 R34, -RZ, R33.reuse.H1_H1 ;  /* 0x30000021ff227230 */ /* 0x100fe20000004100 */
[--C-:B------:R-:W-:Y:S01]  /*3a50*/  SHF.R.U64 R69, R70, 0x10, R71.reuse ;  /* 0x0000001046457819 */ /* 0x100fe20000001247 */
[----:B------:R-:W-:Y:S01]  /*3a60*/  HADD2.F32 R33, -RZ, R33.H0_H0 ;  /* 0x20000021ff217230 */ /* 0x000fe20000004100 */
[----:B------:R-:W-:Y:S01]  /*3a70*/  SHF.R.U32.HI R110, RZ, 0x10, R71 ;  /* 0x00000010ff6e7819 */ /* 0x000fe20000011647 */
[----:B------:R-:W-:Y:S02]  /*3a80*/  HADD2.F32 R70, -RZ, R107.H0_H0 ;  /* 0x2000006bff467230 */ /* 0x000fe40000004100 */
[----:B------:R-:W-:Y:S02]  /*3a90*/  HADD2.F32 R71, -RZ, R69.H0_H0 ;  /* 0x20000045ff477230 */ /* 0x000fe40000004100 */
[----:B------:R-:W-:-:S02]  /*3aa0*/  HADD2.F32 R110, -RZ, R110.H0_H0 ;  /* 0x2000006eff6e7230 */ /* 0x000fc40000004100 */
[--C-:B------:R-:W-:Y:S02]  /*3ab0*/  HADD2.F32 R69, -RZ, R35.reuse.H1_H1 ;  /* 0x30000023ff457230 */ /* 0x100fe40000004100 */
[-C--:B------:R-:W-:Y:S01]  /*3ac0*/  FMUL.FTZ R124, R34, R71.reuse ;  /* 0x00000047227c7220 */ /* 0x080fe20000410000 */
[----:B------:R-:W-:Y:S02]  /*3ad0*/  HADD2.F32 R35, -RZ, R35.H0_H0 ;  /* 0x20000023ff237230 */ /* 0x000fe40000004100 */
[----:B------:R-:W-:Y:S01]  /*3ae0*/  FMUL.FTZ R71, R33, R71 ;  /* 0x0000004721477220 */ /* 0x000fe20000410000 */
[----:B------:R-:W-:Y:S02]  /*3af0*/  HADD2.F32 R106, -RZ, R106.H0_H0 ;  /* 0x2000006aff6a7230 */ /* 0x000fe40000004100 */
[----:B------:R-:W-:Y:S01]  /*3b00*/  FMUL.FTZ R126, R69, R110 ;  /* 0x0000006e457e7220 */ /* 0x000fe20000410000 */
[----:B------:R-:W-:Y:S01]  /*3b10*/  FFMA.FTZ R124, R33, R70, -R124 ;  /* 0x00000046217c7223 */ /* 0x000fe2000001087c */
[----:B------:R-:W-:Y:S01]  /*3b20*/  FMUL.FTZ R110, R35, R110 ;  /* 0x0000006e236e7220 */ /* 0x000fe20000410000 */
[----:B------:R-:W-:-:S02]  /*3b30*/  HADD2.F32 R33, -RZ, R32.H1_H1 ;  /* 0x30000020ff217230 */ /* 0x000fc40000004100 */
[----:B------:R-:W-:Y:S01]  /*3b40*/  FFMA.FTZ R111, R34, R70, R71 ;  /* 0x00000046226f7223 */ /* 0x000fe20000010047 */
[----:B------:R-:W-:Y:S02]  /*3b50*/  HADD2.F32 R32, -RZ, R32.H0_H0 ;  /* 0x20000020ff207230 */ /* 0x000fe40000004100 */
[-C--:B------:R-:W-:Y:S01]  /*3b60*/  FFMA.FTZ R123, R69, R106.reuse, R110 ;  /* 0x0000006a457b7223 */ /* 0x080fe2000001006e */
[--C-:B------:R-:W-:Y:S02]  /*3b70*/  HADD2.F32 R69, -RZ, R122.reuse.H0_H0 ;  /* 0x2000007aff457230 */ /* 0x100fe40000004100 */
[----:B------:R-:W-:Y:S01]  /*3b80*/  FFMA.FTZ R126, R35, R106, -R126 ;  /* 0x0000006a237e7223 */ /* 0x000fe2000001087e */
[----:B------:R-:W-:Y:S02]  /*3b90*/  HADD2.F32 R71, -RZ, R122.H1_H1 ;  /* 0x3000007aff477230 */ /* 0x000fe40000004100 */
[--C-:B------:R-:W-:Y:S02]  /*3ba0*/  HADD2.F32 R34, -RZ, R68.reuse.H1_H1 ;  /* 0x30000044ff227230 */ /* 0x100fe40000004100 */
[----:B------:R-:W-:Y:S01]  /*3bb0*/  FMUL.FTZ R107, R33, R69 ;  /* 0x00000045216b7220 */ /* 0x000fe20000410000 */
[----:B------:R-:W-:-:S02]  /*3bc0*/  HADD2.F32 R68, -RZ, R68.H0_H0 ;  /* 0x20000044ff447230 */ /* 0x000fc40000004100 */
[----:B------:R-:W-:Y:S01]  /*3bd0*/  FMUL.FTZ R70, R32, R69 ;  /* 0x0000004520467220 */ /* 0x000fe20000410000 */
[--C-:B------:R-:W-:Y:S02]  /*3be0*/  HADD2.F32 R35, -RZ, R121.reuse.H1_H1 ;  /* 0x30000079ff237230 */ /* 0x100fe40000004100 */
[-C--:B------:R-:W-:Y:S01]  /*3bf0*/  FMUL.FTZ R69, R34, R71.reuse ;  /* 0x0000004722457220 */ /* 0x080fe20000410000 */
[----:B------:R-:W-:Y:S02]  /*3c00*/  HADD2.F32 R121, -RZ, R121.H0_H0 ;  /* 0x20000079ff797230 */ /* 0x000fe40000004100 */
        /* <DEDUP_REMOVED lines=9> */
.L_x_1372:
[----:B------:R-:W-:Y:S05]  /*3ca0*/  BSYNC B3 ;  /* 0x0000000000037941 */ /* 0x000fea0003800000 */
.L_x_1371:
[----:B------:R-:W-:Y:S02]  /*3cb0*/  ULDC.64 UR4, c[0x0][0x208] ;  /* 0x0000820000047ab9 */ /* 0x000fe40000000a00 */
[----:B------:R2:W-:Y:S03]  /*3cc0*/  STG.E.128 desc[UR4][R46.64+0x80], R32 ;  /* 0x000080202e007986 */ /* 0x0005e6000c101d04 */
.L_x_1370:
[----:B------:R-:W-:Y:S05]  /*3cd0*/  BSYNC B2 ;  /* 0x0000000000027941 */ /* 0x000fea0003800000 */
.L_x_1369:
[----:B------:R-:W-:Y:S01]  /*3ce0*/  ISETP.NE.AND P0, PT, R92, RZ, PT ;  /* 0x000000ff5c00720c */ /* 0x000fe20003f05270 */
[----:B------:R-:W-:-:S12]  /*3cf0*/  BSSY B2, `(.L_x_1373) ;  /* 0x0000033000027945 */ /* 0x000fd80003800000 */
[----:B------:R-:W-:Y:S05]  /*3d00*/  @!P0 BRA `(.L_x_1374) ;  /* 0x0000000000c48947 */ /* 0x000fea0003800000 */
[----:B------:R-:W3:Y:S01]  /*3d10*/  LDL R68, [R1+0x10] ;  /* 0x0000100001447983 */ /* 0x000ee20000100800 */
[----:B------:R-:W-:Y:S03]  /*3d20*/  BSSY B3, `(.L_x_1375) ;  /* 0x000002d000037945 */ /* 0x000fe60003800000 */
[----:B-12---:R1:W2:Y:S01]  /*3d30*/  LDS.128 R32, [R102+0x24400] ;  /* 0x0244000066207984 */ /* 0x0062a20000000c00 */
[----:B---3--:R-:W-:-:S13]  /*3d40*/  ISETP.GE.AND P0, PT, R68, R120, PT ;  /* 0x000000784400720c */ /* 0x008fda0003f06270 */
[----:B-12---:R-:W-:Y:S05]  /*3d50*/  @P0 BRA `(.L_x_1376) ;  /* 0x0000000000a40947 */ /* 0x006fea0003800000 */
        /* <DEDUP_REMOVED lines=11> */
[CC--:B------:R-:W-:Y:S01]  /*3e10*/  FMUL.FTZ R106, R34.reuse, R63.reuse ;  /* 0x0000003f226a7220 */ /* 0x0c0fe20000410000 */
[C---:B------:R-:W-:Y:S01]  /*3e20*/  FMUL.FTZ R63, R33.reuse, R63 ;  /* 0x0000003f213f7220 */ /* 0x040fe20000410000 */
[----:B------:R-:W-:Y:S02]  /*3e30*/  HADD2.F32 R35, -RZ, R35.H0_H0 ;  /* 0x20000023ff237230 */ /* 0x000fe40000004100 */
[-C--:B------:R-:W-:Y:S01]  /*3e40*/  FFMA.FTZ R106, R33, R62.reuse, -R106 ;  /* 0x0000003e216a7223 */ /* 0x080fe2000001086a */
[----:B------:R-:W-:Y:S01]  /*3e50*/  FFMA.FTZ R69, R34, R62, R63 ;  /* 0x0000003e22457223 */ /* 0x000fe2000001003f */
[----:B------:R-:W-:Y:S02]  /*3e60*/  HADD2.F32 R68, -RZ, R68.H0_H0 ;  /* 0x20000044ff447230 */ /* 0x000fe40000004100 */
[----:B------:R-:W-:Y:S01]  /*3e70*/  FMUL.FTZ R110, R61, R70 ;  /* 0x000000463d6e7220 */ /* 0x000fe20000410000 */
[----:B------:R-:W-:-:S02]  /*3e80*/  HADD2.F32 R62, -RZ, R119.H1_H1 ;  /* 0x30000077ff3e7230 */ /* 0x000fc40000004100 */
[C---:B------:R-:W-:Y:S01]  /*3e90*/  FMUL.FTZ R70, R35.reuse, R70 ;  /* 0x0000004623467220 */ /* 0x040fe20000410000 */
[----:B------:R-:W-:Y:S02]  /*3ea0*/  HADD2.F32 R119, -RZ, R119.H0_H0 ;  /* 0x20000077ff777230 */ /* 0x000fe40000004100 */
        /* <DEDUP_REMOVED lines=8> */
[--C-:B------:R-:W-:Y:S02]  /*3f30*/  HADD2.F32 R35, -RZ, R118.reuse.H1_H1 ;  /* 0x30000076ff237230 */ /* 0x100fe40000004100 */
[----:B------:R-:W-:Y:S01]  /*3f40*/  FMUL.FTZ R62, R32, R62 ;  /* 0x0000003e203e7220 */ /* 0x000fe20000410000 */
        /* <DEDUP_REMOVED lines=10> */
.L_x_1376:
[----:B------:R-:W-:Y:S05]  /*3ff0*/  BSYNC B3 ;  /* 0x0000000000037941 */ /* 0x000fea0003800000 */
.L_x_1375:
[----:B------:R-:W-:Y:S02]  /*4000*/  ULDC.64 UR4, c[0x0][0x208] ;  /* 0x0000820000047ab9 */ /* 0x000fe40000000a00 */
[----:B------:R3:W-:Y:S03]  /*4010*/  STG.E.128 desc[UR4][R46.64+0x100], R32 ;  /* 0x000100202e007986 */ /* 0x0007e6000c101d04 */
.L_x_1374:
[----:B------:R-:W-:Y:S05]  /*4020*/  BSYNC B2 ;  /* 0x0000000000027941 */ /* 0x000fea0003800000 */
.L_x_1373:
[----:B------:R-:W-:-:S13]  /*4030*/  ISETP.NE.AND P0, PT, R93, RZ, PT ;  /* 0x000000ff5d00720c */ /* 0x000fda0003f05270 */
[----:B------:R-:W-:Y:S05]  /*4040*/  @!P0 BRA `(.L_x_1364) ;  /* 0x0000000000c48947 */ /* 0x000fea0003800000 */
[----:B------:R-:W4:Y:S01]  /*4050*/  LDL R60, [R1+0x18] ;  /* 0x00001800013c7983 */ /* 0x000f220000100800 */
[----:B------:R-:W-:Y:S03]  /*4060*/  BSSY B2, `(.L_x_1377) ;  /* 0x000002d000027945 */ /* 0x000fe60003800000 */
[----:B-123--:R1:W2:Y:S01]  /*4070*/  LDS.128 R32, [R102+0x26400] ;  /* 0x0264000066207984 */ /* 0x00e2a20000000c00 */
[----:B----4-:R-:W-:-:S13]  /*4080*/  ISETP.GE.AND P0, PT, R60, R120, PT ;  /* 0x000000783c00720c */ /* 0x010fda0003f06270 */
        /* <DEDUP_REMOVED lines=42> */
.L_x_1378:
[----:B------:R-:W-:Y:S05]  /*4330*/  BSYNC B2 ;  /* 0x0000000000027941 */ /* 0x000fea0003800000 */
.L_x_1377:
[----:B------:R-:W-:Y:S02]  /*4340*/  ULDC.64 UR4, c[0x0][0x208] ;  /* 0x0000820000047ab9 */ /* 0x000fe40000000a00 */
[----:B------:R4:W-:Y:S03]  /*4350*/  STG.E.128 desc[UR4][R46.64+0x180], R32 ;  /* 0x000180202e007986 */ /* 0x0009e6000c101d04 */
.L_x_1364:
[----:B------:R-:W-:Y:S05]  /*4360*/  BSYNC B1 ;  /* 0x0000000000017941 */ /* 0x000fea0003800000 */
.L_x_1363:
        /* <DEDUP_REMOVED lines=49> */
.L_x_1383:
[----:B------:R-:W-:Y:S05]  /*4680*/  BSYNC B2 ;  /* 0x0000000000027941 */ /* 0x000fea0003800000 */
.L_x_1382:
[----:B------:R-:W-:Y:S02]  /*4690*/  ULDC.64 UR4, c[0x0][0x208] ;  /* 0x0000820000047ab9 */ /* 0x000fe40000000a00 */
[----:B--2---:R1:W-:Y:S03]  /*46a0*/  STG.E.128 desc[UR4][R44.64], R32 ;  /* 0x000000202c007986 */ /* 0x0043e6000c101d04 */
.L_x_1381:
[----:B------:R-:W-:Y:S05]  /*46b0*/  BSYNC B1 ;  /* 0x0000000000017941 */ /* 0x000fea0003800000 */
.L_x_1380:
[----:B------:R-:W-:Y:S01]  /*46c0*/  ISETP.NE.AND P0, PT, R91, RZ, PT ;  /* 0x000000ff5b00720c */ /* 0x000fe20003f05270 */
[----:B------:R-:W-:-:S12]  /*46d0*/  BSSY B1, `(.L_x_1384) ;  /* 0x0000033000017945 */ /* 0x000fd80003800000 */
[----:B------:R-:W-:Y:S05]  /*46e0*/  @!P0 BRA `(.L_x_1385) ;  /* 0x0000000000c48947 */ /* 0x000fea0003800000 */
[----:B-1234-:R-:W2:Y:S01]  /*46f0*/  LDL R46, [R1+0x14] ;  /* 0x00001400012e7983 */ /* 0x01eea20000100800 */
[----:B------:R-:W-:Y:S03]  /*4700*/  BSSY B2, `(.L_x_1386) ;  /* 0x000002d000027945 */ /* 0x000fe60003800000 */
[----:B------:R1:W3:Y:S01]  /*4710*/  LDS.128 R32, [R102+0x23400] ;  /* 0x0234000066207984 */ /* 0x0002e20000000c00 */
        /* <DEDUP_REMOVED lines=43> */
.L_x_1387:
[----:B------:R-:W-:Y:S05]  /*49d0*/  BSYNC B2 ;  /* 0x0000000000027941 */ /* 0x000fea0003800000 */
.L_x_1386:
[----:B------:R-:W-:Y:S02]  /*49e0*/  ULDC.64 UR4, c[0x0][0x208] ;  /* 0x0000820000047ab9 */ /* 0x000fe40000000a00 */
[----:B------:R1:W-:Y:S03]  /*49f0*/  STG.E.128 desc[UR4][R44.64+0x80], R32 ;  /* 0x000080202c007986 */ /* 0x0003e6000c101d04 */
.L_x_1385:
[----:B------:R-:W-:Y:S05]  /*4a00*/  BSYNC B1 ;  /* 0x0000000000017941 */ /* 0x000fea0003800000 */
.L_x_1384:
        /* <DEDUP_REMOVED lines=49> */
.L_x_1391:
[----:B------:R-:W-:Y:S05]  /*4d20*/  BSYNC B2 ;  /* 0x0000000000027941 */ /* 0x000fea0003800000 */
.L_x_1390:
[----:B------:R-:W-:Y:S02]  /*4d30*/  ULDC.64 UR4, c[0x0][0x208] ;  /* 0x0000820000047ab9 */ /* 0x000fe40000000a00 */
[----:B------:R1:W-:Y:S03]  /*4d40*/  STG.E.128 desc[UR4][R44.64+0x100], R32 ;  /* 0x000100202c007986 */ /* 0x0003e6000c101d04 */
.L_x_1389:
[----:B------:R-:W-:Y:S05]  /*4d50*/  BSYNC B1 ;  /* 0x0000000000017941 */ /* 0x000fea0003800000 */
.L_x_1388:
[----:B------:R-:W-:-:S13]  /*4d60*/  ISETP.NE.AND P0, PT, R93, RZ, PT ;  /* 0x000000ff5d00720c */ /* 0x000fda0003f05270 */
[----:B------:R-:W-:Y:S05]  /*4d70*/  @!P0 BRA `(.L_x_1379) ;  /* 0x0000002c00b88947 */ /* 0x000fea0003800000 */
[----:B------:R-:W5:Y:S01]  /*4d80*/  LDL R40, [R1+0x18] ;  /* 0x0000180001287983 */ /* 0x000f620000100800 */
[----:B------:R-:W-:Y:S03]  /*4d90*/  BSSY B1, `(.L_x_1392) ;  /* 0x000002d000017945 */ /* 0x000fe60003800000 */
[----:B-1234-:R1:W2:Y:S01]  /*4da0*/  LDS.128 R32, [R102+0x27400] ;  /* 0x0274000066207984 */ /* 0x01e2a20000000c00 */
[----:B-----5:R-:W-:-:S13]  /*4db0*/  ISETP.GE.AND P0, PT, R40, R120, PT ;  /* 0x000000782800720c */ /* 0x020fda0003f06270 */
        /* <DEDUP_REMOVED lines=42> */
.L_x_1393:
[----:B------:R-:W-:Y:S05]  /*5060*/  BSYNC B1 ;  /* 0x0000000000017941 */ /* 0x000fea0003800000 */
.L_x_1392:
[----:B------:R-:W-:Y:S02]  /*5070*/  ULDC.64 UR4, c[0x0][0x208] ;  /* 0x0000820000047ab9 */ /* 0x000fe40000000a00 */
[----:B------:R1:W-:Y:S01]  /*5080*/  STG.E.128 desc[UR4][R44.64+0x180], R32 ;  /* 0x000180202c007986 */ /* 0x0003e2000c101d04 */
[----:B------:R-:W-:Y:S05]  /*5090*/  BRA `(.L_x_1379) ;  /* 0x0000002800f07947 */ /* 0x000fea0003800000 */
.L_x_1355:
        /* <DEDUP_REMOVED lines=16> */
[----:B------:R-:W-:Y:S02]  /*51a0*/  IADD3.X R35, R97, R72, RZ, P0, !PT ;  /* 0x0000004861237210 */ /* 0x000fe400007fe4ff */
[----:B------:R-:W-:Y:S02]  /*51b0*/  CS2R R38, SRZ ;  /* 0x0000000000267805 */ /* 0x000fe4000001ff00 */
[----:B------:R-:W-:Y:S01]  /*51c0*/  LEA R48, P1, R34, UR4, 0x1 ;  /* 0x0000000422307c11 */ /* 0x000fe2000f8208ff */
[----:B------:R-:W-:Y:S01]  /*51d0*/  IMAD.X R33, R109, 0x1, R30, P5 ;  /* 0x000000016d217824 */ /* 0x000fe200028e061e */
        /* <DEDUP_REMOVED lines=17> */
.L_x_1395:
[----:B------:R-:W-:Y:S05]  /*52f0*/  BSYNC B1 ;  /* 0x0000000000017941 */ /* 0x000fea0003800000 */
.L_x_1394:
[----:B------:R-:W-:Y:S01]  /*5300*/  ISETP.GE.AND P0, PT, R233, R105, PT ;  /* 0x00000069e900720c */ /* 0x000fe20003f06270 */
[----:B------:R-:W-:Y:S01]  /*5310*/  BSSY B1, `(.L_x_1396) ;  /* 0x0000024000017945 */ /* 0x000fe20003800000 */
[----:B0-----:R-:W-:Y:S02]  /*5320*/  CS2R R48, SRZ ;  /* 0x0000000000307805 */ /* 0x001fe4000001ff00 */
[----:B------:R-:W-:Y:S02]  /*5330*/  CS2R R54, SRZ ;  /* 0x0000000000367805 */ /* 0x000fe4000001ff00 */
[----:B------:R-:W-:Y:S02]  /*5340*/  CS2R R52, SRZ ;  /* 0x0000000000347805 */ /* 0x000fe4000001ff00 */
[----:B------:R-:W-:Y:S02]  /*5350*/  CS2R R58, SRZ ;  /* 0x00000000003a7805 */ /* 0x000fe4000001ff00 */
[----:B------:R-:W-:-:S02]  /*5360*/  CS2R R56, SRZ ;  /* 0x0000000000387805 */ /* 0x000fc4000001ff00 */
[----:B------:R-:W-:Y:S01]  /*5370*/  CS2R R62, SRZ ;  /* 0x00000000003e7805 */ /* 0x000fe2000001ff00 */
[----:B-----5:R-:W-:Y:S01]  /*5380*/  IMAD.MOV.U32 R69, RZ, RZ, R34 ;  /* 0x000000ffff457224 */ /* 0x020fe200078e0022 */
[----:B------:R-:W-:Y:S01]  /*5390*/  CS2R R60, SRZ ;  /* 0x00000000003c7805 */ /* 0x000fe2000001ff00 */
[----:B------:R-:W-:Y:S01]  /*53a0*/  IMAD.MOV.U32 R70, RZ, RZ, R35 ;  /* 0x000000ffff467224 */ /* 0x000fe200078e0023 */
        /* <DEDUP_REMOVED lines=26> */
.L_x_1397:
[----:B------:R-:W-:Y:S05]  /*5550*/  BSYNC B1 ;  /* 0x0000000000017941 */ /* 0x000fea0003800000 */
.L_x_1396:
[----:B0-----:R-:W-:Y:S01]  /*5560*/  IMAD.MOV.U32 R65, RZ, RZ, R33 ;  /* 0x000000ffff417224 */ /* 0x001fe200078e0021 */
[----:B------:R-:W-:Y:S01]  /*5570*/  MOV R64, R32 ;  /* 0x0000002000407202 */ /* 0x000fe20000000f00 */
[----:B------:R-:W-:Y:S01]  /*5580*/  IMAD.MOV.U32 R67, RZ, RZ, R37 ;  /* 0x000000ffff437224 */ /* 0x000fe200078e0025 */
[----:B------:R-:W-:Y:S02]  /*5590*/  MOV R66, R36 ;  /* 0x0000002400427202 */ /* 0x000fe40000000f00 */
[----:B------:R-:W-:Y:S01]  /*55a0*/  PRMT R133, R64, 0x5410, R65 ;  /* 0x0000541040857816 */ /* 0x000fe20000000041 */
[----:B------:R-:W-:Y:S01]  /*55b0*/  IMAD.MOV.U32 R64, RZ, RZ, R38 ;  /* 0x000000ffff407224 */ /* 0x000fe200078e0026 */
        /* <DEDUP_REMOVED lines=8> */
[----:B------:R-:W-:-:S02]  /*5640*/  MOV R66, R40 ;  /* 0x0000002800427202 */ /* 0x000fc40000000f00 */
[----:B------:R-:W-:Y:S02]  /*5650*/  ISETP.NE.AND P1, PT, R236, 0x3, PT ;  /* 0x00000003ec00780c */ /* 0x000fe40003f25270 */
[----:B------:R-:W-:Y:S01]  /*5660*/  PRMT R134, R64, 0x5410, R65 ;  /* 0x0000541040867816 */ /* 0x000fe20000000041 */
[----:B------:R-:W-:Y:S01]  /*5670*/  IMAD.MOV.U32 R64, RZ, RZ, R46 ;  /* 0x000000ffff407224 */ /* 0x000fe200078e002e */
[----:B------:R-:W-:Y:S01]  /*5680*/  PRMT R135, R66, 0x5410, R67 ;  /* 0x0000541042877816 */ /* 0x000fe20000000043 */
[----:B------:R-:W-:Y:S01]  /*5690*/  IMAD.MOV.U32 R65, RZ, RZ, R47 ;  /* 0x000000ffff417224 */ /* 0x000fe200078e002f */
[----:B------:R-:W-:Y:S01]  /*56a0*/  MOV R66, R44 ;  /* 0x0000002c00427202 */ /* 0x000fe20000000f00 */
[----:B------:R-:W-:Y:S01]  /*56b0*/  IMAD.MOV.U32 R67, RZ, RZ, R45 ;  /* 0x000000ffff437224 */ /* 0x000fe200078e002d */
[----:B------:R-:W-:Y:S01]  /*56c0*/  PRMT R137, R64, 0x7610, R137 ;  /* 0x0000761040897816 */ /* 0x000fe20000000089 */
[----:B-----5:R-:W-:Y:S01]  /*56d0*/  IMAD.MOV.U32 R64, RZ, RZ, R50 ;  /* 0x000000ffff407224 */ /* 0x020fe200078e0032 */
[----:B------:R-:W-:Y:S01]  /*56e0*/  PRMT R139, R139, 0x5410, R65 ;  /* 0x000054108b8b7816 */ /* 0x000fe20000000041 */
[----:B------:R-:W-:Y:S01]  /*56f0*/  IMAD.MOV.U32 R65, RZ, RZ, R51 ;  /* 0x000000ffff417224 */ /* 0x000fe200078e0033 */
[----:B------:R-:W-:Y:S01]  /*5700*/  PRMT R140, R140, 0x5410, R67 ;  /* 0x000054108c8c7816 */ /* 0x000fe20000000043 */
[----:B------:R-:W-:Y:S01]  /*5710*/  IMAD.MOV.U32 R67, RZ, RZ, R49 ;  /* 0x000000ffff437224 */ /* 0x000fe200078e0031 */
[----:B------:R-:W-:-:S02]  /*5720*/  PRMT R138, R138, 0x5410, R66 ;  /* 0x000054108a8a7816 */ /* 0x000fc40000000042 */
[----:B------:R-:W-:Y:S02]  /*5730*/  MOV R66, R48 ;  /* 0x0000003000427202 */ /* 0x000fe40000000f00 */
[----:B------:R-:W-:Y:S01]  /*5740*/  PRMT R121, R64, 0x5410, R65 ;  /* 0x0000541040797816 */ /* 0x000fe20000000041 */
[----:B------:R-:W-:Y:S01]  /*5750*/  IMAD.MOV.U32 R64, RZ, RZ, R54 ;  /* 0x000000ffff407224 */ /* 0x000fe200078e0036 */
[----:B------:R-:W-:Y:S01]  /*5760*/  PRMT R123, R66, 0x5410, R67 ;  /* 0x00005410427b7816 */ /* 0x000fe20000000043 */
[----:B------:R-:W-:Y:S01]  /*5770*/  IMAD.MOV.U32 R65, RZ, RZ, R55 ;  /* 0x000000ffff417224 */ /* 0x000fe200078e0037 */
[----:B------:R-:W-:Y:S01]  /*5780*/  MOV R66, R52 ;  /* 0x0000003400427202 */ /* 0x000fe20000000f00 */
[----:B------:R-:W-:Y:S01]  /*5790*/  IMAD.MOV.U32 R67, RZ, RZ, R53 ;  /* 0x000000ffff437224 */ /* 0x000fe200078e0035 */
[----:B------:R-:W-:Y:S02]  /*57a0*/  PRMT R132, R69, 0x5410, R70 ;  /* 0x0000541045847816 */ /* 0x000fe40000000046 */
        /* <DEDUP_REMOVED lines=16> */
.L_x_1398:
[----:B------:R-:W-:Y:S01]  /*58b0*/  IMAD R97, R17, 0x8, R16 ;  /* 0x0000000811617824 */ /* 0x000fe200078e0210 */
[----:B------:R-:W-:Y:S01]  /*58c0*/  SHF.L.U32 R109, R237, 0x1f, RZ ;  /* 0x0000001fed6d7819 */ /* 0x000fe200000006ff */
[----:B------:R-:W0:Y:S01]  /*58d0*/  LDC R122, c[0x0][0x2e4] ;  /* 0x0000b900ff7a7b82 */ /* 0x000e220000000800 */
[----:B------:R-:W-:Y:S02]  /*58e0*/  BSSY B1, `(.L_x_1399) ;  /* 0x0000004000017945 */ /* 0x000fe40003800000 */
[----:B------:R-:W1:Y:S05]  /*58f0*/  SYNCS.PHASECHK.TRANS64.TRYWAIT P5, [R97+URZ+0x30890], R109 ;  /* 0x0308906d610075a7 */ /* 0x000e6a00080a017f */
[----:B------:R-:W2:Y:S01]  /*5900*/  LDC.64 R110, c[0x0][0x2f0] ;  /* 0x0000bc00ff6e7b82 */ /* 0x000ea20000000a00 */
[----:B-1----:R-:W-:Y:S05]  /*5910*/  @!P5 BRA `(.L_x_1400) ;  /* 0x000002280098d947 */ /* 0x002fea0003800000 */
.L_x_1772:
[----:B------:R-:W-:Y:S05]  /*5920*/  BSYNC B1 ;  /* 0x0000000000017941 */ /* 0x000fea0003800000 */
.L_x_1399:
[----:B------:R-:W-:Y:S01]  /*5930*/  BSSY B1, `(.L_x_1401) ;  /* 0x0000100000017945 */ /* 0x000fe20003800000 */
[----:B0-----:R-:W-:Y:S01]  /*5940*/  IMAD.IADD R124, R122, 0x1, -R99 ;  /* 0x000000017a7c7824 */ /* 0x001fe200078e0a63 */
[----:B------:R-:W-:Y:S02]  /*5950*/  MOV R113, R68 ;  /* 0x0000004400717202 */ /* 0x000fe40000000f00 */
[----:B------:R-:W-:Y:S05]  /*5960*/  @P4 BRA `(.L_x_1402) ;  /* 0x0000000c00f04947 */ /* 0x000fea0003800000 */
[----:B------:R-:W-:Y:S01]  /*5970*/  ISETP.NE.AND P4, PT, R28, RZ, PT ;  /* 0x000000ff1c00720c */ /* 0x000fe20003f85270 */
[-C--:B--2---:R-:W-:Y:S01]  /*5980*/  IMAD R64, R19, R110.reuse, RZ ;  /* 0x0000006e13407224 */ /* 0x084fe200078e02ff */
[----:B------:R-:W-:Y:S01]  /*5990*/  BSSY B2, `(.L_x_1403) ;  /* 0x000007e000027945 */ /* 0x000fe20003800000 */
[----:B------:R-:W-:-:S04]  /*59a0*/  IMAD.WIDE.U32 R114, R18, R110, R112 ;  /* 0x0000006e12727225 */ /* 0x000fc800078e0070 */
[----:B------:R-:W-:-:S04]  /*59b0*/  IMAD R65, R18, R111, R64 ;  /* 0x0000006f12417224 */ /* 0x000fc800078e0240 */
[----:B------:R-:W-:Y:S02]  /*59c0*/  IMAD.IADD R128, R65, 0x1, R115 ;  /* 0x0000000141807824 */ /* 0x000fe400078e0273 */
[----:B------:R-:W-:Y:S05]  /*59d0*/  @!P4 BRA `(.L_x_1404) ;  /* 0x0000000400e4c947 */ /* 0x000fea0003800000 */
[----:B------:R-:W2:Y:S04]  /*59e0*/  LDL R117, [R1+0x38] ;  /* 0x0000380001757983 */ /* 0x000ea80000100800 */
[----:B------:R-:W3:Y:S04]  /*59f0*/  LDL R116, [R1+0x44] ;  /* 0x0000440001747983 */ /* 0x000ee80000100800 */
[----:B------:R-:W4:Y:S01]  /*5a00*/  LDL R71, [R1+0x48] ;  /* 0x0000480001477983 */ /* 0x000f220000100800 */
[----:B------:R-:W-:Y:S01]  /*5a10*/  SEL R64, R99, R124, !P3 ;  /* 0x0000007c63407207 */ /* 0x000fe20005800000 */
[----:B------:R-:W-:Y:S01]  /*5a20*/  BSSY B3, `(.L_x_1405) ;  /* 0x0000071000037945 */ /* 0x000fe20003800000 */
[----:B------:R-:W-:-:S02]  /*5a30*/  IADD3 R68, P4, P5, R86, R114, R88 ;  /* 0x0000007256447210 */ /* 0x000fc40007d9e058 */
[----:B------:R-:W-:Y:S02]  /*5a40*/  SHF.R.S32.HI R65, RZ, 0x1f, R64 ;  /* 0x0000001fff417819 */ /* 0x000fe40000011440 */
[----:B------:R-:W-:Y:S02]  /*5a50*/  IADD3.X R70, R27, R128, R94, P4, P5 ;  /* 0x000000801b467210 */ /* 0x000fe400027ea45e */
[----:B------:R-:W-:-:S04]  /*5a60*/  LEA.HI R64, R65, R64, RZ, 0x4 ;  /* 0x0000004041407211 */ /* 0x000fc800078f20ff */
[----:B------:R-:W-:-:S04]  /*5a70*/  LEA.HI.SX32 R64, R64, R73, 0x1c ;  /* 0x0000004940407211 */ /* 0x000fc800078fe2ff */
[----:B------:R-:W-:Y:S01]  /*5a80*/  SHF.R.S32.HI R67, RZ, 0x1f, R64 ;  /* 0x0000001fff437819 */ /* 0x000fe20000011440 */
[----:B------:R-:W-:-:S03]  /*5a90*/  IMAD.SHL.U32 R65, R64, 0x8, RZ ;  /* 0x0000000840417824 */ /* 0x000fc600078e00ff */
[----:B------:R-:W-:Y:S02]  /*5aa0*/  LEA.HI R67, R67, R64, RZ, 0x3 ;  /* 0x0000004043437211 */ /* 0x000fe400078f18ff */
[----:B------:R-:W-:-:S03]  /*5ab0*/  ISETP.GE.AND P4, PT, R65, R122, PT ;  /* 0x0000007a4100720c */ /* 0x000fc60003f86270 */
[----:B------:R-:W-:-:S05]  /*5ac0*/  IMAD.SHL.U32 R67, R67, 0x200, RZ ;  /* 0x0000020043437824 */ /* 0x000fca00078e00ff */
[----:B------:R-:W-:-:S05]  /*5ad0*/  LOP3.LUT R67, R67, 0x7ffff000, RZ, 0xc0, !PT ;  /* 0x7ffff00043437812 */ /* 0x000fca00078ec0ff */
[--C-:B------:R-:W-:Y:S02]  /*5ae0*/  @!P4 SHF.R.S32.HI R66, RZ, 0x1f, R65.reuse ;  /* 0x0000001fff42c819 */ /* 0x100fe40000011441 */
[----:B------:R-:W-:Y:S02]  /*5af0*/  @!P4 IADD3 R69, P5, P6, R86, R114, R65 ;  /* 0x000000725645c210 */ /* 0x000fe40007ebe041 */
[----:B------:R-:W-:Y:S02]  /*5b00*/  LOP3.LUT R65, R65, 0x38, RZ, 0xc0, !PT ;  /* 0x0000003841417812 */ /* 0x000fe400078ec0ff */
[----:B------:R-:W-:Y:S02]  /*5b10*/  @!P4 IADD3.X R66, R27, R128, R66, P5, P6 ;  /* 0x000000801b42c210 */ /* 0x000fe40002fec442 */
[----:B--2---:R-:W-:-:S04]  /*5b20*/  LOP3.LUT R65, R65, 0x1c0, R117, 0xf8, !PT ;  /* 0x000001c041417812 */ /* 0x004fc800078ef875 */
[----:B---3--:R-:W-:Y:S02]  /*5b30*/  LOP3.LUT R64, R65, R116, RZ, 0x3c, !PT ;  /* 0x0000007441407212 */ /* 0x008fe400078e3cff */
[----:B------:R-:W-:Y:S02]  /*5b40*/  LEA R116, P5, R68, R106, 0x1 ;  /* 0x0000006a44747211 */ /* 0x000fe400078a08ff */
[----:B----4-:R-:W-:Y:S02]  /*5b50*/  IADD3 R64, R64, R67, R71 ;  /* 0x0000004340407210 */ /* 0x010fe40007ffe047 */
[C---:B------:R-:W-:Y:S02]  /*5b60*/  LEA R65, R17.reuse, R20, 0xe ;  /* 0x0000001411417211 */ /* 0x040fe400078e70ff */
[----:B------:R-:W-:Y:S01]  /*5b70*/  LEA.HI.X R117, R68, R107, R70, 0x1, P5 ;  /* 0x0000006b44757211 */ /* 0x000fe200028f0c46 */
[----:B------:R-:W-:Y:S01]  /*5b80*/  IMAD R67, R17, 0x4000, R64 ;  /* 0x0000400011437824 */ /* 0x000fe200078e0240 */
[----:B------:R-:W-:Y:S01]  /*5b90*/  @!P4 LEA R118, P5, R69, R106, 0x1 ;  /* 0x0000006a4576c211 */ /* 0x000fe200078a08ff */
[----:B------:R-:W-:-:S02]  /*5ba0*/  IMAD R65, R65, 0x2, R16 ;  /* 0x0000000241417824 */ /* 0x000fc400078e0210 */
[----:B------:R-:W-:Y:S01]  /*5bb0*/  IMAD R68, R67, 0x2, R16 ;  /* 0x0000000243447824 */ /* 0x000fe200078e0210 */
[----:B------:R-:W-:Y:S02]  /*5bc0*/  @!P4 LEA.HI.X R119, R69, R107, R66, 0x1, P5 ;  /* 0x0000006b4577c211 */ /* 0x000fe400028f0c42 */
[----:B------:R-:W-:Y:S01]  /*5bd0*/  ISETP.GE.AND P5, PT, R228, R120, PT ;  /* 0x00000078e400720c */ /* 0x000fe20003fa6270 */
[----:B------:R-:W0:Y:S04]  /*5be0*/  LDS.128 R64, [R65+0x20400] ;  /* 0x0204000041407984 */ /* 0x000e280000000c00 */
[----:B------:R-:W2:Y:S08]  /*5bf0*/  LDS.128 R68, [R68+0x20400] ;  /* 0x0204000044447984 */ /* 0x000eb00000000c00 */
[----:B------:R-:W-:Y:S05]  /*5c00*/  @P5 BRA `(.L_x_1406) ;  /* 0x0000000400485947 */ /* 0x000fea0003800000 */
[--C-:B------:R-:W-:Y:S01]  /*5c10*/  SHF.R.U64 R44, R44, 0x10, R45.reuse ;  /* 0x000000102c2c7819 */ /* 0x100fe2000000122d */
[----:B------:R-:W-:Y:S01]  /*5c20*/  HADD2.F32 R144, -RZ, R139.H1_H1 ;  /* 0x3000008bff907230 */ /* 0x000fe20000004100 */
[----:B------:R-:W-:Y:S02]  /*5c30*/  SHF.R.U32.HI R45, RZ, 0x10, R45 ;  /* 0x00000010ff2d7819 */ /* 0x000fe4000001162d */
[--C-:B------:R-:W-:Y:S02]  /*5c40*/  SHF.R.U64 R136, R36, 0x10, R37.reuse ;  /* 0x0000001024887819 */ /* 0x100fe40000001225 */
[----:B------:R-:W-:Y:S02]  /*5c50*/  SHF.R.U32.HI R141, RZ, 0x10, R37 ;  /* 0x00000010ff8d7819 */ /* 0x000fe40000011625 */
[--C-:B------:R-:W-:Y:S01]  /*5c60*/  SHF.R.U64 R36, R38, 0x10, R39.reuse ;  /* 0x0000001026247819 */ /* 0x100fe20000001227 */
[----:B0-----:R-:W-:Y:S01]  /*5c70*/  HADD2.F32 R38, -RZ, R65.H0_H0 ;  /* 0x20000041ff267230 */ /* 0x001fe20000004100 */
[----:B------:R-:W-:Y:S01]  /*5c80*/  SHF.R.U32.HI R143, RZ, 0x10, R39 ;  /* 0x00000010ff8f7819 */ /* 0x000fe20000011627 */
[--C-:B--2---:R-:W-:Y:S01]  /*5c90*/  HADD2.F32 R39, -RZ, R69.reuse.H0_H0 ;  /* 0x20000045ff277230 */ /* 0x104fe20000004100 */
[--C-:B------:R-:W-:Y:S01]  /*5ca0*/  SHF.R.U64 R37, R46, 0x10, R47.reuse ;  /* 0x000000102e257819 */ /* 0x100fe2000000122f */
[----:B------:R-:W-:Y:S01]  /*5cb0*/  HADD2.F32 R46, -RZ, R69.H1_H1 ;  /* 0x30000045ff2e7230 */ /* 0x000fe20000004100 */
[----:B------:R-:W-:Y:S01]  /*5cc0*/  SHF.R.U32.HI R146, RZ, 0x10, R47 ;  /* 0x00000010ff927819 */ /* 0x000fe2000001162f */
[----:B------:R-:W-:-:S02]  /*5cd0*/  HADD2.F32 R69, -RZ, R45.H0_H0 ;  /* 0x2000002dff457230 */ /* 0x000fc40000004100 */
[----:B------:R-:W-:Y:S02]  /*5ce0*/  HADD2.F32 R45, -RZ, R65.H1_H1 ;  /* 0x30000041ff2d7230 */ /* 0x000fe40000004100 */
[--C-:B------:R-:W-:Y:S02]  /*5cf0*/  HADD2.F32 R47, -RZ, R140.reuse.H0_H0 ;  /* 0x2000008cff2f7230 */ /* 0x100fe40000004100 */
[-C--:B------:R-:W-:Y:S01]  /*5d00*/  FMUL.FTZ R142, R46, R69.reuse ;  /* 0x000000452e8e7220 */ /* 0x080fe20000410000 */
[----:B------:R-:W-:Y:S02]  /*5d10*/  HADD2.F32 R140, -RZ, R140.H1_H1 ;  /* 0x3000008cff8c7230 */ /* 0x000fe40000004100 */
[----:B------:R-:W-:Y:S01]  /*5d20*/  FMUL.FTZ R69, R45, R69 ;  /* 0x000000452d457220 */ /* 0x000fe20000410000 */
[----:B------:R-:W-:Y:S02]  /*5d30*/  HADD2.F32 R65, -RZ, R141.H0_H0 ;  /* 0x2000008dff417230 */ /* 0x000fe40000004100 */
[----:B------:R-:W-:-:S02]  /*5d40*/  HADD2.F32 R146, -RZ, R146.H0_H0 ;  /* 0x20000092ff927230 */ /* 0x000fc40000004100 */
[-C--:B------:R-:W-:Y:S01]  /*5d50*/  FMUL.FTZ R141, R39, R140.reuse ;  /* 0x0000008c278d7220 */ /* 0x080fe20000410000 */
[----:B------:R-:W-:Y:S01]  /*5d60*/  FMUL.FTZ R140, R38, R140 ;  /* 0x0000008c268c7220 */ /* 0x000fe20000410000 */
[-C--:B------:R-:W-:Y:S01]  /*5d70*/  FFMA.FTZ R45, R45, R65.reuse, -R142 ;  /* 0x000000412d2d7223 */ /* 0x080fe2000001088e */
[----:B------:R-:W-:Y:S01]  /*5d80*/  FFMA.FTZ R46, R46, R65, R69 ;  /* 0x000000412e2e7223 */ /* 0x000fe20000010045 */
[--C-:B------:R-:W-:Y:S02]  /*5d90*/  HADD2.F32 R65, -RZ, R71.reuse.H0_H0 ;  /* 0x20000047ff417230 */ /* 0x100fe40000004100 */
[-C--:B------:R-:W-:Y:S01]  /*5da0*/  FFMA.FTZ R38, R38, R47.reuse, -R141 ;  /* 0x0000002f26267223 */ /* 0x080fe2000001088d */
[----:B------:R-:W-:Y:S02]  /*5db0*/  HADD2.F32 R71, -RZ, R71.H1_H1 ;  /* 0x30000047ff477230 */ /* 0x000fe40000004100 */
[----:B------:R-:W-:Y:S01]  /*5dc0*/  FFMA.FTZ R39, R39, R47, R140 ;  /* 0x0000002f27277223 */ /* 0x000fe2000001008c */
[----:B------:R-:W-:-:S02]  /*5dd0*/  HADD2.F32 R47, -RZ, R67.H0_H0 ;  /* 0x20000043ff2f7230 */ /* 0x000fc40000004100 */
[----:B------:R-:W-:Y:S01]  /*5de0*/  FMUL.FTZ R148, R65, R144 ;  /* 0x0000009041947220 */ /* 0x000fe20000410000 */
[----:B------:R-:W-:Y:S02]  /*5df0*/  HADD2.F32 R67, -RZ, R67.H1_H1 ;  /* 0x30000043ff437230 */ /* 0x000fe40000004100 */
[----:B------:R-:W-:Y:S01]  /*5e00*/  FMUL.FTZ R150, R71, R146 ;  /* 0x0000009247967220 */ /* 0x000fe20000410000 */
[----:B------:R-:W-:Y:S02]  /*5e10*/  HADD2.F32 R142, -RZ, R143.H0_H0 ;  /* 0x2000008fff8e7230 */ /* 0x000fe40000004100 */
[----:B------:R-:W-:Y:S01]  /*5e20*/  FMUL.FTZ R144, R47, R144 ;  /* 0x000000902f907220 */ /* 0x000fe20000410000 */
[----:B------:R-:W-:Y:S02]  /*5e30*/  HADD2.F32 R140, -RZ, R139.H0_H0 ;  /* 0x2000008bff8c7230 */ /* 0x000fe40000004100 */
[----:B------:R-:W-:Y:S01]  /*5e40*/  FMUL.FTZ R146, R67, R146 ;  /* 0x0000009243927220 */ /* 0x000fe20000410000 */
[----:B------:R-:W-:-:S02]  /*5e50*/  HADD2.F32 R69, -RZ, R138.H0_H0 ;  /* 0x2000008aff457230 */ /* 0x000fc40000004100 */
[-C--:B------:R-:W-:Y:S01]  /*5e60*/  FFMA.FTZ R150, R67, R142.reuse, -R150 ;  /* 0x0000008e43967223 */ /* 0x080fe20000010896 */
[----:B------:R-:W-:Y:S02]  /*5e70*/  HADD2.F32 R138, -RZ, R138.H1_H1 ;  /* 0x3000008aff8a7230 */ /* 0x000fe40000004100 */
[----:B------:R-:W-:Y:S01]  /*5e80*/  FFMA.FTZ R146, R71, R142, R146 ;  /* 0x0000008e47927223 */ /* 0x000fe20000010092 */
[----:B------:R-:W-:Y:S02]  /*5e90*/  HADD2.F32 R139, -RZ, R44.H0_H0 ;  /* 0x2000002cff8b7230 */ /* 0x000fe40000004100 */
[-C--:B------:R-:W-:Y:S01]  /*5ea0*/  FFMA.FTZ R65, R65, R140.reuse, R144 ;  /* 0x0000008c41417223 */ /* 0x080fe20000010090 */
[----:B------:R-:W-:Y:S02]  /*5eb0*/  HADD2.F32 R67, -RZ, R68.H0_H0 ;  /* 0x20000044ff437230 */ /* 0x000fe40000004100 */
[----:B------:R-:W-:Y:S01]  /*5ec0*/  FFMA.FTZ R47, R47, R140, -R148 ;  /* 0x0000008c2f2f7223 */ /* 0x000fe20000010894 */
[----:B------:R-:W-:Y:S01]  /*5ed0*/  HADD2.F32 R44, -RZ, R64.H0_H0 ;  /* 0x20000040ff2c7230 */ /* 0x000fe20000004100 */
[----:B------:R-:W-:Y:S01]  /*5ee0*/  F2FP.F16.F32.PACK_AB R38, R45, R38 ;  /* 0x000000262d26723e */ /* 0x000fe200000000ff */
[----:B------:R-:W-:-:S02]  /*5ef0*/  HADD2.F32 R68, -RZ, R68.H1_H1 ;  /* 0x30000044ff447230 */ /* 0x000fc40000004100 */
[CC--:B------:R-:W-:Y:S01]  /*5f00*/  FMUL.FTZ R141, R67.reuse, R138.reuse ;  /* 0x0000008a438d7220 */ /* 0x0c0fe20000410000 */
[----:B------:R-:W-:Y:S02]  /*5f10*/  HADD2.F32 R64, -RZ, R64.H1_H1 ;  /* 0x30000040ff407230 */ /* 0x000fe40000004100 */
[----:B------:R-:W-:Y:S01]  /*5f20*/  FMUL.FTZ R138, R44, R138 ;  /* 0x0000008a2c8a7220 */ /* 0x000fe20000410000 */
[----:B------:R-:W-:Y:S02]  /*5f30*/  HADD2.F32 R71, -RZ, R136.H0_H0 ;  /* 0x20000088ff477230 */ /* 0x000fe40000004100 */
[----:B------:R-:W-:Y:S01]  /*5f40*/  FMUL.FTZ R143, R68, R139 ;  /* 0x0000008b448f7220 */ /* 0x000fe20000410000 */
[----:B------:R-:W-:Y:S01]  /*5f50*/  FFMA.FTZ R141, R44, R69, -R141 ;  /* 0x000000452c8d7223 */ /* 0x000fe2000001088d */
[C---:B------:R-:W-:Y:S01]  /*5f60*/  FMUL.FTZ R139, R64.reuse, R139 ;  /* 0x0000008b408b7220 */ /* 0x040fe20000410000 */
[----:B------:R-:W-:Y:S01]  /*5f70*/  FFMA.FTZ R138, R67, R69, R138 ;  /* 0x00000045438a7223 */ /* 0x000fe2000001008a */
[----:B------:R-:W-:Y:S01]  /*5f80*/  FFMA.FTZ R136, R64, R71, -R143 ;  /* 0x0000004740887223 */ /* 0x000fe2000001088f */
[----:B------:R-:W-:-:S02]  /*5f90*/  HADD2.F32 R64, -RZ, R137.H1_H1 ;  /* 0x30000089ff407230 */ /* 0x000fc40000004100 */
[----:B------:R-:W-:Y:S01]  /*5fa0*/  FFMA.FTZ R139, R68, R71, R139 ;  /* 0x00000047448b7223 */ /* 0x000fe2000001008b */
[----:B------:R-:W-:Y:S01]  /*5fb0*/  HADD2.F32 R69, -RZ, R37.H0_H0 ;  /* 0x20000025ff457230 */ /* 0x000fe20000004100 */
[----:B------:R-:W-:Y:S01]  /*5fc0*/  F2FP.F16.F32.PACK_AB R146, R146, R65 ;  /* 0x000000419292723e */ /* 0x000fe200000000ff */
[----:B------:R-:W-:Y:S01]  /*5fd0*/  HADD2.F32 R44, -RZ, R70.H0_H0 ;  /* 0x20000046ff2c7230 */ /* 0x000fe20000004100 */
[----:B------:R-:W-:Y:S01]  /*5fe0*/  MOV R65, R38 ;  /* 0x0000002600417202 */ /* 0x000fe20000000f00 */
[----:B------:R-:W-:Y:S01]  /*5ff0*/  HADD2.F32 R137, -RZ, R137.H0_H0 ;  /* 0x20000089ff897230 */ /* 0x000fe20000004100 */
[----:B------:R-:W-:Y:S01]  /*6000*/  F2FP.F16.F32.PACK_AB R68, R139, R138 ;  /* 0x0000008a8b44723e */ /* 0x000fe200000000ff */
[----:B------:R-:W-:Y:S02]  /*6010*/  HADD2.F32 R37, -RZ, R66.H0_H0 ;  /* 0x20000042ff257230 */ /* 0x000fe40000004100 */
[----:B------:R-:W-:Y:S02]  /*6020*/  HADD2.F32 R70, -RZ, R70.H1_H1 ;  /* 0x30000046ff467230 */ /* 0x000fe40000004100 */
[----:B------:R-:W-:-:S02]  /*6030*/  HADD2.F32 R66, -RZ, R66.H1_H1 ;  /* 0x30000042ff427230 */ /* 0x000fc40000004100 */
[----:B------:R-:W-:Y:S02]  /*6040*/  HADD2.F32 R67, -RZ, R36.H0_H0 ;  /* 0x20000024ff437230 */ /* 0x000fe40000004100 */
[----:B------:R-:W-:Y:S01]  /*6050*/  FMUL.FTZ R36, R44, R137 ;  /* 0x000000892c247220 */ /* 0x000fe20000410000 */
[----:B------:R-:W-:Y:S01]  /*6060*/  FMUL.FTZ R71, R70, R69 ;  /* 0x0000004546477220 */ /* 0x000fe20000410000 */
[C---:B------:R-:W-:Y:S01]  /*6070*/  FMUL.FTZ R137, R37.reuse, R137 ;  /* 0x0000008925897220 */ /* 0x040fe20000410000 */
[C---:B------:R-:W-:Y:S01]  /*6080*/  FMUL.FTZ R69, R66.reuse, R69 ;  /* 0x0000004542457220 */ /* 0x040fe20000410000 */
[-C--:B------:R-:W-:Y:S01]  /*6090*/  FFMA.FTZ R36, R37, R64.reuse, -R36 ;  /* 0x0000004025247223 */ /* 0x080fe20000010824 */
[-C--:B------:R-:W-:Y:S01]  /*60a0*/  FFMA.FTZ R71, R66, R67.reuse, -R71 ;  /* 0x0000004342477223 */ /* 0x080fe20000010847 */
[----:B------:R-:W-:Y:S01]  /*60b0*/  FFMA.FTZ R137, R44, R64, R137 ;  /* 0x000000402c897223 */ /* 0x000fe20000010089 */
[----:B------:R-:W-:Y:S01]  /*60c0*/  FFMA.FTZ R70, R70, R67, R69 ;  /* 0x0000004346467223 */ /* 0x000fe20000010045 */
[----:B------:R-:W-:-:S02]  /*60d0*/  F2FP.F16.F32.PACK_AB R67, R150, R47 ;  /* 0x0000002f9643723e */ /* 0x000fc400000000ff */
[----:B------:R-:W-:Y:S01]  /*60e0*/  F2FP.F16.F32.PACK_AB R66, R71, R36 ;  /* 0x000000244742723e */ /* 0x000fe200000000ff */
[----:B------:R-:W-:Y:S01]  /*60f0*/  IMAD.MOV.U32 R71, RZ, RZ, R146 ;  /* 0x000000ffff477224 */ /* 0x000fe200078e0092 */
[----:B------:R-:W-:Y:S02]  /*6100*/  F2FP.F16.F32.PACK_AB R69, R46, R39 ;  /* 0x000000272e45723e */ /* 0x000fe400000000ff */
[----:B------:R-:W-:Y:S02]  /*6110*/  F2FP.F16.F32.PACK_AB R64, R136, R141 ;  /* 0x0000008d8840723e */ /* 0x000fe400000000ff */
[----:B------:R-:W-:-:S07]  /*6120*/  F2FP.F16.F32.PACK_AB R70, R70, R137 ;  /* 0x000000894646723e */ /* 0x000fce00000000ff */
.L_x_1406:
[----:B------:R-:W-:Y:S05]  /*6130*/  BSYNC B3 ;  /* 0x0000000000037941 */ /* 0x000fea0003800000 */
.L_x_1405:
[----:B------:R-:W-:Y:S02]  /*6140*/  ULDC.64 UR4, c[0x0][0x208] ;  /* 0x0000820000047ab9 */ /* 0x000fe40000000a00 */
[----:B0-----:R0:W-:Y:S04]  /*6150*/  STG.E.128 desc[UR4][R116.64], R64 ;  /* 0x0000004074007986 */ /* 0x0011e8000c101d04 */
[----:B--2---:R0:W-:Y:S02]  /*6160*/  @!P4 STG.E.128 desc[UR4][R118.64], R68 ;  /* 0x000000447600c986 */ /* 0x0041e4000c101d04 */
.L_x_1404:
[----:B------:R-:W-:Y:S05]  /*6170*/  BSYNC B2 ;  /* 0x0000000000027941 */ /* 0x000fea0003800000 */
.L_x_1403:
[----:B------:R-:W-:-:S13]  /*6180*/  ISETP.NE.AND P4, PT, R91, RZ, PT ;  /* 0x000000ff5b00720c */ /* 0x000fda0003f85270 */
[----:B------:R-:W-:Y:S05]  /*6190*/  @!P4 BRA `(.L_x_1402) ;  /* 0x0000000400e4c947 */ /* 0x000fea0003800000 */
[----:B0-----:R-:W2:Y:S04]  /*61a0*/  LDL R64, [R1+0x38] ;  /* 0x0000380001407983 */ /* 0x001ea80000100800 */
        /* <DEDUP_REMOVED lines=19> */
[----:B--2---:R-:W-:Y:S02]  /*62e0*/  LOP3.LUT R37, R37, 0x1c0, R64, 0xf8, !PT ;  /* 0x000001c025257812 */ /* 0x004fe400078ef840 */
[----:B------:R-:W-:-:S02]  /*62f0*/  LEA R64, P5, R44, R106, 0x1 ;  /* 0x0000006a2c407211 */ /* 0x000fc400078a08ff */
[----:B---3--:R-:W-:Y:S02]  /*6300*/  LOP3.LUT R36, R37, R47, RZ, 0x3c, !PT ;  /* 0x0000002f25247212 */ /* 0x008fe400078e3cff */
[----:B------:R-:W-:Y:S02]  /*6310*/  LEA R37, R17, R14, 0xe ;  /* 0x0000000e11257211 */ /* 0x000fe400078e70ff */
[----:B----4-:R-:W-:Y:S02]  /*6320*/  IADD3 R36, R36, R39, R46 ;  /* 0x0000002724247210 */ /* 0x010fe40007ffe02e */
[----:B------:R-:W-:Y:S01]  /*6330*/  LEA.HI.X R65, R44, R107, R45, 0x1, P5 ;  /* 0x0000006b2c417211 */ /* 0x000fe200028f0c2d */
[----:B------:R-:W-:Y:S01]  /*6340*/  IMAD R37, R37, 0x2, R16 ;  /* 0x0000000225257824 */ /* 0x000fe200078e0210 */
[----:B------:R-:W-:Y:S01]  /*6350*/  @!P4 LEA R66, P5, R114, R106, 0x1 ;  /* 0x0000006a7242c211 */ /* 0x000fe200078a08ff */
[----:B------:R-:W-:-:S03]  /*6360*/  IMAD R39, R17, 0x4000, R36 ;  /* 0x0000400011277824 */ /* 0x000fc600078e0224 */
[----:B------:R-:W-:Y:S01]  /*6370*/  @!P4 LEA.HI.X R67, R114, R107, R38, 0x1, P5 ;  /* 0x0000006b7243c211 */ /* 0x000fe200028f0c26 */
[----:B------:R-:W-:Y:S01]  /*6380*/  IMAD R44, R39, 0x2, R16 ;  /* 0x00000002272c7824 */ /* 0x000fe200078e0210 */
[----:B------:R-:W-:Y:S01]  /*6390*/  ISETP.GE.AND P5, PT, R225, R120, PT ;  /* 0x00000078e100720c */ /* 0x000fe20003fa6270 */
[----:B------:R-:W0:Y:S04]  /*63a0*/  LDS.128 R36, [R37+0x20400] ;  /* 0x0204000025247984 */ /* 0x000e280000000c00 */
[----:B------:R-:W2:Y:S08]  /*63b0*/  LDS.128 R44, [R44+0x20400] ;  /* 0x020400002c2c7984 */ /* 0x000eb00000000c00 */
[----:B------:R-:W-:Y:S05]  /*63c0*/  @P5 BRA `(.L_x_1408) ;  /* 0x0000000400485947 */ /* 0x000fea0003800000 */
[----:B------:R-:W-:Y:S02]  /*63d0*/  SHF.R.U32.HI R70, RZ, 0x10, R41 ;  /* 0x00000010ff467819 */ /* 0x000fe40000011629 */
[----:B------:R-:W-:Y:S02]  /*63e0*/  SHF.R.U64 R68, R32, 0x10, R33 ;  /* 0x0000001020447819 */ /* 0x000fe40000001221 */
[--C-:B------:R-:W-:Y:S01]  /*63f0*/  SHF.R.U64 R32, R34, 0x10, R35.reuse ;  /* 0x0000001022207819 */ /* 0x100fe20000001223 */
[----:B0-----:R-:W-:Y:S01]  /*6400*/  HADD2.F32 R34, -RZ, R37.H0_H0 ;  /* 0x20000025ff227230 */ /* 0x001fe20000004100 */
[----:B------:R-:W-:Y:S01]  /*6410*/  SHF.R.U32.HI R115, RZ, 0x10, R35 ;  /* 0x00000010ff737819 */ /* 0x000fe20000011623 */
[----:B--2---:R-:W-:Y:S01]  /*6420*/  HADD2.F32 R35, -RZ, R45.H0_H0 ;  /* 0x2000002dff237230 */ /* 0x004fe20000004100 */
[----:B------:R-:W-:Y:S01]  /*6430*/  SHF.R.U64 R117, R40, 0x10, R41 ;  /* 0x0000001028757819 */ /* 0x000fe20000001229 */
[----:B------:R-:W-:Y:S01]  /*6440*/  HADD2.F32 R41, -RZ, R135.H1_H1 ;  /* 0x30000087ff297230 */ /* 0x000fe20000004100 */
[----:B------:R-:W-:Y:S01]  /*6450*/  SHF.R.U32.HI R69, RZ, 0x10, R33 ;  /* 0x00000010ff457819 */ /* 0x000fe20000011621 */
[----:B------:R-:W-:Y:S01]  /*6460*/  HADD2.F32 R45, -RZ, R45.H1_H1 ;  /* 0x3000002dff2d7230 */ /* 0x000fe20000004100 */
        /* <DEDUP_REMOVED lines=9> */
[----:B------:R-:W-:Y:S01]  /*6500*/  FMUL.FTZ R70, R37, R70 ;  /* 0x0000004625467220 */ /* 0x000fe20000410000 */
[-C--:B------:R-:W-:Y:S01]  /*6510*/  FFMA.FTZ R69, R34, R40.reuse, -R43 ;  /* 0x0000002822457223 */ /* 0x080fe2000001082b */
[----:B------:R-:W-:Y:S01]  /*6520*/  FFMA.FTZ R114, R35, R40, R114 ;  /* 0x0000002823727223 */ /* 0x000fe20000010072 */
[-C--:B------:R-:W-:Y:S01]  /*6530*/  FFMA.FTZ R116, R37, R42.reuse, -R116 ;  /* 0x0000002a25747223 */ /* 0x080fe20000010874 */
[----:B------:R-:W-:Y:S01]  /*6540*/  FFMA.FTZ R45, R45, R42, R70 ;  /* 0x0000002a2d2d7223 */ /* 0x000fe20000010046 */
[----:B------:R-:W-:-:S02]  /*6550*/  HADD2.F32 R41, -RZ, R134.H1_H1 ;  /* 0x30000086ff297230 */ /* 0x000fc40000004100 */
[----:B------:R-:W-:Y:S02]  /*6560*/  HADD2.F32 R35, -RZ, R47.H0_H0 ;  /* 0x2000002fff237230 */ /* 0x000fe40000004100 */
[----:B------:R-:W-:Y:S01]  /*6570*/  HADD2.F32 R34, -RZ, R39.H0_H0 ;  /* 0x20000027ff227230 */ /* 0x000fe20000004100 */
[----:B------:R-:W-:Y:S01]  /*6580*/  F2FP.F16.F32.PACK_AB R45, R45, R114 ;  /* 0x000000722d2d723e */ /* 0x000fe200000000ff */
[----:B------:R-:W-:Y:S02]  /*6590*/  HADD2.F32 R47, -RZ, R47.H1_H1 ;  /* 0x3000002fff2f7230 */ /* 0x000fe40000004100 */
[-C--:B------:R-:W-:Y:S01]  /*65a0*/  FMUL.FTZ R43, R35, R41.reuse ;  /* 0x00000029232b7220 */ /* 0x080fe20000410000 */
[----:B------:R-:W-:Y:S02]  /*65b0*/  HADD2.F32 R42, -RZ, R71.H0_H0 ;  /* 0x20000047ff2a7230 */ /* 0x000fe40000004100 */
[----:B------:R-:W-:Y:S01]  /*65c0*/  FMUL.FTZ R70, R34, R41 ;  /* 0x0000002922467220 */ /* 0x000fe20000410000 */
[----:B------:R-:W-:-:S02]  /*65d0*/  HADD2.F32 R37, -RZ, R132.H1_H1 ;  /* 0x30000084ff257230 */ /* 0x000fc40000004100 */
[----:B------:R-:W-:Y:S02]  /*65e0*/  HADD2.F32 R39, -RZ, R39.H1_H1 ;  /* 0x30000027ff277230 */ /* 0x000fe40000004100 */
[-C--:B------:R-:W-:Y:S01]  /*65f0*/  FMUL.FTZ R118, R47, R42.reuse ;  /* 0x0000002a2f767220 */ /* 0x080fe20000410000 */
[----:B------:R-:W-:Y:S02]  /*6600*/  HADD2.F32 R40, -RZ, R115.H0_H0 ;  /* 0x20000073ff287230 */ /* 0x000fe40000004100 */
[-C--:B------:R-:W-:Y:S01]  /*6610*/  FFMA.FTZ R70, R35, R37.reuse, R70 ;  /* 0x0000002523467223 */ /* 0x080fe20000010046 */
[----:B------:R-:W-:Y:S02]  /*6620*/  HADD2.F32 R35, -RZ, R44.H0_H0 ;  /* 0x2000002cff237230 */ /* 0x000fe40000004100 */
[C---:B------:R-:W-:Y:S01]  /*6630*/  FMUL.FTZ R128, R39.reuse, R42 ;  /* 0x0000002a27807220 */ /* 0x040fe20000410000 */
[----:B------:R-:W-:Y:S01]  /*6640*/  FFMA.FTZ R42, R34, R37, -R43 ;  /* 0x00000025222a7223 */ /* 0x000fe2000001082b */
[----:B------:R-:W-:Y:S01]  /*6650*/  FFMA.FTZ R71, R39, R40, -R118 ;  /* 0x0000002827477223 */ /* 0x000fe20000010876 */
[----:B------:R-:W-:-:S02]  /*6660*/  HADD2.F32 R39, -RZ, R117.H0_H0 ;  /* 0x20000075ff277230 */ /* 0x000fc40000004100 */
[----:B------:R-:W-:Y:S01]  /*6670*/  FFMA.FTZ R115, R47, R40, R128 ;  /* 0x000000282f737223 */ /* 0x000fe20000010080 */
[----:B------:R-:W-:Y:S02]  /*6680*/  HADD2.F32 R34, -RZ, R36.H0_H0 ;  /* 0x20000024ff227230 */ /* 0x000fe40000004100 */
[----:B------:R-:W-:Y:S01]  /*6690*/  HADD2.F32 R44, -RZ, R44.H1_H1 ;  /* 0x3000002cff2c7230 */ /* 0x000fe20000004100 */
[----:B------:R-:W-:Y:S01]  /*66a0*/  F2FP.F16.F32.PACK_AB R42, R71, R42 ;  /* 0x0000002a472a723e */ /* 0x000fe200000000ff */
[----:B------:R-:W-:Y:S01]  /*66b0*/  HADD2.F32 R135, -RZ, R135.H0_H0 ;  /* 0x20000087ff877230 */ /* 0x000fe20000004100 */
[----:B------:R-:W-:Y:S01]  /*66c0*/  F2FP.F16.F32.PACK_AB R70, R115, R70 ;  /* 0x000000467346723e */ /* 0x000fe200000000ff */
[----:B------:R-:W-:Y:S02]  /*66d0*/  HADD2.F32 R36, -RZ, R36.H1_H1 ;  /* 0x30000024ff247230 */ /* 0x000fe40000004100 */
[----:B------:R-:W-:Y:S01]  /*66e0*/  FMUL.FTZ R43, R44, R39 ;  /* 0x000000272c2b7220 */ /* 0x000fe20000410000 */
[----:B------:R-:W-:-:S02]  /*66f0*/  HADD2.F32 R133, -RZ, R133.H0_H0 ;  /* 0x20000085ff857230 */ /* 0x000fc40000004100 */
[----:B------:R-:W-:Y:S01]  /*6700*/  FMUL.FTZ R41, R35, R135 ;  /* 0x0000008723297220 */ /* 0x000fe20000410000 */
[----:B------:R-:W-:Y:S02]  /*6710*/  HADD2.F32 R37, -RZ, R68.H0_H0 ;  /* 0x20000044ff257230 */ /* 0x000fe40000004100 */
[----:B------:R-:W-:Y:S01]  /*6720*/  FMUL.FTZ R39, R36, R39 ;  /* 0x0000002724277220 */ /* 0x000fe20000410000 */
[C---:B------:R-:W-:Y:S01]  /*6730*/  FMUL.FTZ R40, R34.reuse, R135 ;  /* 0x0000008722287220 */ /* 0x040fe20000410000 */
[----:B------:R-:W-:Y:S01]  /*6740*/  FFMA.FTZ R41, R34, R133, -R41 ;  /* 0x0000008522297223 */ /* 0x000fe20000010829 */
[----:B------:R-:W-:Y:S02]  /*6750*/  HADD2.F32 R34, -RZ, R46.H0_H0 ;  /* 0x2000002eff227230 */ /* 0x000fe40000004100 */
[-C--:B------:R-:W-:Y:S01]  /*6760*/  FFMA.FTZ R36, R36, R37.reuse, -R43 ;  /* 0x0000002524247223 */ /* 0x080fe2000001082b */
[----:B------:R-:W-:Y:S01]  /*6770*/  FFMA.FTZ R39, R44, R37, R39 ;  /* 0x000000252c277223 */ /* 0x000fe20000010027 */
[----:B------:R-:W-:-:S02]  /*6780*/  HADD2.F32 R37, -RZ, R33.H0_H0 ;  /* 0x20000021ff257230 */ /* 0x000fc40000004100 */
[----:B------:R-:W-:Y:S01]  /*6790*/  FFMA.FTZ R40, R35, R133, R40 ;  /* 0x0000008523287223 */ /* 0x000fe20000010028 */
[----:B------:R-:W-:Y:S01]  /*67a0*/  HADD2.F32 R134, -RZ, R134.H0_H0 ;  /* 0x20000086ff867230 */ /* 0x000fe20000004100 */
[----:B------:R-:W-:Y:S01]  /*67b0*/  F2FP.F16.F32.PACK_AB R36, R36, R41 ;  /* 0x000000292424723e */ /* 0x000fe200000000ff */
[----:B------:R-:W-:Y:S02]  /*67c0*/  HADD2.F32 R33, -RZ, R38.H0_H0 ;  /* 0x20000026ff217230 */ /* 0x000fe40000004100 */
[----:B------:R-:W-:Y:S01]  /*67d0*/  HADD2.F32 R46, -RZ, R46.H1_H1 ;  /* 0x3000002eff2e7230 */ /* 0x000fe20000004100 */
[----:B------:R-:W-:Y:S01]  /*67e0*/  F2FP.F16.F32.PACK_AB R44, R39, R40 ;  /* 0x00000028272c723e */ /* 0x000fe200000000ff */
[----:B------:R-:W-:Y:S02]  /*67f0*/  HADD2.F32 R38, -RZ, R38.H1_H1 ;  /* 0x30000026ff267230 */ /* 0x000fe40000004100 */
[----:B------:R-:W-:Y:S01]  /*6800*/  FMUL.FTZ R43, R33, R134 ;  /* 0x00000086212b7220 */ /* 0x000fe20000410000 */
[----:B------:R-:W-:-:S02]  /*6810*/  HADD2.F32 R132, -RZ, R132.H0_H0 ;  /* 0x20000084ff847230 */ /* 0x000fc40000004100 */
[-C--:B------:R-:W-:Y:S01]  /*6820*/  FMUL.FTZ R47, R46, R37.reuse ;  /* 0x000000252e2f7220 */ /* 0x080fe20000410000 */
[----:B------:R-:W-:Y:S02]  /*6830*/  HADD2.F32 R35, -RZ, R32.H0_H0 ;  /* 0x20000020ff237230 */ /* 0x000fe40000004100 */
[----:B------:R-:W-:Y:S01]  /*6840*/  FMUL.FTZ R32, R34, R134 ;  /* 0x0000008622207220 */ /* 0x000fe20000410000 */
[----:B------:R-:W-:Y:S01]  /*6850*/  FMUL.FTZ R37, R38, R37 ;  /* 0x0000002526257220 */ /* 0x000fe20000410000 */
[----:B------:R-:W-:Y:S01]  /*6860*/  FFMA.FTZ R43, R34, R132, R43 ;  /* 0x00000084222b7223 */ /* 0x000fe2000001002b */
[----:B------:R-:W-:Y:S01]  /*6870*/  MOV R39, R42 ;  /* 0x0000002a00277202 */ /* 0x000fe20000000f00 */
[----:B------:R-:W-:Y:S01]  /*6880*/  FFMA.FTZ R32, R33, R132, -R32 ;  /* 0x0000008421207223 */ /* 0x000fe20000010820 */
[-C--:B------:R-:W-:Y:S01]  /*6890*/  FFMA.FTZ R47, R38, R35.reuse, -R47 ;  /* 0x00000023262f7223 */ /* 0x080fe2000001082f */
[----:B------:R-:W-:Y:S01]  /*68a0*/  FFMA.FTZ R46, R46, R35, R37 ;  /* 0x000000232e2e7223 */ /* 0x000fe20000010025 */
[----:B------:R-:W-:-:S03]  /*68b0*/  F2FP.F16.F32.PACK_AB R37, R116, R69 ;  /* 0x000000457425723e */ /* 0x000fc600000000ff */
[----:B------:R-:W-:Y:S01]  /*68c0*/  F2FP.F16.F32.PACK_AB R38, R47, R32 ;  /* 0x000000202f26723e */ /* 0x000fe200000000ff */
[----:B------:R-:W-:Y:S01]  /*68d0*/  IMAD.MOV.U32 R47, RZ, RZ, R70 ;  /* 0x000000ffff2f7224 */ /* 0x000fe200078e0046 */
[----:B------:R-:W-:-:S07]  /*68e0*/  F2FP.F16.F32.PACK_AB R46, R46, R43 ;  /* 0x0000002b2e2e723e */ /* 0x000fce00000000ff */
.L_x_1408:
[----:B------:R-:W-:Y:S05]  /*68f0*/  BSYNC B2 ;  /* 0x0000000000027941 */ /* 0x000fea0003800000 */
.L_x_1407:
[----:B------:R-:W-:Y:S02]  /*6900*/  ULDC.64 UR4, c[0x0][0x208] ;  /* 0x0000820000047ab9 */ /* 0x000fe40000000a00 */
[----:B0-----:R3:W-:Y:S04]  /*6910*/  STG.E.128 desc[UR4][R64.64], R36 ;  /* 0x0000002440007986 */ /* 0x0017e8000c101d04 */
[----:B--2---:R3:W-:Y:S02]  /*6920*/  @!P4 STG.E.128 desc[UR4][R66.64], R44 ;  /* 0x0000002c4200c986 */ /* 0x0047e4000c101d04 */
.L_x_1402:
[----:B------:R-:W-:Y:S05]  /*6930*/  BSYNC B1 ;  /* 0x0000000000017941 */ /* 0x000fea0003800000 */
.L_x_1401:
[----:B------:R-:W4:Y:S01]  /*6940*/  LDL R32, [R1+0x5c] ;  /* 0x00005c0001207983 */ /* 0x000f220000100800 */
[----:B--2---:R-:W-:-:S04]  /*6950*/  IMAD.WIDE.U32 R112, R233, R110, R112 ;  /* 0x0000006ee9707225 */ /* 0x004fc800078e0070 */
[----:B----4-:R-:W-:-:S04]  /*6960*/  IMAD R32, R32, R110, RZ ;  /* 0x0000006e20207224 */ /* 0x010fc800078e02ff */
[----:B------:R-:W-:Y:S01]  /*6970*/  IMAD R111, R233, R111, R32 ;  /* 0x0000006fe96f7224 */ /* 0x000fe200078e0220 */
[----:B------:R-:W-:Y:S06]  /*6980*/  @P0 BRA `(.L_x_1379) ;  /* 0x0000001000b40947 */ /* 0x000fec0003800000 */
[----:B------:R-:W-:Y:S01]  /*6990*/  ISETP.NE.AND P0, PT, R28, RZ, PT ;  /* 0x000000ff1c00720c */ /* 0x000fe20003f05270 */
[----:B------:R-:W-:Y:S01]  /*69a0*/  BSSY B1, `(.L_x_1409) ;  /* 0x000007f000017945 */ /* 0x000fe20003800000 */
[----:B---3--:R-:W-:-:S11]  /*69b0*/  IMAD.IADD R44, R113, 0x1, R111 ;  /* 0x00000001712c7824 */ /* 0x008fd600078e026f */
[----:B------:R-:W-:Y:S05]  /*69c0*/  @!P0 BRA `(.L_x_1410) ;  /* 0x0000000400f08947 */ /* 0x000fea0003800000 */
[----:B------:R-:W2:Y:S04]  /*69d0*/  LDL R35, [R1+0x34] ;  /* 0x0000340001237983 */ /* 0x000ea80000100800 */
[----:B------:R-:W3:Y:S04]  /*69e0*/  LDL R37, [R1+0x3c] ;  /* 0x00003c0001257983 */ /* 0x000ee80000100800 */
[----:B------:R-:W4:Y:S01]  /*69f0*/  LDL R36, [R1+0x40] ;  /* 0x0000400001247983 */ /* 0x000f220000100800 */
[----:B------:R-:W-:Y:S01]  /*6a00*/  SEL R32, R99, R124, !P3 ;  /* 0x0000007c63207207 */ /* 0x000fe20005800000 */
[----:B------:R-:W-:Y:S03]  /*6a10*/  BSSY B2, `(.L_x_1411) ;  /* 0x0000074000027945 */ /* 0x000fe60003800000 */
[----:B------:R-:W-:-:S04]  /*6a20*/  SHF.R.S32.HI R33, RZ, 0x1f, R32 ;  /* 0x0000001fff217819 */ /* 0x000fc80000011420 */
[----:B------:R-:W-:-:S04]  /*6a30*/  LEA.HI R32, R33, R32, RZ, 0x4 ;  /* 0x0000002021207211 */ /* 0x000fc800078f20ff */
[----:B------:R-:W-:-:S04]  /*6a40*/  LEA.HI.SX32 R32, R32, R73, 0x1c ;  /* 0x0000004920207211 */ /* 0x000fc800078fe2ff */
[----:B------:R-:W-:Y:S01]  /*6a50*/  SHF.R.S32.HI R33, RZ, 0x1f, R32 ;  /* 0x0000001fff217819 */ /* 0x000fe20000011420 */
[----:B------:R-:W-:-:S03]  /*6a60*/  IMAD.SHL.U32 R43, R32, 0x8, RZ ;  /* 0x00000008202b7824 */ /* 0x000fc600078e00ff */
[----:B------:R-:W-:Y:S02]  /*6a70*/  LEA.HI R34, R33, R32, RZ, 0x3 ;  /* 0x0000002021227211 */ /* 0x000fe400078f18ff */
[----:B------:R-:W-:Y:S02]  /*6a80*/  IADD3 R33, P4, P5, R86, R112, R88 ;  /* 0x0000007056217210 */ /* 0x000fe40007d9e058 */
[----:B------:R-:W-:-:S13]  /*6a90*/  ISETP.GE.AND P0, PT, R43, R122, PT ;  /* 0x0000007a2b00720c */ /* 0x000fda0003f06270 */
[--C-:B------:R-:W-:Y:S02]  /*6aa0*/  @!P0 SHF.R.S32.HI R46, RZ, 0x1f, R43.reuse ;  /* 0x0000001fff2e8819 */ /* 0x100fe4000001142b */
[----:B--2---:R-:W-:Y:S02]  /*6ab0*/  LOP3.LUT R32, R35, 0x38, R43, 0xf8, !PT ;  /* 0x0000003823207812 */ /* 0x004fe400078ef82b */
[----:B------:R-:W-:Y:S02]  /*6ac0*/  SHF.L.U32 R35, R34, 0x9, RZ ;  /* 0x0000000922237819 */ /* 0x000fe400000006ff */
[----:B---3--:R-:W-:Y:S02]  /*6ad0*/  LOP3.LUT R32, R32, R37, RZ, 0x3c, !PT ;  /* 0x0000002520207212 */ /* 0x008fe400078e3cff */
[----:B------:R-:W-:Y:S02]  /*6ae0*/  LOP3.LUT R35, R35, 0x7ffff000, RZ, 0xc0, !PT ;  /* 0x7ffff00023237812 */ /* 0x000fe400078ec0ff */
[----:B------:R-:W-:-:S02]  /*6af0*/  IADD3.X R34, R27, R44, R94, P4, P5 ;  /* 0x0000002c1b227210 */ /* 0x000fc400027ea45e */
[----:B----4-:R-:W-:Y:S02]  /*6b00*/  IADD3 R32, R32, R35, R36 ;  /* 0x0000002320207210 */ /* 0x010fe40007ffe024 */
[----:B------:R-:W-:-:S03]  /*6b10*/  LEA R40, P4, R33, R106, 0x1 ;  /* 0x0000006a21287211 */ /* 0x000fc600078808ff */
[----:B------:R-:W-:Y:S01]  /*6b20*/  IMAD R35, R17, 0x4000, R32 ;  /* 0x0000400011237824 */ /* 0x000fe200078e0220 */
[----:B------:R-:W-:Y:S01]  /*6b30*/  LEA.HI.X R41, R33, R107, R34, 0x1, P4 ;  /* 0x0000006b21297211 */ /* 0x000fe200020f0c22 */
[----:B------:R-:W-:Y:S01]  /*6b40*/  IMAD R33, R17, 0x4000, R21 ;  /* 0x0000400011217824 */ /* 0x000fe200078e0215 */
[----:B------:R-:W-:Y:S02]  /*6b50*/  @!P0 IADD3 R43, P4, P5, R86, R112, R43 ;  /* 0x00000070562b8210 */ /* 0x000fe40007d9e02b */
[----:B------:R-:W-:Y:S01]  /*6b60*/  LEA R36, R35, R16, 0x1 ;  /* 0x0000001023247211 */ /* 0x000fe200078e08ff */
[----:B------:R-:W-:Y:S01]  /*6b70*/  IMAD R33, R33, 0x2, R16 ;  /* 0x0000000221217824 */ /* 0x000fe200078e0210 */
[----:B------:R-:W-:Y:S02]  /*6b80*/  @!P0 IADD3.X R46, R27, R44, R46, P4, P5 ;  /* 0x0000002c1b2e8210 */ /* 0x000fe400027ea42e */
[----:B------:R-:W-:Y:S02]  /*6b90*/  ISETP.GE.AND P5, PT, R228, R120, PT ;  /* 0x00000078e400720c */ /* 0x000fe40003fa6270 */
[----:B------:R-:W2:Y:S01]  /*6ba0*/  LDS.128 R36, [R36+0x20400] ;  /* 0x0204000024247984 */ /* 0x000ea20000000c00 */
[----:B------:R-:W-:-:S03]  /*6bb0*/  @!P0 LEA R42, P4, R43, R106, 0x1 ;  /* 0x0000006a2b2a8211 */ /* 0x000fc600078808ff */
[----:B------:R-:W3:Y:S01]  /*6bc0*/  LDS.128 R32, [R33+0x20400] ;  /* 0x0204000021207984 */ /* 0x000ee20000000c00 */
[----:B------:R-:W-:-:S06]  /*6bd0*/  @!P0 LEA.HI.X R43, R43, R107, R46, 0x1, P4 ;  /* 0x0000006b2b2b8211 */ /* 0x000fcc00020f0c2e */
[----:B------:R-:W-:Y:S05]  /*6be0*/  @P5 BRA `(.L_x_1412) ;  /* 0x0000000400585947 */ /* 0x000fea0003800000 */
[--C-:B0-----:R-:W-:Y:S01]  /*6bf0*/  SHF.R.U64 R66, R60, 0x10, R61.reuse ;  /* 0x000000103c427819 */ /* 0x101fe2000000123d */
[----:B--2---:R-:W-:Y:S01]  /*6c00*/  IMAD.MOV.U32 R45, RZ, RZ, R36 ;  /* 0x000000ffff2d7224 */ /* 0x004fe200078e0024 */
[----:B------:R-:W-:Y:S01]  /*6c10*/  SHF.R.U32.HI R60, RZ, 0x10, R61 ;  /* 0x00000010ff3c7819 */ /* 0x000fe2000001163d */
[----:B------:R-:W-:Y:S01]  /*6c20*/  IMAD.MOV.U32 R46, RZ, RZ, R38 ;  /* 0x000000ffff2e7224 */ /* 0x000fe200078e0026 */
[--C-:B------:R-:W-:Y:S01]  /*6c30*/  SHF.R.U64 R68, R52, 0x10, R53.reuse ;  /* 0x0000001034447819 */ /* 0x100fe20000001235 */
[----:B---3--:R-:W-:Y:S01]  /*6c40*/  IMAD.MOV.U32 R36, RZ, RZ, R34 ;  /* 0x000000ffff247224 */ /* 0x008fe200078e0022 */
[----:B------:R-:W-:Y:S01]  /*6c50*/  SHF.R.U32.HI R52, RZ, 0x10, R53 ;  /* 0x00000010ff347819 */ /* 0x000fe20000011635 */
[----:B------:R-:W-:Y:S01]  /*6c60*/  HADD2.F32 R53, -RZ, R131.H1_H1 ;  /* 0x30000083ff357230 */ /* 0x000fe20000004100 */
[--C-:B------:R-:W-:Y:S01]  /*6c70*/  SHF.R.U64 R67, R54, 0x10, R55.reuse ;  /* 0x0000001036437819 */ /* 0x100fe20000001237 */
[----:B------:R-:W-:Y:S01]  /*6c80*/  HADD2.F32 R38, -RZ, R37.H0_H0 ;  /* 0x20000025ff267230 */ /* 0x000fe20000004100 */
[----:B------:R-:W-:Y:S01]  /*6c90*/  SHF.R.U32.HI R61, RZ, 0x10, R55 ;  /* 0x00000010ff3d7819 */ /* 0x000fe20000011637 */
[----:B------:R-:W-:Y:S01]  /*6ca0*/  HADD2.F32 R34, -RZ, R33.H0_H0 ;  /* 0x20000021ff227230 */ /* 0x000fe20000004100 */
[----:B------:R-:W-:Y:S01]  /*6cb0*/  SHF.R.U64 R65, R62, 0x10, R63 ;  /* 0x000000103e417819 */ /* 0x000fe2000000123f */
[----:B------:R-:W-:-:S02]  /*6cc0*/  HADD2.F32 R37, -RZ, R37.H1_H1 ;  /* 0x30000025ff257230 */ /* 0x000fc40000004100 */
[-C--:B------:R-:W-:Y:S01]  /*6cd0*/  FMUL.FTZ R55, R38, R53.reuse ;  /* 0x0000003526377220 */ /* 0x080fe20000410000 */
[----:B------:R-:W-:Y:S02]  /*6ce0*/  HADD2.F32 R54, -RZ, R60.H0_H0 ;  /* 0x2000003cff367230 */ /* 0x000fe40000004100 */
        /* <DEDUP_REMOVED lines=11> */
[----:B------:R-:W-:Y:S02]  /*6da0*/  HADD2.F32 R34, -RZ, R39.H0_H0 ;  /* 0x20000027ff227230 */ /* 0x000fe40000004100 */
[----:B------:R-:W-:Y:S01]  /*6db0*/  FFMA.FTZ R54, R37, R52, R54 ;  /* 0x0000003425367223 */ /* 0x000fe20000010036 */
[----:B------:R-:W-:Y:S02]  /*6dc0*/  HADD2.F32 R33, -RZ, R35.H0_H0 ;  /* 0x20000023ff217230 */ /* 0x000fe40000004100 */
[----:B------:R-:W-:Y:S02]  /*6dd0*/  HADD2.F32 R52, -RZ, R62.H0_H0 ;  /* 0x2000003eff347230 */ /* 0x000fe40000004100 */
[-C--:B------:R-:W-:Y:S01]  /*6de0*/  FMUL.FTZ R62, R34, R47.reuse ;  /* 0x0000002f223e7220 */ /* 0x080fe20000410000 */
[----:B------:R-:W-:Y:S02]  /*6df0*/  HADD2.F32 R37, -RZ, R127.H1_H1 ;  /* 0x3000007fff257230 */ /* 0x000fe40000004100 */
[----:B------:R-:W-:Y:S01]  /*6e00*/  FMUL.FTZ R47, R33, R47 ;  /* 0x0000002f212f7220 */ /* 0x000fe20000410000 */
[----:B------:R-:W-:Y:S01]  /*6e10*/  HADD2.F32 R39, -RZ, R39.H1_H1 ;  /* 0x30000027ff277230 */ /* 0x000fe20000004100 */
[----:B------:R-:W-:Y:S01]  /*6e20*/  F2FP.F16.F32.PACK_AB R53, R54, R53 ;  /* 0x000000353635723e */ /* 0x000fe200000000ff */
[----:B------:R-:W-:-:S02]  /*6e30*/  HADD2.F32 R35, -RZ, R35.H1_H1 ;  /* 0x30000023ff237230 */ /* 0x000fc40000004100 */
[-C--:B------:R-:W-:Y:S01]  /*6e40*/  FFMA.FTZ R62, R33, R37.reuse, -R62 ;  /* 0x00000025213e7223 */ /* 0x080fe2000001083e */
[----:B------:R-:W-:Y:S02]  /*6e50*/  HADD2.F32 R38, -RZ, R61.H0_H0 ;  /* 0x2000003dff267230 */ /* 0x000fe40000004100 */
[-C--:B------:R-:W-:Y:S01]  /*6e60*/  FMUL.FTZ R64, R39, R52.reuse ;  /* 0x0000003427407220 */ /* 0x080fe20000410000 */
[----:B------:R-:W-:Y:S01]  /*6e70*/  FFMA.FTZ R61, R34, R37, R47 ;  /* 0x00000025223d7223 */ /* 0x000fe2000001002f */
[C---:B------:R-:W-:Y:S01]  /*6e80*/  FMUL.FTZ R52, R35.reuse, R52 ;  /* 0x0000003423347220 */ /* 0x040fe20000410000 */
[----:B------:R-:W-:Y:S02]  /*6e90*/  HADD2.F32 R131, -RZ, R131.H0_H0 ;  /* 0x20000083ff837230 */ /* 0x000fe40000004100 */
[-C--:B------:R-:W-:Y:S01]  /*6ea0*/  FFMA.FTZ R63, R35, R38.reuse, -R64 ;  /* 0x00000026233f7223 */ /* 0x080fe20000010840 */
[----:B------:R-:W-:Y:S02]  /*6eb0*/  HADD2.F32 R34, -RZ, R45.H0_H0 ;  /* 0x2000002dff227230 */ /* 0x000fe40000004100 */
[----:B------:R-:W-:Y:S01]  /*6ec0*/  FFMA.FTZ R64, R39, R38, R52 ;  /* 0x0000002627407223 */ /* 0x000fe20000010034 */
[----:B------:R-:W-:-:S02]  /*6ed0*/  HADD2.F32 R37, -RZ, R66.H0_H0 ;  /* 0x20000042ff257230 */ /* 0x000fc40000004100 */
[----:B------:R-:W-:Y:S02]  /*6ee0*/  HADD2.F32 R45, -RZ, R45.H1_H1 ;  /* 0x3000002dff2d7230 */ /* 0x000fe40000004100 */
[----:B------:R-:W-:Y:S01]  /*6ef0*/  FMUL.FTZ R38, R34, R131 ;  /* 0x0000008322267220 */ /* 0x000fe20000410000 */
[----:B------:R-:W-:Y:S01]  /*6f00*/  HADD2.F32 R129, -RZ, R129.H0_H0 ;  /* 0x20000081ff817230 */ /* 0x000fe20000004100 */
[----:B------:R-:W-:Y:S01]  /*6f10*/  F2FP.F16.F32.PACK_AB R61, R64, R61 ;  /* 0x0000003d403d723e */ /* 0x000fe200000000ff */
[--C-:B------:R-:W-:Y:S02]  /*6f20*/  HADD2.F32 R33, -RZ, R32.reuse.H0_H0 ;  /* 0x20000020ff217230 */ /* 0x100fe40000004100 */
[----:B------:R-:W-:Y:S01]  /*6f30*/  FMUL.FTZ R39, R45, R37 ;  /* 0x000000252d277220 */ /* 0x000fe20000410000 */
[----:B------:R-:W-:Y:S02]  /*6f40*/  HADD2.F32 R32, -RZ, R32.H1_H1 ;  /* 0x30000020ff207230 */ /* 0x000fe40000004100 */
[----:B------:R-:W-:-:S02]  /*6f50*/  HADD2.F32 R35, -RZ, R68.H0_H0 ;  /* 0x20000044ff237230 */ /* 0x000fc40000004100 */
[C---:B------:R-:W-:Y:S01]  /*6f60*/  FMUL.FTZ R131, R33.reuse, R131 ;  /* 0x0000008321837220 */ /* 0x040fe20000410000 */
[----:B------:R-:W-:Y:S01]  /*6f70*/  FFMA.FTZ R38, R33, R129, -R38 ;  /* 0x0000008121267223 */ /* 0x000fe20000010826 */
[C---:B------:R-:W-:Y:S01]  /*6f80*/  FMUL.FTZ R52, R32.reuse, R37 ;  /* 0x0000002520347220 */ /* 0x040fe20000410000 */
[----:B------:R-:W-:Y:S02]  /*6f90*/  HADD2.F32 R33, -RZ, R46.H0_H0 ;  /* 0x2000002eff217230 */ /* 0x000fe40000004100 */
[-C--:B------:R-:W-:Y:S01]  /*6fa0*/  FFMA.FTZ R39, R32, R35.reuse, -R39 ;  /* 0x0000002320277223 */ /* 0x080fe20000010827 */
[----:B------:R-:W-:Y:S02]  /*6fb0*/  HADD2.F32 R130, -RZ, R130.H0_H0 ;  /* 0x20000082ff827230 */ /* 0x000fe40000004100 */
[----:B------:R-:W-:Y:S01]  /*6fc0*/  FFMA.FTZ R52, R45, R35, R52 ;  /* 0x000000232d347223 */ /* 0x000fe20000010034 */
[----:B------:R-:W-:Y:S02]  /*6fd0*/  HADD2.F32 R37, -RZ, R65.H0_H0 ;  /* 0x20000041ff257230 */ /* 0x000fe40000004100 */
[----:B------:R-:W-:Y:S01]  /*6fe0*/  FFMA.FTZ R131, R34, R129, R131 ;  /* 0x0000008122837223 */ /* 0x000fe20000010083 */
[----:B------:R-:W-:-:S02]  /*6ff0*/  HADD2.F32 R32, -RZ, R36.H0_H0 ;  /* 0x20000024ff207230 */ /* 0x000fc40000004100 */
[CC--:B------:R-:W-:Y:S01]  /*7000*/  FMUL.FTZ R45, R33.reuse, R130.reuse ;  /* 0x00000082212d7220 */ /* 0x0c0fe20000410000 */
[----:B------:R-:W-:Y:S02]  /*7010*/  HADD2.F32 R46, -RZ, R46.H1_H1 ;  /* 0x3000002eff2e7230 */ /* 0x000fe40000004100 */
[----:B------:R-:W-:Y:S02]  /*7020*/  HADD2.F32 R36, -RZ, R36.H1_H1 ;  /* 0x30000024ff247230 */ /* 0x000fe40000004100 */
[----:B------:R-:W-:Y:S01]  /*7030*/  FMUL.FTZ R130, R32, R130 ;  /* 0x0000008220827220 */ /* 0x000fe20000410000 */
[----:B------:R-:W-:Y:S02]  /*7040*/  HADD2.F32 R127, -RZ, R127.H0_H0 ;  /* 0x2000007fff7f7230 */ /* 0x000fe40000004100 */
[-C--:B------:R-:W-:Y:S01]  /*7050*/  FMUL.FTZ R47, R46, R37.reuse ;  /* 0x000000252e2f7220 */ /* 0x080fe20000410000 */
[----:B------:R-:W-:Y:S02]  /*7060*/  HADD2.F32 R35, -RZ, R67.H0_H0 ;  /* 0x20000043ff237230 */ /* 0x000fe40000004100 */
        /* <DEDUP_REMOVED lines=10> */
[----:B------:R-:W-:Y:S01]  /*7110*/  F2FP.F16.F32.PACK_AB R38, R37, R130 ;  /* 0x000000822526723e */ /* 0x000fe200000000ff */
[----:B------:R-:W-:Y:S01]  /*7120*/  IMAD.MOV.U32 R37, RZ, RZ, R53 ;  /* 0x000000ffff257224 */ /* 0x000fe200078e0035 */
[----:B------:R-:W-:Y:S02]  /*7130*/  F2FP.F16.F32.PACK_AB R35, R63, R62 ;  /* 0x0000003e3f23723e */ /* 0x000fe400000000ff */
[----:B------:R-:W-:-:S07]  /*7140*/  MOV R36, R52 ;  /* 0x0000003400247202 */ /* 0x000fce0000000f00 */
.L_x_1412:
[----:B------:R-:W-:Y:S05]  /*7150*/  BSYNC B2 ;  /* 0x0000000000027941 */ /* 0x000fea0003800000 */
.L_x_1411:
[----:B------:R-:W-:Y:S02]  /*7160*/  ULDC.64 UR4, c[0x0][0x208] ;  /* 0x0000820000047ab9 */ /* 0x000fe40000000a00 */
[----:B---3--:R3:W-:Y:S04]  /*7170*/  STG.E.128 desc[UR4][R40.64], R32 ;  /* 0x0000002028007986 */ /* 0x0087e8000c101d04 */
[----:B--2---:R3:W-:Y:S02]  /*7180*/  @!P0 STG.E.128 desc[UR4][R42.64], R36 ;  /* 0x000000242a008986 */ /* 0x0047e4000c101d04 */
.L_x_1410:
[----:B------:R-:W-:Y:S05]  /*7190*/  BSYNC B1 ;  /* 0x0000000000017941 */ /* 0x000fea0003800000 */
.L_x_1409:
[----:B------:R-:W-:-:S13]  /*71a0*/  ISETP.NE.AND P0, PT, R91, RZ, PT ;  /* 0x000000ff5b00720c */ /* 0x000fda0003f05270 */
[----:B------:R-:W-:Y:S05]  /*71b0*/  @!P0 BRA `(.L_x_1379) ;  /* 0x0000000800a88947 */ /* 0x000fea0003800000 */
[----:B---3--:R-:W2:Y:S04]  /*71c0*/  LDL R32, [R1+0x34] ;  /* 0x0000340001207983 */ /* 0x008ea80000100800 */
[----:B------:R-:W3:Y:S04]  /*71d0*/  LDL R35, [R1+0x3c] ;  /* 0x00003c0001237983 */ /* 0x000ee80000100800 */
[----:B------:R-:W4:Y:S01]  /*71e0*/  LDL R34, [R1+0x40] ;  /* 0x0000400001227983 */ /* 0x000f220000100800 */
[----:B------:R-:W-:Y:S01]  /*71f0*/  SEL R124, R99, R124, !P2 ;  /* 0x0000007c637c7207 */ /* 0x000fe20005000000 */
[----:B------:R-:W-:Y:S01]  /*7200*/  BSSY B1, `(.L_x_1413) ;  /* 0x000006e000017945 */ /* 0x000fe20003800000 */
[----:B------:R-:W-:-:S02]  /*7210*/  IADD3 R41, P0, P4, R86, R112, R90 ;  /* 0x0000007056297210 */ /* 0x000fc40007c1e05a */
[----:B------:R-:W-:Y:S02]  /*7220*/  SHF.R.S32.HI R33, RZ, 0x1f, R124 ;  /* 0x0000001fff217819 */ /* 0x000fe4000001147c */
[----:B------:R-:W-:Y:S02]  /*7230*/  IADD3.X R42, R27, R44, R95, P0, P4 ;  /* 0x0000002c1b2a7210 */ /* 0x000fe400007e845f */
[----:B------:R-:W-:Y:S02]  /*7240*/  LEA.HI R124, R33, R124, RZ, 0x4 ;  /* 0x0000007c217c7211 */ /* 0x000fe400078f20ff */
[----:B------:R-:W-:Y:S02]  /*7250*/  ISETP.GE.AND P4, PT, R225, R120, PT ;  /* 0x00000078e100720c */ /* 0x000fe40003f86270 */
[----:B------:R-:W-:Y:S02]  /*7260*/  LEA.HI.SX32 R124, R124, R89, 0x1c ;  /* 0x000000597c7c7211 */ /* 0x000fe400078fe2ff */
[----:B------:R-:W-:-:S02]  /*7270*/  LEA R40, P0, R41, R106, 0x1 ;  /* 0x0000006a29287211 */ /* 0x000fc400078008ff */
[----:B------:R-:W-:Y:S01]  /*7280*/  SHF.R.S32.HI R33, RZ, 0x1f, R124 ;  /* 0x0000001fff217819 */ /* 0x000fe2000001147c */
[----:B------:R-:W-:Y:S01]  /*7290*/  IMAD.SHL.U32 R43, R124, 0x8, RZ ;  /* 0x000000087c2b7824 */ /* 0x000fe200078e00ff */
[----:B------:R-:W-:Y:S02]  /*72a0*/  LEA.HI.X R41, R41, R107, R42, 0x1, P0 ;  /* 0x0000006b29297211 */ /* 0x000fe400000f0c2a */
[----:B------:R-:W-:-:S04]  /*72b0*/  LEA.HI R33, R33, R124, RZ, 0x3 ;  /* 0x0000007c21217211 */ /* 0x000fc800078f18ff */
[----:B------:R-:W-:-:S04]  /*72c0*/  SHF.L.U32 R33, R33, 0x9, RZ ;  /* 0x0000000921217819 */ /* 0x000fc800000006ff */
[----:B------:R-:W-:Y:S02]  /*72d0*/  LOP3.LUT R33, R33, 0x7ffff000, RZ, 0xc0, !PT ;  /* 0x7ffff00021217812 */ /* 0x000fe400078ec0ff */
[----:B--2---:R-:W-:-:S04]  /*72e0*/  LOP3.LUT R32, R32, 0x38, R43, 0xf8, !PT ;  /* 0x0000003820207812 */ /* 0x004fc800078ef82b */
[----:B---3--:R-:W-:-:S04]  /*72f0*/  LOP3.LUT R32, R32, R35, RZ, 0x3c, !PT ;  /* 0x0000002320207212 */ /* 0x008fc800078e3cff */
[----:B----4-:R-:W-:Y:S01]  /*7300*/  IADD3 R32, R32, R33, R34 ;  /* 0x0000002120207210 */ /* 0x010fe20007ffe022 */
[----:B------:R-:W-:-:S04]  /*7310*/  IMAD R33, R17, 0x4000, R15 ;  /* 0x0000400011217824 */ /* 0x000fc800078e020f */
[----:B------:R-:W-:Y:S02]  /*7320*/  IMAD R35, R17, 0x4000, R32 ;  /* 0x0000400011237824 */ /* 0x000fe400078e0220 */
[----:B------:R-:W-:-:S03]  /*7330*/  IMAD R33, R33, 0x2, R16 ;  /* 0x0000000221217824 */ /* 0x000fc600078e0210 */
[----:B------:R-:W-:-:S03]  /*7340*/  LEA R36, R35, R16, 0x1 ;  /* 0x0000001023247211 */ /* 0x000fc600078e08ff */
[----:B------:R-:W2:Y:S04]  /*7350*/  LDS.128 R32, [R33+0x20400] ;  /* 0x0204000021207984 */ /* 0x000ea80000000c00 */
[----:B------:R-:W3:Y:S01]  /*7360*/  LDS.128 R36, [R36+0x20400] ;  /* 0x0204000024247984 */ /* 0x000ee20000000c00 */
[----:B------:R-:W-:Y:S05]  /*7370*/  @P4 BRA `(.L_x_1414) ;  /* 0x0000000400584947 */ /* 0x000fea0003800000 */
[----:B------:R-:W-:Y:S01]  /*7380*/  SHF.R.U64 R62, R48, 0x10, R49 ;  /* 0x00000010303e7819 */ /* 0x000fe20000001231 */
[----:B---3--:R-:W-:Y:S01]  /*7390*/  IMAD.MOV.U32 R42, RZ, RZ, R36 ;  /* 0x000000ffff2a7224 */ /* 0x008fe200078e0024 */
[----:B------:R-:W-:Y:S01]  /*73a0*/  SHF.R.U32.HI R48, RZ, 0x10, R57 ;  /* 0x00000010ff307819 */ /* 0x000fe20000011639 */
[----:B------:R-:W-:Y:S01]  /*73b0*/  IMAD.MOV.U32 R45, RZ, RZ, R38 ;  /* 0x000000ffff2d7224 */ /* 0x000fe200078e0026 */
[----:B------:R-:W-:Y:S01]  /*73c0*/  SHF.R.U32.HI R46, RZ, 0x10, R49 ;  /* 0x00000010ff2e7819 */ /* 0x000fe20000011631 */
[----:B--2---:R-:W-:Y:S01]  /*73d0*/  IMAD.MOV.U32 R36, RZ, RZ, R34 ;  /* 0x000000ffff247224 */ /* 0x004fe200078e0022 */
[--C-:B------:R-:W-:Y:S01]  /*73e0*/  SHF.R.U64 R61, R50, 0x10, R51.reuse ;  /* 0x00000010323d7819 */ /* 0x100fe20000001233 */
[--C-:B------:R-:W-:Y:S01]  /*73f0*/  HADD2.F32 R38, -RZ, R37.reuse.H0_H0 ;  /* 0x20000025ff267230 */ /* 0x100fe20000004100 */
[----:B------:R-:W-:Y:S01]  /*7400*/  SHF.R.U32.HI R54, RZ, 0x10, R51 ;  /* 0x00000010ff367819 */ /* 0x000fe20000011633 */
[----:B------:R-:W-:Y:S01]  /*7410*/  HADD2.F32 R37, -RZ, R37.H1_H1 ;  /* 0x30000025ff257230 */ /* 0x000fe20000004100 */
[--C-:B------:R-:W-:Y:S01]  /*7420*/  SHF.R.U64 R53, R58, 0x10, R59.reuse ;  /* 0x000000103a357819 */ /* 0x100fe2000000123b */
[--C-:B------:R-:W-:Y:S01]  /*7430*/  HADD2.F32 R34, -RZ, R33.reuse.H0_H0 ;  /* 0x20000021ff227230 */ /* 0x100fe20000004100 */
[----:B------:R-:W-:Y:S01]  /*7440*/  SHF.R.U32.HI R58, RZ, 0x10, R59 ;  /* 0x00000010ff3a7819 */ /* 0x000fe2000001163b */
[----:B------:R-:W-:Y:S01]  /*7450*/  HADD2.F32 R48, -RZ, R48.H0_H0 ;  /* 0x20000030ff307230 */ /* 0x000fe20000004100 */
[----:B------:R-:W-:Y:S01]  /*7460*/  SHF.R.U64 R60, R56, 0x10, R57 ;  /* 0x00000010383c7819 */ /* 0x000fe20000001239 */
[----:B------:R-:W-:-:S02]  /*7470*/  HADD2.F32 R33, -RZ, R33.H1_H1 ;  /* 0x30000021ff217230 */ /* 0x000fc40000004100 */
[----:B------:R-:W-:Y:S02]  /*7480*/  HADD2.F32 R49, -RZ, R126.H1_H1 ;  /* 0x3000007eff317230 */ /* 0x000fe40000004100 */
[-C--:B------:R-:W-:Y:S01]  /*7490*/  FMUL.FTZ R50, R37, R48.reuse ;  /* 0x0000003025327220 */ /* 0x080fe20000410000 */
[----:B------:R-:W-:Y:S02]  /*74a0*/  HADD2.F32 R46, -RZ, R46.H0_H0 ;  /* 0x2000002eff2e7230 */ /* 0x000fe40000004100 */
[C---:B------:R-:W-:Y:S01]  /*74b0*/  FMUL.FTZ R48, R33.reuse, R48 ;  /* 0x0000003021307220 */ /* 0x040fe20000410000 */
[----:B------:R-:W-:Y:S02]  /*74c0*/  HADD2.F32 R47, -RZ, R123.H1_H1 ;  /* 0x3000007bff2f7230 */ /* 0x000fe40000004100 */
[-C--:B------:R-:W-:Y:S01]  /*74d0*/  FMUL.FTZ R51, R38, R49.reuse ;  /* 0x0000003126337220 */ /* 0x080fe20000410000 */
[C---:B------:R-:W-:Y:S01]  /*74e0*/  FMUL.FTZ R49, R34.reuse, R49 ;  /* 0x0000003122317220 */ /* 0x040fe20000410000 */
[-C--:B------:R-:W-:Y:S01]  /*74f0*/  FFMA.FTZ R50, R33, R46.reuse, -R50 ;  /* 0x0000002e21327223 */ /* 0x080fe20000010832 */
[----:B------:R-:W-:Y:S01]  /*7500*/  FFMA.FTZ R52, R37, R46, R48 ;  /* 0x0000002e25347223 */ /* 0x000fe20000010030 */
[----:B------:R-:W-:Y:S01]  /*7510*/  FFMA.FTZ R51, R34, R47, -R51 ;  /* 0x0000002f22337223 */ /* 0x000fe20000010833 */
[----:B------:R-:W-:-:S02]  /*7520*/  HADD2.F32 R46, -RZ, R125.H1_H1 ;  /* 0x3000007dff2e7230 */ /* 0x000fc40000004100 */
[----:B------:R-:W-:Y:S01]  /*7530*/  FFMA.FTZ R49, R38, R47, R49 ;  /* 0x0000002f26317223 */ /* 0x000fe20000010031 */
[----:B------:R-:W-:Y:S02]  /*7540*/  HADD2.F32 R33, -RZ, R35.H0_H0 ;  /* 0x20000023ff217230 */ /* 0x000fe40000004100 */
[----:B------:R-:W-:Y:S02]  /*7550*/  HADD2.F32 R34, -RZ, R39.H0_H0 ;  /* 0x20000027ff227230 */ /* 0x000fe40000004100 */
[----:B------:R-:W-:Y:S02]  /*7560*/  HADD2.F32 R37, -RZ, R121.H1_H1 ;  /* 0x30000079ff257230 */ /* 0x000fe40000004100 */
[----:B------:R-:W-:Y:S01]  /*7570*/  FMUL.FTZ R47, R33, R46 ;  /* 0x0000002e212f7220 */ /* 0x000fe20000410000 */
[----:B------:R-:W-:Y:S01]  /*7580*/  HADD2.F32 R39, -RZ, R39.H1_H1 ;  /* 0x30000027ff277230 */ /* 0x000fe20000004100 */
[----:B------:R-:W-:Y:S01]  /*7590*/  F2FP.F16.F32.PACK_AB R49, R52, R49 ;  /* 0x000000313431723e */ /* 0x000fe200000000ff */
[----:B------:R-:W-:-:S02]  /*75a0*/  HADD2.F32 R48, -RZ, R58.H0_H0 ;  /* 0x2000003aff307230 */ /* 0x000fc40000004100 */
[CC--:B------:R-:W-:Y:S01]  /*75b0*/  FFMA.FTZ R55, R34.reuse, R37.reuse, R47 ;  /* 0x0000002522377223 */ /* 0x0c0fe2000001002f */
[----:B------:R-:W-:Y:S02]  /*75c0*/  HADD2.F32 R38, -RZ, R54.H0_H0 ;  /* 0x20000036ff267230 */ /* 0x000fe40000004100 */
[----:B------:R-:W-:Y:S01]  /*75d0*/  FMUL.FTZ R54, R34, R46 ;  /* 0x0000002e22367220 */ /* 0x000fe20000410000 */
[----:B------:R-:W-:Y:S02]  /*75e0*/  HADD2.F32 R35, -RZ, R35.H1_H1 ;  /* 0x30000023ff237230 */ /* 0x000fe40000004100 */
[----:B------:R-:W-:Y:S01]  /*75f0*/  FMUL.FTZ R46, R39, R48 ;  /* 0x00000030272e7220 */ /* 0x000fe20000410000 */
[----:B------:R-:W-:Y:S02]  /*7600*/  HADD2.F32 R34, -RZ, R42.H0_H0 ;  /* 0x2000002aff227230 */ /* 0x000fe40000004100 */
[----:B------:R-:W-:Y:S01]  /*7610*/  FFMA.FTZ R54, R33, R37, -R54 ;  /* 0x0000002521367223 */ /* 0x000fe20000010836 */
[----:B------:R-:W-:-:S02]  /*7620*/  HADD2.F32 R126, -RZ, R126.H0_H0 ;  /* 0x2000007eff7e7230 */ /* 0x000fc40000004100 */
[C---:B------:R-:W-:Y:S01]  /*7630*/  FMUL.FTZ R48, R35.reuse, R48 ;  /* 0x0000003023307220 */ /* 0x040fe20000410000 */
[----:B------:R-:W-:Y:S02]  /*7640*/  HADD2.F32 R37, -RZ, R60.H0_H0 ;  /* 0x2000003cff257230 */ /* 0x000fe40000004100 */
[-C--:B------:R-:W-:Y:S01]  /*7650*/  FFMA.FTZ R57, R35, R38.reuse, -R46 ;  /* 0x0000002623397223 */ /* 0x080fe2000001082e */
[----:B------:R-:W-:Y:S02]  /*7660*/  HADD2.F32 R33, -RZ, R32.H0_H0 ;  /* 0x20000020ff217230 */ /* 0x000fe40000004100 */
[----:B------:R-:W-:Y:S01]  /*7670*/  FFMA.FTZ R56, R39, R38, R48 ;  /* 0x0000002627387223 */ /* 0x000fe20000010030 */
[----:B------:R-:W-:Y:S02]  /*7680*/  HADD2.F32 R42, -RZ, R42.H1_H1 ;  /* 0x3000002aff2a7230 */ /* 0x000fe40000004100 */
[----:B------:R-:W-:Y:S01]  /*7690*/  FMUL.FTZ R38, R34, R126 ;  /* 0x0000007e22267220 */ /* 0x000fe20000410000 */
[----:B------:R-:W-:-:S02]  /*76a0*/  HADD2.F32 R32, -RZ, R32.H1_H1 ;  /* 0x30000020ff207230 */ /* 0x000fc40000004100 */
[C---:B------:R-:W-:Y:S01]  /*76b0*/  FMUL.FTZ R39, R33.reuse, R126 ;  /* 0x0000007e21277220 */ /* 0x040fe20000410000 */
[----:B------:R-:W-:Y:S02]  /*76c0*/  HADD2.F32 R123, -RZ, R123.H0_H0 ;  /* 0x2000007bff7b7230 */ /* 0x000fe40000004100 */
[-C--:B------:R-:W-:Y:S01]  /*76d0*/  FMUL.FTZ R47, R42, R37.reuse ;  /* 0x000000252a2f7220 */ /* 0x080fe20000410000 */
[----:B------:R-:W-:Y:S02]  /*76e0*/  HADD2.F32 R35, -RZ, R62.H0_H0 ;  /* 0x2000003eff237230 */ /* 0x000fe40000004100 */
[----:B------:R-:W-:Y:S01]  /*76f0*/  FMUL.FTZ R37, R32, R37 ;  /* 0x0000002520257220 */ /* 0x000fe20000410000 */
[----:B------:R-:W-:Y:S02]  /*7700*/  HADD2.F32 R125, -RZ, R125.H0_H0 ;  /* 0x2000007dff7d7230 */ /* 0x000fe40000004100 */
[----:B------:R-:W-:Y:S01]  /*7710*/  FFMA.FTZ R38, R33, R123, -R38 ;  /* 0x0000007b21267223 */ /* 0x000fe20000010826 */
[----:B------:R-:W-:-:S02]  /*7720*/  HADD2.F32 R33, -RZ, R45.H0_H0 ;  /* 0x2000002dff217230 */ /* 0x000fc40000004100 */
[-C--:B------:R-:W-:Y:S01]  /*7730*/  FFMA.FTZ R47, R32, R35.reuse, -R47 ;  /* 0x00000023202f7223 */ /* 0x080fe2000001082f */
[----:B------:R-:W-:Y:S01]  /*7740*/  FFMA.FTZ R42, R42, R35, R37 ;  /* 0x000000232a2a7223 */ /* 0x000fe20000010025 */
[----:B------:R-:W-:Y:S02]  /*7750*/  HADD2.F32 R35, -RZ, R53.H0_H0 ;  /* 0x20000035ff237230 */ /* 0x000fe40000004100 */
[----:B------:R-:W-:Y:S01]  /*7760*/  FFMA.FTZ R39, R34, R123, R39 ;  /* 0x0000007b22277223 */ /* 0x000fe20000010027 */
[--C-:B------:R-:W-:Y:S02]  /*7770*/  HADD2.F32 R32, -RZ, R36.reuse.H0_H0 ;  /* 0x20000024ff207230 */ /* 0x100fe40000004100 */
[----:B------:R-:W-:Y:S01]  /*7780*/  FMUL.FTZ R37, R33, R125 ;  /* 0x0000007d21257220 */ /* 0x000fe20000410000 */
[----:B------:R-:W-:Y:S01]  /*7790*/  HADD2.F32 R45, -RZ, R45.H1_H1 ;  /* 0x3000002dff2d7230 */ /* 0x000fe20000004100 */
[----:B------:R-:W-:Y:S01]  /*77a0*/  F2FP.F16.F32.PACK_AB R55, R56, R55 ;  /* 0x000000373837723e */ /* 0x000fe200000000ff */
[----:B------:R-:W-:-:S02]  /*77b0*/  HADD2.F32 R36, -RZ, R36.H1_H1 ;  /* 0x30000024ff247230 */ /* 0x000fc40000004100 */
        /* <DEDUP_REMOVED lines=13> */
[----:B------:R-:W-:Y:S01]  /*7890*/  F2FP.F16.F32.PACK_AB R34, R36, R37 ;  /* 0x000000252422723e */ /* 0x000fe200000000ff */
[----:B------:R-:W-:Y:S01]  /*78a0*/  IMAD.MOV.U32 R37, RZ, RZ, R49 ;  /* 0x000000ffff257224 */ /* 0x000fe200078e0031 */
[----:B------:R-:W-:Y:S02]  /*78b0*/  F2FP.F16.F32.PACK_AB R33, R50, R51 ;  /* 0x000000333221723e */ /* 0x000fe400000000ff */
[----:B------:R-:W-:Y:S02]  /*78c0*/  F2FP.F16.F32.PACK_AB R38, R45, R46 ;  /* 0x0000002e2d26723e */ /* 0x000fe400000000ff */
[----:B------:R-:W-:-:S07]  /*78d0*/  MOV R36, R48 ;  /* 0x0000003000247202 */ /* 0x000fce0000000f00 */
.L_x_1414:
[----:B------:R-:W-:Y:S05]  /*78e0*/  BSYNC B1 ;  /* 0x0000000000017941 */ /* 0x000fea0003800000 */
.L_x_1413:
        /* <DEDUP_REMOVED lines=12> */
.L_x_1354:
[----:B------:R-:W-:-:S13]  /*79b0*/  ISETP.NE.AND P1, PT, R236, 0x3, PT ;  /* 0x00000003ec00780c */ /* 0x000fda0003f25270 */
[----:B------:R-:W-:Y:S05]  /*79c0*/  @!P1 BRA `(.L_x_1415) ;  /* 0x0000000000049947 */ /* 0x000fea0003800000 */
[----:B------:R-:W-:Y:S01]  /*79d0*/  BPT.TRAP 0x1 ;  /* 0x000000040000795c */ /* 0x000fe20000300000 */
.L_x_1415:
[----:B------:R-:W-:Y:S01]  /*79e0*/  IMAD R97, R17, 0x8, R16 ;  /* 0x0000000811617824 */ /* 0x000fe200078e0210 */
[----:B------:R-:W-:Y:S01]  /*79f0*/  SHF.L.U32 R109, R237, 0x1f, RZ ;  /* 0x0000001fed6d7819 */ /* 0x000fe200000006ff */
[----:B------:R-:W-:Y:S01]  /*7a00*/  IMAD R105, R24, -0x40, R2 ;  /* 0xffffffc018697824 */ /* 0x000fe200078e0202 */
[----:B------:R-:W-:Y:S02]  /*7a10*/  BSSY B1, `(.L_x_1416) ;  /* 0x0000005000017945 */ /* 0x000fe40003800000 */
[----:B------:R-:W0:Y:S02]  /*7a20*/  SYNCS.PHASECHK.TRANS64.TRYWAIT P0, [R97+URZ+0x30890], R109 ;  /* 0x0308906d610075a7 */ /* 0x000e24000800017f */
[----:B------:R-:W-:-:S04]  /*7a30*/  VIMNMX R105, R105, 0x40, PT ;  /* 0x0000004069697848 */ /* 0x000fc80003fe0100 */
[----:B------:R-:W-:Y:S01]  /*7a40*/  ISETP.GE.AND P4, PT, R18, R105, PT ;  /* 0x000000691200720c */ /* 0x000fe20003f86270 */
[----:B0-----:R-:W-:-:S12]  /*7a50*/  @!P0 BRA `(.L_x_1417) ;  /* 0x00000208005c8947 */ /* 0x001fd80003800000 */
.L_x_1773:
[----:B------:R-:W-:Y:S05]  /*7a60*/  BSYNC B1 ;  /* 0x0000000000017941 */ /* 0x000fea0003800000 */
.L_x_1416:
        /* <DEDUP_REMOVED lines=15> */
.L_x_1419:
[----:B------:R-:W-:Y:S05]  /*7b60*/  BSYNC B1 ;  /* 0x0000000000017941 */ /* 0x000fea0003800000 */
.L_x_1418:
[----:B------:R-:W-:-:S13]  /*7b70*/  ISETP.GE.AND P0, PT, R233, R105, PT ;  /* 0x00000069e900720c */ /* 0x000fda0003f06270 */
        /* <DEDUP_REMOVED lines=14> */
.L_x_1379:
[----:B------:R-:W-:Y:S05]  /*7c60*/  BSYNC B0 ;  /* 0x0000000000007941 */ /* 0x000fea0003800000 */
.L_x_1353:
        /* <DEDUP_REMOVED lines=12> */
[----:B------:R-:W-:-:S04]  /*7d30*/  @!P0 IADD3 R32, R97, 0x308a0, RZ ;  /* 0x000308a061208810 */ /* 0x000fc80007ffe0ff */
[----:B------:R-:W-:-:S04]  /*7d40*/  @!P0 PRMT R32, RZ, 0x654, R32 ;  /* 0x00000654ff208816 */ /* 0x000fc80000000020 */
[----:B------:R1:W-:Y:S01]  /*7d50*/  @!P0 SYNCS.ARRIVE.TRANS64.RED.A1T0 RZ, [R32+URZ], RZ ;  /* 0x000000ff20ff89a7 */ /* 0x0003e2000810043f */
[----:B------:R-:W-:Y:S05]  /*7d60*/  @!P1 BRA `(.L_x_1421) ;  /* 0x0000000000049947 */ /* 0x000fea0003800000 */
[----:B------:R-:W-:Y:S01]  /*7d70*/  BPT.TRAP 0x1 ;  /* 0x000000040000795c */ /* 0x000fe20000300000 */
.L_x_1421:
[----:B------:R-:W-:Y:S05]  /*7d80*/  BSYNC B0 ;  /* 0x0000000000007941 */ /* 0x000fea0003800000 */
.L_x_1420:
[----:B------:R-:W2:Y:S01]  /*7d90*/  SYNCS.PHASECHK.TRANS64.TRYWAIT P1, [R97+URZ+0x308b0], R109 ;  /* 0x0308b06d610075a7 */ /* 0x000ea2000802017f */
[----:B------:R-:W-:Y:S01]  /*7da0*/  ULDC.64 UR4, c[0x0][0x308] ;  /* 0x0000c20000047ab9 */ /* 0x000fe20000000a00 */
[----:B------:R-:W-:Y:S01]  /*7db0*/  ULDC.64 UR60, c[0x0][0x318] ;  /* 0x0000c600003c7ab9 */ /* 0x000fe20000000a00 */
[----:B-1----:R-:W-:Y:S01]  /*7dc0*/  IMAD.U32 R32, RZ, RZ, UR5 ;  /* 0x00000005ff207e24 */ /* 0x002fe2000f8e00ff */
[----:B------:R-:W-:Y:S01]  /*7dd0*/  BSSY B0, `(.L_x_1422) ;  /* 0x0000007000007945 */ /* 0x000fe20003800000 */
[----:B------:R-:W-:Y:S01]  /*7de0*/  IMAD.U32 R33, RZ, RZ, UR4 ;  /* 0x00000004ff217e24 */ /* 0x000fe2000f8e00ff */
[----:B------:R-:W-:Y:S01]  /*7df0*/  ISETP.GE.AND P4, PT, R18, R105, PT ;  /* 0x000000691200720c */ /* 0x000fe20003f86270 */
[----:B------:R-:W-:Y:S01]  /*7e00*/  IMAD.WIDE R44, R24, 0x40, R74 ;  /* 0x00000040182c7825 */ /* 0x000fe200078e024a */
[----:B------:R1:W-:Y:S04]  /*7e10*/  STL [R1+0x1c], R32 ;  /* 0x00001c2001007387 */ /* 0x0003e80000100800 */
[----:B------:R1:W-:Y:S02]  /*7e20*/  STL [R1+0x20], R33 ;  /* 0x0000202101007387 */ /* 0x0003e40000100800 */
[----:B-12---:R-:W-:Y:S05]  /*7e30*/  @!P1 BRA `(.L_x_1423) ;  /* 0x0000020400789947 */ /* 0x006fea0003800000 */
.L_x_1774:
[----:B------:R-:W-:Y:S05]  /*7e40*/  BSYNC B0 ;  /* 0x0000000000007941 */ /* 0x000fea0003800000 */
.L_x_1422:
[----:B------:R-:W-:Y:S04]  /*7e50*/  BSSY B0, `(.L_x_1424) ;  /* 0x000001e000007945 */ /* 0x000fe80003800000 */
[----:B------:R-:W-:Y:S05]  /*7e60*/  @P4 BRA `(.L_x_1425) ;  /* 0x0000000000704947 */ /* 0x000fea0003800000 */
[----:B------:R-:W2:Y:S01]  /*7e70*/  LDL R33, [R1+0x20] ;  /* 0x0000200001217983 */ /* 0x000ea20000100800 */
[----:B------:R-:W-:-:S03]  /*7e80*/  ULDC UR6, c[0x0][0x2e4] ;  /* 0x0000b90000067ab9 */ /* 0x000fc60000000800 */
[----:B------:R-:W3:Y:S01]  /*7e90*/  LDL R32, [R1+0x1c] ;  /* 0x00001c0001207983 */ /* 0x000ee20000100800 */
[----:B------:R-:W-:Y:S01]  /*7ea0*/  ISETP.GE.AND P5, PT, R228, UR6, PT ;  /* 0x00000006e4007c0c */ /* 0x000fe2000bfa6270 */
[----:B------:R-:W-:Y:S01]  /*7eb0*/  IMAD R39, R45, UR60, RZ ;  /* 0x0000003c2d277c24 */ /* 0x000fe2000f8e02ff */
[----:B------:R-:W-:Y:S01]  /*7ec0*/  MOV R37, R96 ;  /* 0x0000006000257202 */ /* 0x000fe20000000f00 */
[----:B------:R-:W-:Y:S01]  /*7ed0*/  IMAD.MOV.U32 R36, RZ, RZ, R84 ;  /* 0x000000ffff247224 */ /* 0x000fe200078e0054 */
[----:B------:R-:W-:Y:S01]  /*7ee0*/  ISETP.GE.AND P4, PT, R225, UR6, PT ;  /* 0x00000006e1007c0c */ /* 0x000fe2000bf86270 */
[C---:B------:R-:W-:Y:S02]  /*7ef0*/  IMAD R39, R44.reuse, UR61, R39 ;  /* 0x0000003d2c277c24 */ /* 0x040fe4000f8e0227 */
[----:B------:R-:W-:-:S04]  /*7f00*/  IMAD.WIDE.U32 R36, R44, UR60, R36 ;  /* 0x0000003c2c247c25 */ /* 0x000fc8000f8e0024 */
[----:B------:R-:W-:Y:S02]  /*7f10*/  IMAD.IADD R37, R37, 0x1, R39 ;  /* 0x0000000125257824 */ /* 0x000fe400078e0227 */
[C---:B------:R-:W-:Y:S02]  /*7f20*/  VIADD R40, R228.reuse, 0x80 ;  /* 0x00000080e4287836 */ /* 0x040fe40000000000 */
[----:B------:R-:W-:Y:S01]  /*7f30*/  VIADD R38, R228, 0xc0 ;  /* 0x000000c0e4267836 */ /* 0x000fe20000000000 */
[----:B--2---:R-:W-:Y:S02]  /*7f40*/  R2UR UR4, R33 ;  /* 0x00000000210472ca */ /* 0x004fe400000e0000 */
[----:B---3--:R-:W-:Y:S02]  /*7f50*/  R2UR UR7, R32 ;  /* 0x00000000200772ca */ /* 0x008fe400000e0000 */
[----:B------:R-:W2:Y:S09]  /*7f60*/  @!P5 LDS.128 R32, [R102+0x400] ;  /* 0x000400006620d984 */ /* 0x000eb20000000c00 */
[----:B------:R-:W-:Y:S01]  /*7f70*/  LEA R46, P1, R36, UR4, 0x1 ;  /* 0x00000004242e7c11 */ /* 0x000fe2000f8208ff */
[----:B------:R-:W-:-:S03]  /*7f80*/  ULDC.64 UR4, c[0x0][0x208] ;  /* 0x0000820000047ab9 */ /* 0x000fc60000000a00 */
[----:B------:R-:W-:Y:S02]  /*7f90*/  LEA.HI.X R47, R36, UR7, R37, 0x1, P1 ;  /* 0x00000007242f7c11 */ /* 0x000fe400088f0c25 */
[----:B------:R-:W-:-:S03]  /*7fa0*/  ISETP.GE.AND P1, PT, R40, UR6, PT ;  /* 0x0000000628007c0c */ /* 0x000fc6000bf26270 */
[----:B--2---:R-:W-:Y:S01]  /*7fb0*/  @!P5 STG.E.128 desc[UR4][R46.64], R32 ;  /* 0x000000202e00d986 */ /* 0x004fe2000c101d04 */
[----:B------:R-:W-:-:S03]  /*7fc0*/  ISETP.GE.AND P5, PT, R38, UR6, PT ;  /* 0x0000000626007c0c */ /* 0x000fc6000bfa6270 */
[----:B------:R-:W2:Y:S06]  /*7fd0*/  @!P4 LDS.128 R32, [R102+0x2400] ;  /* 0x002400006620c984 */ /* 0x000eac0000000c00 */
[----:B------:R-:W3:Y:S04]  /*7fe0*/  @!P1 LDS.128 R36, [R102+0x4400] ;  /* 0x0044000066249984 */ /* 0x000ee80000000c00 */
[----:B------:R-:W4:Y:S04]  /*7ff0*/  @!P5 LDS.128 R40, [R102+0x6400] ;  /* 0x006400006628d984 */ /* 0x000f280000000c00 */
[----:B--2---:R2:W-:Y:S04]  /*8000*/  @!P4 STG.E.128 desc[UR4][R46.64+0x80], R32 ;  /* 0x000080202e00c986 */ /* 0x0045e8000c101d04 */
[----:B---3--:R2:W-:Y:S04]  /*8010*/  @!P1 STG.E.128 desc[UR4][R46.64+0x100], R36 ;  /* 0x000100242e009986 */ /* 0x0085e8000c101d04 */
[----:B----4-:R2:W-:Y:S02]  /*8020*/  @!P5 STG.E.128 desc[UR4][R46.64+0x180], R40 ;  /* 0x000180282e00d986 */ /* 0x0105e4000c101d04 */
.L_x_1425:
[----:B------:R-:W-:Y:S05]  /*8030*/  BSYNC B0 ;  /* 0x0000000000007941 */ /* 0x000fea0003800000 */
.L_x_1424:
[----:B------:R-:W-:Y:S01]  /*8040*/  ISETP.GE.AND P1, PT, R233, R105, PT ;  /* 0x00000069e900720c */ /* 0x000fe20003f26270 */
[----:B------:R-:W-:-:S12]  /*8050*/  BSSY B0, `(.L_x_1426) ;  /* 0x0000020000007945 */ /* 0x000fd80003800000 */
[----:B------:R-:W-:Y:S05]  /*8060*/  @P1 BRA `(.L_x_1427) ;  /* 0x0000000000781947 */ /* 0x000fea0003800000 */
[----:B--2---:R-:W2:Y:S01]  /*8070*/  LDL R32, [R1+0x1c] ;  /* 0x00001c0001207983 */ /* 0x004ea20000100800 */
[----:B------:R-:W-:-:S03]  /*8080*/  ULDC UR6, c[0x0][0x2e4] ;  /* 0x0000b90000067ab9 */ /* 0x000fc60000000800 */
[----:B------:R-:W3:Y:S01]  /*8090*/  LDL R33, [R1+0x20] ;  /* 0x0000200001217983 */ /* 0x000ee20000100800 */
[----:B------:R-:W-:Y:S01]  /*80a0*/  ISETP.GE.AND P1, PT, R228, UR6, PT ;  /* 0x00000006e4007c0c */ /* 0x000fe2000bf26270 */
[----:B------:R-:W-:Y:S01]  /*80b0*/  IMAD.MOV.U32 R36, RZ, RZ, R84 ;  /* 0x000000ffff247224 */ /* 0x000fe200078e0054 */
[----:B------:R-:W-:Y:S01]  /*80c0*/  IADD3 R39, P4, R44, 0x20, RZ ;  /* 0x000000202c277810 */ /* 0x000fe20007f9e0ff */
[----:B------:R-:W-:Y:S01]  /*80d0*/  IMAD.MOV.U32 R37, RZ, RZ, R96 ;  /* 0x000000ffff257224 */ /* 0x000fe200078e0060 */
[C---:B------:R-:W-:Y:S01]  /*80e0*/  IADD3 R40, R228.reuse, 0x80, RZ ;  /* 0x00000080e4287810 */ /* 0x040fe20007ffe0ff */
[----:B------:R-:W-:Y:S01]  /*80f0*/  VIADD R38, R228, 0xc0 ;  /* 0x000000c0e4267836 */ /* 0x000fe20000000000 */
[----:B------:R-:W-:Y:S01]  /*8100*/  IADD3.X R44, RZ, R45, RZ, P4, !PT ;  /* 0x0000002dff2c7210 */ /* 0x000fe200027fe4ff */
[----:B------:R-:W-:Y:S01]  /*8110*/  IMAD.WIDE.U32 R36, R39, UR60, R36 ;  /* 0x0000003c27247c25 */ /* 0x000fe2000f8e0024 */
[----:B------:R-:W-:-:S03]  /*8120*/  ISETP.GE.AND P5, PT, R225, UR6, PT ;  /* 0x00000006e1007c0c */ /* 0x000fc6000bfa6270 */
[----:B------:R-:W-:-:S04]  /*8130*/  IMAD R44, R44, UR60, RZ ;  /* 0x0000003c2c2c7c24 */ /* 0x000fc8000f8e02ff */
[----:B------:R-:W-:-:S04]  /*8140*/  IMAD R39, R39, UR61, R44 ;  /* 0x0000003d27277c24 */ /* 0x000fc8000f8e022c */
[----:B------:R-:W-:Y:S01]  /*8150*/  IMAD.IADD R37, R37, 0x1, R39 ;  /* 0x0000000125257824 */ /* 0x000fe200078e0227 */
[----:B--2---:R-:W-:Y:S02]  /*8160*/  R2UR UR7, R32 ;  /* 0x00000000200772ca */ /* 0x004fe400000e0000 */
[----:B---3--:R-:W-:Y:S02]  /*8170*/  R2UR UR4, R33 ;  /* 0x00000000210472ca */ /* 0x008fe400000e0000 */
[----:B------:R-:W2:Y:S11]  /*8180*/  @!P1 LDS.128 R32, [R102+0x1400] ;  /* 0x0014000066209984 */ /* 0x000eb60000000c00 */
        /* <DEDUP_REMOVED lines=12> */
.L_x_1427:
[----:B------:R-:W-:Y:S05]  /*8250*/  BSYNC B0 ;  /* 0x0000000000007941 */ /* 0x000fea0003800000 */
.L_x_1426:
[----:B------:R-:W-:Y:S01]  /*8260*/  @!PT LDS RZ, [RZ] ;  /* 0x00000000fffff984 */ /* 0x000fe20000000800 */
[----:B------:R-:W-:Y:S01]  /*8270*/  @!PT LDS RZ, [RZ] ;  /* 0x00000000fffff984 */ /* 0x000fe20000000800 */
[----:B------:R-:W-:Y:S01]  /*8280*/  @!PT LDS RZ, [RZ] ;  /* 0x00000000fffff984 */ /* 0x000fe20000000800 */
[----:B------:R-:W-:Y:S01]  /*8290*/  @!PT LDS RZ, [RZ] ;  /* 0x00000000fffff984 */ /* 0x000fe20000000800 */
[----:B------:R3:W-:Y:S06]  /*82a0*/  MEMBAR.ALL.CTA ;  /* 0x0000000000007992 */ /* 0x0007ec0000008000 */
[----:B---3--:R-:W3:Y:S02]  /*82b0*/  FENCE.VIEW.ASYNC.S ;  /* 0x00000000000073c6 */ /* 0x008ee40000000000 */
[----:B---3--:R3:W-:Y:S01]  /*82c0*/  BAR.SYNC.DEFER_BLOCKING R108, 0x80 ;  /* 0x0002006c0000751d */ /* 0x0087e20000010000 */
[----:B------:R-:W-:Y:S01]  /*82d0*/  ISETP.NE.AND P4, PT, R98, RZ, PT ;  /* 0x000000ff6200720c */ /* 0x000fe20003f85270 */
[----:B------:R-:W-:-:S02]  /*82e0*/  VIADD R17, R17, 0x1 ;  /* 0x0000000111117836 */ /* 0x000fc40000000000 */
[----:B01----:R-:W-:-:S03]  /*82f0*/  @!P0 VIADD R97, R97, 0x308c0 ;  /* 0x000308c061618836 */ /* 0x003fc60000000000 */
[C---:B------:R-:W-:Y:S02]  /*8300*/  ISETP.NE.AND P1, PT, R17.reuse, 0x2, PT ;  /* 0x000000021100780c */ /* 0x040fe40003f25270 */
[----:B------:R-:W-:Y:S02]  /*8310*/  @!P0 PRMT R97, RZ, 0x654, R97 ;  /* 0x00000654ff618816 */ /* 0x000fe40000000061 */
[----:B--2---:R-:W-:Y:S02]  /*8320*/  SEL R32, RZ, 0x1, P1 ;  /* 0x00000001ff207807 */ /* 0x004fe40000800000 */
[----:B------:R-:W-:Y:S02]  /*8330*/  SEL R17, R17, RZ, P1 ;  /* 0x000000ff11117207 */ /* 0x000fe40000800000 */
[----:B------:R-:W-:Y:S01]  /*8340*/  LOP3.LUT R237, R237, R32, RZ, 0x3c, !PT ;  /* 0x00000020eded7212 */ /* 0x000fe200078e3cff */
[----:B------:R3:W-:Y:S01]  /*8350*/  @!P0 SYNCS.ARRIVE.TRANS64.RED.A1T0 RZ, [R97+URZ], RZ ;  /* 0x000000ff61ff89a7 */ /* 0x0007e2000810043f */
[----:B------:R-:W-:Y:S01]  /*8360*/  PLOP3.LUT P0, PT, PT, PT, PT, 0x8, 0x0 ;  /* 0x000000000000781c */ /* 0x000fe20003f0e170 */
[----:B------:R-:W-:-:S12]  /*8370*/  @P4 BRA `(.L_x_1428) ;  /* 0xffffffa400c84947 */ /* 0x000fd8000383ffff */
.L_x_1348:
[----:B------:R-:W0:Y:S01]  /*8380*/  LDC.64 R4, c[0x0][0x9e0] ;  /* 0x00027800ff047b82 */ /* 0x000e220000000a00 */
[----:B------:R-:W-:Y:S01]  /*8390*/  BSSY B0, `(.L_x_1429) ;  /* 0x0000005000007945 */ /* 0x000fe20003800000 */
[----:B0-----:R-:W-:-:S03]  /*83a0*/  ISETP.GE.AND P1, PT, R5, 0x1, PT ;  /* 0x000000010500780c */ /* 0x001fc60003f26270 */
[----:B------:R-:W-:Y:S10]  /*83b0*/  @P0 BRA `(.L_x_1430) ;  /* 0x0000000000080947 */ /* 0x000ff40003800000 */
[----:B------:R-:W0:Y:S02]  /*83c0*/  FENCE.VIEW.ASYNC.G ;  /* 0x00000000000073c6 */ /* 0x000e240000000100 */
[----:B0-----:R-:W-:Y:S06]  /*83d0*/  BAR.ARV 0xc, 0x120 ;  /* 0x0304800000007b1d */ /* 0x001fec0000002000 */
.L_x_1430:
[----:B------:R-:W-:Y:S05]  /*83e0*/  BSYNC B0 ;  /* 0x0000000000007941 */ /* 0x000fea0003800000 */
.L_x_1429:
[----:B------:R-:W-:Y:S01]  /*83f0*/  IADD3 R0, R103, R4, RZ ;  /* 0x0000000467007210 */ /* 0x000fe20007ffe0ff */
[----:B------:R-:W-:Y:S06]  /*8400*/  @!P1 BRA `(.L_x_1431) ;  /* 0x0000000000489947 */ /* 0x000fec0003800000 */
[C---:B------:R-:W-:Y:S01]  /*8410*/  ISETP.GT.AND P0, PT, R103.reuse, RZ, PT ;  /* 0x000000ff6700720c */ /* 0x040fe20003f04270 */
[----:B------:R-:W-:Y:S01]  /*8420*/  BSSY B0, `(.L_x_1432) ;  /* 0x000000e000007945 */ /* 0x000fe20003800000 */
[----:B------:R-:W-:-:S11]  /*8430*/  VIADD R2, R103, 0xffffffff ;  /* 0xffffffff67027836 */ /* 0x000fd60000000000 */
        /* <DEDUP_REMOVED lines=8> */
.L_x_1433:
[----:B------:R-:W-:-:S13]  /*84c0*/  ISETP.NE.AND P0, PT, R5, 0x1, PT ;  /* 0x000000010500780c */ /* 0x000fda0003f05270 */
[----:B------:R-:W0:Y:S02]  /*84d0*/  @P0 LDC.64 R6, c[0x0][0x9e8] ;  /* 0x00027a00ff060b82 */ /* 0x000e240000000a00 */
[----:B0-----:R-:W-:-:S05]  /*84e0*/  @P0 IMAD.HI.U32 R4, R2, R6, RZ ;  /* 0x0000000602040227 */ /* 0x001fca00078e00ff */
[----:B------:R-:W-:-:S07]  /*84f0*/  @P0 SHF.R.U32.HI R2, RZ, R7, R4 ;  /* 0x00000007ff020219 */ /* 0x000fce0000011604 */
.L_x_1434:
[----:B------:R-:W-:Y:S05]  /*8500*/  BSYNC B0 ;  /* 0x0000000000007941 */ /* 0x000fea0003800000 */
.L_x_1432:
[----:B------:R-:W-:-:S05]  /*8510*/  IMAD R3, R2, R5, R5 ;  /* 0x0000000502037224 */ /* 0x000fca00078e0205 */
[----:B------:R-:W-:-:S07]  /*8520*/  VIMNMX R0, R0, R3, PT ;  /* 0x0000000300007248 */ /* 0x000fce0003fe0100 */
.L_x_1431:
[----:B------:R-:W-:Y:S01]  /*8530*/  VIADD R0, R0, 0x3f ;  /* 0x0000003f00007836 */ /* 0x000fe20000000000 */
[----:B------:R-:W-:Y:S02]  /*8540*/  ULDC UR4, c[0x0][0x9dc] ;  /* 0x0002770000047ab9 */ /* 0x000fe40000000800 */
[----:B------:R-:W-:Y:S02]  /*8550*/  IADD3 R2, R101, -UR4, RZ ;  /* 0x8000000465027c10 */ /* 0x000fe4000fffe0ff */
[----:B------:R-:W-:-:S04]  /*8560*/  SHF.R.S32.HI R3, RZ, 0x1f, R0 ;  /* 0x0000001fff037819 */ /* 0x000fc80000011400 */
[----:B------:R-:W-:-:S04]  /*8570*/  LEA.HI R3, R3, R0, RZ, 0x6 ;  /* 0x0000000003037211 */ /* 0x000fc800078f30ff */
[----:B------:R-:W-:-:S04]  /*8580*/  SHF.R.S32.HI R3, RZ, 0x6, R3 ;  /* 0x00000006ff037819 */ /* 0x000fc80000011403 */
[----:B------:R-:W-:Y:S01]  /*8590*/  VIMNMX R104, R104, R3, PT ;  /* 0x0000000368687248 */ /* 0x000fe20003fe0100 */
        /* <DEDUP_REMOVED lines=11> */
.L_x_1437:
[----:B------:R-:W-:-:S13]  /*8650*/  ISETP.NE.AND P0, PT, R5, 0x1, PT ;  /* 0x000000010500780c */ /* 0x000fda0003f05270 */
[----:B------:R-:W0:Y:S02]  /*8660*/  @P0 LDC.64 R6, c[0x0][0x9e8] ;  /* 0x00027a00ff060b82 */ /* 0x000e240000000a00 */
[----:B0-----:R-:W-:-:S05]  /*8670*/  @P0 IMAD.HI.U32 R6, R101, R6, RZ ;  /* 0x0000000665060227 */ /* 0x001fca00078e00ff */
[----:B------:R-:W-:-:S07]  /*8680*/  @P0 SHF.R.U32.HI R101, RZ, R7, R6 ;  /* 0x00000007ff650219 */ /* 0x000fce0000011606 */
.L_x_1438:
[----:B------:R-:W-:Y:S05]  /*8690*/  BSYNC B0 ;  /* 0x0000000000007941 */ /* 0x000fea0003800000 */
.L_x_1436:
[----:B------:R-:W-:-:S05]  /*86a0*/  IMAD R101, R101, R5, RZ ;  /* 0x0000000565657224 */ /* 0x000fca00078e02ff */
[----:B------:R-:W-:-:S07]  /*86b0*/  VIMNMX R2, R2, R101, !PT ;  /* 0x0000006502027248 */ /* 0x000fce0007fe0100 */
.L_x_1435:
[----:B------:R-:W-:Y:S01]  /*86c0*/  SHF.R.S32.HI R3, RZ, 0x1f, R2 ;  /* 0x0000001fff037819 */ /* 0x000fe20000011402 */
[----:B------:R-:W-:Y:S01]  /*86d0*/  IMAD.MOV.U32 R0, RZ, RZ, RZ ;  /* 0x000000ffff007224 */ /* 0x000fe200078e00ff */
[----:B------:R-:W-:Y:S02]  /*86e0*/  PLOP3.LUT P0, PT, PT, PT, PT, 0x80, 0x0 ;  /* 0x000000000000781c */ /* 0x000fe40003f0f070 */
[----:B------:R-:W-:Y:S02]  /*86f0*/  CS2R R4, SRZ ;  /* 0x0000000000047805 */ /* 0x000fe4000001ff00 */
[----:B------:R-:W-:Y:S02]  /*8700*/  LEA.HI R3, R3, R2, RZ, 0x6 ;  /* 0x0000000203037211 */ /* 0x000fe400078f30ff */
[----:B------:R-:W-:Y:S02]  /*8710*/  CS2R R150, SRZ ;  /* 0x0000000000967805 */ /* 0x000fe4000001ff00 */
[----:B------:R-:W-:-:S02]  /*8720*/  CS2R R148, SRZ ;  /* 0x0000000000947805 */ /* 0x000fc4000001ff00 */
[----:B------:R-:W-:Y:S02]  /*8730*/  CS2R R146, SRZ ;  /* 0x0000000000927805 */ /* 0x000fe4000001ff00 */
[----:B------:R-:W-:Y:S02]  /*8740*/  SHF.R.S32.HI R3, RZ, 0x6, R3 ;  /* 0x00000006ff037819 */ /* 0x000fe40000011403 */
[----:B------:R-:W-:Y:S02]  /*8750*/  CS2R R144, SRZ ;  /* 0x0000000000907805 */ /* 0x000fe4000001ff00 */
[----:B------:R-:W-:Y:S02]  /*8760*/  CS2R R142, SRZ ;  /* 0x00000000008e7805 */ /* 0x000fe4000001ff00 */
[----:B------:R-:W-:Y:S02]  /*8770*/  CS2R R140, SRZ ;  /* 0x00000000008c7805 */ /* 0x000fe4000001ff00 */
[----:B------:R-:W-:-:S02]  /*8780*/  VIMNMX R6, RZ, R3, !PT ;  /* 0x00000003ff067248 */ /* 0x000fc40007fe0100 */
[----:B------:R-:W-:Y:S02]  /*8790*/  CS2R R138, SRZ ;  /* 0x00000000008a7805 */ /* 0x000fe4000001ff00 */
[----:B------:R-:W-:Y:S02]  /*87a0*/  CS2R R136, SRZ ;  /* 0x0000000000887805 */ /* 0x000fe4000001ff00 */
[----:B------:R-:W-:Y:S02]  /*87b0*/  CS2R R134, SRZ ;  /* 0x0000000000867805 */ /* 0x000fe4000001ff00 */
[----:B------:R-:W-:Y:S01]  /*87c0*/  ISETP.GT.AND P1, PT, R104, R6, PT ;  /* 0x000000066800720c */ /* 0x000fe20003f24270 */
[----:B------:R0:W-:Y:S01]  /*87d0*/  STL [R1+0x50], R6 ;  /* 0x0000500601007387 */ /* 0x0001e20000100800 */
[----:B------:R-:W-:Y:S02]  /*87e0*/  CS2R R132, SRZ ;  /* 0x0000000000847805 */ /* 0x000fe4000001ff00 */
[----:B------:R-:W-:-:S02]  /*87f0*/  CS2R R120, SRZ ;  /* 0x0000000000787805 */ /* 0x000fc4000001ff00 */
[----:B------:R-:W-:Y:S02]  /*8800*/  CS2R R116, SRZ ;  /* 0x0000000000747805 */ /* 0x000fe4000001ff00 */
[----:B------:R-:W-:Y:S02]  /*8810*/  CS2R R128, SRZ ;  /* 0x0000000000807805 */ /* 0x000fe4000001ff00 */
[----:B------:R-:W-:Y:S02]  /*8820*/  CS2R R112, SRZ ;  /* 0x0000000000707805 */ /* 0x000fe4000001ff00 */
[----:B---3--:R-:W-:Y:S02]  /*8830*/  CS2R R108, SRZ ;  /* 0x00000000006c7805 */ /* 0x008fe4000001ff00 */
        /* <DEDUP_REMOVED lines=16> */
[----:B------:R-:W-:Y:S01]  /*8940*/  CS2R R56, SRZ ;  /* 0x0000000000387805 */ /* 0x000fe2000001ff00 */
[----:B------:R-:W-:Y:S01]  /*8950*/  IMAD.MOV.U32 R101, RZ, RZ, RZ ;  /* 0x000000ffff657224 */ /* 0x000fe200078e00ff */
        /* <DEDUP_REMOVED lines=24> */
[----:B------:R-:W-:Y:S02]  /*8ae0*/  MOV R23, RZ ;  /* 0x000000ff00177202 */ /* 0x000fe40000000f00 */
[----:B------:R-:W-:Y:S02]  /*8af0*/  CS2R R40, SRZ ;  /* 0x0000000000287805 */ /* 0x000fe4000001ff00 */
[----:B------:R-:W-:Y:S02]  /*8b00*/  CS2R R34, SRZ ;  /* 0x0000000000227805 */ /* 0x000fe4000001ff00 */
[----:B------:R-:W-:-:S02]  /*8b10*/  CS2R R36, SRZ ;  /* 0x0000000000247805 */ /* 0x000fc4000001ff00 */
[----:B------:R-:W-:Y:S02]  /*8b20*/  CS2R R32, SRZ ;  /* 0x0000000000207805 */ /* 0x000fe4000001ff00 */
[----:B------:R-:W-:Y:S02]  /*8b30*/  CS2R R26, SRZ ;  /* 0x00000000001a7805 */ /* 0x000fe4000001ff00 */
[----:B------:R-:W-:Y:S02]  /*8b40*/  CS2R R28, SRZ ;  /* 0x00000000001c7805 */ /* 0x000fe4000001ff00 */
[----:B------:R-:W-:Y:S01]  /*8b50*/  CS2R R24, SRZ ;  /* 0x0000000000187805 */ /* 0x000fe2000001ff00 */
[----:B0-----:R-:W-:Y:S06]  /*8b60*/  @!P1 BRA `(.L_x_1439) ;  /* 0x0000015c00ec9947 */ /* 0x001fec0003800000 */
[----:B------:R-:W0:Y:S01]  /*8b70*/  S2R R6, SR_TID.X ;  /* 0x0000000000067919 */ /* 0x000e220000002100 */
[----:B------:R-:W-:Y:S01]  /*8b80*/  BSSY B6, `(.L_x_1440) ;  /* 0x0000020000067945 */ /* 0x000fe20003800000 */
[----:B0-----:R-:W-:-:S05]  /*8b90*/  VIADD R0, R6, 0xffffff80 ;  /* 0xffffff8006007836 */ /* 0x001fca0000000000 */
[----:B------:R-:W-:-:S04]  /*8ba0*/  SHF.R.S32.HI R3, RZ, 0x1f, R0 ;  /* 0x0000001fff037819 */ /* 0x000fc80000011400 */
[----:B------:R-:W-:-:S04]  /*8bb0*/  LEA.HI R3, R3, R0, RZ, 0x7 ;  /* 0x0000000003037211 */ /* 0x000fc800078f38ff */
[----:B------:R-:W-:-:S06]  /*8bc0*/  SHF.R.S32.HI R0, RZ, 0x7, R3 ;  /* 0x00000007ff007819 */ /* 0x000fcc0000011403 */
[----:B------:R-:W0:Y:S02]  /*8bd0*/  SHFL.IDX PT, R0, R0, RZ, 0x1f ;  /* 0x00001fff00007589 */ /* 0x000e2400000e0000 */
[----:B0-----:R-:W-:-:S04]  /*8be0*/  LEA.HI R2, R0, R0, RZ, 0x1 ;  /* 0x0000000000027211 */ /* 0x001fc800078f08ff */
[----:B------:R-:W-:Y:S01]  /*8bf0*/  LOP3.LUT R3, R2, 0x1e, RZ, 0xc0, !PT ;  /* 0x0000001e02037812 */ /* 0x000fe200078ec0ff */
[----:B------:R-:W-:-:S04]  /*8c00*/  VIADD R2, R16, 0x10400 ;  /* 0x0001040010027836 */ /* 0x000fc80000000000 */
[----:B------:R-:W-:Y:S01]  /*8c10*/  IMAD.IADD R3, R0, 0x1, -R3 ;  /* 0x0000000100037824 */ /* 0x000fe200078e0a03 */
[----:B------:R-:W-:-:S04]  /*8c20*/  LOP3.LUT P0, RZ, R2, 0x3ff, RZ, 0xc0, !PT ;  /* 0x000003ff02ff7812 */ /* 0x000fc8000780c0ff */
[----:B------:R-:W-:Y:S02]  /*8c30*/  LEA R3, R3, R2, 0xd ;  /* 0x0000000203037211 */ /* 0x000fe400078e68ff */
[----:B------:R-:W-:Y:S02]  /*8c40*/  P2R R23, PR, RZ, 0x1 ;  /* 0x00000001ff177803 */ /* 0x000fe40000000000 */
        /* <DEDUP_REMOVED lines=19> */
.L_x_1441:
[----:B------:R-:W-:Y:S05]  /*8d80*/  BSYNC B6 ;  /* 0x0000000000067941 */ /* 0x000fea0003800000 */
.L_x_1440:
[----:B------:R-:W-:Y:S02]  /*8d90*/  ULDC UR4, c[0x0][0x3d4] ;  /* 0x0000f50000047ab9 */ /* 0x000fe40000000800 */
[----:B------:R-:W-:-:S13]  /*8da0*/  ISETP.LT.AND P0, PT, RZ, UR4, PT ;  /* 0x00000004ff007c0c */ /* 0x000fda000bf01270 */
[----:B------:R-:W-:Y:S05]  /*8db0*/  @P0 BRA `(.L_x_1442) ;  /* 0x0000000000400947 */ /* 0x000fea0003800000 */
[----:B------:R-:W2:Y:S02]  /*8dc0*/  LDL R20, [R1+0x68] ;  /* 0x0000680001147983 */ /* 0x000ea40000100800 */
[----:B--2---:R-:W-:-:S04]  /*8dd0*/  LEA.HI R0, R20, R20, RZ, 0x1 ;  /* 0x0000001414007211 */ /* 0x004fc800078f08ff */
[----:B------:R-:W-:-:S05]  /*8de0*/  LOP3.LUT R0, R0, 0xfffffffe, RZ, 0xc0, !PT ;  /* 0xfffffffe00007812 */ /* 0x000fca00078ec0ff */
[----:B------:R-:W-:-:S05]  /*8df0*/  IMAD.IADD R0, R20, 0x1, -R0 ;  /* 0x0000000114007824 */ /* 0x000fca00078e0a00 */
[----:B------:R-:W-:-:S04]  /*8e00*/  SHF.L.U32 R3, R0, 0x1f, RZ ;  /* 0x0000001f00037819 */ /* 0x000fc800000006ff */
[----:B------:R0:W1:Y:S03]  /*8e10*/  SYNCS.PHASECHK.TRANS64.TRYWAIT P0, [R16+URZ+0x30800], R3 ;  /* 0x03080003100075a7 */ /* 0x000066000800017f */
[----:B-1----:R-:W-:Y:S05]  /*8e20*/  @!P0 NANOSLEEP.SYNCS 0x989680 ;  /* 0x009896800000895d */ /* 0x002fea0003900000 */
[----:B------:R-:W1:Y:S01]  /*8e30*/  @!P0 SYNCS.PHASECHK.TRANS64 P0, [R16+URZ+0x30800], R3 ;  /* 0x03080003100085a7 */ /* 0x000e62000800007f */
[----:B------:R-:W-:Y:S04]  /*8e40*/  BSSY B0, `(.L_x_1443) ;  /* 0x0000006000007945 */ /* 0x000fe80003800000 */
[----:B-1----:R-:W-:Y:S05]  /*8e50*/  @P0 BRA `(.L_x_1444) ;  /* 0x0000000000100947 */ /* 0x002fea0003800000 */
.L_x_1445:
[----:B-1----:R1:W2:Y:S02]  /*8e60*/  SYNCS.PHASECHK.TRANS64.TRYWAIT P0, [R16+URZ+0x30800], R3 ;  /* 0x03080003100075a7 */ /* 0x0022a4000800017f */
[----:B--2---:R-:W-:Y:S05]  /*8e70*/  @!P0 NANOSLEEP.SYNCS 0x989680 ;  /* 0x009896800000895d */ /* 0x004fea0003900000 */
[----:B------:R-:W2:Y:S02]  /*8e80*/  @!P0 SYNCS.PHASECHK.TRANS64 P0, [R16+URZ+0x30800], R3 ;  /* 0x03080003100085a7 */ /* 0x000ea4000800007f */
[----:B--2---:R-:W-:Y:S05]  /*8e90*/  @!P0 BRA `(.L_x_1445) ;  /* 0xfffffffc00f08947 */ /* 0x004fea000383ffff */
.L_x_1444:
[----:B------:R-:W-:Y:S05]  /*8ea0*/  BSYNC B0 ;  /* 0x0000000000007941 */ /* 0x000fea0003800000 */
.L_x_1443:
[----:B------:R-:W-:Y:S05]  /*8eb0*/  BRA `(.L_x_1446) ;  /* 0x0000009400247947 */ /* 0x000fea0003800000 */
.L_x_1442:
[----:B------:R-:W0:Y:S01]  /*8ec0*/  LDC.64 R12, c[0x0][0x3d8] ;  /* 0x0000f600ff0c7b82 */ /* 0x000e220000000a00 */
[----:B-----5:R-:W-:Y:S01]  /*8ed0*/  SHF.R.S32.HI R3, RZ, 0x1f, R100 ;  /* 0x0000001fff037819 */ /* 0x020fe20000011464 */
[--C-:B------:R-:W-:Y:S01]  /*8ee0*/  IMAD.MOV.U32 R4, RZ, RZ, R208.reuse ;  /* 0x000000ffff047224 */ /* 0x100fe200078e00d0 */
[----:B------:R-:W-:Y:S01]  /*8ef0*/  SHF.R.S32.HI R5, RZ, 0x1f, R208 ;  /* 0x0000001fff057819 */ /* 0x000fe200000114d0 */
[----:B------:R-:W-:Y:S01]  /*8f00*/  BSSY B6, `(.L_x_1447) ;  /* 0x0000031000067945 */ /* 0x000fe20003800000 */
[----:B------:R-:W-:Y:S02]  /*8f10*/  ISETP.NE.AND P4, PT, R23, RZ, PT ;  /* 0x000000ff1700720c */ /* 0x000fe40003f85270 */
[----:B------:R-:W-:Y:S01]  /*8f20*/  SHF.R.S32.HI R229, RZ, 0x1f, R228 ;  /* 0x0000001fffe57819 */ /* 0x000fe200000114e4 */
[----:B------:R-:W1:Y:S01]  /*8f30*/  LDC.64 R14, c[0x0][0x3e8] ;  /* 0x0000fa00ff0e7b82 */ /* 0x000e620000000a00 */
[-C--:B0-----:R-:W-:Y:S01]  /*8f40*/  IMAD R0, R3, R12.reuse, RZ ;  /* 0x0000000c03007224 */ /* 0x081fe200078e02ff */
[----:B------:R-:W-:Y:S01]  /*8f50*/  SHF.L.U64.HI R88, R12, 0x5, R13 ;  /* 0x000000050c587819 */ /* 0x000fe2000001020d */
[----:B------:R-:W-:-:S02]  /*8f60*/  IMAD R6, R19, R12, RZ ;  /* 0x0000000c13067224 */ /* 0x000fc400078e02ff */
[----:B------:R-:W-:-:S04]  /*8f70*/  IMAD.WIDE.U32 R86, R100, R12, RZ ;  /* 0x0000000c64567225 */ /* 0x000fc800078e00ff */
[-C--:B-1----:R-:W-:Y:S01]  /*8f80*/  IMAD R3, R3, R14.reuse, RZ ;  /* 0x0000000e03037224 */ /* 0x082fe200078e02ff */
[----:B------:R-:W-:Y:S01]  /*8f90*/  SHF.L.U64.HI R90, R14, 0x5, R15 ;  /* 0x000000050e5a7819 */ /* 0x000fe2000001020f */
[----:B------:R-:W-:Y:S02]  /*8fa0*/  IMAD R10, R19, R14, RZ ;  /* 0x0000000e130a7224 */ /* 0x000fe400078e02ff */
[-C--:B------:R-:W-:Y:S02]  /*8fb0*/  IMAD R99, R18, R13.reuse, R6 ;  /* 0x0000000d12637224 */ /* 0x080fe400078e0206 */
[C---:B------:R-:W-:Y:S02]  /*8fc0*/  IMAD R25, R100.reuse, R13, R0 ;  /* 0x0000000d64197224 */ /* 0x040fe400078e0200 */
[----:B------:R-:W-:Y:S02]  /*8fd0*/  IMAD R3, R100, R15, R3 ;  /* 0x0000000f64037224 */ /* 0x000fe400078e0203 */
[----:B------:R-:W-:Y:S01]  /*8fe0*/  IMAD.WIDE.U32 R6, R18, R12, R4 ;  /* 0x0000000c12067225 */ /* 0x000fe200078e0004 */
[----:B------:R-:W-:-:S03]  /*8ff0*/  IADD3 R25, R25, R87, RZ ;  /* 0x0000005719197210 */ /* 0x000fc60007ffe0ff */
[----:B------:R-:W-:Y:S01]  /*9000*/  IMAD.WIDE.U32 R100, R100, R14, RZ ;  /* 0x0000000e64647225 */ /* 0x000fe200078e00ff */
[----:B------:R-:W-:-:S03]  /*9010*/  IADD3 R97, P0, R6, R86, RZ ;  /* 0x0000005606617210 */ /* 0x000fc60007f1e0ff */
[----:B------:R-:W-:Y:S01]  /*9020*/  IMAD.WIDE.U32 R4, R18, R14, R4 ;  /* 0x0000000e12047225 */ /* 0x000fe200078e0004 */
[----:B------:R-:W-:-:S03]  /*9030*/  IADD3.X R93, R25, R7, R99, P0, !PT ;  /* 0x00000007195d7210 */ /* 0x000fc600007fe463 */
[----:B------:R-:W-:Y:S01]  /*9040*/  IMAD R109, R18, R15, R10 ;  /* 0x0000000f126d7224 */ /* 0x000fe200078e020a */
[----:B------:R-:W-:Y:S01]  /*9050*/  IADD3 R23, P1, R4, R100, RZ ;  /* 0x0000006404177210 */ /* 0x000fe20007f3e0ff */
[----:B------:R-:W-:-:S04]  /*9060*/  IMAD.WIDE.U32 R8, R18, R12, R228 ;  /* 0x0000000c12087225 */ /* 0x000fc800078e00e4 */
[----:B------:R-:W-:Y:S01]  /*9070*/  IMAD.WIDE.U32 R10, R18, R14, R228 ;  /* 0x0000000e120a7225 */ /* 0x000fe200078e00e4 */
[----:B------:R-:W-:-:S03]  /*9080*/  IADD3 R95, P2, R8, R86, RZ ;  /* 0x00000056085f7210 */ /* 0x000fc60007f5e0ff */
[----:B------:R-:W-:Y:S01]  /*9090*/  IMAD.IADD R27, R3, 0x1, R101 ;  /* 0x00000001031b7824 */ /* 0x000fe200078e0265 */
[----:B------:R-:W-:Y:S01]  /*90a0*/  IADD3 R91, P3, R10, R100, RZ ;  /* 0x000000640a5b7210 */ /* 0x000fe20007f7e0ff */
[----:B------:R-:W-:Y:S01]  /*90b0*/  IMAD.SHL.U32 R89, R12, 0x20, RZ ;  /* 0x000000200c597824 */ /* 0x000fe200078e00ff */
[----:B------:R-:W-:Y:S01]  /*90c0*/  IADD3.X R99, R25, R99, R9, P2, !PT ;  /* 0x0000006319637210 */ /* 0x000fe200017fe409 */
[----:B------:R-:W-:Y:S01]  /*90d0*/  IMAD.SHL.U32 R92, R14, 0x20, RZ ;  /* 0x000000200e5c7824 */ /* 0x000fe200078e00ff */
[C---:B------:R-:W-:Y:S02]  /*90e0*/  IADD3.X R107, R27.reuse, R5, R109, P1, !PT ;  /* 0x000000051b6b7210 */ /* 0x040fe40000ffe46d */
[----:B------:R-:W-:Y:S01]  /*90f0*/  IADD3.X R109, R27, R109, R11, P3, !PT ;  /* 0x0000006d1b6d7210 */ /* 0x000fe20001ffe40b */
[----:B------:R-:W-:Y:S06]  /*9100*/  @!P4 BRA `(.L_x_1448) ;  /* 0x000000000040c947 */ /* 0x000fec0003800000 */
[----:B------:R-:W-:Y:S01]  /*9110*/  MOV R0, 0x0 ;  /* 0x0000000000007802 */ /* 0x000fe20000000f00 */
[----:B------:R-:W-:Y:S01]  /*9120*/  ULDC.64 UR4, c[0x4][0xa8] ;  /* 0x01002a0000047ab9 */ /* 0x000fe20000000a00 */
[----:B------:R-:W-:Y:S01]  /*9130*/  ULDC.64 UR6, c[0x4][0xb0] ;  /* 0x01002c0000067ab9 */ /* 0x000fe20000000a00 */
[----:B------:R-:W-:Y:S01]  /*9140*/  MOV R4, UR4 ;  /* 0x0000000400047c02 */ /* 0x000fe20008000f00 */
[----:B------:R0:W1:Y:S01]  /*9150*/  LDC.64 R14, c[0x4][R0] ;  /* 0x01000000000e7b82 */ /* 0x0000620000000a00 */
[----:B------:R-:W-:Y:S01]  /*9160*/  IMAD.U32 R5, RZ, RZ, UR5 ;  /* 0x00000005ff057e24 */ /* 0x000fe2000f8e00ff */
[----:B------:R-:W-:Y:S01]  /*9170*/  ULDC.64 UR4, c[0x4][0x28] ;  /* 0x01000a0000047ab9 */ /* 0x000fe20000000a00 */
[----:B------:R-:W-:Y:S01]  /*9180*/  IMAD.U32 R6, RZ, RZ, UR6 ;  /* 0x00000006ff067e24 */ /* 0x000fe2000f8e00ff */
[----:B------:R-:W-:Y:S01]  /*9190*/  MOV R10, UR4 ;  /* 0x00000004000a7c02 */ /* 0x000fe20008000f00 */
[----:B------:R-:W-:Y:S01]  /*91a0*/  IMAD.U32 R7, RZ, RZ, UR7 ;  /* 0x00000007ff077e24 */ /* 0x000fe2000f8e00ff */
[----:B------:R-:W-:Y:S01]  /*91b0*/  MOV R13, RZ ;  /* 0x000000ff000d7202 */ /* 0x000fe20000000f00 */
[----:B------:R-:W-:-:S02]  /*91c0*/  IMAD.U32 R11, RZ, RZ, UR5 ;  /* 0x00000005ff0b7e24 */ /* 0x000fc4000f8e00ff */
[----:B------:R-:W-:Y:S02]  /*91d0*/  IMAD.MOV.U32 R8, RZ, RZ, 0x70 ;  /* 0x00000070ff087424 */ /* 0x000fe400078e00ff */
[----:B0-----:R-:W-:-:S07]  /*91e0*/  IMAD.MOV.U32 R12, RZ, RZ, 0x1 ;  /* 0x00000001ff0c7424 */ /* 0x001fce00078e00ff */
[----:B------:R-:W-:-:S07]  /*91f0*/  LEPC R20, `(.L_x_1448) ;  /* 0x000000001014794e */ /* 0x000fce0000000000 */
[----:B-1----:R-:W-:Y:S05]  /*9200*/  CALL.ABS.NOINC R14 ;  /* 0x000000000e007343 */ /* 0x002fea0003c00000 */
.L_x_1448:
[----:B------:R-:W-:Y:S05]  /*9210*/  BSYNC B6 ;  /* 0x0000000000067941 */ /* 0x000fea0003800000 */
.L_x_1447:
[----:B------:R-:W2:Y:S01]  /*9220*/  LDL R110, [R1+0x4] ;  /* 0x00000400016e7983 */ /* 0x000ea20000100800 */
[----:B------:R-:W0:Y:S01]  /*9230*/  LDC.64 R84, c[0x0][0x3d8] ;  /* 0x0000f600ff547b82 */ /* 0x000e220000000a00 */
[----:B------:R-:W-:Y:S01]  /*9240*/  ULDC.U8 UR4, c[0x0][0x3f0] ;  /* 0x0000fc0000047ab9 */ /* 0x000fe20000000000 */
[----:B------:R-:W-:Y:S01]  /*9250*/  BSSY B0, `(.L_x_1449) ;  /* 0x0000907000007945 */ /* 0x000fe20003800000 */
[----:B------:R-:W-:Y:S01]  /*9260*/  ISETP.NE.AND P0, PT, RZ, UR4, PT ;  /* 0x00000004ff007c0c */ /* 0x000fe2000bf05270 */
[----:B------:R-:W-:-:S04]  /*9270*/  VIADD R20, R18, 0x40 ;  /* 0x0000004012147836 */ /* 0x000fc80000000000 */
[----:B------:R-:W1:Y:S01]  /*9280*/  LDC.64 R14, c[0x0][0x3e8] ;  /* 0x0000fa00ff0e7b82 */ /* 0x000e620000000a00 */
[----:B--2---:R-:W-:Y:S01]  /*9290*/  SHF.R.S32.HI R3, RZ, 0x1f, R110 ;  /* 0x0000001fff037819 */ /* 0x004fe2000001146e */
[----:B0-----:R-:W-:-:S04]  /*92a0*/  IMAD.WIDE.U32 R4, R110, R84, RZ ;  /* 0x000000546e047225 */ /* 0x001fc800078e00ff */
[C---:B------:R-:W-:Y:S02]  /*92b0*/  IMAD R0, R3.reuse, R84, RZ ;  /* 0x0000005403007224 */ /* 0x040fe400078e02ff */
[-C--:B-1----:R-:W-:Y:S02]  /*92c0*/  IMAD R8, R3, R14.reuse, RZ ;  /* 0x0000000e03087224 */ /* 0x082fe400078e02ff */
[C---:B------:R-:W-:Y:S02]  /*92d0*/  IMAD R3, R110.reuse, R85, R0 ;  /* 0x000000556e037224 */ /* 0x040fe400078e0200 */
[----:B------:R-:W-:-:S04]  /*92e0*/  IMAD.WIDE.U32 R6, R110, R14, RZ ;  /* 0x0000000e6e067225 */ /* 0x000fc800078e00ff */
[----:B------:R-:W-:Y:S01]  /*92f0*/  IMAD R9, R110, R15, R8 ;  /* 0x0000000f6e097224 */ /* 0x000fe200078e0208 */
[----:B------:R-:W-:Y:S01]  /*9300*/  SHF.L.U32 R10, R6, 0x7, RZ ;  /* 0x00000007060a7819 */ /* 0x000fe200000006ff */
[----:B------:R-:W-:Y:S02]  /*9310*/  IMAD.IADD R5, R5, 0x1, R3 ;  /* 0x0000000105057824 */ /* 0x000fe400078e0203 */
[----:B------:R-:W-:Y:S02]  /*9320*/  IMAD R0, R110, -0x80, R224 ;  /* 0xffffff806e007824 */ /* 0x000fe400078e02e0 */
[----:B------:R-:W-:Y:S01]  /*9330*/  IMAD.IADD R3, R7, 0x1, R9 ;  /* 0x0000000107037824 */ /* 0x000fe200078e0209 */
[C---:B------:R-:W-:Y:S01]  /*9340*/  SHF.L.U64.HI R13, R4.reuse, 0x7, R5 ;  /* 0x00000007040d7819 */ /* 0x040fe20000010205 */
[----:B------:R-:W-:Y:S01]  /*9350*/  IMAD.SHL.U32 R12, R4, 0x80, RZ ;  /* 0x00000080040c7824 */ /* 0x000fe200078e00ff */
[----:B------:R-:W-:Y:S02]  /*9360*/  VIMNMX R9, R0, 0x80, PT ;  /* 0x0000008000097848 */ /* 0x000fe40003fe0100 */
[----:B------:R-:W-:Y:S01]  /*9370*/  SHF.L.U64.HI R11, R6, 0x7, R3 ;  /* 0x00000007060b7819 */ /* 0x000fe20000010203 */
[----:B------:R-:W-:Y:S06]  /*9380*/  @!P0 BRA `(.L_x_1450) ;  /* 0x0000004400a08947 */ /* 0x000fec0003800000 */
[----:B------:R0:W5:Y:S04]  /*9390*/  LDL R111, [R1+0x14] ;  /* 0x00001400016f7983 */ /* 0x0001680000100800 */
[----:B------:R0:W5:Y:S04]  /*93a0*/  LDL R102, [R1+0x10] ;  /* 0x0000100001667983 */ /* 0x0001680000100800 */
[----:B------:R0:W5:Y:S01]  /*93b0*/  LDL R98, [R1+0x18] ;  /* 0x0000180001627983 */ /* 0x0001620000100800 */
[-C--:B------:R-:W-:Y:S01]  /*93c0*/  ISETP.GE.AND P1, PT, R18, R9.reuse, PT ;  /* 0x000000091200720c */ /* 0x080fe20003f26270 */
[----:B------:R-:W-:Y:S01]  /*93d0*/  BSSY B1, `(.L_x_1451) ;  /* 0x0000035000017945 */ /* 0x000fe20003800000 */
[----:B------:R-:W-:-:S02]  /*93e0*/  ISETP.GE.AND P0, PT, R20, R9, PT ;  /* 0x000000091400720c */ /* 0x000fc40003f06270 */
[----:B------:R-:W-:Y:S02]  /*93f0*/  CS2R R54, SRZ ;  /* 0x0000000000367805 */ /* 0x000fe4000001ff00 */
[----:B------:R-:W-:Y:S02]  /*9400*/  ISETP.GE.AND P2, PT, R233, R9, PT ;  /* 0x00000009e900720c */ /* 0x000fe40003f46270 */
        /* <DEDUP_REMOVED lines=16> */
[----:B0-----:R-:W-:Y:S06]  /*9510*/  @P1 BRA `(.L_x_1452) ;  /* 0x0000000000801947 */ /* 0x001fec0003800000 */
[----:B------:R-:W-:Y:S01]  /*9520*/  IADD3 R5, P3, R12, R97, RZ ;  /* 0x000000610c057210 */ /* 0x000fe20007f7e0ff */
[----:B------:R-:W-:Y:S01]  /*9530*/  ULDC.64 UR4, c[0x0][0x3c8] ;  /* 0x0000f20000047ab9 */ /* 0x000fe20000000a00 */
[----:B------:R-:W-:Y:S01]  /*9540*/  IADD3 R0, P4, R10, R23, RZ ;  /* 0x000000170a007210 */ /* 0x000fe20007f9e0ff */
[----:B------:R-:W-:Y:S01]  /*9550*/  ULDC.64 UR6, c[0x0][0x3e0] ;  /* 0x0000f80000067ab9 */ /* 0x000fe20000000a00 */
[----:B------:R-:W-:Y:S01]  /*9560*/  CS2R R82, SRZ ;  /* 0x0000000000527805 */ /* 0x000fe2000001ff00 */
[----:B------:R-:W-:Y:S01]  /*9570*/  IMAD.X R8, R13, 0x1, R93, P3 ;  /* 0x000000010d087824 */ /* 0x000fe200018e065d */
[----:B------:R-:W-:Y:S01]  /*9580*/  LEA R4, P3, R5, UR4, 0x1 ;  /* 0x0000000405047c11 */ /* 0x000fe2000f8608ff */
[----:B------:R-:W-:Y:S01]  /*9590*/  IMAD.X R3, R11, 0x1, R107, P4 ;  /* 0x000000010b037824 */ /* 0x000fe200020e066b */
[----:B------:R-:W-:Y:S01]  /*95a0*/  LEA R6, P4, R0, UR6, 0x1 ;  /* 0x0000000600067c11 */ /* 0x000fe2000f8808ff */
[----:B------:R-:W-:Y:S01]  /*95b0*/  ULDC UR4, c[0x0][0x3d4] ;  /* 0x0000f50000047ab9 */ /* 0x000fe20000000800 */
[----:B------:R-:W-:-:S02]  /*95c0*/  LEA.HI.X R5, R5, UR5, R8, 0x1, P3 ;  /* 0x0000000505057c11 */ /* 0x000fc400098f0c08 */
[----:B------:R-:W-:Y:S02]  /*95d0*/  CS2R R78, SRZ ;  /* 0x00000000004e7805 */ /* 0x000fe4000001ff00 */
[----:B------:R-:W-:Y:S02]  /*95e0*/  LEA.HI.X R7, R0, UR7, R3, 0x1, P4 ;  /* 0x0000000700077c11 */ /* 0x000fe4000a0f0c03 */
[----:B------:R-:W-:Y:S02]  /*95f0*/  CS2R R74, SRZ ;  /* 0x00000000004a7805 */ /* 0x000fe4000001ff00 */
[----:B------:R-:W-:Y:S02]  /*9600*/  ISETP.GE.AND P3, PT, R208, UR4, PT ;  /* 0x00000004d0007c0c */ /* 0x000fe4000bf66270 */
[----:B------:R-:W-:Y:S02]  /*9610*/  CS2R R70, SRZ ;  /* 0x0000000000467805 */ /* 0x000fe4000001ff00 */
[----:B-----5:R-:W-:Y:S01]  /*9620*/  ISETP.GE.AND P4, PT, R111, UR4, PT ;  /* 0x000000046f007c0c */ /* 0x020fe2000bf86270 */
[----:B------:R-:W-:Y:S01]  /*9630*/  ULDC.64 UR8, c[0x0][0x208] ;  /* 0x0000820000087ab9 */ /* 0x000fe20000000a00 */
[----:B------:R-:W-:-:S02]  /*9640*/  ISETP.GE.AND P5, PT, R102, UR4, PT ;  /* 0x0000000466007c0c */ /* 0x000fc4000bfa6270 */
[----:B------:R-:W-:Y:S02]  /*9650*/  ISETP.GE.AND P6, PT, R98, UR4, PT ;  /* 0x0000000462007c0c */ /* 0x000fe4000bfc6270 */
        /* <DEDUP_REMOVED lines=12> */
.L_x_1452:
[----:B------:R-:W-:Y:S05]  /*9720*/  BSYNC B1 ;  /* 0x0000000000017941 */ /* 0x000fea0003800000 */
.L_x_1451:
[----:B------:R-:W-:Y:S04]  /*9730*/  BSSY B1, `(.L_x_1453) ;  /* 0x0000022000017945 */ /* 0x000fe80003800000 */
[----:B------:R-:W-:Y:S05]  /*9740*/  @P2 BRA `(.L_x_1454) ;  /* 0x0000000000802947 */ /* 0x000fea0003800000 */
[----:B0-----:R-:W-:Y:S01]  /*9750*/  IADD3 R5, P5, P6, R97, R89, R12 ;  /* 0x0000005961057210 */ /* 0x001fe20007ebe00c */
[----:B------:R-:W-:Y:S01]  /*9760*/  ULDC.64 UR4, c[0x0][0x3c8] ;  /* 0x0000f20000047ab9 */ /* 0x000fe20000000a00 */
[----:B------:R-:W-:Y:S01]  /*9770*/  IADD3 R0, P3, P4, R23, R92, R10 ;  /* 0x0000005c17007210 */ /* 0x000fe20007c7e00a */
[----:B------:R-:W-:Y:S01]  /*9780*/  ULDC.64 UR6, c[0x0][0x3e0] ;  /* 0x0000f80000067ab9 */ /* 0x000fe20000000a00 */
[----:B------:R-:W-:Y:S02]  /*9790*/  IADD3.X R8, R93, R88, R13, P5, P6 ;  /* 0x000000585d087210 */ /* 0x000fe40002fec40d */
[----:B------:R-:W-:Y:S02]  /*97a0*/  CS2R R66, SRZ ;  /* 0x0000000000427805 */ /* 0x000fe4000001ff00 */
[----:B------:R-:W-:Y:S02]  /*97b0*/  IADD3.X R3, R107, R90, R11, P3, P4 ;  /* 0x0000005a6b037210 */ /* 0x000fe40001fe840b */
[----:B------:R-:W-:-:S02]  /*97c0*/  CS2R R62, SRZ ;  /* 0x00000000003e7805 */ /* 0x000fc4000001ff00 */
[C---:B------:R-:W-:Y:S01]  /*97d0*/  LEA R4, P5, R5.reuse, UR4, 0x1 ;  /* 0x0000000405047c11 */ /* 0x040fe2000f8a08ff */
[----:B------:R-:W-:Y:S01]  /*97e0*/  ULDC UR4, c[0x0][0x3d4] ;  /* 0x0000f50000047ab9 */ /* 0x000fe20000000800 */
[C---:B------:R-:W-:Y:S02]  /*97f0*/  LEA R6, P4, R0.reuse, UR6, 0x1 ;  /* 0x0000000600067c11 */ /* 0x040fe4000f8808ff */
[----:B------:R-:W-:Y:S02]  /*9800*/  CS2R R56, SRZ ;  /* 0x0000000000387805 */ /* 0x000fe4000001ff00 */
[----:B------:R-:W-:Y:S02]  /*9810*/  LEA.HI.X R5, R5, UR5, R8, 0x1, P5 ;  /* 0x0000000505057c11 */ /* 0x000fe4000a8f0c08 */
[----:B------:R-:W-:Y:S02]  /*9820*/  CS2R R54, SRZ ;  /* 0x0000000000367805 */ /* 0x000fe4000001ff00 */
[----:B------:R-:W-:Y:S01]  /*9830*/  LEA.HI.X R7, R0, UR7, R3, 0x1, P4 ;  /* 0x0000000700077c11 */ /* 0x000fe2000a0f0c03 */
[----:B------:R-:W-:Y:S01]  /*9840*/  ULDC.64 UR8, c[0x0][0x208] ;  /* 0x0000820000087ab9 */ /* 0x000fe20000000a00 */
[----:B------:R-:W-:-:S02]  /*9850*/  ISETP.GE.AND P3, PT, R208, UR4, PT ;  /* 0x00000004d0007c0c */ /* 0x000fc4000bf66270 */
[----:B-----5:R-:W-:Y:S02]  /*9860*/  ISETP.GE.AND P4, PT, R111, UR4, PT ;  /* 0x000000046f007c0c */ /* 0x020fe4000bf86270 */
[----:B------:R-:W-:Y:S02]  /*9870*/  ISETP.GE.AND P5, PT, R102, UR4, PT ;  /* 0x0000000466007c0c */ /* 0x000fe4000bfa6270 */
[----:B------:R-:W-:Y:S02]  /*9880*/  ISETP.GE.AND P6, PT, R98, UR4, PT ;  /* 0x0000000462007c0c */ /* 0x000fe4000bfc6270 */
        /* <DEDUP_REMOVED lines=12> */
.L_x_1454:
[----:B------:R-:W-:Y:S05]  /*9950*/  BSYNC B1 ;  /* 0x0000000000017941 */ /* 0x000fea0003800000 */
.L_x_1453:
[----:B------:R-:W-:Y:S01]  /*9960*/  BSSY B1, `(.L_x_1455) ;  /* 0x000002e000017945 */ /* 0x000fe20003800000 */
        /* <DEDUP_REMOVED lines=8> */
[----:B------:R-:W-:Y:S06]  /*99f0*/  @P0 BRA `(.L_x_1456) ;  /* 0x0000000000900947 */ /* 0x000fec0003800000 */
[----:B------:R-:W-:Y:S01]  /*9a00*/  LEA R0, P4, R14, R10, 0x6 ;  /* 0x0000000a0e007211 */ /* 0x000fe200078830ff */
[----:B------:R-:W-:Y:S01]  /*9a10*/  ULDC.64 UR4, c[0x0][0x3c8] ;  /* 0x0000f20000047ab9 */ /* 0x000fe20000000a00 */
[----:B01----:R-:W-:Y:S01]  /*9a20*/  LEA R4, P3, R84, R12, 0x6 ;  /* 0x0000000c54047211 */ /* 0x003fe200078630ff */
[----:B------:R-:W-:Y:S01]  /*9a30*/  ULDC.64 UR6, c[0x0][0x3e0] ;  /* 0x0000f80000067ab9 */ /* 0x000fe20000000a00 */
[----:B------:R-:W-:Y:S02]  /*9a40*/  IADD3 R0, P6, R0, R23, RZ ;  /* 0x0000001700007210 */ /* 0x000fe40007fde0ff */
[----:B------:R-:W-:Y:S02]  /*9a50*/  CS2R R48, SRZ ;  /* 0x0000000000307805 */ /* 0x000fe4000001ff00 */
[----:B------:R-:W-:Y:S02]  /*9a60*/  LEA.HI.X R6, R14, R11, R15, 0x6, P4 ;  /* 0x0000000b0e067211 */ /* 0x000fe400020f340f */
[----:B------:R-:W-:-:S02]  /*9a70*/  CS2R R44, SRZ ;  /* 0x00000000002c7805 */ /* 0x000fc4000001ff00 */
[----:B------:R-:W-:Y:S02]  /*9a80*/  IADD3 R5, P5, R4, R97, RZ ;  /* 0x0000006104057210 */ /* 0x000fe40007fbe0ff */
[----:B------:R-:W-:Y:S02]  /*9a90*/  CS2R R40, SRZ ;  /* 0x0000000000287805 */ /* 0x000fe4000001ff00 */
[----:B------:R-:W-:Y:S01]  /*9aa0*/  LEA.HI.X R8, R84, R13, R85, 0x6, P3 ;  /* 0x0000000d54087211 */ /* 0x000fe200018f3455 */
[----:B------:R-:W-:Y:S01]  /*9ab0*/  IMAD.X R3, R6, 0x1, R107, P6 ;  /* 0x0000000106037824 */ /* 0x000fe200030e066b */
[----:B------:R-:W-:Y:S01]  /*9ac0*/  LEA R4, P3, R5, UR4, 0x1 ;  /* 0x0000000405047c11 */ /* 0x000fe2000f8608ff */
[----:B------:R-:W-:Y:S01]  /*9ad0*/  ULDC UR4, c[0x0][0x3d4] ;  /* 0x0000f50000047ab9 */ /* 0x000fe20000000800 */
[----:B------:R-:W-:Y:S02]  /*9ae0*/  IADD3.X R8, R8, R93, RZ, P5, !PT ;  /* 0x0000005d08087210 */ /* 0x000fe40002ffe4ff */
[----:B------:R-:W-:-:S02]  /*9af0*/  CS2R R36, SRZ ;  /* 0x0000000000247805 */ /* 0x000fc4000001ff00 */
[C---:B------:R-:W-:Y:S01]  /*9b00*/  LEA R6, P4, R0.reuse, UR6, 0x1 ;  /* 0x0000000600067c11 */ /* 0x040fe2000f8808ff */
[----:B------:R-:W-:Y:S01]  /*9b10*/  ULDC.64 UR8, c[0x0][0x208] ;  /* 0x0000820000087ab9 */ /* 0x000fe20000000a00 */
[----:B------:R-:W-:Y:S02]  /*9b20*/  LEA.HI.X R5, R5, UR5, R8, 0x1, P3 ;  /* 0x0000000505057c11 */ /* 0x000fe400098f0c08 */
[----:B------:R-:W-:Y:S02]  /*9b30*/  LEA.HI.X R7, R0, UR7, R3, 0x1, P4 ;  /* 0x0000000700077c11 */ /* 0x000fe4000a0f0c03 */
[----:B------:R-:W-:Y:S02]  /*9b40*/  ISETP.GE.AND P3, PT, R208, UR4, PT ;  /* 0x00000004d0007c0c */ /* 0x000fe4000bf66270 */
[----:B-----5:R-:W-:Y:S02]  /*9b50*/  ISETP.GE.AND P4, PT, R111, UR4, PT ;  /* 0x000000046f007c0c */ /* 0x020fe4000bf86270 */
        /* <DEDUP_REMOVED lines=14> */
.L_x_1456:
[----:B------:R-:W-:Y:S05]  /*9c40*/  BSYNC B1 ;  /* 0x0000000000017941 */ /* 0x000fea0003800000 */
.L_x_1455:
[----:B------:R-:W3:Y:S01]  /*9c50*/  LDL R0, [R1+0x6c] ;  /* 0x00006c0001007983 */ /* 0x000ee20000100800 */
[----:B-----5:R-:W-:Y:S01]  /*9c60*/  IMAD.MOV.U32 R3, RZ, RZ, R71 ;  /* 0x000000ffff037224 */ /* 0x020fe200078e0047 */
[----:B012---:R-:W-:Y:S01]  /*9c70*/  MOV R6, R86 ;  /* 0x0000005600067202 */ /* 0x007fe20000000f00 */
[----:B------:R-:W-:Y:S01]  /*9c80*/  IMAD.MOV.U32 R8, RZ, RZ, R78 ;  /* 0x000000ffff087224 */ /* 0x000fe200078e004e */
[----:B------:R-:W0:Y:S01]  /*9c90*/  LDC R86, c[0x0][0x428] ;  /* 0x00010a00ff567b82 */ /* 0x000e220000000800 */
[----:B------:R-:W-:Y:S01]  /*9ca0*/  IMAD.MOV.U32 R4, RZ, RZ, R100 ;  /* 0x000000ffff047224 */ /* 0x000fe200078e0064 */
[----:B------:R-:W-:Y:S01]  /*9cb0*/  PRMT R95, R3, 0x7610, R95 ;  /* 0x00007610035f7816 */ /* 0x000fe2000000005f */
[----:B------:R-:W-:Y:S01]  /*9cc0*/  IMAD.MOV.U32 R3, RZ, RZ, R75 ;  /* 0x000000ffff037224 */ /* 0x000fe200078e004b */
[----:B------:R-:W-:Y:S01]  /*9cd0*/  PRMT R105, R105, 0x5410, R8 ;  /* 0x0000541069697816 */ /* 0x000fe20000000008 */
[----:B------:R-:W-:Y:S01]  /*9ce0*/  IMAD.MOV.U32 R8, RZ, RZ, R68 ;  /* 0x000000ffff087224 */ /* 0x000fe200078e0044 */
[----:B------:R-:W-:Y:S01]  /*9cf0*/  BSSY B1, `(.L_x_1457) ;  /* 0x000004a000017945 */ /* 0x000fe20003800000 */
[----:B------:R-:W-:Y:S01]  /*9d00*/  IMAD.MOV.U32 R7, RZ, RZ, R25 ;  /* 0x000000ffff077224 */ /* 0x000fe200078e0019 */
[----:B------:R-:W-:Y:S01]  /*9d10*/  CS2R R28, SRZ ;  /* 0x00000000001c7805 */ /* 0x000fe2000001ff00 */
[----:B------:R-:W-:Y:S01]  /*9d20*/  IMAD.MOV.U32 R5, RZ, RZ, R27 ;  /* 0x000000ffff057224 */ /* 0x000fe200078e001b */
[----:B------:R-:W-:Y:S01]  /*9d30*/  PRMT R95, R95, 0x5410, R8 ;  /* 0x000054105f5f7816 */ /* 0x000fe20000000008 */
[----:B------:R-:W-:Y:S01]  /*9d40*/  IMAD.MOV.U32 R8, RZ, RZ, R76 ;  /* 0x000000ffff087224 */ /* 0x000fe200078e004c */
[----:B------:R-:W-:-:S02]  /*9d50*/  CS2R R26, SRZ ;  /* 0x00000000001a7805 */ /* 0x000fc4000001ff00 */
[----:B------:R-:W-:Y:S02]  /*9d60*/  CS2R R34, SRZ ;  /* 0x0000000000227805 */ /* 0x000fe4000001ff00 */
[----:B------:R-:W-:Y:S02]  /*9d70*/  CS2R R24, SRZ ;  /* 0x0000000000187805 */ /* 0x000fe4000001ff00 */
[----:B------:R-:W-:Y:S02]  /*9d80*/  CS2R R20, SRZ ;  /* 0x0000000000147805 */ /* 0x000fe4000001ff00 */
[----:B------:R-:W-:Y:S01]  /*9d90*/  PRMT R105, R8, 0x7610, R105 ;  /* 0x0000761008697816 */ /* 0x000fe20000000069 */
[----:B------:R-:W-:Y:S01]  /*9da0*/  IMAD.MOV.U32 R8, RZ, RZ, R81 ;  /* 0x000000ffff087224 */ /* 0x000fe200078e0051 */
[----:B------:R-:W-:Y:S02]  /*9db0*/  CS2R R32, SRZ ;  /* 0x0000000000207805 */ /* 0x000fe4000001ff00 */
[----:B---3--:R-:W-:Y:S01]  /*9dc0*/  ISETP.GE.AND P3, PT, R0, R9, PT ;  /* 0x000000090000720c */ /* 0x008fe20003f66270 */
[----:B------:R-:W-:-:S02]  /*9dd0*/  IMAD.MOV.U32 R0, RZ, RZ, R70 ;  /* 0x000000ffff007224 */ /* 0x000fc400078e0046 */
[----:B------:R-:W-:-:S03]  /*9de0*/  IMAD.MOV.U32 R9, RZ, RZ, R79 ;  /* 0x000000ffff097224 */ /* 0x000fc600078e004f */
[----:B------:R-:W-:Y:S02]  /*9df0*/  PRMT R94, R94, 0x5410, R0 ;  /* 0x000054105e5e7816 */ /* 0x000fe40000000000 */
[----:B------:R-:W-:Y:S02]  /*9e00*/  MOV R0, R74 ;  /* 0x0000004a00007202 */ /* 0x000fe40000000f00 */
[----:B------:R-:W-:Y:S01]  /*9e10*/  PRMT R103, R9, 0x7610, R103 ;  /* 0x0000761009677816 */ /* 0x000fe20000000067 */
        /* <DEDUP_REMOVED lines=8> */
[----:B------:R-:W-:-:S02]  /*9ea0*/  PRMT R108, R0, 0x7610, R108 ;  /* 0x00007610006c7816 */ /* 0x000fc4000000006c */
[----:B------:R-:W-:Y:S02]  /*9eb0*/  MOV R0, R72 ;  /* 0x0000004800007202 */ /* 0x000fe40000000f00 */
[----:B------:R-:W-:Y:S02]  /*9ec0*/  PRMT R106, R106, 0x5410, R8 ;  /* 0x000054106a6a7816 */ /* 0x000fe40000000008 */
[----:B------:R-:W-:Y:S01]  /*9ed0*/  PRMT R100, R0, 0x5410, R3 ;  /* 0x0000541000647816 */ /* 0x000fe20000000003 */
[----:B------:R-:W-:Y:S01]  /*9ee0*/  IMAD.MOV.U32 R0, RZ, RZ, R77 ;  /* 0x000000ffff007224 */ /* 0x000fe200078e004d */
[----:B------:R-:W-:Y:S02]  /*9ef0*/  MOV R3, R80 ;  /* 0x0000005000037202 */ /* 0x000fe40000000f00 */
[----:B------:R-:W-:Y:S02]  /*9f00*/  PRMT R89, R89, 0x5410, R9 ;  /* 0x0000541059597816 */ /* 0x000fe40000000009 */
[----:B------:R-:W-:-:S02]  /*9f10*/  CS2R R8, SRZ ;  /* 0x0000000000087805 */ /* 0x000fc4000001ff00 */
[----:B------:R-:W-:Y:S02]  /*9f20*/  PRMT R103, R103, 0x5410, R0 ;  /* 0x0000541067677816 */ /* 0x000fe40000000000 */
[----:B------:R-:W-:Y:S01]  /*9f30*/  PRMT R108, R108, 0x5410, R3 ;  /* 0x000054106c6c7816 */ /* 0x000fe20000000003 */
[----:B0-----:R-:W-:Y:S06]  /*9f40*/  @P3 BRA `(.L_x_1458) ;  /* 0x0000000000903947 */ /* 0x001fec0003800000 */
[----:B------:R-:W-:Y:S01]  /*9f50*/  IMAD.WIDE.U32 R12, R84, 0x60, R12 ;  /* 0x00000060540c7825 */ /* 0x000fe200078e000c */
[----:B------:R-:W-:Y:S01]  /*9f60*/  ULDC UR4, c[0x0][0x3d4] ;  /* 0x0000f50000047ab9 */ /* 0x000fe20000000800 */
[----:B------:R-:W-:Y:S01]  /*9f70*/  ULDC.64 UR6, c[0x0][0x3c8] ;  /* 0x0000f20000067ab9 */ /* 0x000fe20000000a00 */
[----:B------:R-:W-:Y:S01]  /*9f80*/  ULDC.64 UR8, c[0x0][0x3e0] ;  /* 0x0000f80000087ab9 */ /* 0x000fe20000000a00 */
[----:B------:R-:W-:Y:S01]  /*9f90*/  IMAD.WIDE.U32 R10, R14, 0x60, R10 ;  /* 0x000000600e0a7825 */ /* 0x000fe200078e000a */
[----:B------:R-:W-:Y:S02]  /*9fa0*/  IADD3 R97, P4, R97, R12, RZ ;  /* 0x0000000c61617210 */ /* 0x000fe40007f9e0ff */
[----:B------:R-:W-:Y:S02]  /*9fb0*/  CS2R R34, SRZ ;  /* 0x0000000000227805 */ /* 0x000fe4000001ff00 */
[----:B------:R-:W-:Y:S01]  /*9fc0*/  CS2R R32, SRZ ;  /* 0x0000000000207805 */ /* 0x000fe2000001ff00 */
[----:B------:R-:W-:Y:S01]  /*9fd0*/  IMAD R8, R85, 0x60, RZ ;  /* 0x0000006055087824 */ /* 0x000fe200078e02ff */
[----:B------:R-:W-:Y:S01]  /*9fe0*/  IADD3 R23, P5, R23, R10, RZ ;  /* 0x0000000a17177210 */ /* 0x000fe20007fbe0ff */
[----:B------:R-:W-:Y:S01]  /*9ff0*/  IMAD R0, R15, 0x60, RZ ;  /* 0x000000600f007824 */ /* 0x000fe200078e02ff */
[----:B------:R-:W-:-:S02]  /*a000*/  ULDC.64 UR10, c[0x0][0x208] ;  /* 0x00008200000a7ab9 */ /* 0x000fc40000000a00 */
[----:B------:R-:W-:Y:S02]  /*a010*/  IADD3.X R8, R93, R13, R8, P4, !PT ;  /* 0x0000000d5d087210 */ /* 0x000fe400027fe408 */
[----:B------:R-:W-:Y:S02]  /*a020*/  ISETP.GE.AND P4, PT, R208, UR4, PT ;  /* 0x00000004d0007c0c */ /* 0x000fe4000bf86270 */
[----:B------:R-:W-:Y:S02]  /*a030*/  IADD3.X R0, R107, R11, R0, P5, !PT ;  /* 0x0000000b6b007210 */ /* 0x000fe40002ffe400 */
[----:B------:R-:W-:Y:S02]  /*a040*/  LEA R10, P5, R97, UR6, 0x1 ;  /* 0x00000006610a7c11 */ /* 0x000fe4000f8a08ff */
[----:B------:R-:W-:Y:S02]  /*a050*/  LEA R12, P6, R23, UR8, 0x1 ;  /* 0x00000008170c7c11 */ /* 0x000fe4000f8c08ff */
[----:B------:R-:W-:-:S02]  /*a060*/  LEA.HI.X R11, R97, UR7, R8, 0x1, P5 ;  /* 0x00000007610b7c11 */ /* 0x000fc4000a8f0c08 */
[----:B------:R-:W-:Y:S02]  /*a070*/  LEA.HI.X R13, R23, UR9, R0, 0x1, P6 ;  /* 0x00000009170d7c11 */ /* 0x000fe4000b0f0c00 */
[----:B------:R-:W-:Y:S01]  /*a080*/  ISETP.GE.AND P6, PT, R111, UR4, PT ;  /* 0x000000046f007c0c */ /* 0x000fe2000bfc6270 */
[----:B------:R0:W5:Y:S01]  /*a090*/  @!P4 LDG.E.64 R34, desc[UR10][R10.64] ;  /* 0x0000000a0a22c981 */ /* 0x000162000c1e1b00 */
[----:B------:R-:W-:-:S03]  /*a0a0*/  ISETP.GE.AND P5, PT, R102, UR4, PT ;  /* 0x0000000466007c0c */ /* 0x000fc6000bfa6270 */
[----:B------:R0:W5:Y:S01]  /*a0b0*/  @!P4 LDG.E.64 R32, desc[UR10][R12.64] ;  /* 0x0000000a0c20c981 */ /* 0x000162000c1e1b00 */
[----:B------:R-:W-:Y:S02]  /*a0c0*/  ISETP.GE.AND P4, PT, R98, UR4, PT ;  /* 0x0000000462007c0c */ /* 0x000fe4000bf86270 */
        /* <DEDUP_REMOVED lines=12> */
.L_x_1458:
[----:B------:R-:W-:Y:S05]  /*a190*/  BSYNC B1 ;  /* 0x0000000000017941 */ /* 0x000fea0003800000 */
.L_x_1457:
[----:B------:R-:W2:Y:S01]  /*a1a0*/  LDL R23, [R1+0x24] ;  /* 0x0000240001177983 */ /* 0x000ea20000100800 */
[----:B------:R-:W-:Y:S01]  /*a1b0*/  ISETP.NE.AND P4, PT, R86, 0x1, PT ;  /* 0x000000015600780c */ /* 0x000fe20003f85270 */
[----:B0-----:R-:W-:Y:S01]  /*a1c0*/  IMAD.MOV.U32 R11, RZ, RZ, R62 ;  /* 0x000000ffff0b7224 */ /* 0x001fe200078e003e */
[----:B------:R-:W-:Y:S01]  /*a1d0*/  MOV R3, R56 ;  /* 0x0000003800037202 */ /* 0x000fe20000000f00 */
[----:B------:R-:W3:Y:S01]  /*a1e0*/  LDL R107, [R1+0x68] ;  /* 0x00006800016b7983 */ /* 0x000ee20000100800 */
[----:B------:R-:W-:Y:S01]  /*a1f0*/  IMAD.MOV.U32 R10, RZ, RZ, R57 ;  /* 0x000000ffff0a7224 */ /* 0x000fe200078e0039 */
[----:B------:R-:W-:Y:S01]  /*a200*/  ULDC.64 UR4, c[0x0][0x3c8] ;  /* 0x0000f20000047ab9 */ /* 0x000fe20000000a00 */
        /* <DEDUP_REMOVED lines=9> */
[----:B------:R-:W-:Y:S01]  /*a2a0*/  MOV R3, R66 ;  /* 0x0000004200037202 */ /* 0x000fe20000000f00 */
[----:B------:R-:W-:Y:S01]  /*a2b0*/  IMAD.MOV.U32 R13, RZ, RZ, R65 ;  /* 0x000000ffff0d7224 */ /* 0x000fe200078e0041 */
[----:B------:R-:W-:Y:S01]  /*a2c0*/  PRMT R91, R91, 0x5410, R11 ;  /* 0x000054105b5b7816 */ /* 0x000fe2000000000b */
[----:B------:R-:W-:Y:S01]  /*a2d0*/  IMAD.MOV.U32 R11, RZ, RZ, R59 ;  /* 0x000000ffff0b7224 */ /* 0x000fe200078e003b */
[----:B------:R-:W-:Y:S01]  /*a2e0*/  PRMT R101, R3, 0x5410, R10 ;  /* 0x0000541003657816 */ /* 0x000fe2000000000a */
[----:B------:R-:W-:Y:S01]  /*a2f0*/  ULDC.64 UR6, c[0x0][0x3e0] ;  /* 0x0000f80000067ab9 */ /* 0x000fe20000000a00 */
[----:B------:R-:W0:Y:S01]  /*a300*/  @P4 LDC R10, c[0x0][0x42c] ;  /* 0x00010b00ff0a4b82 */ /* 0x000e220000000800 */
[----:B------:R-:W-:Y:S01]  /*a310*/  PRMT R97, R0, 0x7610, R97 ;  /* 0x0000761000617816 */ /* 0x000fe20000000061 */
[----:B------:R-:W-:Y:S01]  /*a320*/  IMAD.MOV.U32 R0, RZ, RZ, R53 ;  /* 0x000000ffff007224 */ /* 0x000fe200078e0035 */
[----:B------:R-:W-:-:S02]  /*a330*/  PRMT R94, R11, 0x7610, R94 ;  /* 0x000076100b5e7816 */ /* 0x000fc4000000005e */
[----:B------:R-:W-:Y:S02]  /*a340*/  MOV R3, R58 ;  /* 0x0000003a00037202 */ /* 0x000fe40000000f00 */
[----:B------:R-:W-:Y:S01]  /*a350*/  PRMT R97, R97, 0x5410, R12 ;  /* 0x0000541061617816 */ /* 0x000fe2000000000c */
[----:B------:R-:W1:Y:S01]  /*a360*/  @P4 LDC R11, c[0x0][0x430] ;  /* 0x00010c00ff0b4b82 */ /* 0x000e620000000800 */
[----:B------:R-:W-:Y:S01]  /*a370*/  PRMT R93, R93, 0x5410, R3 ;  /* 0x000054105d5d7816 */ /* 0x000fe20000000003 */
[----:B------:R-:W-:Y:S01]  /*a380*/  IMAD.MOV.U32 R3, RZ, RZ, R61 ;  /* 0x000000ffff037224 */ /* 0x000fe200078e003d */
[----:B------:R-:W-:Y:S01]  /*a390*/  PRMT R92, R0, 0x7610, R92 ;  /* 0x00007610005c7816 */ /* 0x000fe2000000005c */
[----:B------:R-:W-:Y:S01]  /*a3a0*/  IMAD R0, R110, 0x80, R18 ;  /* 0x000000806e007824 */ /* 0x000fe200078e0212 */
[----:B------:R-:W-:Y:S02]  /*a3b0*/  MOV R12, R64 ;  /* 0x00000040000c7202 */ /* 0x000fe40000000f00 */
[----:B------:R-:W-:-:S02]  /*a3c0*/  PRMT R98, R3, 0x7610, R98 ;  /* 0x0000761003627816 */ /* 0x000fc40000000062 */
[----:B------:R-:W-:Y:S01]  /*a3d0*/  PRMT R102, R12, 0x5410, R13 ;  /* 0x000054100c667816 */ /* 0x000fe2000000000d */
[----:B------:R-:W-:Y:S02]  /*a3e0*/  IMAD.MOV.U32 R12, RZ, RZ, R37 ;  /* 0x000000ffff0c7224 */ /* 0x000fe400078e0025 */
[----:B------:R-:W-:Y:S02]  /*a3f0*/  IMAD.MOV.U32 R13, RZ, RZ, R40 ;  /* 0x000000ffff0d7224 */ /* 0x000fe400078e0028 */
[----:B--2---:R-:W-:Y:S01]  /*a400*/  IMAD R3, R23, 0x20, R0 ;  /* 0x0000002017037824 */ /* 0x004fe200078e0200 */
[----:B------:R-:W-:Y:S01]  /*a410*/  MOV R0, R36 ;  /* 0x0000002400007202 */ /* 0x000fe20000000f00 */
[----:B------:R-:W-:-:S03]  /*a420*/  IMAD.MOV.U32 R23, RZ, RZ, R41 ;  /* 0x000000ffff177224 */ /* 0x000fc600078e0029 */
[----:B------:R-:W-:Y:S01]  /*a430*/  PRMT R86, R12, 0x5410, R0 ;  /* 0x000054100c567816 */ /* 0x000fe20000000000 */
[----:B0-----:R-:W-:Y:S01]  /*a440*/  @P4 IMAD.HI.U32 R0, R3, R10, RZ ;  /* 0x0000000a03004227 */ /* 0x001fe200078e00ff */
[----:B------:R-:W-:Y:S02]  /*a450*/  MOV R10, R44 ;  /* 0x0000002c000a7202 */ /* 0x000fe40000000f00 */
[----:B------:R-:W-:Y:S02]  /*a460*/  PRMT R87, R13, 0x5410, R23 ;  /* 0x000054100d577816 */ /* 0x000fe40000000017 */
[----:B-1----:R-:W-:Y:S01]  /*a470*/  @P4 SHF.R.U32.HI R3, RZ, R11, R0 ;  /* 0x0000000bff034219 */ /* 0x002fe20000011600 */
[----:B------:R-:W-:Y:S01]  /*a480*/  IMAD.MOV.U32 R13, RZ, RZ, R48 ;  /* 0x000000ffff0d7224 */ /* 0x000fe200078e0030 */
[----:B------:R-:W-:Y:S01]  /*a490*/  PRMT R88, R88, 0x5410, R10 ;  /* 0x0000541058587816 */ /* 0x000fe2000000000a */
[----:B------:R-:W-:Y:S01]  /*a4a0*/  IMAD.MOV.U32 R23, RZ, RZ, R49 ;  /* 0x000000ffff177224 */ /* 0x000fe200078e0031 */
[----:B------:R-:W-:Y:S01]  /*a4b0*/  SHF.R.S32.HI R11, RZ, 0x1f, R3 ;  /* 0x0000001fff0b7819 */ /* 0x000fe20000011403 */
[----:B------:R-:W-:Y:S01]  /*a4c0*/  IMAD.MOV.U32 R12, RZ, RZ, R45 ;  /* 0x000000ffff0c7224 */ /* 0x000fe200078e002d */
[----:B------:R-:W-:Y:S01]  /*a4d0*/  MOV R0, R38 ;  /* 0x0000002600007202 */ /* 0x000fe20000000f00 */
[----:B------:R-:W-:Y:S01]  /*a4e0*/  IMAD.MOV.U32 R10, RZ, RZ, R39 ;  /* 0x000000ffff0a7224 */ /* 0x000fe200078e0027 */
[----:B------:R-:W-:Y:S01]  /*a4f0*/  PRMT R90, R13, 0x5410, R23 ;  /* 0x000054100d5a7816 */ /* 0x000fe20000000017 */
[----:B------:R-:W-:Y:S01]  /*a500*/  IMAD.WIDE.U32 R6, R3, R84, R6 ;  /* 0x0000005403067225 */ /* 0x000fe200078e0006 */
[----:B------:R-:W-:-:S02]  /*a510*/  PRMT R89, R12, 0x7610, R89 ;  /* 0x000076100c597816 */ /* 0x000fc40000000059 */
[----:B------:R-:W-:Y:S01]  /*a520*/  PRMT R23, R10, 0x5410, R0 ;  /* 0x000054100a177816 */ /* 0x000fe20000000000 */
[C---:B------:R-:W-:Y:S02]  /*a530*/  IMAD R84, R11.reuse, R84, RZ ;  /* 0x000000540b547224 */ /* 0x040fe400078e02ff */
[----:B------:R-:W-:Y:S02]  /*a540*/  IMAD.MOV.U32 R12, RZ, RZ, R42 ;  /* 0x000000ffff0c7224 */ /* 0x000fe400078e002a */
[-C--:B------:R-:W-:Y:S02]  /*a550*/  IMAD R0, R11, R14.reuse, RZ ;  /* 0x0000000e0b007224 */ /* 0x080fe400078e02ff */
[----:B------:R-:W-:Y:S01]  /*a560*/  IMAD.WIDE.U32 R10, R3, R14, R4 ;  /* 0x0000000e030a7225 */ /* 0x000fe200078e0004 */
[----:B------:R-:W-:-:S03]  /*a570*/  PRMT R88, R12, 0x7610, R88 ;  /* 0x000076100c587816 */ /* 0x000fc60000000058 */
[C---:B------:R-:W-:Y:S02]  /*a580*/  IMAD R5, R3.reuse, R85, R84 ;  /* 0x0000005503057224 */ /* 0x040fe400078e0254 */
[----:B------:R-:W-:Y:S01]  /*a590*/  IMAD R3, R3, R15, R0 ;  /* 0x0000000f03037224 */ /* 0x000fe200078e0200 */
[----:B------:R-:W-:Y:S02]  /*a5a0*/  MOV R12, R43 ;  /* 0x0000002b000c7202 */ /* 0x000fe40000000f00 */
[----:B------:R-:W-:Y:S01]  /*a5b0*/  IADD3 R5, R7, R5, RZ ;  /* 0x0000000507057210 */ /* 0x000fe20007ffe0ff */
[----:B------:R-:W-:Y:S01]  /*a5c0*/  IMAD.IADD R3, R11, 0x1, R3 ;  /* 0x000000010b037824 */ /* 0x000fe200078e0203 */
[----:B------:R-:W-:Y:S02]  /*a5d0*/  LEA R4, P4, R6, UR4, 0x1 ;  /* 0x0000000406047c11 */ /* 0x000fe4000f8808ff */
[----:B------:R-:W-:Y:S01]  /*a5e0*/  LEA R0, P5, R10, UR6, 0x1 ;  /* 0x000000060a007c11 */ /* 0x000fe2000f8a08ff */
[----:B------:R-:W-:Y:S01]  /*a5f0*/  IMAD.MOV.U32 R13, RZ, RZ, R47 ;  /* 0x000000ffff0d7224 */ /* 0x000fe200078e002f */
[----:B------:R-:W-:Y:S01]  /*a600*/  PRMT R84, R12, 0x7610, R84 ;  /* 0x000076100c547816 */ /* 0x000fe20000000054 */
[----:B------:R-:W-:Y:S01]  /*a610*/  IMAD.MOV.U32 R12, RZ, RZ, R46 ;  /* 0x000000ffff0c7224 */ /* 0x000fe200078e002e */
[----:B------:R-:W-:Y:S01]  /*a620*/  UMOV UR4, 0xffffffff ;  /* 0xffffffff00047882 */ /* 0x000fe20000000000 */
[----:B------:R-:W-:-:S02]  /*a630*/  LEA.HI.X R5, R6, UR5, R5, 0x1, P4 ;  /* 0x0000000506057c11 */ /* 0x000fc4000a0f0c05 */
[----:B------:R-:W-:Y:S02]  /*a640*/  LEA.HI.X R3, R10, UR7, R3, 0x1, P5 ;  /* 0x000000070a037c11 */ /* 0x000fe4000a8f0c03 */
[----:B------:R-:W-:Y:S02]  /*a650*/  PRMT R84, R84, 0x5410, R12 ;  /* 0x0000541054547816 */ /* 0x000fe4000000000c */
[----:B------:R-:W-:Y:S02]  /*a660*/  PRMT R85, R13, 0x7610, R85 ;  /* 0x000076100d557816 */ /* 0x000fe40000000055 */
[----:B---3--:R-:W-:Y:S01]  /*a670*/  LEA.HI R6, R107, R107, RZ, 0x1 ;  /* 0x0000006b6b067211 */ /* 0x008fe200078f08ff */
[----:B------:R-:W-:Y:S06]  /*a680*/  BRA.DIV UR4, `(.L_x_1459) ;  /* 0x000001de04787947 */ /* 0x000fec000b800000 */
.L_x_1777:
[----:B------:R-:W-:-:S03]  /*a690*/  UMOV UR4, 0xffffffff ;  /* 0xffffffff00047882 */ /* 0x000fc60000000000 */
[----:B------:R-:W-:Y:S05]  /*a6a0*/  BRA.DIV UR4, `(.L_x_1460) ;  /* 0x000001de04987947 */ /* 0x000fea000b800000 */
.L_x_1780:
[----:B------:R-:W-:-:S03]  /*a6b0*/  UMOV UR4, 0xffffffff ;  /* 0xffffffff00047882 */ /* 0x000fc60000000000 */
[----:B------:R-:W-:Y:S05]  /*a6c0*/  BRA.DIV UR4, `(.L_x_1461) ;  /* 0x000001de04b87947 */ /* 0x000fea000b800000 */
.L_x_1783:
[----:B------:R-:W-:-:S03]  /*a6d0*/  UMOV UR4, 0xffffffff ;  /* 0xffffffff00047882 */ /* 0x000fc60000000000 */
[----:B------:R-:W-:Y:S05]  /*a6e0*/  BRA.DIV UR4, `(.L_x_1462) ;  /* 0x000001de04d87947 */ /* 0x000fea000b800000 */
.L_x_1786:
[----:B------:R-:W-:-:S03]  /*a6f0*/  UMOV UR4, 0xffffffff ;  /* 0xffffffff00047882 */ /* 0x000fc60000000000 */
[----:B------:R-:W-:Y:S05]  /*a700*/  BRA.DIV UR4, `(.L_x_1463) ;  /* 0x000001de04f87947 */ /* 0x000fea000b800000 */
.L_x_1789:
[----:B------:R-:W-:-:S03]  /*a710*/  UMOV UR4, 0xffffffff ;  /* 0xffffffff00047882 */ /* 0x000fc60000000000 */
[----:B------:R-:W-:Y:S05]  /*a720*/  BRA.DIV UR4, `(.L_x_1464) ;  /* 0x000001e204187947 */ /* 0x000fea000b800000 */
.L_x_1792:
[----:B------:R-:W-:-:S03]  /*a730*/  UMOV UR4, 0xffffffff ;  /* 0xffffffff00047882 */ /* 0x000fc60000000000 */
[----:B------:R-:W-:Y:S05]  /*a740*/  BRA.DIV UR4, `(.L_x_1465) ;  /* 0x000001e204387947 */ /* 0x000fea000b800000 */
.L_x_1795:
[----:B------:R-:W-:-:S03]  /*a750*/  UMOV UR4, 0xffffffff ;  /* 0xffffffff00047882 */ /* 0x000fc60000000000 */
[----:B------:R-:W-:Y:S05]  /*a760*/  BRA.DIV UR4, `(.L_x_1466) ;  /* 0x000001e204587947 */ /* 0x000fea000b800000 */
.L_x_1798:
[----:B------:R-:W-:-:S03]  /*a770*/  UMOV UR4, 0xffffffff ;  /* 0xffffffff00047882 */ /* 0x000fc60000000000 */
[----:B------:R-:W-:Y:S05]  /*a780*/  BRA.DIV UR4, `(.L_x_1467) ;  /* 0x000001e204787947 */ /* 0x000fea000b800000 */
.L_x_1801:
[----:B------:R-:W-:-:S03]  /*a790*/  UMOV UR4, 0xffffffff ;  /* 0xffffffff00047882 */ /* 0x000fc60000000000 */
[----:B------:R-:W-:Y:S05]  /*a7a0*/  BRA.DIV UR4, `(.L_x_1468) ;  /* 0x000001e204987947 */ /* 0x000fea000b800000 */
.L_x_1804:
[----:B------:R-:W-:-:S03]  /*a7b0*/  UMOV UR4, 0xffffffff ;  /* 0xffffffff00047882 */ /* 0x000fc60000000000 */
[----:B------:R-:W-:Y:S05]  /*a7c0*/  BRA.DIV UR4, `(.L_x_1469) ;  /* 0x000001e204b87947 */ /* 0x000fea000b800000 */
.L_x_1807:
[----:B------:R-:W-:-:S03]  /*a7d0*/  UMOV UR4, 0xffffffff ;  /* 0xffffffff00047882 */ /* 0x000fc60000000000 */
[----:B------:R-:W-:Y:S05]  /*a7e0*/  BRA.DIV UR4, `(.L_x_1470) ;  /* 0x000001e204d87947 */ /* 0x000fea000b800000 */
.L_x_1810:
[----:B------:R-:W-:-:S03]  /*a7f0*/  UMOV UR4, 0xffffffff ;  /* 0xffffffff00047882 */ /* 0x000fc60000000000 */
[----:B------:R-:W-:Y:S05]  /*a800*/  BRA.DIV UR4, `(.L_x_1471) ;  /* 0x000001e204f87947 */ /* 0x000fea000b800000 */
.L_x_1813:
[----:B------:R-:W-:Y:S01]  /*a810*/  UMOV UR4, 0xffffffff ;  /* 0xffffffff00047882 */ /* 0x000fe20000000000 */
[----:B------:R-:W-:Y:S02]  /*a820*/  LOP3.LUT R6, R6, 0xfffffffe, RZ, 0xc0, !PT ;  /* 0xfffffffe06067812 */ /* 0x000fe400078ec0ff */
[----:B------:R-:W-:Y:S05]  /*a830*/  BRA.DIV UR4, `(.L_x_1472) ;  /* 0x000001e604147947 */ /* 0x000fea000b800000 */
.L_x_1816:
[----:B------:R-:W-:Y:S01]  /*a840*/  UMOV UR4, 0xffffffff ;  /* 0xffffffff00047882 */ /* 0x000fe20000000000 */
[----:B------:R-:W-:Y:S02]  /*a850*/  IMAD.IADD R5, R107, 0x1, -R6 ;  /* 0x000000016b057824 */ /* 0x000fe400078e0a06 */
[----:B------:R-:W-:Y:S05]  /*a860*/  BRA.DIV UR4, `(.L_x_1473) ;  /* 0x000001e604307947 */ /* 0x000fea000b800000 */
.L_x_1819:
[----:B------:R-:W-:Y:S01]  /*a870*/  UMOV UR4, 0xffffffff ;  /* 0xffffffff00047882 */ /* 0x000fe20000000000 */
[----:B------:R-:W-:Y:S02]  /*a880*/  SHF.L.U32 R5, R5, 0x1f, RZ ;  /* 0x0000001f05057819 */ /* 0x000fe400000006ff */
[----:B------:R-:W-:Y:S05]  /*a890*/  BRA.DIV UR4, `(.L_x_1474) ;  /* 0x000001e6044c7947 */ /* 0x000fea000b800000 */
.L_x_1822:
[----:B------:R-:W0:Y:S01]  /*a8a0*/  SYNCS.PHASECHK.TRANS64.TRYWAIT P4, [R16+URZ+0x30800], R5 ;  /* 0x03080005100075a7 */ /* 0x000e22000808017f */
[----:B------:R-:W-:Y:S01]  /*a8b0*/  MOV R0, R50 ;  /* 0x0000003200007202 */ /* 0x000fe20000000f00 */
[----:B------:R-:W-:Y:S01]  /*a8c0*/  IMAD.MOV.U32 R3, RZ, RZ, R51 ;  /* 0x000000ffff037224 */ /* 0x000fe200078e0033 */
[----:B-----5:R-:W-:Y:S01]  /*a8d0*/  MOV R6, R31 ;  /* 0x0000001f00067202 */ /* 0x020fe20000000f00 */
        /* <DEDUP_REMOVED lines=8> */
[----:B------:R-:W-:Y:S01]  /*a960*/  BSSY B1, `(.L_x_1475) ;  /* 0x0000012000017945 */ /* 0x000fe20003800000 */
[----:B------:R-:W-:-:S02]  /*a970*/  MOV R15, R9 ;  /* 0x00000009000f7202 */ /* 0x000fc40000000f00 */
        /* <DEDUP_REMOVED lines=15> */
[----:B0-----:R-:W-:Y:S06]  /*aa70*/  @!P4 BRA `(.L_x_1476) ;  /* 0x000001e000fcc947 */ /* 0x001fec0003800000 */
.L_x_1823:
[----:B------:R-:W-:Y:S05]  /*aa80*/  BSYNC B1 ;  /* 0x0000000000017941 */ /* 0x000fea0003800000 */
.L_x_1475:
[----:B------:R-:W-:Y:S01]  /*aa90*/  BSSY B1, `(.L_x_1477) ;  /* 0x00000be000017945 */ /* 0x000fe20003800000 */
[----:B------:R-:W-:-:S03]  /*aaa0*/  PRMT R15, R4, 0x5410, R6 ;  /* 0x00005410040f7816 */ /* 0x000fc60000000006 */
[----:B------:R-:W-:Y:S05]  /*aab0*/  @P1 BRA `(.L_x_1478) ;  /* 0x0000000800ec1947 */ /* 0x000fea0003800000 */
[----:B------:R-:W2:Y:S01]  /*aac0*/  LDL R109, [R1+0x14] ;  /* 0x00001400016d7983 */ /* 0x000ea20000100800 */
[----:B0-----:R-:W0:Y:S03]  /*aad0*/  LDC R5, c[0x0][0x3d4] ;  /* 0x0000f500ff057b82 */ /* 0x001e260000000800 */
[----:B------:R-:W3:Y:S04]  /*aae0*/  LDL R107, [R1+0x10] ;  /* 0x00001000016b7983 */ /* 0x000ee80000100800 */
[----:B------:R-:W4:Y:S04]  /*aaf0*/  LDL R7, [R1+0x18] ;  /* 0x0000180001077983 */ /* 0x000f280000100800 */
[----:B------:R1:W5:Y:S01]  /*ab00*/  LDL R115, [R1+0x4c] ;  /* 0x00004c0001737983 */ /* 0x0003620000100800 */
[----:B------:R-:W-:Y:S01]  /*ab10*/  BSSY B2, `(.L_x_1479) ;  /* 0x0000030000027945 */ /* 0x000fe20003800000 */
[----:B0-----:R-:W-:-:S02]  /*ab20*/  ISETP.GE.AND P1, PT, R208, R5, PT ;  /* 0x00000005d000720c */ /* 0x001fc40003f26270 */
[-C--:B--2---:R-:W-:Y:S02]  /*ab30*/  ISETP.GE.AND P4, PT, R109, R5.reuse, PT ;  /* 0x000000056d00720c */ /* 0x084fe40003f86270 */
[-C--:B---3--:R-:W-:Y:S02]  /*ab40*/  ISETP.GE.AND P5, PT, R107, R5.reuse, PT ;  /* 0x000000056b00720c */ /* 0x088fe40003fa6270 */
[----:B----4-:R-:W-:-:S07]  /*ab50*/  ISETP.GE.AND P6, PT, R7, R5, PT ;  /* 0x000000050700720c */ /* 0x010fce0003fc6270 */
[----:B-1----:R-:W-:Y:S06]  /*ab60*/  @P1 BRA `(.L_x_1480) ;  /* 0x0000000000a81947 */ /* 0x002fec0003800000 */
[----:B-----5:R-:W0:Y:S01]  /*ab70*/  LDS.128 R4, [R115] ;  /* 0x0000000073047984 */ /* 0x020e220000000c00 */
[----:B------:R-:W-:Y:S01]  /*ab80*/  SHF.R.U32.HI R110, RZ, 0x10, R81 ;  /* 0x00000010ff6e7819 */ /* 0x000fe20000011651 */
[--C-:B------:R-:W-:Y:S01]  /*ab90*/  HADD2.F32 R107, -RZ, R108.reuse.H0_H0 ;  /* 0x2000006cff6b7230 */ /* 0x100fe20000004100 */
[--C-:B------:R-:W-:Y:S01]  /*aba0*/  SHF.R.U32.HI R111, RZ, 0x10, R83.reuse ;  /* 0x00000010ff6f7819 */ /* 0x100fe20000011653 */
[----:B------:R-:W-:Y:S01]  /*abb0*/  HADD2.F32 R109, -RZ, R108.H1_H1 ;  /* 0x3000006cff6d7230 */ /* 0x000fe20000004100 */
[----:B------:R-:W-:Y:S01]  /*abc0*/  SHF.R.U64 R114, R82, 0x10, R83 ;  /* 0x0000001052727819 */ /* 0x000fe20000001253 */
[----:B------:R-:W-:Y:S01]  /*abd0*/  HADD2.F32 R110, -RZ, R110.H0_H0 ;  /* 0x2000006eff6e7230 */ /* 0x000fe20000004100 */
[----:B------:R-:W-:Y:S01]  /*abe0*/  SHF.R.U64 R113, R80, 0x10, R81 ;  /* 0x0000001050717819 */ /* 0x000fe20000001251 */
[----:B------:R-:W-:Y:S02]  /*abf0*/  HADD2.F32 R108, -RZ, R111.H0_H0 ;  /* 0x2000006fff6c7230 */ /* 0x000fe40000004100 */
[----:B0-----:R-:W-:-:S02]  /*ac00*/  HADD2.F32 R83, -RZ, R7.H1_H1 ;  /* 0x30000007ff537230 */ /* 0x001fc40000004100 */
[----:B------:R-:W-:Y:S02]  /*ac10*/  HADD2.F32 R82, -RZ, R7.H0_H0 ;  /* 0x20000007ff527230 */ /* 0x000fe40000004100 */
[--C-:B------:R-:W-:Y:S02]  /*ac20*/  HADD2.F32 R7, -RZ, R4.reuse.H0_H0 ;  /* 0x20000004ff077230 */ /* 0x100fe40000004100 */
[C---:B------:R-:W-:Y:S01]  /*ac30*/  FMUL.FTZ R111, R83.reuse, R110 ;  /* 0x0000006e536f7220 */ /* 0x040fe20000410000 */
[----:B------:R-:W-:Y:S01]  /*ac40*/  FMUL.FTZ R83, R83, R108 ;  /* 0x0000006c53537220 */ /* 0x000fe20000410000 */
[----:B------:R-:W-:Y:S02]  /*ac50*/  HADD2.F32 R4, -RZ, R4.H1_H1 ;  /* 0x30000004ff047230 */ /* 0x000fe40000004100 */
[--C-:B------:R-:W-:Y:S02]  /*ac60*/  HADD2.F32 R80, -RZ, R6.reuse.H0_H0 ;  /* 0x20000006ff507230 */ /* 0x100fe40000004100 */
[----:B------:R-:W-:Y:S01]  /*ac70*/  FFMA.FTZ R110, R82, R110, R83 ;  /* 0x0000006e526e7223 */ /* 0x000fe20000010053 */
[----:B------:R-:W-:-:S02]  /*ac80*/  HADD2.F32 R81, -RZ, R6.H1_H1 ;  /* 0x30000006ff517230 */ /* 0x000fc40000004100 */
[----:B------:R-:W-:Y:S01]  /*ac90*/  FFMA.FTZ R111, R82, R108, -R111 ;  /* 0x0000006c526f7223 */ /* 0x000fe2000001086f */
[--C-:B------:R-:W-:Y:S02]  /*aca0*/  HADD2.F32 R83, -RZ, R106.reuse.H1_H1 ;  /* 0x3000006aff537230 */ /* 0x100fe40000004100 */
[C---:B------:R-:W-:Y:S01]  /*acb0*/  FMUL.FTZ R112, R4.reuse, R109 ;  /* 0x0000006d04707220 */ /* 0x040fe20000410000 */
[--C-:B------:R-:W-:Y:S02]  /*acc0*/  HADD2.F32 R6, -RZ, R5.reuse.H0_H0 ;  /* 0x20000005ff067230 */ /* 0x100fe40000004100 */
[-C--:B------:R-:W-:Y:S01]  /*acd0*/  FMUL.FTZ R108, R4, R107.reuse ;  /* 0x0000006b046c7220 */ /* 0x080fe20000410000 */
[----:B------:R-:W-:Y:S02]  /*ace0*/  HADD2.F32 R106, -RZ, R106.H0_H0 ;  /* 0x2000006aff6a7230 */ /* 0x000fe40000004100 */
[----:B------:R-:W-:Y:S01]  /*acf0*/  FFMA.FTZ R112, R7, R107, -R112 ;  /* 0x0000006b07707223 */ /* 0x000fe20000010870 */
[----:B------:R-:W-:-:S02]  /*ad00*/  HADD2.F32 R5, -RZ, R5.H1_H1 ;  /* 0x30000005ff057230 */ /* 0x000fc40000004100 */
[----:B------:R-:W-:Y:S01]  /*ad10*/  FFMA.FTZ R109, R7, R109, R108 ;  /* 0x0000006d076d7223 */ /* 0x000fe2000001006c */
[----:B------:R-:W-:Y:S02]  /*ad20*/  HADD2.F32 R82, -RZ, R113.H0_H0 ;  /* 0x20000071ff527230 */ /* 0x000fe40000004100 */
[CC--:B------:R-:W-:Y:S01]  /*ad30*/  FMUL.FTZ R107, R81.reuse, R83.reuse ;  /* 0x00000053516b7220 */ /* 0x0c0fe20000410000 */
[----:B------:R-:W-:Y:S02]  /*ad40*/  HADD2.F32 R4, -RZ, R114.H0_H0 ;  /* 0x20000072ff047230 */ /* 0x000fe40000004100 */
[----:B------:R-:W-:Y:S01]  /*ad50*/  FMUL.FTZ R108, R81, R106 ;  /* 0x0000006a516c7220 */ /* 0x000fe20000410000 */
[C---:B------:R-:W-:Y:S01]  /*ad60*/  FMUL.FTZ R7, R5.reuse, R82 ;  /* 0x0000005205077220 */ /* 0x040fe20000410000 */
[C---:B------:R-:W-:Y:S01]  /*ad70*/  FFMA.FTZ R107, R80.reuse, R106, -R107 ;  /* 0x0000006a506b7223 */ /* 0x040fe2000001086b */
[-C--:B------:R-:W-:Y:S01]  /*ad80*/  FMUL.FTZ R81, R5, R4.reuse ;  /* 0x0000000405517220 */ /* 0x080fe20000410000 */
[----:B------:R-:W-:Y:S01]  /*ad90*/  FFMA.FTZ R108, R80, R83, R108 ;  /* 0x00000053506c7223 */ /* 0x000fe2000001006c */
[----:B------:R-:W-:Y:S01]  /*ada0*/  FFMA.FTZ R5, R6, R4, -R7 ;  /* 0x0000000406057223 */ /* 0x000fe20000010807 */
[----:B------:R-:W-:Y:S01]  /*adb0*/  F2FP.F16.F32.PACK_AB R7, R110, R111 ;  /* 0x0000006f6e07723e */ /* 0x000fe200000000ff */
[----:B------:R-:W-:Y:S01]  /*adc0*/  FFMA.FTZ R82, R6, R82, R81 ;  /* 0x0000005206527223 */ /* 0x000fe20000010051 */
[----:B------:R-:W-:-:S02]  /*add0*/  F2FP.F16.F32.PACK_AB R4, R109, R112 ;  /* 0x000000706d04723e */ /* 0x000fc400000000ff */
[----:B------:R-:W-:Y:S02]  /*ade0*/  F2FP.F16.F32.PACK_AB R6, R108, R107 ;  /* 0x0000006b6c06723e */ /* 0x000fe400000000ff */
[----:B------:R-:W-:-:S05]  /*adf0*/  F2FP.F16.F32.PACK_AB R5, R82, R5 ;  /* 0x000000055205723e */ /* 0x000fca00000000ff */
[----:B------:R0:W-:Y:S02]  /*ae00*/  STS.128 [R115], R4 ;  /* 0x0000000473007388 */ /* 0x0001e40000000c00 */
.L_x_1480:
[----:B------:R-:W-:Y:S05]  /*ae10*/  BSYNC B2 ;  /* 0x0000000000027941 */ /* 0x000fea0003800000 */
.L_x_1479:
[----:B------:R-:W-:Y:S04]  /*ae20*/  BSSY B2, `(.L_x_1481) ;  /* 0x000002c000027945 */ /* 0x000fe80003800000 */
[----:B------:R-:W-:Y:S05]  /*ae30*/  @P4 BRA `(.L_x_1482) ;  /* 0x0000000000a84947 */ /* 0x000fea0003800000 */
[----:B0----5:R-:W0:Y:S01]  /*ae40*/  LDS.128 R4, [R115+0x4000] ;  /* 0x0040000073047984 */ /* 0x021e220000000c00 */
[----:B------:R-:W-:Y:S01]  /*ae50*/  SHF.R.U32.HI R82, RZ, 0x10, R77 ;  /* 0x00000010ff527819 */ /* 0x000fe2000001164d */
[--C-:B------:R-:W-:Y:S01]  /*ae60*/  HADD2.F32 R80, -RZ, R105.reuse.H1_H1 ;  /* 0x30000069ff507230 */ /* 0x100fe20000004100 */
[--C-:B------:R-:W-:Y:S01]  /*ae70*/  SHF.R.U32.HI R81, RZ, 0x10, R79.reuse ;  /* 0x00000010ff517819 */ /* 0x100fe2000001164f */
[----:B------:R-:W-:Y:S01]  /*ae80*/  HADD2.F32 R105, -RZ, R105.H0_H0 ;  /* 0x20000069ff697230 */ /* 0x000fe20000004100 */
[----:B------:R-:W-:Y:S01]  /*ae90*/  SHF.R.U64 R109, R78, 0x10, R79 ;  /* 0x000000104e6d7819 */ /* 0x000fe2000000124f */
[----:B------:R-:W-:Y:S01]  /*aea0*/  HADD2.F32 R82, -RZ, R82.H0_H0 ;  /* 0x20000052ff527230 */ /* 0x000fe20000004100 */
[----:B------:R-:W-:Y:S01]  /*aeb0*/  SHF.R.U64 R107, R76, 0x10, R77 ;  /* 0x000000104c6b7819 */ /* 0x000fe2000000124d */
[----:B------:R-:W-:Y:S02]  /*aec0*/  HADD2.F32 R81, -RZ, R81.H0_H0 ;  /* 0x20000051ff517230 */ /* 0x000fe40000004100 */
[----:B0-----:R-:W-:-:S02]  /*aed0*/  HADD2.F32 R79, -RZ, R7.H1_H1 ;  /* 0x30000007ff4f7230 */ /* 0x001fc40000004100 */
[----:B------:R-:W-:Y:S02]  /*aee0*/  HADD2.F32 R78, -RZ, R7.H0_H0 ;  /* 0x20000007ff4e7230 */ /* 0x000fe40000004100 */
[--C-:B------:R-:W-:Y:S02]  /*aef0*/  HADD2.F32 R7, -RZ, R4.reuse.H0_H0 ;  /* 0x20000004ff077230 */ /* 0x100fe40000004100 */
[CC--:B------:R-:W-:Y:S01]  /*af00*/  FMUL.FTZ R83, R79.reuse, R82.reuse ;  /* 0x000000524f537220 */ /* 0x0c0fe20000410000 */
[----:B------:R-:W-:Y:S01]  /*af10*/  FMUL.FTZ R79, R79, R81 ;  /* 0x000000514f4f7220 */ /* 0x000fe20000410000 */
[----:B------:R-:W-:Y:S02]  /*af20*/  HADD2.F32 R4, -RZ, R4.H1_H1 ;  /* 0x30000004ff047230 */ /* 0x000fe40000004100 */
[--C-:B------:R-:W-:Y:S02]  /*af30*/  HADD2.F32 R76, -RZ, R6.reuse.H0_H0 ;  /* 0x20000006ff4c7230 */ /* 0x100fe40000004100 */
[----:B------:R-:W-:Y:S01]  /*af40*/  FFMA.FTZ R108, R78, R82, R79 ;  /* 0x000000524e6c7223 */ /* 0x000fe2000001004f */
[----:B------:R-:W-:-:S02]  /*af50*/  HADD2.F32 R77, -RZ, R6.H1_H1 ;  /* 0x30000006ff4d7230 */ /* 0x000fc40000004100 */
[----:B------:R-:W-:Y:S01]  /*af60*/  FMUL.FTZ R106, R4, R105 ;  /* 0x00000069046a7220 */ /* 0x000fe20000410000 */
[----:B------:R-:W-:Y:S02]  /*af70*/  HADD2.F32 R79, -RZ, R103.H1_H1 ;  /* 0x30000067ff4f7230 */ /* 0x000fe40000004100 */
[----:B------:R-:W-:Y:S01]  /*af80*/  FFMA.FTZ R83, R78, R81, -R83 ;  /* 0x000000514e537223 */ /* 0x000fe20000010853 */
[----:B------:R-:W-:Y:S02]  /*af90*/  HADD2.F32 R6, -RZ, R5.H0_H0 ;  /* 0x20000005ff067230 */ /* 0x000fe40000004100 */
[-C--:B------:R-:W-:Y:S01]  /*afa0*/  FMUL.FTZ R82, R4, R80.reuse ;  /* 0x0000005004527220 */ /* 0x080fe20000410000 */
[----:B------:R-:W-:Y:S02]  /*afb0*/  HADD2.F32 R103, -RZ, R103.H0_H0 ;  /* 0x20000067ff677230 */ /* 0x000fe40000004100 */
[----:B------:R-:W-:Y:S01]  /*afc0*/  FFMA.FTZ R106, R7, R80, -R106 ;  /* 0x00000050076a7223 */ /* 0x000fe2000001086a */
[----:B------:R-:W-:-:S02]  /*afd0*/  HADD2.F32 R5, -RZ, R5.H1_H1 ;  /* 0x30000005ff057230 */ /* 0x000fc40000004100 */
[----:B------:R-:W-:Y:S01]  /*afe0*/  FFMA.FTZ R105, R7, R105, R82 ;  /* 0x0000006907697223 */ /* 0x000fe20000010052 */
[----:B------:R-:W-:Y:S02]  /*aff0*/  HADD2.F32 R78, -RZ, R107.H0_H0 ;  /* 0x2000006bff4e7230 */ /* 0x000fe40000004100 */
[C---:B------:R-:W-:Y:S01]  /*b000*/  FMUL.FTZ R81, R77.reuse, R79 ;  /* 0x0000004f4d517220 */ /* 0x040fe20000410000 */
[----:B------:R-:W-:Y:S02]  /*b010*/  HADD2.F32 R4, -RZ, R109.H0_H0 ;  /* 0x2000006dff047230 */ /* 0x000fe40000004100 */
[-C--:B------:R-:W-:Y:S01]  /*b020*/  FMUL.FTZ R80, R77, R103.reuse ;  /* 0x000000674d507220 */ /* 0x080fe20000410000 */
        /* <DEDUP_REMOVED lines=10> */
[----:B------:R1:W-:Y:S02]  /*b0d0*/  STS.128 [R115+0x4000], R4 ;  /* 0x0040000473007388 */ /* 0x0003e40000000c00 */
.L_x_1482:
[----:B------:R-:W-:Y:S05]  /*b0e0*/  BSYNC B2 ;  /* 0x0000000000027941 */ /* 0x000fea0003800000 */
.L_x_1481:
[----:B------:R-:W-:Y:S04]  /*b0f0*/  BSSY B2, `(.L_x_1483) ;  /* 0x000002c000027945 */ /* 0x000fe80003800000 */
[----:B------:R-:W-:Y:S05]  /*b100*/  @P5 BRA `(.L_x_1484) ;  /* 0x0000000000a85947 */ /* 0x000fea0003800000 */
[----:B01---5:R-:W0:Y:S01]  /*b110*/  LDS.128 R4, [R115+0x8000] ;  /* 0x0080000073047984 */ /* 0x023e220000000c00 */
[----:B------:R-:W-:Y:S01]  /*b120*/  SHF.R.U32.HI R77, RZ, 0x10, R75 ;  /* 0x00000010ff4d7819 */ /* 0x000fe2000001164b */
[----:B------:R-:W-:Y:S01]  /*b130*/  HADD2.F32 R76, -RZ, R99.H0_H0 ;  /* 0x20000063ff4c7230 */ /* 0x000fe20000004100 */
[----:B------:R-:W-:Y:S01]  /*b140*/  SHF.R.U32.HI R79, RZ, 0x10, R73 ;  /* 0x00000010ff4f7819 */ /* 0x000fe20000011649 */
[--C-:B------:R-:W-:Y:S01]  /*b150*/  HADD2.F32 R78, -RZ, R100.reuse.H0_H0 ;  /* 0x20000064ff4e7230 */ /* 0x100fe20000004100 */
[----:B------:R-:W-:Y:S01]  /*b160*/  SHF.R.U64 R103, R74, 0x10, R75 ;  /* 0x000000104a677819 */ /* 0x000fe2000000124b */
[----:B------:R-:W-:Y:S01]  /*b170*/  HADD2.F32 R77, -RZ, R77.H0_H0 ;  /* 0x2000004dff4d7230 */ /* 0x000fe20000004100 */
[----:B------:R-:W-:Y:S01]  /*b180*/  SHF.R.U64 R83, R72, 0x10, R73 ;  /* 0x0000001048537819 */ /* 0x000fe20000001249 */
[----:B------:R-:W-:Y:S02]  /*b190*/  HADD2.F32 R79, -RZ, R79.H0_H0 ;  /* 0x2000004fff4f7230 */ /* 0x000fe40000004100 */
[----:B------:R-:W-:-:S02]  /*b1a0*/  HADD2.F32 R100, -RZ, R100.H1_H1 ;  /* 0x30000064ff647230 */ /* 0x000fc40000004100 */
[----:B------:R-:W-:Y:S02]  /*b1b0*/  HADD2.F32 R99, -RZ, R99.H1_H1 ;  /* 0x30000063ff637230 */ /* 0x000fe40000004100 */
[--C-:B0-----:R-:W-:Y:S02]  /*b1c0*/  HADD2.F32 R75, -RZ, R7.reuse.H1_H1 ;  /* 0x30000007ff4b7230 */ /* 0x101fe40000004100 */
[----:B------:R-:W-:Y:S02]  /*b1d0*/  HADD2.F32 R74, -RZ, R7.H0_H0 ;  /* 0x20000007ff4a7230 */ /* 0x000fe40000004100 */
[--C-:B------:R-:W-:Y:S02]  /*b1e0*/  HADD2.F32 R7, -RZ, R4.reuse.H0_H0 ;  /* 0x20000004ff077230 */ /* 0x100fe40000004100 */
[C---:B------:R-:W-:Y:S01]  /*b1f0*/  FMUL.FTZ R82, R75.reuse, R77 ;  /* 0x0000004d4b527220 */ /* 0x040fe20000410000 */
[----:B------:R-:W-:Y:S02]  /*b200*/  HADD2.F32 R4, -RZ, R4.H1_H1 ;  /* 0x30000004ff047230 */ /* 0x000fe40000004100 */
[----:B------:R-:W-:Y:S01]  /*b210*/  FMUL.FTZ R81, R75, R79 ;  /* 0x0000004f4b517220 */ /* 0x000fe20000410000 */
[----:B------:R-:W-:-:S02]  /*b220*/  HADD2.F32 R72, -RZ, R6.H0_H0 ;  /* 0x20000006ff487230 */ /* 0x000fc40000004100 */
[----:B------:R-:W-:Y:S01]  /*b230*/  FFMA.FTZ R106, R74, R79, R82 ;  /* 0x0000004f4a6a7223 */ /* 0x000fe20000010052 */
[----:B------:R-:W-:Y:S02]  /*b240*/  HADD2.F32 R73, -RZ, R6.H1_H1 ;  /* 0x30000006ff497230 */ /* 0x000fe40000004100 */
[----:B------:R-:W-:Y:S01]  /*b250*/  FMUL.FTZ R80, R4, R78 ;  /* 0x0000004e04507220 */ /* 0x000fe20000410000 */
[--C-:B------:R-:W-:Y:S02]  /*b260*/  HADD2.F32 R6, -RZ, R5.reuse.H0_H0 ;  /* 0x20000005ff067230 */ /* 0x100fe40000004100 */
[----:B------:R-:W-:Y:S01]  /*b270*/  FFMA.FTZ R81, R74, R77, -R81 ;  /* 0x0000004d4a517223 */ /* 0x000fe20000010851 */
[-C--:B------:R-:W-:Y:S01]  /*b280*/  FMUL.FTZ R82, R4, R76.reuse ;  /* 0x0000004c04527220 */ /* 0x080fe20000410000 */
[----:B------:R-:W-:Y:S02]  /*b290*/  HADD2.F32 R5, -RZ, R5.H1_H1 ;  /* 0x30000005ff057230 */ /* 0x000fe40000004100 */
[----:B------:R-:W-:Y:S01]  /*b2a0*/  FFMA.FTZ R80, R7, R76, -R80 ;  /* 0x0000004c07507223 */ /* 0x000fe20000010850 */
[----:B------:R-:W-:-:S02]  /*b2b0*/  HADD2.F32 R74, -RZ, R83.H0_H0 ;  /* 0x20000053ff4a7230 */ /* 0x000fc40000004100 */
[----:B------:R-:W-:Y:S01]  /*b2c0*/  FFMA.FTZ R75, R7, R78, R82 ;  /* 0x0000004e074b7223 */ /* 0x000fe20000010052 */
[----:B------:R-:W-:Y:S02]  /*b2d0*/  HADD2.F32 R4, -RZ, R103.H0_H0 ;  /* 0x20000067ff047230 */ /* 0x000fe40000004100 */
[C---:B------:R-:W-:Y:S01]  /*b2e0*/  FMUL.FTZ R77, R73.reuse, R100 ;  /* 0x00000064494d7220 */ /* 0x040fe20000410000 */
[-C--:B------:R-:W-:Y:S01]  /*b2f0*/  FMUL.FTZ R79, R73, R99.reuse ;  /* 0x00000063494f7220 */ /* 0x080fe20000410000 */
[C---:B------:R-:W-:Y:S01]  /*b300*/  FMUL.FTZ R7, R5.reuse, R74 ;  /* 0x0000004a05077220 */ /* 0x040fe20000410000 */
[----:B------:R-:W-:Y:S01]  /*b310*/  FMUL.FTZ R73, R5, R4 ;  /* 0x0000000405497220 */ /* 0x000fe20000410000 */
[C---:B------:R-:W-:Y:S01]  /*b320*/  FFMA.FTZ R77, R72.reuse, R99, -R77 ;  /* 0x00000063484d7223 */ /* 0x040fe2000001084d */
[----:B------:R-:W-:Y:S01]  /*b330*/  FFMA.FTZ R72, R72, R100, R79 ;  /* 0x0000006448487223 */ /* 0x000fe2000001004f */
[C---:B------:R-:W-:Y:S01]  /*b340*/  FFMA.FTZ R5, R6.reuse, R4, -R7 ;  /* 0x0000000406057223 */ /* 0x040fe20000010807 */
[----:B------:R-:W-:Y:S01]  /*b350*/  FFMA.FTZ R74, R6, R74, R73 ;  /* 0x0000004a064a7223 */ /* 0x000fe20000010049 */
[----:B------:R-:W-:-:S02]  /*b360*/  F2FP.F16.F32.PACK_AB R7, R106, R81 ;  /* 0x000000516a07723e */ /* 0x000fc400000000ff */
[----:B------:R-:W-:Y:S02]  /*b370*/  F2FP.F16.F32.PACK_AB R6, R72, R77 ;  /* 0x0000004d4806723e */ /* 0x000fe400000000ff */
[----:B------:R-:W-:Y:S02]  /*b380*/  F2FP.F16.F32.PACK_AB R4, R75, R80 ;  /* 0x000000504b04723e */ /* 0x000fe400000000ff */
[----:B------:R-:W-:-:S05]  /*b390*/  F2FP.F16.F32.PACK_AB R5, R74, R5 ;  /* 0x000000054a05723e */ /* 0x000fca00000000ff */
[----:B------:R2:W-:Y:S02]  /*b3a0*/  STS.128 [R115+0x8000], R4 ;  /* 0x0080000473007388 */ /* 0x0005e40000000c00 */
.L_x_1484:
[----:B------:R-:W-:Y:S05]  /*b3b0*/  BSYNC B2 ;  /* 0x0000000000027941 */ /* 0x000fea0003800000 */
.L_x_1483:
[----:B------:R-:W-:Y:S05]  /*b3c0*/  @P6 BRA `(.L_x_1478) ;  /* 0x0000000000a86947 */ /* 0x000fea0003800000 */
[----:B012--5:R-:W0:Y:S01]  /*b3d0*/  LDS.128 R4, [R115+0xc000] ;  /* 0x00c0000073047984 */ /* 0x027e220000000c00 */
[----:B------:R-:W-:Y:S01]  /*b3e0*/  SHF.R.U32.HI R73, RZ, 0x10, R71 ;  /* 0x00000010ff497819 */ /* 0x000fe20000011647 */
[----:B------:R-:W-:Y:S01]  /*b3f0*/  HADD2.F32 R72, -RZ, R94.H1_H1 ;  /* 0x3000005eff487230 */ /* 0x000fe20000004100 */
[----:B------:R-:W-:Y:S01]  /*b400*/  SHF.R.U32.HI R75, RZ, 0x10, R69 ;  /* 0x00000010ff4b7819 */ /* 0x000fe20000011645 */
[----:B------:R-:W-:Y:S01]  /*b410*/  HADD2.F32 R74, -RZ, R95.H1_H1 ;  /* 0x3000005fff4a7230 */ /* 0x000fe20000004100 */
[----:B------:R-:W-:Y:S01]  /*b420*/  SHF.R.U64 R81, R70, 0x10, R71 ;  /* 0x0000001046517819 */ /* 0x000fe20000001247 */
[----:B------:R-:W-:Y:S01]  /*b430*/  HADD2.F32 R73, -RZ, R73.H0_H0 ;  /* 0x20000049ff497230 */ /* 0x000fe20000004100 */
[----:B------:R-:W-:Y:S01]  /*b440*/  SHF.R.U64 R79, R68, 0x10, R69 ;  /* 0x00000010444f7819 */ /* 0x000fe20000001245 */
[----:B------:R-:W-:Y:S02]  /*b450*/  HADD2.F32 R75, -RZ, R75.H0_H0 ;  /* 0x2000004bff4b7230 */ /* 0x000fe40000004100 */
[----:B------:R-:W-:-:S02]  /*b460*/  HADD2.F32 R95, -RZ, R95.H0_H0 ;  /* 0x2000005fff5f7230 */ /* 0x000fc40000004100 */
        /* <DEDUP_REMOVED lines=32> */
.L_x_1478:
[----:B------:R-:W-:Y:S05]  /*b670*/  BSYNC B1 ;  /* 0x0000000000017941 */ /* 0x000fea0003800000 */
.L_x_1477:
[----:B------:R-:W-:Y:S04]  /*b680*/  BSSY B1, `(.L_x_1485) ;  /* 0x00000bd000017945 */ /* 0x000fe80003800000 */
[----:B------:R-:W-:Y:S05]  /*b690*/  @P2 BRA `(.L_x_1486) ;  /* 0x0000000800ec2947 */ /* 0x000fea0003800000 */
[----:B0123--:R-:W2:Y:S01]  /*b6a0*/  LDL R7, [R1+0x14] ;  /* 0x0000140001077983 */ /* 0x00fea20000100800 */
[----:B------:R-:W0:Y:S03]  /*b6b0*/  LDC R5, c[0x0][0x3d4] ;  /* 0x0000f500ff057b82 */ /* 0x000e260000000800 */
        /* <DEDUP_REMOVED lines=9> */
[----:B-----5:R-:W0:Y:S01]  /*b750*/  LDS.128 R4, [R78+0x1000] ;  /* 0x001000004e047984 */ /* 0x020e220000000c00 */
        /* <DEDUP_REMOVED lines=41> */
.L_x_1488:
[----:B------:R-:W-:Y:S05]  /*b9f0*/  BSYNC B2 ;  /* 0x0000000000027941 */ /* 0x000fea0003800000 */
.L_x_1487:
[----:B------:R-:W-:Y:S04]  /*ba00*/  BSSY B2, `(.L_x_1489) ;  /* 0x000002c000027945 */ /* 0x000fe80003800000 */
[----:B------:R-:W-:Y:S05]  /*ba10*/  @P2 BRA `(.L_x_1490) ;  /* 0x0000000000a82947 */ /* 0x000fea0003800000 */
[----:B0----5:R-:W0:Y:S01]  /*ba20*/  LDS.128 R4, [R78+0x5000] ;  /* 0x005000004e047984 */ /* 0x021e220000000c00 */
[----:B------:R-:W-:Y:S01]  /*ba30*/  SHF.R.U32.HI R66, RZ, 0x10, R61 ;  /* 0x00000010ff427819 */ /* 0x000fe2000001163d */
[----:B------:R-:W-:Y:S01]  /*ba40*/  HADD2.F32 R96, -RZ, R96.H1_H1 ;  /* 0x30000060ff607230 */ /* 0x000fe20000004100 */
[--C-:B------:R-:W-:Y:S01]  /*ba50*/  SHF.R.U32.HI R64, RZ, 0x10, R63.reuse ;  /* 0x00000010ff407819 */ /* 0x100fe2000001163f */
[--C-:B------:R-:W-:Y:S01]  /*ba60*/  HADD2.F32 R65, -RZ, R97.reuse.H1_H1 ;  /* 0x30000061ff417230 */ /* 0x100fe20000004100 */
        /* <DEDUP_REMOVED lines=12> */
[C---:B------:R-:W-:Y:S01]  /*bb30*/  FFMA.FTZ R69, R62.reuse, R64, -R67 ;  /* 0x000000403e457223 */ /* 0x040fe20000010843 */
[----:B------:R-:W-:Y:S02]  /*bb40*/  HADD2.F32 R61, -RZ, R6.H1_H1 ;  /* 0x30000006ff3d7230 */ /* 0x000fe40000004100 */
[----:B------:R-:W-:Y:S01]  /*bb50*/  FFMA.FTZ R66, R62, R66, R63 ;  /* 0x000000423e427223 */ /* 0x000fe2000001003f */
[--C-:B------:R-:W-:Y:S02]  /*bb60*/  HADD2.F32 R6, -RZ, R5.reuse.H0_H0 ;  /* 0x20000005ff067230 */ /* 0x100fe40000004100 */
[C---:B------:R-:W-:Y:S01]  /*bb70*/  FMUL.FTZ R68, R4.reuse, R65 ;  /* 0x0000004104447220 */ /* 0x040fe20000410000 */
[----:B------:R-:W-:Y:S01]  /*bb80*/  FMUL.FTZ R64, R4, R96 ;  /* 0x0000006004407220 */ /* 0x000fe20000410000 */
[----:B------:R-:W-:Y:S02]  /*bb90*/  HADD2.F32 R63, -RZ, R98.H0_H0 ;  /* 0x20000062ff3f7230 */ /* 0x000fe40000004100 */
[----:B------:R-:W-:-:S02]  /*bba0*/  HADD2.F32 R5, -RZ, R5.H1_H1 ;  /* 0x30000005ff057230 */ /* 0x000fc40000004100 */
[C---:B------:R-:W-:Y:S01]  /*bbb0*/  FFMA.FTZ R65, R7.reuse, R65, R64 ;  /* 0x0000004107417223 */ /* 0x040fe20000010040 */
[----:B------:R-:W-:Y:S02]  /*bbc0*/  HADD2.F32 R62, -RZ, R70.H0_H0 ;  /* 0x20000046ff3e7230 */ /* 0x000fe40000004100 */
[----:B------:R-:W-:Y:S01]  /*bbd0*/  FFMA.FTZ R68, R7, R96, -R68 ;  /* 0x0000006007447223 */ /* 0x000fe20000010844 */
[----:B------:R-:W-:Y:S02]  /*bbe0*/  HADD2.F32 R4, -RZ, R71.H0_H0 ;  /* 0x20000047ff047230 */ /* 0x000fe40000004100 */
[C---:B------:R-:W-:Y:S01]  /*bbf0*/  FMUL.FTZ R67, R61.reuse, R63 ;  /* 0x0000003f3d437220 */ /* 0x040fe20000410000 */
[-C--:B------:R-:W-:Y:S01]  /*bc00*/  FMUL.FTZ R64, R61, R97.reuse ;  /* 0x000000613d407220 */ /* 0x080fe20000410000 */
[C---:B------:R-:W-:Y:S01]  /*bc10*/  FMUL.FTZ R7, R5.reuse, R62 ;  /* 0x0000003e05077220 */ /* 0x040fe20000410000 */
[-C--:B------:R-:W-:Y:S01]  /*bc20*/  FMUL.FTZ R61, R5, R4.reuse ;  /* 0x00000004053d7220 */ /* 0x080fe20000410000 */
        /* <DEDUP_REMOVED lines=9> */
.L_x_1490:
[----:B------:R-:W-:Y:S05]  /*bcc0*/  BSYNC B2 ;  /* 0x0000000000027941 */ /* 0x000fea0003800000 */
.L_x_1489:
[----:B------:R-:W-:Y:S04]  /*bcd0*/  BSSY B2, `(.L_x_1491) ;  /* 0x000002c000027945 */ /* 0x000fe80003800000 */
[----:B------:R-:W-:Y:S05]  /*bce0*/  @P4 BRA `(.L_x_1492) ;  /* 0x0000000000a84947 */ /* 0x000fea0003800000 */
[----:B01---5:R-:W0:Y:S01]  /*bcf0*/  LDS.128 R4, [R78+0x9000] ;  /* 0x009000004e047984 */ /* 0x023e220000000c00 */
[----:B------:R-:W-:Y:S01]  /*bd00*/  SHF.R.U32.HI R61, RZ, 0x10, R57 ;  /* 0x00000010ff3d7819 */ /* 0x000fe20000011639 */
[----:B------:R-:W-:Y:S01]  /*bd10*/  HADD2.F32 R60, -RZ, R92.H1_H1 ;  /* 0x3000005cff3c7230 */ /* 0x000fe20000004100 */
[--C-:B------:R-:W-:Y:S01]  /*bd20*/  SHF.R.U32.HI R63, RZ, 0x10, R59.reuse ;  /* 0x00000010ff3f7819 */ /* 0x100fe2000001163b */
[----:B------:R-:W-:Y:S01]  /*bd30*/  HADD2.F32 R62, -RZ, R93.H1_H1 ;  /* 0x3000005dff3e7230 */ /* 0x000fe20000004100 */
[----:B------:R-:W-:Y:S01]  /*bd40*/  SHF.R.U64 R67, R58, 0x10, R59 ;  /* 0x000000103a437819 */ /* 0x000fe2000000123b */
[----:B------:R-:W-:Y:S01]  /*bd50*/  HADD2.F32 R61, -RZ, R61.H0_H0 ;  /* 0x2000003dff3d7230 */ /* 0x000fe20000004100 */
[----:B------:R-:W-:Y:S01]  /*bd60*/  SHF.R.U64 R69, R56, 0x10, R57 ;  /* 0x0000001038457819 */ /* 0x000fe20000001239 */
[----:B------:R-:W-:Y:S02]  /*bd70*/  HADD2.F32 R63, -RZ, R63.H0_H0 ;  /* 0x2000003fff3f7230 */ /* 0x000fe40000004100 */
[----:B------:R-:W-:-:S02]  /*bd80*/  HADD2.F32 R94, -RZ, R94.H0_H0 ;  /* 0x2000005eff5e7230 */ /* 0x000fc40000004100 */
[----:B------:R-:W-:Y:S02]  /*bd90*/  HADD2.F32 R93, -RZ, R93.H0_H0 ;  /* 0x2000005dff5d7230 */ /* 0x000fe40000004100 */
        /* <DEDUP_REMOVED lines=31> */
.L_x_1492:
[----:B------:R-:W-:Y:S05]  /*bf90*/  BSYNC B2 ;  /* 0x0000000000027941 */ /* 0x000fea0003800000 */
.L_x_1491:
        /* <DEDUP_REMOVED lines=43> */
.L_x_1486:
[----:B------:R-:W-:Y:S05]  /*c250*/  BSYNC B1 ;  /* 0x0000000000017941 */ /* 0x000fea0003800000 */
.L_x_1485:
[----:B------:R-:W-:Y:S04]  /*c260*/  BSSY B1, `(.L_x_1493) ;  /* 0x00000bd000017945 */ /* 0x000fe80003800000 */
[----:B------:R-:W-:Y:S05]  /*c270*/  @P0 BRA `(.L_x_1494) ;  /* 0x0000000800ec0947 */ /* 0x000fea0003800000 */
[----:B01234-:R-:W2:Y:S01]  /*c280*/  LDL R7, [R1+0x14] ;  /* 0x0000140001077983 */ /* 0x01fea20000100800 */
        /* <DEDUP_REMOVED lines=13> */
[--C-:B------:R-:W-:Y:S01]  /*c360*/  SHF.R.U32.HI R55, RZ, 0x10, R51.reuse ;  /* 0x00000010ff377819 */ /* 0x100fe20000011633 */
[----:B------:R-:W-:Y:S01]  /*c370*/  HADD2.F32 R54, -RZ, R85.H1_H1 ;  /* 0x30000055ff367230 */ /* 0x000fe20000004100 */
        /* <DEDUP_REMOVED lines=25> */
[----:B------:R-:W-:Y:S01]  /*c510*/  FMUL.FTZ R55, R49, R90 ;  /* 0x0000005a31377220 */ /* 0x000fe20000410000 */
        /* <DEDUP_REMOVED lines=11> */
.L_x_1496:
[----:B------:R-:W-:Y:S05]  /*c5d0*/  BSYNC B2 ;  /* 0x0000000000027941 */ /* 0x000fea0003800000 */
.L_x_1495:
[----:B------:R-:W-:Y:S04]  /*c5e0*/  BSSY B2, `(.L_x_1497) ;  /* 0x000002c000027945 */ /* 0x000fe80003800000 */
[----:B------:R-:W-:Y:S05]  /*c5f0*/  @P1 BRA `(.L_x_1498) ;  /* 0x0000000000a81947 */ /* 0x000fea0003800000 */
[----:B0----5:R-:W0:Y:S01]  /*c600*/  LDS.128 R4, [R62+0x6000] ;  /* 0x006000003e047984 */ /* 0x021e220000000c00 */
        /* <DEDUP_REMOVED lines=41> */
.L_x_1498:
[----:B------:R-:W-:Y:S05]  /*c8a0*/  BSYNC B2 ;  /* 0x0000000000027941 */ /* 0x000fea0003800000 */
.L_x_1497:
[----:B------:R-:W-:Y:S04]  /*c8b0*/  BSSY B2, `(.L_x_1499) ;  /* 0x000002c000027945 */ /* 0x000fe80003800000 */
[----:B------:R-:W-:Y:S05]  /*c8c0*/  @P2 BRA `(.L_x_1500) ;  /* 0x0000000000a82947 */ /* 0x000fea0003800000 */
[----:B01---5:R-:W0:Y:S01]  /*c8d0*/  LDS.128 R4, [R62+0xa000] ;  /* 0x00a000003e047984 */ /* 0x023e220000000c00 */
[----:B------:R-:W-:Y:S01]  /*c8e0*/  SHF.R.U32.HI R46, RZ, 0x10, R43 ;  /* 0x00000010ff2e7819 */ /* 0x000fe2000001162b */
[----:B------:R-:W-:Y:S01]  /*c8f0*/  HADD2.F32 R44, -RZ, R87.H0_H0 ;  /* 0x20000057ff2c7230 */ /* 0x000fe20000004100 */
[----:B------:R-:W-:Y:S01]  /*c900*/  SHF.R.U32.HI R45, RZ, 0x10, R41 ;  /* 0x00000010ff2d7819 */ /* 0x000fe20000011629 */
[----:B------:R-:W-:Y:S01]  /*c910*/  HADD2.F32 R88, -RZ, R88.H0_H0 ;  /* 0x20000058ff587230 */ /* 0x000fe20000004100 */
[----:B------:R-:W-:Y:S01]  /*c920*/  SHF.R.U64 R51, R42, 0x10, R43 ;  /* 0x000000102a337819 */ /* 0x000fe2000000122b */
[----:B------:R-:W-:Y:S01]  /*c930*/  HADD2.F32 R46, -RZ, R46.H0_H0 ;  /* 0x2000002eff2e7230 */ /* 0x000fe20000004100 */
[----:B------:R-:W-:Y:S01]  /*c940*/  SHF.R.U64 R52, R40, 0x10, R41 ;  /* 0x0000001028347819 */ /* 0x000fe20000001229 */
[----:B------:R-:W-:Y:S02]  /*c950*/  HADD2.F32 R45, -RZ, R45.H0_H0 ;  /* 0x2000002dff2d7230 */ /* 0x000fe40000004100 */
[----:B------:R-:W-:-:S02]  /*c960*/  HADD2.F32 R84, -RZ, R84.H0_H0 ;  /* 0x20000054ff547230 */ /* 0x000fc40000004100 */
        /* <DEDUP_REMOVED lines=14> */
[----:B------:R-:W-:Y:S02]  /*ca50*/  HADD2.F32 R5, -RZ, R5.H1_H1 ;  /* 0x30000005ff057230 */ /* 0x000fe40000004100 */
[----:B------:R-:W-:Y:S01]  /*ca60*/  FMUL.FTZ R45, R41, R84 ;  /* 0x00000054292d7220 */ /* 0x000fe20000410000 */
[----:B------:R-:W-:-:S02]  /*ca70*/  HADD2.F32 R42, -RZ, R51.H0_H0 ;  /* 0x20000033ff2a7230 */ /* 0x000fc40000004100 */
[C---:B------:R-:W-:Y:S01]  /*ca80*/  FFMA.FTZ R48, R7.reuse, R44, -R48 ;  /* 0x0000002c07307223 */ /* 0x040fe20000010830 */
[----:B------:R-:W-:Y:S02]  /*ca90*/  HADD2.F32 R4, -RZ, R52.H0_H0 ;  /* 0x20000034ff047230 */ /* 0x000fe40000004100 */
[----:B------:R-:W-:Y:S01]  /*caa0*/  FFMA.FTZ R43, R7, R88, R46 ;  /* 0x00000058072b7223 */ /* 0x000fe2000001002e */
[-C--:B------:R-:W-:Y:S01]  /*cab0*/  FMUL.FTZ R47, R41, R87.reuse ;  /* 0x00000057292f7220 */ /* 0x080fe20000410000 */
[C---:B------:R-:W-:Y:S01]  /*cac0*/  FMUL.FTZ R7, R5.reuse, R42 ;  /* 0x0000002a05077220 */ /* 0x040fe20000410000 */
[C---:B------:R-:W-:Y:S01]  /*cad0*/  FFMA.FTZ R45, R40.reuse, R87, -R45 ;  /* 0x00000057282d7223 */ /* 0x040fe2000001082d */
[----:B------:R-:W-:Y:S01]  /*cae0*/  FMUL.FTZ R41, R5, R4 ;  /* 0x0000000405297220 */ /* 0x000fe20000410000 */
        /* <DEDUP_REMOVED lines=8> */
.L_x_1500:
[----:B------:R-:W-:Y:S05]  /*cb70*/  BSYNC B2 ;  /* 0x0000000000027941 */ /* 0x000fea0003800000 */
.L_x_1499:
[----:B------:R-:W-:Y:S05]  /*cb80*/  @P4 BRA `(.L_x_1494) ;  /* 0x0000000000a84947 */ /* 0x000fea0003800000 */
[----:B012--5:R-:W0:Y:S01]  /*cb90*/  LDS.128 R4, [R62+0xe000] ;  /* 0x00e000003e047984 */ /* 0x027e220000000c00 */
[----:B------:R-:W-:Y:S01]  /*cba0*/  SHF.R.U32.HI R41, RZ, 0x10, R37 ;  /* 0x00000010ff297819 */ /* 0x000fe20000011625 */
[--C-:B------:R-:W-:Y:S01]  /*cbb0*/  HADD2.F32 R40, -RZ, R86.reuse.H1_H1 ;  /* 0x30000056ff287230 */ /* 0x100fe20000004100 */
[--C-:B------:R-:W-:Y:S01]  /*cbc0*/  SHF.R.U32.HI R43, RZ, 0x10, R39.reuse ;  /* 0x00000010ff2b7819 */ /* 0x100fe20000011627 */
        /* <DEDUP_REMOVED lines=16> */
[----:B------:R-:W-:Y:S02]  /*ccd0*/  HADD2.F32 R6, -RZ, R5.H0_H0 ;  /* 0x20000005ff067230 */ /* 0x000fe40000004100 */
[C---:B------:R-:W-:Y:S01]  /*cce0*/  FMUL.FTZ R44, R4.reuse, R42 ;  /* 0x0000002a042c7220 */ /* 0x040fe20000410000 */
[----:B------:R-:W-:Y:S01]  /*ccf0*/  FMUL.FTZ R46, R4, R40 ;  /* 0x00000028042e7220 */ /* 0x000fe20000410000 */
[----:B------:R-:W-:Y:S02]  /*cd00*/  HADD2.F32 R38, -RZ, R23.H0_H0 ;  /* 0x20000017ff267230 */ /* 0x000fe40000004100 */
[----:B------:R-:W-:-:S02]  /*cd10*/  HADD2.F32 R5, -RZ, R5.H1_H1 ;  /* 0x30000005ff057230 */ /* 0x000fc40000004100 */
[C---:B------:R-:W-:Y:S01]  /*cd20*/  FFMA.FTZ R44, R7.reuse, R40, -R44 ;  /* 0x00000028072c7223 */ /* 0x040fe2000001082c */
[----:B------:R-:W-:Y:S02]  /*cd30*/  HADD2.F32 R23, -RZ, R47.H0_H0 ;  /* 0x2000002fff177230 */ /* 0x000fe40000004100 */
[----:B------:R-:W-:Y:S01]  /*cd40*/  FFMA.FTZ R39, R7, R42, R46 ;  /* 0x0000002a07277223 */ /* 0x000fe2000001002e */
[----:B------:R-:W-:Y:S02]  /*cd50*/  HADD2.F32 R4, -RZ, R49.H0_H0 ;  /* 0x20000031ff047230 */ /* 0x000fe40000004100 */
[C---:B------:R-:W-:Y:S01]  /*cd60*/  FMUL.FTZ R41, R37.reuse, R38 ;  /* 0x0000002625297220 */ /* 0x040fe20000410000 */
[----:B------:R-:W-:Y:S01]  /*cd70*/  FMUL.FTZ R37, R37, R86 ;  /* 0x0000005625257220 */ /* 0x000fe20000410000 */
[CC--:B------:R-:W-:Y:S01]  /*cd80*/  FMUL.FTZ R7, R5.reuse, R23.reuse ;  /* 0x0000001705077220 */ /* 0x0c0fe20000410000 */
        /* <DEDUP_REMOVED lines=10> */
.L_x_1494:
[----:B------:R-:W-:Y:S05]  /*ce30*/  BSYNC B1 ;  /* 0x0000000000017941 */ /* 0x000fea0003800000 */
.L_x_1493:
        /* <DEDUP_REMOVED lines=15> */
[----:B------:R-:W-:Y:S02]  /*cf30*/  SHF.R.U32.HI R38, RZ, 0x10, R33 ;  /* 0x00000010ff267819 */ /* 0x000fe40000011621 */
        /* <DEDUP_REMOVED lines=19> */
[----:B------:R-:W-:Y:S02]  /*d070*/  HADD2.F32 R33, -RZ, R15.H1_H1 ;  /* 0x3000000fff217230 */ /* 0x000fe40000004100 */
[----:B------:R-:W-:Y:S01]  /*d080*/  FMUL.FTZ R38, R32, R14 ;  /* 0x0000000e20267220 */ /* 0x000fe20000410000 */
[----:B------:R-:W-:-:S02]  /*d090*/  HADD2.F32 R5, -RZ, R5.H1_H1 ;  /* 0x30000005ff057230 */ /* 0x000fc40000004100 */
[C---:B------:R-:W-:Y:S01]  /*d0a0*/  FFMA.FTZ R37, R7.reuse, R37, R36 ;  /* 0x0000002507257223 */ /* 0x040fe20000010024 */
[----:B------:R-:W-:Y:S02]  /*d0b0*/  HADD2.F32 R15, -RZ, R41.H0_H0 ;  /* 0x20000029ff0f7230 */ /* 0x000fe40000004100 */
[----:B------:R-:W-:Y:S01]  /*d0c0*/  FFMA.FTZ R34, R7, R35, -R34 ;  /* 0x0000002307227223 */ /* 0x000fe20000010822 */
[----:B------:R-:W-:Y:S02]  /*d0d0*/  HADD2.F32 R4, -RZ, R42.H0_H0 ;  /* 0x2000002aff047230 */ /* 0x000fe40000004100 */
[----:B------:R-:W-:Y:S01]  /*d0e0*/  FMUL.FTZ R36, R32, R33 ;  /* 0x0000002120247220 */ /* 0x000fe20000410000 */
[C---:B------:R-:W-:Y:S02]  /*d0f0*/  FMUL.FTZ R7, R5.reuse, R15 ;  /* 0x0000000f05077220 */ /* 0x040fe40000410000 */
        /* <DEDUP_REMOVED lines=10> */
.L_x_1503:
[----:B------:R-:W-:Y:S05]  /*d1a0*/  BSYNC B1 ;  /* 0x0000000000017941 */ /* 0x000fea0003800000 */
.L_x_1502:
[----:B------:R-:W-:Y:S04]  /*d1b0*/  BSSY B1, `(.L_x_1504) ;  /* 0x000002c000017945 */ /* 0x000fe80003800000 */
[----:B------:R-:W-:Y:S05]  /*d1c0*/  @P1 BRA `(.L_x_1505) ;  /* 0x0000000000a81947 */ /* 0x000fea0003800000 */
[----:B0----5:R-:W0:Y:S01]  /*d1d0*/  LDS.128 R4, [R43+0x7000] ;  /* 0x007000002b047984 */ /* 0x021e220000000c00 */
[----:B------:R-:W-:Y:S01]  /*d1e0*/  SHF.R.U64 R36, R26, 0x10, R27 ;  /* 0x000000101a247819 */ /* 0x000fe2000000121b */
[--C-:B------:R-:W-:Y:S01]  /*d1f0*/  HADD2.F32 R23, -RZ, R12.reuse.H0_H0 ;  /* 0x2000000cff177230 */ /* 0x100fe20000004100 */
[----:B------:R-:W-:Y:S01]  /*d200*/  SHF.R.U32.HI R32, RZ, 0x10, R9 ;  /* 0x00000010ff207819 */ /* 0x000fe20000011609 */
[----:B------:R-:W-:Y:S01]  /*d210*/  HADD2.F32 R12, -RZ, R12.H1_H1 ;  /* 0x3000000cff0c7230 */ /* 0x000fe20000004100 */
[----:B------:R-:W-:Y:S01]  /*d220*/  SHF.R.U32.HI R26, RZ, 0x10, R27 ;  /* 0x00000010ff1a7819 */ /* 0x000fe2000001161b */
        /* <DEDUP_REMOVED lines=36> */
.L_x_1505:
[----:B------:R-:W-:Y:S05]  /*d470*/  BSYNC B1 ;  /* 0x0000000000017941 */ /* 0x000fea0003800000 */
.L_x_1504:
[----:B------:R-:W-:Y:S04]  /*d480*/  BSSY B1, `(.L_x_1506) ;  /* 0x000002c000017945 */ /* 0x000fe80003800000 */
[----:B------:R-:W-:Y:S05]  /*d490*/  @P2 BRA `(.L_x_1507) ;  /* 0x0000000000a82947 */ /* 0x000fea0003800000 */
[----:B01---5:R-:W0:Y:S01]  /*d4a0*/  LDS.128 R4, [R43+0xb000] ;  /* 0x00b000002b047984 */ /* 0x023e220000000c00 */
[----:B------:R-:W-:Y:S01]  /*d4b0*/  SHF.R.U64 R27, R20, 0x10, R21 ;  /* 0x00000010141b7819 */ /* 0x000fe20000001215 */
[--C-:B------:R-:W-:Y:S01]  /*d4c0*/  HADD2.F32 R14, -RZ, R10.reuse.H0_H0 ;  /* 0x2000000aff0e7230 */ /* 0x100fe20000004100 */
[----:B------:R-:W-:Y:S01]  /*d4d0*/  SHF.R.U32.HI R15, RZ, 0x10, R29 ;  /* 0x00000010ff0f7819 */ /* 0x000fe2000001161d */
[----:B------:R-:W-:Y:S01]  /*d4e0*/  HADD2.F32 R20, -RZ, R11.H0_H0 ;  /* 0x2000000bff147230 */ /* 0x000fe20000004100 */
[----:B------:R-:W-:Y:S01]  /*d4f0*/  SHF.R.U32.HI R21, RZ, 0x10, R21 ;  /* 0x00000010ff157819 */ /* 0x000fe20000011615 */
[----:B------:R-:W-:Y:S01]  /*d500*/  HADD2.F32 R10, -RZ, R10.H1_H1 ;  /* 0x3000000aff0a7230 */ /* 0x000fe20000004100 */
        /* <DEDUP_REMOVED lines=35> */
.L_x_1507:
[----:B------:R-:W-:Y:S05]  /*d740*/  BSYNC B1 ;  /* 0x0000000000017941 */ /* 0x000fea0003800000 */
.L_x_1506:
[----:B------:R-:W-:Y:S05]  /*d750*/  @P3 BRA `(.L_x_1501) ;  /* 0x0000004800d83947 */ /* 0x000fea0003800000 */
[----:B012--5:R-:W0:Y:S01]  /*d760*/  LDS.128 R4, [R43+0xf000] ;  /* 0x00f000002b047984 */ /* 0x027e220000000c00 */
[----:B------:R-:W-:Y:S01]  /*d770*/  SHF.R.U32.HI R13, RZ, 0x10, R31 ;  /* 0x00000010ff0d7819 */ /* 0x000fe2000001161f */
[----:B------:R-:W-:Y:S01]  /*d780*/  HADD2.F32 R12, -RZ, R0.H0_H0 ;  /* 0x20000000ff0c7230 */ /* 0x000fe20000004100 */
        /* <DEDUP_REMOVED lines=10> */
[----:B------:R-:W-:Y:S02]  /*d830*/  HADD2.F32 R4, -RZ, R4.H1_H1 ;  /* 0x30000004ff047230 */ /* 0x000fe40000004100 */
[-C--:B------:R-:W-:Y:S01]  /*d840*/  FMUL.FTZ R24, R11, R13.reuse ;  /* 0x0000000d0b187220 */ /* 0x080fe20000410000 */
[--C-:B------:R-:W-:Y:S02]  /*d850*/  HADD2.F32 R8, -RZ, R6.reuse.H0_H0 ;  /* 0x20000006ff087230 */ /* 0x100fe40000004100 */
[----:B------:R-:W-:Y:S01]  /*d860*/  FFMA.FTZ R21, R10, R13, -R21 ;  /* 0x0000000d0a157223 */ /* 0x000fe20000010815 */
[----:B------:R-:W-:-:S02]  /*d870*/  HADD2.F32 R9, -RZ, R6.H1_H1 ;  /* 0x30000006ff097230 */ /* 0x000fc40000004100 */
[----:B------:R-:W-:Y:S01]  /*d880*/  FFMA.FTZ R26, R10, R15, R24 ;  /* 0x0000000f0a1a7223 */ /* 0x000fe20000010018 */
[----:B------:R-:W-:Y:S02]  /*d890*/  HADD2.F32 R6, -RZ, R5.H0_H0 ;  /* 0x20000005ff067230 */ /* 0x000fe40000004100 */
[C---:B------:R-:W-:Y:S01]  /*d8a0*/  FMUL.FTZ R20, R4.reuse, R14 ;  /* 0x0000000e04147220 */ /* 0x040fe20000410000 */
[-C--:B------:R-:W-:Y:S01]  /*d8b0*/  FMUL.FTZ R24, R4, R12.reuse ;  /* 0x0000000c04187220 */ /* 0x080fe20000410000 */
[----:B------:R-:W-:Y:S02]  /*d8c0*/  HADD2.F32 R10, -RZ, R3.H1_H1 ;  /* 0x30000003ff0a7230 */ /* 0x000fe40000004100 */
[----:B------:R-:W-:Y:S02]  /*d8d0*/  HADD2.F32 R5, -RZ, R5.H1_H1 ;  /* 0x30000005ff057230 */ /* 0x000fe40000004100 */
        /* <DEDUP_REMOVED lines=17> */
[----:B------:R0:W-:Y:S01]  /*d9f0*/  STS.128 [R43+0xf000], R4 ;  /* 0x00f000042b007388 */ /* 0x0001e20000000c00 */
[----:B------:R-:W-:Y:S05]  /*da00*/  BRA `(.L_x_1501) ;  /* 0x00000048002c7947 */ /* 0x000fea0003800000 */
.L_x_1450:
[----:B------:R-:W2:Y:S01]  /*da10*/  LDL R0, [R1+0x6c] ;  /* 0x00006c0001007983 */ /* 0x000ea20000100800 */
[-C--:B------:R-:W-:Y:S01]  /*da20*/  ISETP.GE.AND P0, PT, R18, R9.reuse, PT ;  /* 0x000000091200720c */ /* 0x080fe20003f06270 */
[----:B------:R-:W-:Y:S01]  /*da30*/  BSSY B1, `(.L_x_1508) ;  /* 0x0000031000017945 */ /* 0x000fe20003800000 */
[-C--:B------:R-:W-:Y:S01]  /*da40*/  ISETP.GE.AND P1, PT, R233, R9.reuse, PT ;  /* 0x00000009e900720c */ /* 0x080fe20003f26270 */
[----:B------:R-:W-:Y:S01]  /*da50*/  IMAD.MOV.U32 R8, RZ, RZ, R100 ;  /* 0x000000ffff087224 */ /* 0x000fe200078e0064 */
[----:B------:R-:W-:Y:S02]  /*da60*/  ISETP.GE.AND P2, PT, R20, R9, PT ;  /* 0x000000091400720c */ /* 0x000fe40003f46270 */
[----:B------:R-:W-:Y:S02]  /*da70*/  CS2R R32, SRZ ;  /* 0x0000000000207805 */ /* 0x000fe4000001ff00 */
[----:B------:R-:W-:Y:S02]  /*da80*/  MOV R87, R25 ;  /* 0x0000001900577202 */ /* 0x000fe40000000f00 */
        /* <DEDUP_REMOVED lines=13> */
[----:B--2---:R-:W-:Y:S01]  /*db60*/  ISETP.GE.AND P3, PT, R0, R9, PT ;  /* 0x000000090000720c */ /* 0x004fe20003f66270 */
[----:B------:R-:W-:Y:S01]  /*db70*/  IMAD.MOV.U32 R9, RZ, RZ, R27 ;  /* 0x000000ffff097224 */ /* 0x000fe200078e001b */
[----:B------:R-:W-:Y:S01]  /*db80*/  CS2R R26, SRZ ;  /* 0x00000000001a7805 */ /* 0x000fe2000001ff00 */
[----:B------:R-:W-:Y:S10]  /*db90*/  @P0 BRA `(.L_x_1509) ;  /* 0x0000000000680947 */ /* 0x000ff40003800000 */
[----:B------:R-:W-:Y:S01]  /*dba0*/  IADD3 R3, P4, R12, R95, RZ ;  /* 0x0000005f0c037210 */ /* 0x000fe20007f9e0ff */
[----:B------:R-:W-:Y:S01]  /*dbb0*/  ULDC.64 UR4, c[0x0][0x3c8] ;  /* 0x0000f20000047ab9 */ /* 0x000fe20000000a00 */
[----:B------:R-:W-:Y:S01]  /*dbc0*/  IADD3 R0, P5, R10, R91, RZ ;  /* 0x0000005b0a007210 */ /* 0x000fe20007fbe0ff */
[----:B------:R-:W-:Y:S01]  /*dbd0*/  ULDC.64 UR6, c[0x0][0x3e0] ;  /* 0x0000f80000067ab9 */ /* 0x000fe20000000a00 */
[----:B------:R-:W-:Y:S02]  /*dbe0*/  IADD3.X R4, R13, R99, RZ, P4, !PT ;  /* 0x000000630d047210 */ /* 0x000fe400027fe4ff */
[----:B------:R-:W-:Y:S02]  /*dbf0*/  CS2R R28, SRZ ;  /* 0x00000000001c7805 */ /* 0x000fe4000001ff00 */
[----:B------:R-:W-:Y:S01]  /*dc00*/  LEA R50, P4, R3, UR4, 0x1 ;  /* 0x0000000403327c11 */ /* 0x000fe2000f8808ff */
[----:B------:R-:W-:Y:S01]  /*dc10*/  ULDC UR4, c[0x0][0x3d4] ;  /* 0x0000f50000047ab9 */ /* 0x000fe20000000800 */
[----:B------:R-:W-:-:S02]  /*dc20*/  CS2R R30, SRZ ;  /* 0x00000000001e7805 */ /* 0x000fc4000001ff00 */
[----:B------:R-:W-:Y:S02]  /*dc30*/  ISETP.GE.AND P6, PT, R225, UR4, PT ;  /* 0x00000004e1007c0c */ /* 0x000fe4000bfc6270 */
[----:B------:R-:W-:Y:S02]  /*dc40*/  CS2R R44, SRZ ;  /* 0x00000000002c7805 */ /* 0x000fe4000001ff00 */
[----:B------:R-:W-:Y:S01]  /*dc50*/  LEA.HI.X R51, R3, UR5, R4, 0x1, P4 ;  /* 0x0000000503337c11 */ /* 0x000fe2000a0f0c04 */
[----:B------:R-:W-:Y:S01]  /*dc60*/  IMAD.X R3, R11, 0x1, R109, P5 ;  /* 0x000000010b037824 */ /* 0x000fe200028e066d */
[----:B------:R-:W-:Y:S02]  /*dc70*/  ISETP.GE.AND P5, PT, R228, UR4, PT ;  /* 0x00000004e4007c0c */ /* 0x000fe4000bfa6270 */
[----:B------:R-:W-:Y:S02]  /*dc80*/  CS2R R46, SRZ ;  /* 0x00000000002e7805 */ /* 0x000fe4000001ff00 */
[----:B------:R-:W-:-:S02]  /*dc90*/  LEA R52, P4, R0, UR6, 0x1 ;  /* 0x0000000600347c11 */ /* 0x000fc4000f8808ff */
[----:B------:R-:W-:Y:S02]  /*dca0*/  CS2R R4, SRZ ;  /* 0x0000000000047805 */ /* 0x000fe4000001ff00 */
[----:B------:R-:W-:Y:S02]  /*dcb0*/  CS2R R6, SRZ ;  /* 0x0000000000067805 */ /* 0x000fe4000001ff00 */
[----:B------:R-:W-:Y:S02]  /*dcc0*/  CS2R R24, SRZ ;  /* 0x0000000000187805 */ /* 0x000fe4000001ff00 */
[----:B------:R-:W-:Y:S02]  /*dcd0*/  CS2R R26, SRZ ;  /* 0x00000000001a7805 */ /* 0x000fe4000001ff00 */
[----:B------:R-:W-:Y:S01]  /*dce0*/  LEA.HI.X R53, R0, UR7, R3, 0x1, P4 ;  /* 0x0000000700357c11 */ /* 0x000fe2000a0f0c03 */
[----:B------:R-:W-:Y:S02]  /*dcf0*/  ULDC.64 UR8, c[0x0][0x208] ;  /* 0x0000820000087ab9 */ /* 0x000fe40000000a00 */
[----:B------:R0:W5:Y:S04]  /*dd00*/  @!P6 LDG.E.128 R44, desc[UR8][R50.64+0x80] ;  /* 0x00008008322ce981 */ /* 0x000168000c1e1d00 */
[----:B------:R0:W5:Y:S04]  /*dd10*/  @!P5 LDG.E.128 R28, desc[UR8][R50.64] ;  /* 0x00000008321cd981 */ /* 0x000168000c1e1d00 */
[----:B------:R0:W5:Y:S04]  /*dd20*/  @!P5 LDG.E.128 R4, desc[UR8][R52.64] ;  /* 0x000000083404d981 */ /* 0x000168000c1e1d00 */
[----:B------:R0:W5:Y:S02]  /*dd30*/  @!P6 LDG.E.128 R24, desc[UR8][R52.64+0x80] ;  /* 0x000080083418e981 */ /* 0x000164000c1e1d00 */
.L_x_1509:
[----:B------:R-:W-:Y:S05]  /*dd40*/  BSYNC B1 ;  /* 0x0000000000017941 */ /* 0x000fea0003800000 */
.L_x_1508:
[----:B------:R-:W-:Y:S01]  /*dd50*/  BSSY B1, `(.L_x_1510) ;  /* 0x000001f000017945 */ /* 0x000fe20003800000 */
[----:B-----5:R-:W-:Y:S01]  /*dd60*/  IMAD.MOV.U32 R21, RZ, RZ, R4 ;  /* 0x000000ffff157224 */ /* 0x020fe200078e0004 */
[----:B------:R-:W-:Y:S02]  /*dd70*/  MOV R23, R5 ;  /* 0x0000000500177202 */ /* 0x000fe40000000f00 */
[----:B0-----:R-:W-:Y:S01]  /*dd80*/  CS2R R50, SRZ ;  /* 0x0000000000327805 */ /* 0x001fe2000001ff00 */
[----:B------:R-:W-:Y:S06]  /*dd90*/  @P1 BRA `(.L_x_1511) ;  /* 0x0000000000681947 */ /* 0x000fec0003800000 */
[----:B------:R-:W-:Y:S01]  /*dda0*/  IADD3 R3, P4, P5, R95, R89, R12 ;  /* 0x000000595f037210 */ /* 0x000fe20007d9e00c */
[----:B------:R-:W-:Y:S01]  /*ddb0*/  ULDC.64 UR4, c[0x0][0x3c8] ;  /* 0x0000f20000047ab9 */ /* 0x000fe20000000a00 */
[----:B------:R-:W-:Y:S01]  /*ddc0*/  ULDC.64 UR6, c[0x0][0x3e0] ;  /* 0x0000f80000067ab9 */ /* 0x000fe20000000a00 */
[----:B------:R-:W-:Y:S02]  /*ddd0*/  CS2R R40, SRZ ;  /* 0x0000000000287805 */ /* 0x000fe4000001ff00 */
[----:B------:R-:W-:Y:S02]  /*dde0*/  IADD3.X R32, R99, R88, R13, P4, P5 ;  /* 0x0000005863207210 */ /* 0x000fe400027ea40d */
[----:B------:R-:W-:Y:S02]  /*ddf0*/  CS2R R42, SRZ ;  /* 0x00000000002a7805 */ /* 0x000fe4000001ff00 */
[----:B------:R-:W-:Y:S01]  /*de00*/  LEA R52, P4, R3, UR4, 0x1 ;  /* 0x0000000403347c11 */ /* 0x000fe2000f8808ff */
[----:B------:R-:W-:Y:S01]  /*de10*/  ULDC UR4, c[0x0][0x3d4] ;  /* 0x0000f50000047ab9 */ /* 0x000fe20000000800 */
[----:B------:R-:W-:-:S02]  /*de20*/  IADD3 R0, P5, P6, R91, R92, R10 ;  /* 0x0000005c5b007210 */ /* 0x000fc40007ebe00a */
[----:B------:R-:W-:Y:S02]  /*de30*/  CS2R R48, SRZ ;  /* 0x0000000000307805 */ /* 0x000fe4000001ff00 */
[----:B------:R-:W-:Y:S02]  /*de40*/  LEA.HI.X R53, R3, UR5, R32, 0x1, P4 ;  /* 0x0000000503357c11 */ /* 0x000fe4000a0f0c20 */
[----:B------:R-:W-:Y:S02]  /*de50*/  CS2R R50, SRZ ;  /* 0x0000000000327805 */ /* 0x000fe4000001ff00 */
[----:B------:R-:W-:Y:S02]  /*de60*/  IADD3.X R3, R109, R90, R11, P5, P6 ;  /* 0x0000005a6d037210 */ /* 0x000fe40002fec40b */
[----:B------:R-:W-:Y:S02]  /*de70*/  CS2R R32, SRZ ;  /* 0x0000000000207805 */ /* 0x000fe4000001ff00 */
[----:B------:R-:W-:-:S02]  /*de80*/  ISETP.GE.AND P5, PT, R228, UR4, PT ;  /* 0x00000004e4007c0c */ /* 0x000fc4000bfa6270 */
[----:B------:R-:W-:Y:S02]  /*de90*/  CS2R R34, SRZ ;  /* 0x0000000000227805 */ /* 0x000fe4000001ff00 */
[----:B------:R-:W-:Y:S02]  /*dea0*/  ISETP.GE.AND P6, PT, R225, UR4, PT ;  /* 0x00000004e1007c0c */ /* 0x000fe4000bfc6270 */
[----:B------:R-:W-:Y:S02]  /*deb0*/  CS2R R36, SRZ ;  /* 0x0000000000247805 */ /* 0x000fe4000001ff00 */
[C---:B------:R-:W-:Y:S02]  /*dec0*/  LEA R54, P4, R0.reuse, UR6, 0x1 ;  /* 0x0000000600367c11 */ /* 0x040fe4000f8808ff */
[----:B------:R-:W-:Y:S01]  /*ded0*/  CS2R R38, SRZ ;  /* 0x0000000000267805 */ /* 0x000fe2000001ff00 */
[----:B------:R-:W-:Y:S01]  /*dee0*/  ULDC.64 UR8, c[0x0][0x208] ;  /* 0x0000820000087ab9 */ /* 0x000fe20000000a00 */
[----:B------:R-:W-:Y:S01]  /*def0*/  LEA.HI.X R55, R0, UR7, R3, 0x1, P4 ;  /* 0x0000000700377c11 */ /* 0x000fe2000a0f0c03 */
[----:B------:R0:W5:Y:S04]  /*df00*/  @!P5 LDG.E.128 R40, desc[UR8][R52.64] ;  /* 0x000000083428d981 */ /* 0x000168000c1e1d00 */
[----:B------:R0:W5:Y:S04]  /*df10*/  @!P6 LDG.E.128 R48, desc[UR8][R52.64+0x80] ;  /* 0x000080083430e981 */ /* 0x000168000c1e1d00 */
[----:B------:R0:W5:Y:S04]  /*df20*/  @!P5 LDG.E.128 R32, desc[UR8][R54.64] ;  /* 0x000000083620d981 */ /* 0x000168000c1e1d00 */
[----:B------:R0:W5:Y:S02]  /*df30*/  @!P6 LDG.E.128 R36, desc[UR8][R54.64+0x80] ;  /* 0x000080083624e981 */ /* 0x000164000c1e1d00 */
.L_x_1511:
[----:B------:R-:W-:Y:S05]  /*df40*/  BSYNC B1 ;  /* 0x0000000000017941 */ /* 0x000fea0003800000 */
.L_x_1510:
[----:B------:R-:W-:Y:S01]  /*df50*/  IMAD.MOV.U32 R0, RZ, RZ, R6 ;  /* 0x000000ffff007224 */ /* 0x000fe200078e0006 */
[----:B------:R-:W-:Y:S01]  /*df60*/  PRMT R113, R113, 0x5410, R21 ;  /* 0x0000541071717816 */ /* 0x000fe20000000015 */
[----:B------:R-:W-:Y:S01]  /*df70*/  IMAD.MOV.U32 R3, RZ, RZ, R7 ;  /* 0x000000ffff037224 */ /* 0x000fe200078e0007 */
[----:B------:R-:W-:Y:S01]  /*df80*/  PRMT R115, R23, 0x7610, R115 ;  /* 0x0000761017737816 */ /* 0x000fe20000000073 */
[----:B------:R-:W-:Y:S01]  /*df90*/  IMAD.MOV.U32 R21, RZ, RZ, R25 ;  /* 0x000000ffff157224 */ /* 0x000fe200078e0019 */
[----:B------:R-:W-:Y:S01]  /*dfa0*/  PRMT R112, R0, 0x7610, R112 ;  /* 0x0000761000707816 */ /* 0x000fe20000000070 */
[----:B------:R-:W1:Y:S01]  /*dfb0*/  LDC R23, c[0x0][0x428] ;  /* 0x00010a00ff177b82 */ /* 0x000e620000000800 */
[----:B------:R-:W-:Y:S01]  /*dfc0*/  MOV R0, R24 ;  /* 0x0000001800007202 */ /* 0x000fe20000000f00 */
[----:B------:R-:W-:Y:S01]  /*dfd0*/  BSSY B1, `(.L_x_1512) ;  /* 0x0000046000017945 */ /* 0x000fe20003800000 */
[----:B------:R-:W-:Y:S01]  /*dfe0*/  PRMT R110, R3, 0x7610, R110 ;  /* 0x00007610036e7816 */ /* 0x000fe2000000006e */
[----:B------:R-:W-:Y:S01]  /*dff0*/  IMAD.MOV.U32 R3, RZ, RZ, R26 ;  /* 0x000000ffff037224 */ /* 0x000fe200078e001a */
[----:B------:R-:W-:Y:S01]  /*e000*/  PRMT R102, R0, 0x5410, R21 ;  /* 0x0000541000667816 */ /* 0x000fe20000000015 */
[----:B------:R-:W-:Y:S01]  /*e010*/  IMAD.MOV.U32 R21, RZ, RZ, R29 ;  /* 0x000000ffff157224 */ /* 0x000fe200078e001d */
[----:B------:R-:W-:-:S02]  /*e020*/  MOV R0, R27 ;  /* 0x0000001b00007202 */ /* 0x000fc40000000f00 */
[----:B------:R-:W-:Y:S02]  /*e030*/  CS2R R64, SRZ ;  /* 0x0000000000407805 */ /* 0x000fe4000001ff00 */
[----:B0-----:R-:W-:Y:S02]  /*e040*/  CS2R R52, SRZ ;  /* 0x0000000000347805 */ /* 0x001fe4000001ff00 */
[----:B------:R-:W-:Y:S02]  /*e050*/  CS2R R54, SRZ ;  /* 0x0000000000367805 */ /* 0x000fe4000001ff00 */
[----:B------:R-:W-:Y:S01]  /*e060*/  PRMT R103, R3, 0x5410, R0 ;  /* 0x0000541003677816 */ /* 0x000fe20000000000 */
[----:B------:R-:W-:Y:S01]  /*e070*/  IMAD.MOV.U32 R3, RZ, RZ, R28 ;  /* 0x000000ffff037224 */ /* 0x000fe200078e001c */
[----:B------:R-:W-:Y:S02]  /*e080*/  MOV R0, R30 ;  /* 0x0000001e00007202 */ /* 0x000fe40000000f00 */
[----:B------:R-:W-:-:S02]  /*e090*/  CS2R R56, SRZ ;  /* 0x0000000000387805 */ /* 0x000fc4000001ff00 */
[----:B------:R-:W-:Y:S02]  /*e0a0*/  PRMT R115, R115, 0x5410, R21 ;  /* 0x0000541073737816 */ /* 0x000fe40000000015 */
[----:B------:R-:W-:Y:S02]  /*e0b0*/  CS2R R58, SRZ ;  /* 0x00000000003a7805 */ /* 0x000fe4000001ff00 */
[----:B------:R-:W-:Y:S01]  /*e0c0*/  PRMT R113, R3, 0x7610, R113 ;  /* 0x0000761003717816 */ /* 0x000fe20000000071 */
[----:B------:R-:W-:Y:S01]  /*e0d0*/  IMAD.MOV.U32 R3, RZ, RZ, R31 ;  /* 0x000000ffff037224 */ /* 0x000fe200078e001f */
[----:B------:R-:W-:Y:S01]  /*e0e0*/  PRMT R112, R112, 0x5410, R0 ;  /* 0x0000541070707816 */ /* 0x000fe20000000000 */
[----:B------:R-:W-:Y:S01]  /*e0f0*/  IMAD.MOV.U32 R0, RZ, RZ, R44 ;  /* 0x000000ffff007224 */ /* 0x000fe200078e002c */
[----:B------:R-:W-:Y:S02]  /*e100*/  MOV R21, R45 ;  /* 0x0000002d00157202 */ /* 0x000fe40000000f00 */
[----:B------:R-:W-:-:S02]  /*e110*/  CS2R R60, SRZ ;  /* 0x00000000003c7805 */ /* 0x000fc4000001ff00 */
[----:B------:R-:W-:Y:S01]  /*e120*/  PRMT R110, R110, 0x5410, R3 ;  /* 0x000054106e6e7816 */ /* 0x000fe20000000003 */
[----:B------:R-:W-:Y:S01]  /*e130*/  IMAD.MOV.U32 R3, RZ, RZ, R46 ;  /* 0x000000ffff037224 */ /* 0x000fe200078e002e */
[----:B------:R-:W-:Y:S01]  /*e140*/  PRMT R105, R0, 0x5410, R21 ;  /* 0x0000541000697816 */ /* 0x000fe20000000015 */
[----:B------:R-:W-:Y:S01]  /*e150*/  IMAD.MOV.U32 R0, RZ, RZ, R47 ;  /* 0x000000ffff007224 */ /* 0x000fe200078e002f */
[----:B------:R-:W-:Y:S01]  /*e160*/  CS2R R62, SRZ ;  /* 0x00000000003e7805 */ /* 0x000fe2000001ff00 */
[----:B-----5:R-:W-:Y:S01]  /*e170*/  IMAD.MOV.U32 R21, RZ, RZ, R33 ;  /* 0x000000ffff157224 */ /* 0x020fe200078e0021 */
[----:B------:R-:W-:Y:S02]  /*e180*/  CS2R R80, SRZ ;  /* 0x0000000000507805 */ /* 0x000fe4000001ff00 */
[----:B------:R-:W-:Y:S02]  /*e190*/  CS2R R66, SRZ ;  /* 0x0000000000427805 */ /* 0x000fe4000001ff00 */
[----:B------:R-:W-:-:S02]  /*e1a0*/  PRMT R106, R3, 0x5410, R0 ;  /* 0x00005410036a7816 */ /* 0x000fc40000000000 */
[----:B------:R-:W-:Y:S02]  /*e1b0*/  CS2R R68, SRZ ;  /* 0x0000000000447805 */ /* 0x000fe4000001ff00 */
[----:B------:R-:W-:Y:S02]  /*e1c0*/  MOV R3, R32 ;  /* 0x0000002000037202 */ /* 0x000fe40000000f00 */
[----:B------:R-:W-:Y:S02]  /*e1d0*/  CS2R R70, SRZ ;  /* 0x0000000000467805 */ /* 0x000fe4000001ff00 */
[----:B------:R-:W-:Y:S02]  /*e1e0*/  CS2R R72, SRZ ;  /* 0x0000000000487805 */ /* 0x000fe4000001ff00 */
[----:B------:R-:W-:Y:S02]  /*e1f0*/  CS2R R74, SRZ ;  /* 0x00000000004a7805 */ /* 0x000fe4000001ff00 */
[----:B------:R-:W-:-:S02]  /*e200*/  PRMT R101, R3, 0x5410, R21 ;  /* 0x0000541003657816 */ /* 0x000fc40000000015 */
[----:B------:R-:W-:Y:S02]  /*e210*/  CS2R R76, SRZ ;  /* 0x00000000004c7805 */ /* 0x000fe4000001ff00 */
[----:B------:R-:W-:Y:S02]  /*e220*/  CS2R R78, SRZ ;  /* 0x00000000004e7805 */ /* 0x000fe4000001ff00 */
[----:B------:R-:W-:Y:S01]  /*e230*/  CS2R R82, SRZ ;  /* 0x0000000000527805 */ /* 0x000fe2000001ff00 */
[----:B-1----:R-:W-:Y:S06]  /*e240*/  @P2 BRA `(.L_x_1513) ;  /* 0x0000000000782947 */ /* 0x002fec0003800000 */
[----:B------:R-:W-:Y:S01]  /*e250*/  LEA R0, P4, R84, R12, 0x6 ;  /* 0x0000000c54007211 */ /* 0x000fe200078830ff */
[----:B------:R-:W-:Y:S01]  /*e260*/  ULDC.64 UR4, c[0x0][0x3c8] ;  /* 0x0000f20000047ab9 */ /* 0x000fe20000000a00 */
[----:B------:R-:W-:Y:S01]  /*e270*/  ULDC.64 UR6, c[0x0][0x3e0] ;  /* 0x0000f80000067ab9 */ /* 0x000fe20000000a00 */
[----:B------:R-:W-:Y:S02]  /*e280*/  CS2R R60, SRZ ;  /* 0x00000000003c7805 */ /* 0x000fe4000001ff00 */
[----:B------:R-:W-:Y:S02]  /*e290*/  IADD3 R3, P5, R0, R95, RZ ;  /* 0x0000005f00037210 */ /* 0x000fe40007fbe0ff */
[----:B------:R-:W-:Y:S02]  /*e2a0*/  CS2R R62, SRZ ;  /* 0x00000000003e7805 */ /* 0x000fe4000001ff00 */
[----:B------:R-:W-:Y:S02]  /*e2b0*/  LEA.HI.X R52, R84, R13, R85, 0x6, P4 ;  /* 0x0000000d54347211 */ /* 0x000fe400020f3455 */
[----:B------:R-:W-:-:S02]  /*e2c0*/  CS2R R80, SRZ ;  /* 0x0000000000507805 */ /* 0x000fc4000001ff00 */
[----:B------:R-:W-:Y:S02]  /*e2d0*/  LEA R0, P4, R14, R10, 0x6 ;  /* 0x0000000a0e007211 */ /* 0x000fe400078830ff */
[----:B------:R-:W-:Y:S02]  /*e2e0*/  CS2R R82, SRZ ;  /* 0x0000000000527805 */ /* 0x000fe4000001ff00 */
[----:B------:R-:W-:Y:S01]  /*e2f0*/  CS2R R56, SRZ ;  /* 0x0000000000387805 */ /* 0x000fe2000001ff00 */
[----:B------:R-:W-:Y:S01]  /*e300*/  IMAD.X R52, R52, 0x1, R99, P5 ;  /* 0x0000000134347824 */ /* 0x000fe200028e0663 */
[----:B------:R-:W-:Y:S01]  /*e310*/  LEA R88, P5, R3, UR4, 0x1 ;  /* 0x0000000403587c11 */ /* 0x000fe2000f8a08ff */
[----:B------:R-:W-:Y:S01]  /*e320*/  ULDC UR4, c[0x0][0x3d4] ;  /* 0x0000f50000047ab9 */ /* 0x000fe20000000800 */
[----:B------:R-:W-:Y:S02]  /*e330*/  IADD3 R0, P6, R0, R91, RZ ;  /* 0x0000005b00007210 */ /* 0x000fe40007fde0ff */
[----:B------:R-:W-:-:S02]  /*e340*/  CS2R R58, SRZ ;  /* 0x00000000003a7805 */ /* 0x000fc4000001ff00 */
[----:B------:R-:W-:Y:S01]  /*e350*/  LEA.HI.X R54, R14, R11, R15, 0x6, P4 ;  /* 0x0000000b0e367211 */ /* 0x000fe200020f340f */
[----:B------:R-:W-:Y:S01]  /*e360*/  ULDC.64 UR8, c[0x0][0x208] ;  /* 0x0000820000087ab9 */ /* 0x000fe20000000a00 */
[----:B------:R-:W-:Y:S02]  /*e370*/  LEA.HI.X R89, R3, UR5, R52, 0x1, P5 ;  /* 0x0000000503597c11 */ /* 0x000fe4000a8f0c34 */
[----:B------:R-:W-:Y:S02]  /*e380*/  CS2R R52, SRZ ;  /* 0x0000000000347805 */ /* 0x000fe4000001ff00 */
[----:B------:R-:W-:Y:S02]  /*e390*/  IADD3.X R3, R54, R109, RZ, P6, !PT ;  /* 0x0000006d36037210 */ /* 0x000fe400037fe4ff */
[----:B------:R-:W-:Y:S02]  /*e3a0*/  CS2R R54, SRZ ;  /* 0x0000000000367805 */ /* 0x000fe4000001ff00 */
[----:B------:R-:W-:-:S02]  /*e3b0*/  ISETP.GE.AND P5, PT, R228, UR4, PT ;  /* 0x00000004e4007c0c */ /* 0x000fc4000bfa6270 */
[----:B------:R-:W-:Y:S02]  /*e3c0*/  ISETP.GE.AND P6, PT, R225, UR4, PT ;  /* 0x00000004e1007c0c */ /* 0x000fe4000bfc6270 */
[----:B------:R-:W-:-:S04]  /*e3d0*/  LEA R92, P4, R0, UR6, 0x1 ;  /* 0x00000006005c7c11 */ /* 0x000fc8000f8808ff */
[----:B------:R-:W-:-:S05]  /*e3e0*/  LEA.HI.X R93, R0, UR7, R3, 0x1, P4 ;  /* 0x00000007005d7c11 */ /* 0x000fca000a0f0c03 */
[----:B------:R0:W5:Y:S04]  /*e3f0*/  @!P5 LDG.E.128 R60, desc[UR8][R88.64] ;  /* 0x00000008583cd981 */ /* 0x000168000c1e1d00 */
[----:B------:R0:W5:Y:S04]  /*e400*/  @!P6 LDG.E.128 R80, desc[UR8][R88.64+0x80] ;  /* 0x000080085850e981 */ /* 0x000168000c1e1d00 */
[----:B------:R0:W5:Y:S04]  /*e410*/  @!P5 LDG.E.128 R52, desc[UR8][R92.64] ;  /* 0x000000085c34d981 */ /* 0x000168000c1e1d00 */
[----:B------:R0:W5:Y:S02]  /*e420*/  @!P6 LDG.E.128 R56, desc[UR8][R92.64+0x80] ;  /* 0x000080085c38e981 */ /* 0x000164000c1e1d00 */
.L_x_1513:
[----:B------:R-:W-:Y:S05]  /*e430*/  BSYNC B1 ;  /* 0x0000000000017941 */ /* 0x000fea0003800000 */
.L_x_1512:
[----:B------:R-:W-:Y:S04]  /*e440*/  BSSY B1, `(.L_x_1514) ;  /* 0x0000020000017945 */ /* 0x000fe80003800000 */
[----:B------:R-:W-:Y:S05]  /*e450*/  @P3 BRA `(.L_x_1515) ;  /* 0x0000000000783947 */ /* 0x000fea0003800000 */
[----:B------:R-:W-:Y:S01]  /*e460*/  IMAD.WIDE.U32 R12, R84, 0x60, R12 ;  /* 0x00000060540c7825 */ /* 0x000fe200078e000c */
[----:B------:R-:W-:Y:S01]  /*e470*/  ULDC.64 UR4, c[0x0][0x3c8] ;  /* 0x0000f20000047ab9 */ /* 0x000fe20000000a00 */
[----:B------:R-:W-:Y:S01]  /*e480*/  ULDC.64 UR6, c[0x0][0x3e0] ;  /* 0x0000f80000067ab9 */ /* 0x000fe20000000a00 */
[----:B------:R-:W-:Y:S01]  /*e490*/  CS2R R72, SRZ ;  /* 0x0000000000487805 */ /* 0x000fe2000001ff00 */
[----:B------:R-:W-:Y:S01]  /*e4a0*/  IMAD.WIDE.U32 R10, R14, 0x60, R10 ;  /* 0x000000600e0a7825 */ /* 0x000fe200078e000a */
[----:B------:R-:W-:Y:S02]  /*e4b0*/  IADD3 R95, P4, R95, R12, RZ ;  /* 0x0000000c5f5f7210 */ /* 0x000fe40007f9e0ff */
[----:B------:R-:W-:Y:S02]  /*e4c0*/  CS2R R74, SRZ ;  /* 0x00000000004a7805 */ /* 0x000fe4000001ff00 */
[----:B------:R-:W-:Y:S01]  /*e4d0*/  CS2R R76, SRZ ;  /* 0x00000000004c7805 */ /* 0x000fe2000001ff00 */
[----:B------:R-:W-:Y:S01]  /*e4e0*/  IMAD R0, R85, 0x60, RZ ;  /* 0x0000006055007824 */ /* 0x000fe200078e02ff */
[----:B------:R-:W-:Y:S01]  /*e4f0*/  IADD3 R91, P5, R91, R10, RZ ;  /* 0x0000000a5b5b7210 */ /* 0x000fe20007fbe0ff */
[----:B------:R-:W-:Y:S01]  /*e500*/  IMAD R3, R15, 0x60, RZ ;  /* 0x000000600f037824 */ /* 0x000fe200078e02ff */
[----:B------:R-:W-:-:S02]  /*e510*/  CS2R R78, SRZ ;  /* 0x00000000004e7805 */ /* 0x000fc4000001ff00 */
[----:B------:R-:W-:Y:S02]  /*e520*/  CS2R R64, SRZ ;  /* 0x0000000000407805 */ /* 0x000fe4000001ff00 */
[----:B------:R-:W-:Y:S02]  /*e530*/  IADD3.X R12, R99, R13, R0, P4, !PT ;  /* 0x0000000d630c7210 */ /* 0x000fe400027fe400 */
[----:B------:R-:W-:Y:S02]  /*e540*/  CS2R R66, SRZ ;  /* 0x0000000000427805 */ /* 0x000fe4000001ff00 */
[----:B------:R-:W-:Y:S01]  /*e550*/  LEA R10, P4, R95, UR4, 0x1 ;  /* 0x000000045f0a7c11 */ /* 0x000fe2000f8808ff */
[----:B------:R-:W-:Y:S01]  /*e560*/  ULDC UR4, c[0x0][0x3d4] ;  /* 0x0000f50000047ab9 */ /* 0x000fe20000000800 */
[----:B------:R-:W-:Y:S02]  /*e570*/  IADD3.X R0, R109, R11, R3, P5, !PT ;  /* 0x0000000b6d007210 */ /* 0x000fe40002ffe403 */
[----:B------:R-:W-:-:S02]  /*e580*/  CS2R R68, SRZ ;  /* 0x0000000000447805 */ /* 0x000fc4000001ff00 */
[----:B------:R-:W-:Y:S02]  /*e590*/  ISETP.GE.AND P5, PT, R228, UR4, PT ;  /* 0x00000004e4007c0c */ /* 0x000fe4000bfa6270 */
[----:B------:R-:W-:Y:S02]  /*e5a0*/  CS2R R70, SRZ ;  /* 0x0000000000467805 */ /* 0x000fe4000001ff00 */
[----:B------:R-:W-:Y:S01]  /*e5b0*/  ISETP.GE.AND P6, PT, R225, UR4, PT ;  /* 0x00000004e1007c0c */ /* 0x000fe2000bfc6270 */
[----:B------:R-:W-:Y:S01]  /*e5c0*/  ULDC.64 UR8, c[0x0][0x208] ;  /* 0x0000820000087ab9 */ /* 0x000fe20000000a00 */
[----:B------:R-:W-:Y:S02]  /*e5d0*/  LEA.HI.X R11, R95, UR5, R12, 0x1, P4 ;  /* 0x000000055f0b7c11 */ /* 0x000fe4000a0f0c0c */
[----:B------:R-:W-:-:S04]  /*e5e0*/  LEA R12, P4, R91, UR6, 0x1 ;  /* 0x000000065b0c7c11 */ /* 0x000fc8000f8808ff */
[----:B------:R-:W-:Y:S01]  /*e5f0*/  LEA.HI.X R13, R91, UR7, R0, 0x1, P4 ;  /* 0x000000075b0d7c11 */ /* 0x000fe2000a0f0c00 */
[----:B------:R1:W5:Y:S04]  /*e600*/  @!P5 LDG.E.128 R72, desc[UR8][R10.64] ;  /* 0x000000080a48d981 */ /* 0x000368000c1e1d00 */
[----:B------:R1:W5:Y:S04]  /*e610*/  @!P6 LDG.E.128 R76, desc[UR8][R10.64+0x80] ;  /* 0x000080080a4ce981 */ /* 0x000368000c1e1d00 */
[----:B------:R1:W5:Y:S04]  /*e620*/  @!P5 LDG.E.128 R64, desc[UR8][R12.64] ;  /* 0x000000080c40d981 */ /* 0x000368000c1e1d00 */
[----:B------:R1:W5:Y:S02]  /*e630*/  @!P6 LDG.E.128 R68, desc[UR8][R12.64+0x80] ;  /* 0x000080080c44e981 */ /* 0x000364000c1e1d00 */
.L_x_1515:
[----:B------:R-:W-:Y:S05]  /*e640*/  BSYNC B1 ;  /* 0x0000000000017941 */ /* 0x000fea0003800000 */
.L_x_1514:
[----:B------:R-:W2:Y:S04]  /*e650*/  LDL R90, [R1+0x4] ;  /* 0x00000400015a7983 */ /* 0x000ea80000100800 */
[----:B------:R-:W3:Y:S01]  /*e660*/  LDL R21, [R1+0x24] ;  /* 0x0000240001157983 */ /* 0x000ee20000100800 */
[----:B------:R-:W-:Y:S01]  /*e670*/  ISETP.NE.AND P4, PT, R23, 0x1, PT ;  /* 0x000000011700780c */ /* 0x000fe20003f85270 */
[----:B-1----:R-:W-:Y:S01]  /*e680*/  IMAD.MOV.U32 R11, RZ, RZ, R37 ;  /* 0x000000ffff0b7224 */ /* 0x002fe200078e0025 */
[----:B------:R-:W-:Y:S01]  /*e690*/  MOV R10, R36 ;  /* 0x00000024000a7202 */ /* 0x000fe20000000f00 */
[----:B------:R-:W4:Y:S01]  /*e6a0*/  LDL R23, [R1+0x68] ;  /* 0x0000680001177983 */ /* 0x000f220000100800 */
[----:B------:R-:W-:Y:S01]  /*e6b0*/  IMAD.MOV.U32 R0, RZ, RZ, R34 ;  /* 0x000000ffff007224 */ /* 0x000fe200078e0022 */
[----:B------:R-:W-:Y:S01]  /*e6c0*/  MOV R12, R49 ;  /* 0x00000031000c7202 */ /* 0x000fe20000000f00 */
[----:B------:R-:W-:Y:S01]  /*e6d0*/  IMAD.MOV.U32 R3, RZ, RZ, R35 ;  /* 0x000000ffff037224 */ /* 0x000fe200078e0023 */
[----:B------:R-:W-:Y:S01]  /*e6e0*/  PRMT R97, R10, 0x5410, R11 ;  /* 0x000054100a617816 */ /* 0x000fe2000000000b */
[----:B------:R-:W-:Y:S01]  /*e6f0*/  IMAD.MOV.U32 R10, RZ, RZ, R40 ;  /* 0x000000ffff0a7224 */ /* 0x000fe200078e0028 */
[----:B-----5:R-:W-:Y:S01]  /*e700*/  MOV R13, R52 ;  /* 0x00000034000d7202 */ /* 0x020fe20000000f00 */
[----:B------:R-:W-:Y:S01]  /*e710*/  IMAD.MOV.U32 R11, RZ, RZ, R41 ;  /* 0x000000ffff0b7224 */ /* 0x000fe200078e0029 */
[----:B------:R-:W-:Y:S01]  /*e720*/  PRMT R107, R0, 0x5410, R3 ;  /* 0x00005410006b7816 */ /* 0x000fe20000000003 */
[----:B------:R-:W-:Y:S01]  /*e730*/  IMAD.MOV.U32 R0, RZ, RZ, R38 ;  /* 0x000000ffff007224 */ /* 0x000fe200078e0026 */
[----:B------:R-:W-:Y:S01]  /*e740*/  MOV R3, R39 ;  /* 0x0000002700037202 */ /* 0x000fe20000000f00 */
[----:B------:R-:W-:Y:S01]  /*e750*/  ULDC.64 UR4, c[0x0][0x3c8] ;  /* 0x0000f20000047ab9 */ /* 0x000fe20000000a00 */
[----:B------:R-:W-:Y:S01]  /*e760*/  PRMT R108, R10, 0x5410, R11 ;  /* 0x000054100a6c7816 */ /* 0x000fe2000000000b */
[----:B------:R-:W-:Y:S01]  /*e770*/  IMAD.MOV.U32 R11, RZ, RZ, R48 ;  /* 0x000000ffff0b7224 */ /* 0x000fe200078e0030 */
[----:B------:R-:W-:Y:S01]  /*e780*/  PRMT R98, R0, 0x5410, R3 ;  /* 0x0000541000627816 */ /* 0x000fe20000000003 */
[----:B------:R-:W-:Y:S01]  /*e790*/  IMAD.MOV.U32 R10, RZ, RZ, R43 ;  /* 0x000000ffff0a7224 */ /* 0x000fe200078e002b */
[----:B------:R-:W1:Y:S01]  /*e7a0*/  @P4 LDC R0, c[0x0][0x42c] ;  /* 0x00010b00ff004b82 */ /* 0x000e620000000800 */
[----:B------:R-:W-:Y:S01]  /*e7b0*/  MOV R3, R42 ;  /* 0x0000002a00037202 */ /* 0x000fe20000000f00 */
[----:B------:R-:W-:Y:S01]  /*e7c0*/  ULDC.64 UR6, c[0x0][0x3e0] ;  /* 0x0000f80000067ab9 */ /* 0x000fe20000000a00 */
[----:B------:R-:W-:Y:S01]  /*e7d0*/  PRMT R99, R11, 0x5410, R12 ;  /* 0x000054100b637816 */ /* 0x000fe2000000000c */
[----:B------:R-:W-:Y:S01]  /*e7e0*/  IMAD.MOV.U32 R12, RZ, RZ, R51 ;  /* 0x000000ffff0c7224 */ /* 0x000fe200078e0033 */
[----:B------:R-:W-:Y:S01]  /*e7f0*/  PRMT R109, R3, 0x5410, R10 ;  /* 0x00005410036d7816 */ /* 0x000fe2000000000a */
[----:B------:R-:W-:Y:S01]  /*e800*/  IMAD.MOV.U32 R10, RZ, RZ, R50 ;  /* 0x000000ffff0a7224 */ /* 0x000fe200078e0032 */
[----:B0-----:R-:W-:Y:S01]  /*e810*/  PRMT R92, R92, 0x5410, R13 ;  /* 0x000054105c5c7816 */ /* 0x001fe2000000000d */
[----:B------:R-:W0:Y:S03]  /*e820*/  @P4 LDC R11, c[0x0][0x430] ;  /* 0x00010c00ff0b4b82 */ /* 0x000e260000000800 */
        /* <DEDUP_REMOVED lines=8> */
[----:B------:R-:W-:-:S04]  /*e8b0*/  MOV R13, R59 ;  /* 0x0000003b000d7202 */ /* 0x000fc80000000f00 */
[----:B------:R-:W-:Y:S01]  /*e8c0*/  PRMT R89, R12, 0x5410, R13 ;  /* 0x000054100c597816 */ /* 0x000fe2000000000d */
[----:B--2---:R-:W-:-:S04]  /*e8d0*/  IMAD R3, R90, 0x80, R18 ;  /* 0x000000805a037824 */ /* 0x004fc800078e0212 */
[----:B---3--:R-:W-:Y:S01]  /*e8e0*/  IMAD R3, R21, 0x20, R3 ;  /* 0x0000002015037824 */ /* 0x008fe200078e0203 */
[----:B------:R-:W-:-:S03]  /*e8f0*/  MOV R21, R56 ;  /* 0x0000003800157202 */ /* 0x000fc60000000f00 */
[----:B-1----:R-:W-:Y:S01]  /*e900*/  @P4 IMAD.HI.U32 R0, R3, R0, RZ ;  /* 0x0000000003004227 */ /* 0x002fe200078e00ff */
[----:B------:R-:W-:-:S04]  /*e910*/  PRMT R88, R21, 0x7610, R88 ;  /* 0x0000761015587816 */ /* 0x000fc80000000058 */
[----:B0-----:R-:W-:Y:S01]  /*e920*/  @P4 SHF.R.U32.HI R3, RZ, R11, R0 ;  /* 0x0000000bff034219 */ /* 0x001fe20000011600 */
[----:B------:R-:W-:Y:S01]  /*e930*/  IMAD.MOV.U32 R0, RZ, RZ, R61 ;  /* 0x000000ffff007224 */ /* 0x000fe200078e003d */
[----:B------:R-:W-:Y:S01]  /*e940*/  PRMT R88, R88, 0x5410, R10 ;  /* 0x0000541058587816 */ /* 0x000fe2000000000a */
[----:B------:R-:W-:Y:S01]  /*e950*/  IMAD.MOV.U32 R11, RZ, RZ, R63 ;  /* 0x000000ffff0b7224 */ /* 0x000fe200078e003f */
[----:B------:R-:W-:Y:S02]  /*e960*/  MOV R10, R62 ;  /* 0x0000003e000a7202 */ /* 0x000fe40000000f00 */
[----:B------:R-:W-:Y:S02]  /*e970*/  SHF.R.S32.HI R13, RZ, 0x1f, R3 ;  /* 0x0000001fff0d7819 */ /* 0x000fe40000011403 */
[----:B------:R-:W-:Y:S02]  /*e980*/  PRMT R95, R0, 0x5410, R10 ;  /* 0x00005410005f7816 */ /* 0x000fe4000000000a */
[----:B------:R-:W-:Y:S01]  /*e990*/  PRMT R96, R11, 0x7610, R96 ;  /* 0x000076100b607816 */ /* 0x000fe20000000060 */
[----:B------:R-:W-:-:S04]  /*e9a0*/  IMAD.WIDE.U32 R10, R3, R84, R86 ;  /* 0x00000054030a7225 */ /* 0x000fc800078e0056 */
[C---:B------:R-:W-:Y:S02]  /*e9b0*/  IMAD R84, R13.reuse, R84, RZ ;  /* 0x000000540d547224 */ /* 0x040fe400078e02ff */
[-C--:B------:R-:W-:Y:S02]  /*e9c0*/  IMAD R0, R13, R14.reuse, RZ ;  /* 0x0000000e0d007224 */ /* 0x080fe400078e02ff */
[----:B------:R-:W-:-:S04]  /*e9d0*/  IMAD.WIDE.U32 R12, R3, R14, R8 ;  /* 0x0000000e030c7225 */ /* 0x000fc800078e0008 */
[C---:B------:R-:W-:Y:S02]  /*e9e0*/  IMAD R9, R3.reuse, R85, R84 ;  /* 0x0000005503097224 */ /* 0x040fe400078e0254 */
[----:B------:R-:W-:Y:S02]  /*e9f0*/  IMAD R3, R3, R15, R0 ;  /* 0x0000000f03037224 */ /* 0x000fe400078e0200 */
[----:B------:R-:W-:Y:S01]  /*ea00*/  IMAD.MOV.U32 R21, RZ, RZ, R60 ;  /* 0x000000ffff157224 */ /* 0x000fe200078e003c */
[----:B------:R-:W-:Y:S01]  /*ea10*/  LEA R8, P4, R10, UR4, 0x1 ;  /* 0x000000040a087c11 */ /* 0x000fe2000f8808ff */
[----:B------:R-:W-:Y:S01]  /*ea20*/  IMAD.IADD R9, R11, 0x1, R9 ;  /* 0x000000010b097824 */ /* 0x000fe200078e0209 */
[----:B------:R-:W-:Y:S02]  /*ea30*/  IADD3 R3, R13, R3, RZ ;  /* 0x000000030d037210 */ /* 0x000fe40007ffe0ff */
[----:B------:R-:W-:Y:S01]  /*ea40*/  LEA R0, P5, R12, UR6, 0x1 ;  /* 0x000000060c007c11 */ /* 0x000fe2000f8a08ff */
[----:B------:R-:W-:Y:S01]  /*ea50*/  IMAD.MOV.U32 R15, RZ, RZ, R82 ;  /* 0x000000ffff0f7224 */ /* 0x000fe200078e0052 */
[----:B------:R-:W-:Y:S01]  /*ea60*/  PRMT R94, R94, 0x5410, R21 ;  /* 0x000054105e5e7816 */ /* 0x000fe20000000015 */
[----:B------:R-:W-:Y:S01]  /*ea70*/  IMAD.MOV.U32 R21, RZ, RZ, R80 ;  /* 0x000000ffff157224 */ /* 0x000fe200078e0050 */
[----:B------:R-:W-:Y:S01]  /*ea80*/  UMOV UR4, 0xffffffff ;  /* 0xffffffff00047882 */ /* 0x000fe20000000000 */
[----:B------:R-:W-:-:S02]  /*ea90*/  MOV R14, R81 ;  /* 0x00000051000e7202 */ /* 0x000fc40000000f00 */
[----:B------:R-:W-:Y:S02]  /*eaa0*/  LEA.HI.X R9, R10, UR5, R9, 0x1, P4 ;  /* 0x000000050a097c11 */ /* 0x000fe4000a0f0c09 */
[----:B------:R-:W-:Y:S02]  /*eab0*/  LEA.HI.X R3, R12, UR7, R3, 0x1, P5 ;  /* 0x000000070c037c11 */ /* 0x000fe4000a8f0c03 */
[----:B------:R-:W-:Y:S02]  /*eac0*/  PRMT R92, R21, 0x7610, R92 ;  /* 0x00007610155c7816 */ /* 0x000fe4000000005c */
[----:B------:R-:W-:Y:S02]  /*ead0*/  PRMT R91, R15, 0x5410, R14 ;  /* 0x000054100f5b7816 */ /* 0x000fe4000000000e */
[----:B----4-:R-:W-:Y:S01]  /*eae0*/  LEA.HI R10, R23, R23, RZ, 0x1 ;  /* 0x00000017170a7211 */ /* 0x010fe200078f08ff */
[----:B------:R-:W-:Y:S06]  /*eaf0*/  BRA.DIV UR4, `(.L_x_1516) ;  /* 0x000001a204f07947 */ /* 0x000fec000b800000 */
.L_x_1826:
[----:B------:R-:W-:-:S03]  /*eb00*/  UMOV UR4, 0xffffffff ;  /* 0xffffffff00047882 */ /* 0x000fc60000000000 */
[----:B------:R-:W-:Y:S05]  /*eb10*/  BRA.DIV UR4, `(.L_x_1517) ;  /* 0x000001a604107947 */ /* 0x000fea000b800000 */
.L_x_1829:
[----:B------:R-:W-:-:S03]  /*eb20*/  UMOV UR4, 0xffffffff ;  /* 0xffffffff00047882 */ /* 0x000fc60000000000 */
[----:B------:R-:W-:Y:S05]  /*eb30*/  BRA.DIV UR4, `(.L_x_1518) ;  /* 0x000001a604307947 */ /* 0x000fea000b800000 */
.L_x_1832:
[----:B------:R-:W-:-:S03]  /*eb40*/  UMOV UR4, 0xffffffff ;  /* 0xffffffff00047882 */ /* 0x000fc60000000000 */
[----:B------:R-:W-:Y:S05]  /*eb50*/  BRA.DIV UR4, `(.L_x_1519) ;  /* 0x000001a604507947 */ /* 0x000fea000b800000 */
.L_x_1835:
[----:B------:R-:W-:-:S03]  /*eb60*/  UMOV UR4, 0xffffffff ;  /* 0xffffffff00047882 */ /* 0x000fc60000000000 */
[----:B------:R-:W-:Y:S05]  /*eb70*/  BRA.DIV UR4, `(.L_x_1520) ;  /* 0x000001a604707947 */ /* 0x000fea000b800000 */
.L_x_1838:
[----:B------:R-:W-:-:S03]  /*eb80*/  UMOV UR4, 0xffffffff ;  /* 0xffffffff00047882 */ /* 0x000fc60000000000 */
[----:B------:R-:W-:Y:S05]  /*eb90*/  BRA.DIV UR4, `(.L_x_1521) ;  /* 0x000001a604907947 */ /* 0x000fea000b800000 */
.L_x_1841:
[----:B------:R-:W-:-:S03]  /*eba0*/  UMOV UR4, 0xffffffff ;  /* 0xffffffff00047882 */ /* 0x000fc60000000000 */
[----:B------:R-:W-:Y:S05]  /*ebb0*/  BRA.DIV UR4, `(.L_x_1522) ;  /* 0x000001a604b07947 */ /* 0x000fea000b800000 */
.L_x_1844:
[----:B------:R-:W-:-:S03]  /*ebc0*/  UMOV UR4, 0xffffffff ;  /* 0xffffffff00047882 */ /* 0x000fc60000000000 */
[----:B------:R-:W-:Y:S05]  /*ebd0*/  BRA.DIV UR4, `(.L_x_1523) ;  /* 0x000001a604d07947 */ /* 0x000fea000b800000 */
.L_x_1847:
[----:B------:R-:W-:-:S03]  /*ebe0*/  UMOV UR4, 0xffffffff ;  /* 0xffffffff00047882 */ /* 0x000fc60000000000 */
[----:B------:R-:W-:Y:S05]  /*ebf0*/  BRA.DIV UR4, `(.L_x_1524) ;  /* 0x000001a604f07947 */ /* 0x000fea000b800000 */
.L_x_1850:
[----:B------:R-:W-:-:S03]  /*ec00*/  UMOV UR4, 0xffffffff ;  /* 0xffffffff00047882 */ /* 0x000fc60000000000 */
[----:B------:R-:W-:Y:S05]  /*ec10*/  BRA.DIV UR4, `(.L_x_1525) ;  /* 0x000001aa04107947 */ /* 0x000fea000b800000 */
.L_x_1853:
[----:B------:R-:W-:-:S03]  /*ec20*/  UMOV UR4, 0xffffffff ;  /* 0xffffffff00047882 */ /* 0x000fc60000000000 */
[----:B------:R-:W-:Y:S05]  /*ec30*/  BRA.DIV UR4, `(.L_x_1526) ;  /* 0x000001aa04307947 */ /* 0x000fea000b800000 */
.L_x_1856:
[----:B------:R-:W-:-:S03]  /*ec40*/  UMOV UR4, 0xffffffff ;  /* 0xffffffff00047882 */ /* 0x000fc60000000000 */
[----:B------:R-:W-:Y:S05]  /*ec50*/  BRA.DIV UR4, `(.L_x_1527) ;  /* 0x000001aa04507947 */ /* 0x000fea000b800000 */
.L_x_1859:
[----:B------:R-:W-:-:S03]  /*ec60*/  UMOV UR4, 0xffffffff ;  /* 0xffffffff00047882 */ /* 0x000fc60000000000 */
[----:B------:R-:W-:Y:S05]  /*ec70*/  BRA.DIV UR4, `(.L_x_1528) ;  /* 0x000001aa04707947 */ /* 0x000fea000b800000 */
.L_x_1862:
[----:B------:R-:W-:Y:S01]  /*ec80*/  UMOV UR4, 0xffffffff ;  /* 0xffffffff00047882 */ /* 0x000fe20000000000 */
[----:B------:R-:W-:Y:S02]  /*ec90*/  LOP3.LUT R10, R10, 0xfffffffe, RZ, 0xc0, !PT ;  /* 0xfffffffe0a0a7812 */ /* 0x000fe400078ec0ff */
[----:B------:R-:W-:Y:S05]  /*eca0*/  BRA.DIV UR4, `(.L_x_1529) ;  /* 0x000001aa048c7947 */ /* 0x000fea000b800000 */
.L_x_1865:
[----:B------:R-:W-:Y:S01]  /*ecb0*/  UMOV UR4, 0xffffffff ;  /* 0xffffffff00047882 */ /* 0x000fe20000000000 */
[----:B------:R-:W-:Y:S02]  /*ecc0*/  IMAD.IADD R9, R23, 0x1, -R10 ;  /* 0x0000000117097824 */ /* 0x000fe400078e0a0a */
[----:B------:R-:W-:Y:S05]  /*ecd0*/  BRA.DIV UR4, `(.L_x_1530) ;  /* 0x000001aa04a87947 */ /* 0x000fea000b800000 */
.L_x_1868:
[----:B------:R-:W-:Y:S01]  /*ece0*/  UMOV UR4, 0xffffffff ;  /* 0xffffffff00047882 */ /* 0x000fe20000000000 */
[----:B------:R-:W-:Y:S01]  /*ecf0*/  SHF.L.U32 R9, R9, 0x1f, RZ ;  /* 0x0000001f09097819 */ /* 0x000fe200000006ff */
[----:B------:R-:W-:Y:S01]  /*ed00*/  IMAD.MOV.U32 R3, RZ, RZ, R83 ;  /* 0x000000ffff037224 */ /* 0x000fe200078e0053 */
[----:B------:R-:W-:Y:S06]  /*ed10*/  BRA.DIV UR4, `(.L_x_1531) ;  /* 0x000001aa04c07947 */ /* 0x000fec000b800000 */
.L_x_1871:
[----:B------:R-:W0:Y:S01]  /*ed20*/  SYNCS.PHASECHK.TRANS64.TRYWAIT P4, [R16+URZ+0x30800], R9 ;  /* 0x03080009100075a7 */ /* 0x000e22000808017f */
[----:B------:R-:W-:Y:S01]  /*ed30*/  PRMT R96, R96, 0x5410, R3 ;  /* 0x0000541060607816 */ /* 0x000fe20000000003 */
[----:B------:R-:W-:Y:S01]  /*ed40*/  IMAD.MOV.U32 R3, RZ, RZ, R65 ;  /* 0x000000ffff037224 */ /* 0x000fe200078e0041 */
[----:B------:R-:W-:Y:S01]  /*ed50*/  MOV R0, R64 ;  /* 0x0000004000007202 */ /* 0x000fe20000000f00 */
[----:B------:R-:W-:Y:S01]  /*ed60*/  IMAD.MOV.U32 R8, RZ, RZ, R66 ;  /* 0x000000ffff087224 */ /* 0x000fe200078e0042 */
[----:B------:R-:W-:Y:S01]  /*ed70*/  MOV R10, R67 ;  /* 0x00000043000a7202 */ /* 0x000fe20000000f00 */
[----:B------:R-:W-:Y:S01]  /*ed80*/  IMAD.MOV.U32 R11, RZ, RZ, R71 ;  /* 0x000000ffff0b7224 */ /* 0x000fe200078e0047 */
[----:B------:R-:W-:Y:S01]  /*ed90*/  PRMT R85, R0, 0x5410, R3 ;  /* 0x0000541000557816 */ /* 0x000fe20000000003 */
[----:B------:R-:W-:Y:S01]  /*eda0*/  IMAD.MOV.U32 R0, RZ, RZ, R68 ;  /* 0x000000ffff007224 */ /* 0x000fe200078e0044 */
[----:B------:R-:W-:Y:S01]  /*edb0*/  PRMT R86, R8, 0x5410, R10 ;  /* 0x0000541008567816 */ /* 0x000fe2000000000a */
[----:B------:R-:W-:Y:S01]  /*edc0*/  IMAD.MOV.U32 R8, RZ, RZ, R69 ;  /* 0x000000ffff087224 */ /* 0x000fe200078e0045 */
[----:B------:R-:W-:Y:S01]  /*edd0*/  MOV R10, R70 ;  /* 0x00000046000a7202 */ /* 0x000fe20000000f00 */
[----:B------:R-:W-:Y:S03]  /*ede0*/  BSSY B1, `(.L_x_1532) ;  /* 0x0000012000017945 */ /* 0x000fe60003800000 */
        /* <DEDUP_REMOVED lines=11> */
[----:B------:R-:W-:Y:S02]  /*eea0*/  SHF.R.S32.HI R0, RZ, 0x1f, R225 ;  /* 0x0000001fff007819 */ /* 0x000fe400000114e1 */
[----:B------:R-:W-:Y:S02]  /*eeb0*/  PRMT R23, R8, 0x5410, R10 ;  /* 0x0000541008177816 */ /* 0x000fe4000000000a */
[----:B------:R-:W-:-:S02]  /*eec0*/  PRMT R84, R11, 0x7610, R84 ;  /* 0x000076100b547816 */ /* 0x000fc40000000054 */
[----:B------:R-:W-:Y:S02]  /*eed0*/  LEA.HI R0, R0, R225, RZ, 0x3 ;  /* 0x000000e100007211 */ /* 0x000fe400078f18ff */
[----:B------:R-:W-:Y:S01]  /*eee0*/  MOV R8, R79 ;  /* 0x0000004f00087202 */ /* 0x000fe20000000f00 */
[----:B0-----:R-:W-:Y:S06]  /*eef0*/  @!P4 BRA `(.L_x_1533) ;  /* 0x000001a80070c947 */ /* 0x001fec0003800000 */
.L_x_1872:
[----:B------:R-:W-:Y:S05]  /*ef00*/  BSYNC B1 ;  /* 0x0000000000017941 */ /* 0x000fea0003800000 */
.L_x_1532:
[----:B------:R-:W-:Y:S01]  /*ef10*/  BSSY B1, `(.L_x_1534) ;  /* 0x00000cf000017945 */ /* 0x000fe20003800000 */
[----:B------:R-:W-:Y:S02]  /*ef20*/  PRMT R84, R84, 0x5410, R8 ;  /* 0x0000541054547816 */ /* 0x000fe40000000008 */
[----:B------:R-:W-:Y:S01]  /*ef30*/  SHF.R.S32.HI R0, RZ, 0x3, R0 ;  /* 0x00000003ff007819 */ /* 0x000fe20000011400 */
[----:B------:R-:W-:Y:S06]  /*ef40*/  @P0 BRA `(.L_x_1535) ;  /* 0x0000000c002c0947 */ /* 0x000fec0003800000 */
[----:B------:R1:W5:Y:S01]  /*ef50*/  LDL R131, [R1+0x38] ;  /* 0x0000380001837983 */ /* 0x0003620000100800 */
[----:B------:R-:W2:Y:S03]  /*ef60*/  LDC R111, c[0x0][0x3d4] ;  /* 0x0000f500ff6f7b82 */ /* 0x000ea60000000800 */
[----:B------:R1:W5:Y:S04]  /*ef70*/  LDL R130, [R1+0x44] ;  /* 0x0000440001827983 */ /* 0x0003680000100800 */
[----:B------:R1:W5:Y:S01]  /*ef80*/  LDL R129, [R1+0x48] ;  /* 0x0000480001817983 */ /* 0x0003620000100800 */
[----:B------:R-:W-:Y:S01]  /*ef90*/  BSSY B2, `(.L_x_1536) ;  /* 0x0000065000027945 */ /* 0x000fe20003800000 */
[----:B--2---:R-:W-:-:S02]  /*efa0*/  ISETP.GE.AND P0, PT, R228, R111, PT ;  /* 0x0000006fe400720c */ /* 0x004fc40003f06270 */
[----:B------:R-:W-:-:S11]  /*efb0*/  ISETP.GE.AND P4, PT, R225, R111, PT ;  /* 0x0000006fe100720c */ /* 0x000fd60003f86270 */
[----:B-1----:R-:W-:Y:S05]  /*efc0*/  @P0 BRA `(.L_x_1537) ;  /* 0x0000000400840947 */ /* 0x002fea0003800000 */
[----:B------:R-:W2:Y:S04]  /*efd0*/  LDL R10, [R1+0x24] ;  /* 0x00002400010a7983 */ /* 0x000ea80000100800 */
[----:B------:R-:W3:Y:S01]  /*efe0*/  LDL R132, [R1+0x4c] ;  /* 0x00004c0001847983 */ /* 0x000ee20000100800 */
[--C-:B------:R-:W-:Y:S01]  /*eff0*/  SHF.R.U64 R28, R28, 0x10, R29.reuse ;  /* 0x000000101c1c7819 */ /* 0x100fe2000000121d */
[----:B------:R-:W-:Y:S01]  /*f000*/  HADD2.F32 R123, -RZ, R115.H0_H0 ;  /* 0x20000073ff7b7230 */ /* 0x000fe20000004100 */
[----:B------:R-:W-:Y:S02]  /*f010*/  SHF.R.U32.HI R121, RZ, 0x10, R29 ;  /* 0x00000010ff797819 */ /* 0x000fe4000001161d */
[--C-:B------:R-:W-:Y:S02]  /*f020*/  SHF.R.U64 R29, R4, 0x10, R5.reuse ;  /* 0x00000010041d7819 */ /* 0x100fe40000001205 */
[----:B------:R-:W-:Y:S01]  /*f030*/  SHF.R.U32.HI R124, RZ, 0x10, R5 ;  /* 0x00000010ff7c7819 */ /* 0x000fe20000011605 */
[----:B------:R-:W-:Y:S01]  /*f040*/  HADD2.F32 R121, -RZ, R121.H0_H0 ;  /* 0x20000079ff797230 */ /* 0x000fe20000004100 */
[----:B------:R-:W-:Y:S01]  /*f050*/  SHF.R.U64 R5, R6, 0x10, R7 ;  /* 0x0000001006057819 */ /* 0x000fe20000001207 */
[----:B------:R-:W-:Y:S01]  /*f060*/  HADD2.F32 R29, -RZ, R29.H0_H0 ;  /* 0x2000001dff1d7230 */ /* 0x000fe20000004100 */
[--C-:B------:R-:W-:Y:S01]  /*f070*/  SHF.R.U64 R4, R30, 0x10, R31.reuse ;  /* 0x000000101e047819 */ /* 0x100fe2000000121f */
[----:B------:R-:W-:Y:S01]  /*f080*/  HADD2.F32 R124, -RZ, R124.H0_H0 ;  /* 0x2000007cff7c7230 */ /* 0x000fe20000004100 */
[----:B------:R-:W-:-:S02]  /*f090*/  SHF.R.U32.HI R30, RZ, 0x10, R31 ;  /* 0x00000010ff1e7819 */ /* 0x000fc4000001161f */
[----:B------:R-:W-:-:S03]  /*f0a0*/  SHF.R.U32.HI R127, RZ, 0x10, R7 ;  /* 0x00000010ff7f7819 */ /* 0x000fc60000011607 */
[----:B------:R-:W-:Y:S01]  /*f0b0*/  HADD2.F32 R30, -RZ, R30.H0_H0 ;  /* 0x2000001eff1e7230 */ /* 0x000fe20000004100 */
[----:B--2---:R-:W-:-:S04]  /*f0c0*/  LEA.HI R8, R111, R10, RZ, 0x1d ;  /* 0x0000000a6f087211 */ /* 0x004fc800078fe8ff */
[----:B------:R-:W-:Y:S01]  /*f0d0*/  SHF.R.S32.HI R11, RZ, 0x1f, R8 ;  /* 0x0000001fff0b7819 */ /* 0x000fe20000011408 */
[----:B0-----:R-:W-:-:S03]  /*f0e0*/  IMAD.SHL.U32 R9, R8, 0x8, RZ ;  /* 0x0000000808097824 */ /* 0x001fc600078e00ff */
[----:B------:R-:W-:Y:S02]  /*f0f0*/  LEA.HI R11, R11, R8, RZ, 0x3 ;  /* 0x000000080b0b7211 */ /* 0x000fe400078f18ff */
[----:B------:R-:W-:-:S03]  /*f100*/  LOP3.LUT R9, R9, 0x38, RZ, 0xc0, !PT ;  /* 0x0000003809097812 */ /* 0x000fc600078ec0ff */
[----:B------:R-:W-:Y:S01]  /*f110*/  IMAD.SHL.U32 R11, R11, 0x400, RZ ;  /* 0x000004000b0b7824 */ /* 0x000fe200078e00ff */
[----:B-----5:R-:W-:-:S04]  /*f120*/  LOP3.LUT R9, R9, 0x1c0, R131, 0xf8, !PT ;  /* 0x000001c009097812 */ /* 0x020fc800078ef883 */
[----:B------:R-:W-:Y:S02]  /*f130*/  LOP3.LUT R13, R9, R130, RZ, 0x3c, !PT ;  /* 0x00000082090d7212 */ /* 0x000fe400078e3cff */
[----:B------:R-:W-:Y:S02]  /*f140*/  LOP3.LUT R12, R11, 0x7fffe000, RZ, 0xc0, !PT ;  /* 0x7fffe0000b0c7812 */ /* 0x000fe400078ec0ff */
[----:B---3--:R-:W0:Y:S02]  /*f150*/  LDS.128 R8, [R132] ;  /* 0x0000000084087984 */ /* 0x008e240000000c00 */
[----:B------:R-:W-:-:S04]  /*f160*/  IADD3 R13, R13, R12, R129 ;  /* 0x0000000c0d0d7210 */ /* 0x000fc80007ffe081 */
[----:B------:R-:W-:-:S05]  /*f170*/  LEA R114, R13, R16, 0x1 ;  /* 0x000000100d727211 */ /* 0x000fca00078e08ff */
[----:B------:R-:W1:Y:S01]  /*f180*/  LDS.128 R12, [R114+0x10400] ;  /* 0x01040000720c7984 */ /* 0x000e620000000c00 */
[--C-:B0-----:R-:W-:Y:S02]  /*f190*/  HADD2.F32 R117, -RZ, R9.reuse.H0_H0 ;  /* 0x20000009ff757230 */ /* 0x101fe40000004100 */
[----:B------:R-:W-:Y:S02]  /*f1a0*/  HADD2.F32 R118, -RZ, R9.H1_H1 ;  /* 0x30000009ff767230 */ /* 0x000fe40000004100 */
[----:B------:R-:W-:Y:S02]  /*f1b0*/  HADD2.F32 R9, -RZ, R115.H1_H1 ;  /* 0x30000073ff097230 */ /* 0x000fe40000004100 */
[----:B------:R-:W-:Y:S02]  /*f1c0*/  HADD2.F32 R116, -RZ, R8.H0_H0 ;  /* 0x20000008ff747230 */ /* 0x000fe40000004100 */
[----:B------:R-:W-:Y:S02]  /*f1d0*/  HADD2.F32 R31, -RZ, R10.H0_H0 ;  /* 0x2000000aff1f7230 */ /* 0x000fe40000004100 */
[----:B------:R-:W-:-:S02]  /*f1e0*/  HADD2.F32 R7, -RZ, R11.H0_H0 ;  /* 0x2000000bff077230 */ /* 0x000fc40000004100 */
[--C-:B-1----:R-:W-:Y:S02]  /*f1f0*/  HADD2.F32 R6, -RZ, R13.reuse.H0_H0 ;  /* 0x2000000dff067230 */ /* 0x102fe40000004100 */
[----:B------:R-:W-:Y:S02]  /*f200*/  HADD2.F32 R115, -RZ, R13.H1_H1 ;  /* 0x3000000dff737230 */ /* 0x000fe40000004100 */
[----:B------:R-:W-:Y:S02]  /*f210*/  HADD2.F32 R13, -RZ, R12.H0_H0 ;  /* 0x2000000cff0d7230 */ /* 0x000fe40000004100 */
[C---:B------:R-:W-:Y:S01]  /*f220*/  FMUL.FTZ R122, R6.reuse, R123 ;  /* 0x0000007b067a7220 */ /* 0x040fe20000410000 */
[-C--:B------:R-:W-:Y:S01]  /*f230*/  FMUL.FTZ R126, R6, R9.reuse ;  /* 0x00000009067e7220 */ /* 0x080fe20000410000 */
[----:B------:R-:W-:Y:S01]  /*f240*/  FMUL.FTZ R125, R115, R124 ;  /* 0x0000007c737d7220 */ /* 0x000fe20000410000 */
[----:B------:R-:W-:Y:S02]  /*f250*/  HADD2.F32 R119, -RZ, R14.H0_H0 ;  /* 0x2000000eff777230 */ /* 0x000fe40000004100 */
[----:B------:R-:W-:Y:S01]  /*f260*/  FFMA.FTZ R6, R117, R9, -R122 ;  /* 0x0000000975067223 */ /* 0x000fe2000001087a */
[----:B------:R-:W-:-:S02]  /*f270*/  HADD2.F32 R122, -RZ, R113.H1_H1 ;  /* 0x30000071ff7a7230 */ /* 0x000fc40000004100 */
[----:B------:R-:W-:Y:S01]  /*f280*/  FFMA.FTZ R9, R117, R123, R126 ;  /* 0x0000007b75097223 */ /* 0x000fe2000001007e */
[----:B------:R-:W-:Y:S02]  /*f290*/  HADD2.F32 R113, -RZ, R113.H0_H0 ;  /* 0x20000071ff717230 */ /* 0x000fe40000004100 */
[----:B------:R-:W-:Y:S01]  /*f2a0*/  FMUL.FTZ R117, R115, R121 ;  /* 0x0000007973757220 */ /* 0x000fe20000410000 */
[--C-:B------:R-:W-:Y:S02]  /*f2b0*/  HADD2.F32 R126, -RZ, R112.reuse.H0_H0 ;  /* 0x20000070ff7e7230 */ /* 0x100fe40000004100 */
[C---:B------:R-:W-:Y:S01]  /*f2c0*/  FMUL.FTZ R115, R13.reuse, R122 ;  /* 0x0000007a0d737220 */ /* 0x040fe20000410000 */
[----:B------:R-:W-:Y:S02]  /*f2d0*/  HADD2.F32 R112, -RZ, R112.H1_H1 ;  /* 0x30000070ff707230 */ /* 0x000fe40000004100 */
[----:B------:R-:W-:Y:S01]  /*f2e0*/  FMUL.FTZ R13, R13, R113 ;  /* 0x000000710d0d7220 */ /* 0x000fe20000410000 */
[----:B------:R-:W-:-:S02]  /*f2f0*/  HADD2.F32 R120, -RZ, R15.H0_H0 ;  /* 0x2000000fff787230 */ /* 0x000fc40000004100 */
[----:B------:R-:W-:Y:S01]  /*f300*/  FFMA.FTZ R115, R116, R113, -R115 ;  /* 0x0000007174737223 */ /* 0x000fe20000010873 */
[----:B------:R-:W-:Y:S01]  /*f310*/  FFMA.FTZ R125, R118, R121, -R125 ;  /* 0x00000079767d7223 */ /* 0x000fe2000001087d */
[----:B------:R-:W-:Y:S01]  /*f320*/  FFMA.FTZ R116, R116, R122, R13 ;  /* 0x0000007a74747223 */ /* 0x000fe2000001000d */
[--C-:B------:R-:W-:Y:S02]  /*f330*/  HADD2.F32 R13, -RZ, R110.reuse.H1_H1 ;  /* 0x3000006eff0d7230 */ /* 0x100fe40000004100 */
[C---:B------:R-:W-:Y:S01]  /*f340*/  FMUL.FTZ R122, R119.reuse, R126 ;  /* 0x0000007e777a7220 */ /* 0x040fe20000410000 */
[----:B------:R-:W-:Y:S02]  /*f350*/  HADD2.F32 R110, -RZ, R110.H0_H0 ;  /* 0x2000006eff6e7230 */ /* 0x000fe40000004100 */
[----:B------:R-:W-:Y:S01]  /*f360*/  FFMA.FTZ R118, R118, R124, R117 ;  /* 0x0000007c76767223 */ /* 0x000fe20000010075 */
[-C--:B------:R-:W-:Y:S01]  /*f370*/  FMUL.FTZ R124, R119, R112.reuse ;  /* 0x00000070777c7220 */ /* 0x080fe20000410000 */
[----:B------:R-:W-:Y:S01]  /*f380*/  FFMA.FTZ R122, R31, R112, -R122 ;  /* 0x000000701f7a7223 */ /* 0x000fe2000001087a */
[----:B------:R-:W-:-:S02]  /*f390*/  HADD2.F32 R15, -RZ, R15.H1_H1 ;  /* 0x3000000fff0f7230 */ /* 0x000fc40000004100 */
[CC--:B------:R-:W-:Y:S01]  /*f3a0*/  FMUL.FTZ R128, R120.reuse, R110.reuse ;  /* 0x0000006e78807220 */ /* 0x0c0fe20000410000 */
[----:B------:R-:W-:Y:S02]  /*f3b0*/  HADD2.F32 R112, -RZ, R127.H0_H0 ;  /* 0x2000007fff707230 */ /* 0x000fe40000004100 */
[-C--:B------:R-:W-:Y:S01]  /*f3c0*/  FMUL.FTZ R113, R120, R13.reuse ;  /* 0x0000000d78717220 */ /* 0x080fe20000410000 */
[----:B------:R-:W-:Y:S02]  /*f3d0*/  HADD2.F32 R11, -RZ, R11.H1_H1 ;  /* 0x3000000bff0b7230 */ /* 0x000fe40000004100 */
[C---:B------:R-:W-:Y:S01]  /*f3e0*/  FFMA.FTZ R128, R7.reuse, R13, -R128 ;  /* 0x0000000d07807223 */ /* 0x040fe20000010880 */
[----:B------:R-:W-:Y:S02]  /*f3f0*/  HADD2.F32 R12, -RZ, R12.H1_H1 ;  /* 0x3000000cff0c7230 */ /* 0x000fe40000004100 */
[----:B------:R-:W-:Y:S01]  /*f400*/  FFMA.FTZ R113, R7, R110, R113 ;  /* 0x0000006e07717223 */ /* 0x000fe20000010071 */
[----:B------:R-:W-:-:S02]  /*f410*/  HADD2.F32 R14, -RZ, R14.H1_H1 ;  /* 0x3000000eff0e7230 */ /* 0x000fc40000004100 */
[C---:B------:R-:W-:Y:S01]  /*f420*/  FMUL.FTZ R120, R15.reuse, R112 ;  /* 0x000000700f787220 */ /* 0x040fe20000410000 */
[----:B------:R-:W-:Y:S01]  /*f430*/  FMUL.FTZ R110, R15, R30 ;  /* 0x0000001e0f6e7220 */ /* 0x000fe20000410000 */
[----:B------:R-:W-:Y:S02]  /*f440*/  HADD2.F32 R13, -RZ, R5.H0_H0 ;  /* 0x20000005ff0d7230 */ /* 0x000fe40000004100 */
[----:B------:R-:W-:Y:S01]  /*f450*/  FFMA.FTZ R124, R31, R126, R124 ;  /* 0x0000007e1f7c7223 */ /* 0x000fe2000001007c */
[----:B------:R-:W-:Y:S02]  /*f460*/  HADD2.F32 R7, -RZ, R28.H0_H0 ;  /* 0x2000001cff077230 */ /* 0x000fe40000004100 */
[C---:B------:R-:W-:Y:S01]  /*f470*/  FFMA.FTZ R31, R11.reuse, R30, -R120 ;  /* 0x0000001e0b1f7223 */ /* 0x040fe20000010878 */
[----:B------:R-:W-:Y:S02]  /*f480*/  HADD2.F32 R5, -RZ, R4.H0_H0 ;  /* 0x20000004ff057230 */ /* 0x000fe40000004100 */
[----:B------:R-:W-:Y:S01]  /*f490*/  FFMA.FTZ R110, R11, R112, R110 ;  /* 0x000000700b6e7223 */ /* 0x000fe2000001006e */
[----:B------:R-:W-:-:S02]  /*f4a0*/  HADD2.F32 R8, -RZ, R8.H1_H1 ;  /* 0x30000008ff087230 */ /* 0x000fc40000004100 */
[----:B------:R-:W-:Y:S01]  /*f4b0*/  FMUL.FTZ R11, R12, R29 ;  /* 0x0000001d0c0b7220 */ /* 0x000fe20000410000 */
[----:B------:R-:W-:Y:S02]  /*f4c0*/  HADD2.F32 R10, -RZ, R10.H1_H1 ;  /* 0x3000000aff0a7230 */ /* 0x000fe40000004100 */
        /* <DEDUP_REMOVED lines=17> */
.L_x_1537:
[----:B------:R-:W-:Y:S05]  /*f5e0*/  BSYNC B2 ;  /* 0x0000000000027941 */ /* 0x000fea0003800000 */
.L_x_1536:
[----:B------:R-:W-:Y:S05]  /*f5f0*/  @P4 BRA `(.L_x_1535) ;  /* 0x0000000400804947 */ /* 0x000fea0003800000 */
[----:B------:R-:W2:Y:S01]  /*f600*/  LDL R116, [R1+0x90] ;  /* 0x0000900001747983 */ /* 0x000ea20000100800 */
[----:B------:R-:W-:Y:S01]  /*f610*/  LEA.HI R111, R111, R0, RZ, 0x1d ;  /* 0x000000006f6f7211 */ /* 0x000fe200078fe8ff */
[----:B------:R-:W-:Y:S01]  /*f620*/  HADD2.F32 R31, -RZ, R105.H1_H1 ;  /* 0x30000069ff1f7230 */ /* 0x000fe20000004100 */
[----:B------:R-:W-:Y:S02]  /*f630*/  SHF.R.U32.HI R30, RZ, 0x10, R25 ;  /* 0x00000010ff1e7819 */ /* 0x000fe40000011619 */
[----:B-1----:R-:W-:Y:S01]  /*f640*/  SHF.R.S32.HI R6, RZ, 0x1f, R111 ;  /* 0x0000001fff067819 */ /* 0x002fe2000001146f */
[----:B------:R-:W-:Y:S01]  /*f650*/  IMAD.SHL.U32 R4, R111, 0x8, RZ ;  /* 0x000000086f047824 */ /* 0x000fe200078e00ff */
[--C-:B------:R-:W-:Y:S01]  /*f660*/  SHF.R.U64 R13, R44, 0x10, R45.reuse ;  /* 0x000000102c0d7819 */ /* 0x100fe2000000122d */
[----:B------:R-:W-:Y:S01]  /*f670*/  HADD2.F32 R30, -RZ, R30.H0_H0 ;  /* 0x2000001eff1e7230 */ /* 0x000fe20000004100 */
[----:B------:R-:W-:Y:S02]  /*f680*/  LEA.HI R6, R6, R111, RZ, 0x3 ;  /* 0x0000006f06067211 */ /* 0x000fe400078f18ff */
[----:B------:R-:W-:Y:S01]  /*f690*/  LOP3.LUT R4, R4, 0x38, RZ, 0xc0, !PT ;  /* 0x0000003804047812 */ /* 0x000fe200078ec0ff */
[----:B------:R-:W-:Y:S01]  /*f6a0*/  HADD2.F32 R13, -RZ, R13.H0_H0 ;  /* 0x2000000dff0d7230 */ /* 0x000fe20000004100 */
[----:B------:R-:W-:Y:S01]  /*f6b0*/  SHF.R.U32.HI R44, RZ, 0x10, R45 ;  /* 0x00000010ff2c7819 */ /* 0x000fe2000001162d */
[----:B------:R-:W-:Y:S01]  /*f6c0*/  IMAD.SHL.U32 R6, R6, 0x400, RZ ;  /* 0x0000040006067824 */ /* 0x000fe200078e00ff */
[----:B-----5:R-:W-:Y:S01]  /*f6d0*/  LOP3.LUT R4, R4, 0x1c0, R131, 0xf8, !PT ;  /* 0x000001c004047812 */ /* 0x020fe200078ef883 */
[--C-:B------:R-:W-:Y:S01]  /*f6e0*/  HADD2.F32 R45, -RZ, R102.reuse.H1_H1 ;  /* 0x30000066ff2d7230 */ /* 0x100fe20000004100 */
[----:B------:R-:W-:Y:S01]  /*f6f0*/  SHF.R.U64 R112, R26, 0x10, R27 ;  /* 0x000000101a707819 */ /* 0x000fe2000000121b */
[----:B------:R-:W-:Y:S01]  /*f700*/  HADD2.F32 R102, -RZ, R102.H0_H0 ;  /* 0x20000066ff667230 */ /* 0x000fe20000004100 */
[----:B0-----:R-:W-:-:S02]  /*f710*/  LOP3.LUT R9, R4, R130, RZ, 0x3c, !PT ;  /* 0x0000008204097212 */ /* 0x001fc400078e3cff */
[----:B------:R-:W-:Y:S02]  /*f720*/  LOP3.LUT R8, R6, 0x7fffe000, RZ, 0xc0, !PT ;  /* 0x7fffe00006087812 */ /* 0x000fe400078ec0ff */
[----:B------:R-:W-:Y:S02]  /*f730*/  SHF.R.U32.HI R110, RZ, 0x10, R27 ;  /* 0x00000010ff6e7819 */ /* 0x000fe4000001161b */
[----:B------:R-:W-:Y:S02]  /*f740*/  IADD3 R9, R9, R8, R129 ;  /* 0x0000000809097210 */ /* 0x000fe40007ffe081 */
[--C-:B------:R-:W-:Y:S02]  /*f750*/  SHF.R.U64 R115, R46, 0x10, R47.reuse ;  /* 0x000000102e737819 */ /* 0x100fe4000000122f */
[----:B------:R-:W-:Y:S02]  /*f760*/  LEA R12, R9, R16, 0x1 ;  /* 0x00000010090c7211 */ /* 0x000fe400078e08ff */
[----:B------:R-:W-:-:S02]  /*f770*/  SHF.R.U32.HI R114, RZ, 0x10, R47 ;  /* 0x00000010ff727819 */ /* 0x000fc4000001162f */
[----:B------:R-:W-:Y:S01]  /*f780*/  SHF.R.U64 R113, R24, 0x10, R25 ;  /* 0x0000001018717819 */ /* 0x000fe20000001219 */
[----:B------:R-:W0:Y:S02]  /*f790*/  LDS.128 R8, [R12+0x10400] ;  /* 0x010400000c087984 */ /* 0x000e240000000c00 */
[--C-:B0-----:R-:W-:Y:S02]  /*f7a0*/  HADD2.F32 R26, -RZ, R9.reuse.H0_H0 ;  /* 0x20000009ff1a7230 */ /* 0x101fe40000004100 */
[----:B------:R-:W-:Y:S02]  /*f7b0*/  HADD2.F32 R27, -RZ, R9.H1_H1 ;  /* 0x30000009ff1b7230 */ /* 0x000fe40000004100 */
[----:B------:R-:W-:Y:S02]  /*f7c0*/  HADD2.F32 R9, -RZ, R8.H0_H0 ;  /* 0x20000008ff097230 */ /* 0x000fe40000004100 */
[C---:B------:R-:W-:Y:S01]  /*f7d0*/  FMUL.FTZ R47, R26.reuse, R45 ;  /* 0x0000002d1a2f7220 */ /* 0x040fe20000410000 */
[----:B------:R-:W-:Y:S01]  /*f7e0*/  FMUL.FTZ R111, R26, R31 ;  /* 0x0000001f1a6f7220 */ /* 0x000fe20000410000 */
[----:B------:R-:W-:-:S02]  /*f7f0*/  HADD2.F32 R26, -RZ, R44.H0_H0 ;  /* 0x2000002cff1a7230 */ /* 0x000fc40000004100 */
[C---:B------:R-:W-:Y:S01]  /*f800*/  FMUL.FTZ R44, R27.reuse, R30 ;  /* 0x0000001e1b2c7220 */ /* 0x040fe20000410000 */
[----:B------:R-:W-:Y:S02]  /*f810*/  HADD2.F32 R28, -RZ, R10.H0_H0 ;  /* 0x2000000aff1c7230 */ /* 0x000fe40000004100 */
[----:B------:R-:W-:Y:S02]  /*f820*/  HADD2.F32 R29, -RZ, R11.H0_H0 ;  /* 0x2000000bff1d7230 */ /* 0x000fe40000004100 */
[----:B------:R-:W-:Y:S01]  /*f830*/  FMUL.FTZ R46, R27, R26 ;  /* 0x0000001a1b2e7220 */ /* 0x000fe20000410000 */
[----:B------:R-:W-:Y:S02]  /*f840*/  HADD2.F32 R27, -RZ, R103.H0_H0 ;  /* 0x20000067ff1b7230 */ /* 0x000fe40000004100 */
[----:B------:R-:W-:Y:S02]  /*f850*/  HADD2.F32 R11, -RZ, R11.H1_H1 ;  /* 0x3000000bff0b7230 */ /* 0x000fe40000004100 */
[----:B------:R-:W-:-:S02]  /*f860*/  HADD2.F32 R8, -RZ, R8.H1_H1 ;  /* 0x30000008ff087230 */ /* 0x000fc40000004100 */
[----:B------:R-:W-:Y:S01]  /*f870*/  HADD2.F32 R10, -RZ, R10.H1_H1 ;  /* 0x3000000aff0a7230 */ /* 0x000fe20000004100 */
[----:B--2---:R-:W0:Y:S02]  /*f880*/  LDS.128 R4, [R116] ;  /* 0x0000000074047984 */ /* 0x004e240000000c00 */
[--C-:B0-----:R-:W-:Y:S02]  /*f890*/  HADD2.F32 R14, -RZ, R5.reuse.H0_H0 ;  /* 0x20000005ff0e7230 */ /* 0x101fe40000004100 */
[----:B------:R-:W-:Y:S02]  /*f8a0*/  HADD2.F32 R15, -RZ, R5.H1_H1 ;  /* 0x30000005ff0f7230 */ /* 0x000fe40000004100 */
[----:B------:R-:W-:Y:S02]  /*f8b0*/  HADD2.F32 R5, -RZ, R4.H0_H0 ;  /* 0x20000004ff057230 */ /* 0x000fe40000004100 */
[C---:B------:R-:W-:Y:S01]  /*f8c0*/  FFMA.FTZ R47, R14.reuse, R31, -R47 ;  /* 0x0000001f0e2f7223 */ /* 0x040fe2000001082f */
[----:B------:R-:W-:Y:S01]  /*f8d0*/  FFMA.FTZ R111, R14, R45, R111 ;  /* 0x0000002d0e6f7223 */ /* 0x000fe2000001006f */
[----:B------:R-:W-:-:S02]  /*f8e0*/  HADD2.F32 R14, -RZ, R105.H0_H0 ;  /* 0x20000069ff0e7230 */ /* 0x000fc40000004100 */
[----:B------:R-:W-:Y:S01]  /*f8f0*/  FFMA.FTZ R44, R15, R26, -R44 ;  /* 0x0000001a0f2c7223 */ /* 0x000fe2000001082c */
[----:B------:R-:W-:Y:S01]  /*f900*/  FMUL.FTZ R26, R9, R102 ;  /* 0x00000066091a7220 */ /* 0x000fe20000410000 */
[----:B------:R-:W-:Y:S01]  /*f910*/  FFMA.FTZ R46, R15, R30, R46 ;  /* 0x0000001e0f2e7223 */ /* 0x000fe2000001002e */
[----:B------:R-:W-:Y:S02]  /*f920*/  HADD2.F32 R24, -RZ, R6.H0_H0 ;  /* 0x20000006ff187230 */ /* 0x000fe40000004100 */
[-C--:B------:R-:W-:Y:S01]  /*f930*/  FMUL.FTZ R31, R9, R14.reuse ;  /* 0x0000000e091f7220 */ /* 0x080fe20000410000 */
[C---:B------:R-:W-:Y:S01]  /*f940*/  FFMA.FTZ R15, R5.reuse, R14, -R26 ;  /* 0x0000000e050f7223 */ /* 0x040fe2000001081a */
[--C-:B------:R-:W-:Y:S02]  /*f950*/  HADD2.F32 R9, -RZ, R106.reuse.H0_H0 ;  /* 0x2000006aff097230 */ /* 0x100fe40000004100 */
[----:B------:R-:W-:Y:S02]  /*f960*/  HADD2.F32 R26, -RZ, R103.H1_H1 ;  /* 0x30000067ff1a7230 */ /* 0x000fe40000004100 */
[----:B------:R-:W-:Y:S01]  /*f970*/  FFMA.FTZ R31, R5, R102, R31 ;  /* 0x00000066051f7223 */ /* 0x000fe2000001001f */
[----:B------:R-:W-:-:S02]  /*f980*/  HADD2.F32 R106, -RZ, R106.H1_H1 ;  /* 0x3000006aff6a7230 */ /* 0x000fc40000004100 */
[C---:B------:R-:W-:Y:S01]  /*f990*/  FMUL.FTZ R5, R28.reuse, R27 ;  /* 0x0000001b1c057220 */ /* 0x040fe20000410000 */
[--C-:B------:R-:W-:Y:S02]  /*f9a0*/  HADD2.F32 R25, -RZ, R7.reuse.H0_H0 ;  /* 0x20000007ff197230 */ /* 0x100fe40000004100 */
[-C--:B------:R-:W-:Y:S01]  /*f9b0*/  FMUL.FTZ R45, R28, R9.reuse ;  /* 0x000000091c2d7220 */ /* 0x080fe20000410000 */
[C---:B------:R-:W-:Y:S01]  /*f9c0*/  FMUL.FTZ R102, R29.reuse, R26 ;  /* 0x0000001a1d667220 */ /* 0x040fe20000410000 */
[----:B------:R-:W-:Y:S02]  /*f9d0*/  HADD2.F32 R28, -RZ, R110.H0_H0 ;  /* 0x2000006eff1c7230 */ /* 0x000fe40000004100 */
[----:B------:R-:W-:Y:S01]  /*f9e0*/  FMUL.FTZ R29, R29, R106 ;  /* 0x0000006a1d1d7220 */ /* 0x000fe20000410000 */
[----:B------:R-:W-:Y:S02]  /*f9f0*/  HADD2.F32 R14, -RZ, R114.H0_H0 ;  /* 0x20000072ff0e7230 */ /* 0x000fe40000004100 */
[C---:B------:R-:W-:Y:S01]  /*fa00*/  FFMA.FTZ R30, R24.reuse, R9, -R5 ;  /* 0x00000009181e7223 */ /* 0x040fe20000010805 */
[----:B------:R-:W-:Y:S01]  /*fa10*/  FFMA.FTZ R45, R24, R27, R45 ;  /* 0x0000001b182d7223 */ /* 0x000fe2000001002d */
[----:B------:R-:W-:Y:S01]  /*fa20*/  FFMA.FTZ R29, R25, R26, R29 ;  /* 0x0000001a191d7223 */ /* 0x000fe2000001001d */
[----:B------:R-:W-:-:S02]  /*fa30*/  HADD2.F32 R7, -RZ, R7.H1_H1 ;  /* 0x30000007ff077230 */ /* 0x000fc40000004100 */
[C---:B------:R-:W-:Y:S01]  /*fa40*/  FMUL.FTZ R24, R11.reuse, R28 ;  /* 0x0000001c0b187220 */ /* 0x040fe20000410000 */
[----:B------:R-:W-:Y:S01]  /*fa50*/  FMUL.FTZ R26, R11, R14 ;  /* 0x0000000e0b1a7220 */ /* 0x000fe20000410000 */
[----:B------:R-:W-:Y:S02]  /*fa60*/  HADD2.F32 R9, -RZ, R113.H0_H0 ;  /* 0x20000071ff097230 */ /* 0x000fe40000004100 */
[----:B------:R-:W-:Y:S01]  /*fa70*/  FFMA.FTZ R102, R25, R106, -R102 ;  /* 0x0000006a19667223 */ /* 0x000fe20000010866 */
        /* <DEDUP_REMOVED lines=24> */
.L_x_1535:
[----:B------:R-:W-:Y:S05]  /*fc00*/  BSYNC B1 ;  /* 0x0000000000017941 */ /* 0x000fea0003800000 */
.L_x_1534:
[----:B------:R-:W-:Y:S04]  /*fc10*/  BSSY B1, `(.L_x_1538) ;  /* 0x00000cb000017945 */ /* 0x000fe80003800000 */
[----:B------:R-:W-:Y:S05]  /*fc20*/  @P1 BRA `(.L_x_1539) ;  /* 0x0000000c00241947 */ /* 0x000fea0003800000 */
[----:B------:R3:W5:Y:S01]  /*fc30*/  LDL R105, [R1+0x34] ;  /* 0x0000340001697983 */ /* 0x0007620000100800 */
[----:B------:R-:W4:Y:S03]  /*fc40*/  LDC R13, c[0x0][0x3d4] ;  /* 0x0000f500ff0d7b82 */ /* 0x000f260000000800 */
[----:B------:R3:W5:Y:S04]  /*fc50*/  LDL R103, [R1+0x3c] ;  /* 0x00003c0001677983 */ /* 0x0007680000100800 */
[----:B------:R3:W5:Y:S01]  /*fc60*/  LDL R102, [R1+0x40] ;  /* 0x0000400001667983 */ /* 0x0007620000100800 */
[----:B------:R-:W-:Y:S01]  /*fc70*/  BSSY B2, `(.L_x_1540) ;  /* 0x0000064000027945 */ /* 0x000fe20003800000 */
[----:B----4-:R-:W-:-:S02]  /*fc80*/  ISETP.GE.AND P0, PT, R228, R13, PT ;  /* 0x0000000de400720c */ /* 0x010fc40003f06270 */
[----:B------:R-:W-:-:S11]  /*fc90*/  ISETP.GE.AND P1, PT, R225, R13, PT ;  /* 0x0000000de100720c */ /* 0x000fd60003f26270 */
[----:B---3--:R-:W-:Y:S05]  /*fca0*/  @P0 BRA `(.L_x_1541) ;  /* 0x0000000400800947 */ /* 0x008fea0003800000 */
[----:B-12---:R-:W2:Y:S04]  /*fcb0*/  LDL R4, [R1+0x24] ;  /* 0x0000240001047983 */ /* 0x006ea80000100800 */
[----:B------:R-:W3:Y:S01]  /*fcc0*/  LDL R106, [R1+0x8c] ;  /* 0x00008c00016a7983 */ /* 0x000ee20000100800 */
[--C-:B------:R-:W-:Y:S01]  /*fcd0*/  SHF.R.U64 R45, R32, 0x10, R33.reuse ;  /* 0x00000010202d7819 */ /* 0x100fe20000001221 */
[--C-:B------:R-:W-:Y:S01]  /*fce0*/  HADD2.F32 R31, -RZ, R108.reuse.H1_H1 ;  /* 0x3000006cff1f7230 */ /* 0x100fe20000004100 */
[----:B------:R-:W-:Y:S01]  /*fcf0*/  SHF.R.U32.HI R32, RZ, 0x10, R33 ;  /* 0x00000010ff207819 */ /* 0x000fe20000011621 */
[--C-:B------:R-:W-:Y:S01]  /*fd00*/  HADD2.F32 R33, -RZ, R101.reuse.H1_H1 ;  /* 0x30000065ff217230 */ /* 0x100fe20000004100 */
[--C-:B------:R-:W-:Y:S01]  /*fd10*/  SHF.R.U64 R47, R40, 0x10, R41.reuse ;  /* 0x00000010282f7819 */ /* 0x100fe20000001229 */
[----:B------:R-:W-:Y:S01]  /*fd20*/  HADD2.F32 R108, -RZ, R108.H0_H0 ;  /* 0x2000006cff6c7230 */ /* 0x000fe20000004100 */
[----:B------:R-:W-:Y:S01]  /*fd30*/  SHF.R.U32.HI R40, RZ, 0x10, R41 ;  /* 0x00000010ff287819 */ /* 0x000fe20000011629 */
[----:B------:R-:W-:Y:S01]  /*fd40*/  HADD2.F32 R32, -RZ, R32.H0_H0 ;  /* 0x20000020ff207230 */ /* 0x000fe20000004100 */
[--C-:B------:R-:W-:Y:S01]  /*fd50*/  SHF.R.U64 R46, R42, 0x10, R43.reuse ;  /* 0x000000102a2e7819 */ /* 0x100fe2000000122b */
[----:B------:R-:W-:Y:S01]  /*fd60*/  HADD2.F32 R30, -RZ, R101.H0_H0 ;  /* 0x20000065ff1e7230 */ /* 0x000fe20000004100 */
[----:B------:R-:W-:-:S02]  /*fd70*/  SHF.R.U32.HI R44, RZ, 0x10, R43 ;  /* 0x00000010ff2c7819 */ /* 0x000fc4000001162b */
[--C-:B------:R-:W-:Y:S02]  /*fd80*/  SHF.R.U64 R43, R34, 0x10, R35.reuse ;  /* 0x00000010222b7819 */ /* 0x100fe40000001223 */
[----:B------:R-:W-:Y:S02]  /*fd90*/  SHF.R.U32.HI R42, RZ, 0x10, R35 ;  /* 0x00000010ff2a7819 */ /* 0x000fe40000011623 */
[----:B--2---:R-:W-:-:S04]  /*fda0*/  LEA.HI R4, R13, R4, RZ, 0x1d ;  /* 0x000000040d047211 */ /* 0x004fc800078fe8ff */
[----:B------:R-:W-:Y:S01]  /*fdb0*/  SHF.R.S32.HI R7, RZ, 0x1f, R4 ;  /* 0x0000001fff077819 */ /* 0x000fe20000011404 */
[----:B------:R-:W-:-:S03]  /*fdc0*/  IMAD.SHL.U32 R5, R4, 0x8, RZ ;  /* 0x0000000804057824 */ /* 0x000fc600078e00ff */
[----:B------:R-:W-:Y:S02]  /*fdd0*/  LEA.HI R7, R7, R4, RZ, 0x3 ;  /* 0x0000000407077211 */ /* 0x000fe400078f18ff */
[----:B-----5:R-:W-:-:S03]  /*fde0*/  LOP3.LUT R4, R105, 0x38, R5, 0xf8, !PT ;  /* 0x0000003869047812 */ /* 0x020fc600078ef805 */
[----:B------:R-:W-:Y:S01]  /*fdf0*/  IMAD.SHL.U32 R7, R7, 0x400, RZ ;  /* 0x0000040007077824 */ /* 0x000fe200078e00ff */
[----:B------:R-:W-:-:S04]  /*fe00*/  LOP3.LUT R8, R4, R103, RZ, 0x3c, !PT ;  /* 0x0000006704087212 */ /* 0x000fc800078e3cff */
[----:B0-----:R-:W-:Y:S02]  /*fe10*/  LOP3.LUT R9, R7, 0x7fffe000, RZ, 0xc0, !PT ;  /* 0x7fffe00007097812 */ /* 0x001fe400078ec0ff */
[----:B---3--:R-:W0:Y:S02]  /*fe20*/  LDS.128 R4, [R106] ;  /* 0x000000006a047984 */ /* 0x008e240000000c00 */
[----:B------:R-:W-:-:S04]  /*fe30*/  IADD3 R9, R8, R9, R102 ;  /* 0x0000000908097210 */ /* 0x000fc80007ffe066 */
[----:B------:R-:W-:-:S05]  /*fe40*/  LEA R12, R9, R16, 0x1 ;  /* 0x00000010090c7211 */ /* 0x000fca00078e08ff */
[----:B------:R-:W1:Y:S01]  /*fe50*/  LDS.128 R8, [R12+0x10400] ;  /* 0x010400000c087984 */ /* 0x000e620000000c00 */
[--C-:B0-----:R-:W-:Y:S02]  /*fe60*/  HADD2.F32 R14, -RZ, R5.reuse.H0_H0 ;  /* 0x20000005ff0e7230 */ /* 0x101fe40000004100 */
[----:B------:R-:W-:Y:S02]  /*fe70*/  HADD2.F32 R15, -RZ, R5.H1_H1 ;  /* 0x30000005ff0f7230 */ /* 0x000fe40000004100 */
[----:B------:R-:W-:Y:S02]  /*fe80*/  HADD2.F32 R5, -RZ, R4.H0_H0 ;  /* 0x20000004ff057230 */ /* 0x000fe40000004100 */
[----:B------:R-:W-:Y:S02]  /*fe90*/  HADD2.F32 R24, -RZ, R6.H0_H0 ;  /* 0x20000006ff187230 */ /* 0x000fe40000004100 */
[--C-:B------:R-:W-:Y:S02]  /*fea0*/  HADD2.F32 R25, -RZ, R7.reuse.H0_H0 ;  /* 0x20000007ff197230 */ /* 0x100fe40000004100 */
[----:B------:R-:W-:-:S02]  /*feb0*/  HADD2.F32 R7, -RZ, R7.H1_H1 ;  /* 0x30000007ff077230 */ /* 0x000fc40000004100 */
[--C-:B-1----:R-:W-:Y:S02]  /*fec0*/  HADD2.F32 R26, -RZ, R9.reuse.H0_H0 ;  /* 0x20000009ff1a7230 */ /* 0x102fe40000004100 */
[----:B------:R-:W-:Y:S02]  /*fed0*/  HADD2.F32 R27, -RZ, R9.H1_H1 ;  /* 0x30000009ff1b7230 */ /* 0x000fe40000004100 */
[----:B------:R-:W-:Y:S02]  /*fee0*/  HADD2.F32 R9, -RZ, R8.H0_H0 ;  /* 0x20000008ff097230 */ /* 0x000fe40000004100 */
[C---:B------:R-:W-:Y:S01]  /*fef0*/  FMUL.FTZ R35, R26.reuse, R33 ;  /* 0x000000211a237220 */ /* 0x040fe20000410000 */
[-C--:B------:R-:W-:Y:S01]  /*ff00*/  FMUL.FTZ R41, R26, R31.reuse ;  /* 0x0000001f1a297220 */ /* 0x080fe20000410000 */
[----:B------:R-:W-:Y:S02]  /*ff10*/  HADD2.F32 R26, -RZ, R40.H0_H0 ;  /* 0x20000028ff1a7230 */ /* 0x000fe40000004100 */
[----:B------:R-:W-:Y:S01]  /*ff20*/  FMUL.FTZ R34, R27, R32 ;  /* 0x000000201b227220 */ /* 0x000fe20000410000 */
[C---:B------:R-:W-:Y:S01]  /*ff30*/  FFMA.FTZ R35, R14.reuse, R31, -R35 ;  /* 0x0000001f0e237223 */ /* 0x040fe20000010823 */
[----:B------:R-:W-:Y:S01]  /*ff40*/  FMUL.FTZ R31, R9, R108 ;  /* 0x0000006c091f7220 */ /* 0x000fe20000410000 */
[----:B------:R-:W-:Y:S01]  /*ff50*/  FFMA.FTZ R41, R14, R33, R41 ;  /* 0x000000210e297223 */ /* 0x000fe20000010029 */
[----:B------:R-:W-:Y:S01]  /*ff60*/  FMUL.FTZ R40, R27, R26 ;  /* 0x0000001a1b287220 */ /* 0x000fe20000410000 */
[----:B------:R-:W-:Y:S01]  /*ff70*/  FMUL.FTZ R14, R9, R30 ;  /* 0x0000001e090e7220 */ /* 0x000fe20000410000 */
[----:B------:R-:W-:-:S02]  /*ff80*/  HADD2.F32 R28, -RZ, R10.H0_H0 ;  /* 0x2000000aff1c7230 */ /* 0x000fc40000004100 */
[----:B------:R-:W-:Y:S01]  /*ff90*/  FFMA.FTZ R31, R5, R30, R31 ;  /* 0x0000001e051f7223 */ /* 0x000fe2000001001f */
[----:B------:R-:W-:Y:S02]  /*ffa0*/  HADD2.F32 R27, -RZ, R107.H0_H0 ;  /* 0x2000006bff1b7230 */ /* 0x000fe40000004100 */
[C---:B------:R-:W-:Y:S01]  /*ffb0*/  FFMA.FTZ R34, R15.reuse, R26, -R34 ;  /* 0x0000001a0f227223 */ /* 0x040fe20000010822 */
[----:B------:R-:W-:Y:S02]  /*ffc0*/  HADD2.F32 R9, -RZ, R109.H0_H0 ;  /* 0x2000006dff097230 */ /* 0x000fe40000004100 */
[----:B------:R-:W-:Y:S01]  /*ffd0*/  FFMA.FTZ R40, R15, R32, R40 ;  /* 0x000000200f287223 */ /* 0x000fe20000010028 */
[----:B------:R-:W-:Y:S02]  /*ffe0*/  HADD2.F32 R29, -RZ, R11.H0_H0 ;  /* 0x2000000bff1d7230 */ /* 0x000fe40000004100 */
[----:B------:R-:W-:Y:S01]  /*fff0*/  FFMA.FTZ R108, R5, R108, -R14 ;  /* 0x0000006c056c7223 */ /* 0x000fe2000001080e */
[----:B------:R-:W-:-:S02]  /*10000*/  HADD2.F32 R30, -RZ, R107.H1_H1 ;  /* 0x3000006bff1e7230 */ /* 0x000fc40000004100 */
[C---:B------:R-:W-:Y:S01]  /*10010*/  FMUL.FTZ R5, R28.reuse, R27 ;  /* 0x0000001b1c057220 */ /* 0x040fe20000410000 */
[-C--:B------:R-:W-:Y:S01]  /*10020*/  FMUL.FTZ R15, R28, R9.reuse ;  /* 0x000000091c0f7220 */ /* 0x080fe20000410000 */
[----:B------:R-:W-:Y:S02]  /*10030*/  HADD2.F32 R14, -RZ, R109.H1_H1 ;  /* 0x3000006dff0e7230 */ /* 0x000fe40000004100 */
[----:B------:R-:W-:Y:S02]  /*10040*/  HADD2.F32 R28, -RZ, R42.H0_H0 ;  /* 0x2000002aff1c7230 */ /* 0x000fe40000004100 */
[----:B------:R-:W-:Y:S01]  /*10050*/  FMUL.FTZ R42, R29, R30 ;  /* 0x0000001e1d2a7220 */ /* 0x000fe20000410000 */
[----:B------:R-:W-:Y:S02]  /*10060*/  HADD2.F32 R11, -RZ, R11.H1_H1 ;  /* 0x3000000bff0b7230 */ /* 0x000fe40000004100 */
[----:B------:R-:W-:Y:S01]  /*10070*/  FFMA.FTZ R32, R24, R9, -R5 ;  /* 0x0000000918207223 */ /* 0x000fe20000010805 */
[----:B------:R-:W-:-:S02]  /*10080*/  HADD2.F32 R26, -RZ, R44.H0_H0 ;  /* 0x2000002cff1a7230 */ /* 0x000fc40000004100 */
[-C--:B------:R-:W-:Y:S01]  /*10090*/  FMUL.FTZ R29, R29, R14.reuse ;  /* 0x0000000e1d1d7220 */ /* 0x080fe20000410000 */
[----:B------:R-:W-:Y:S01]  /*100a0*/  FFMA.FTZ R42, R25, R14, -R42 ;  /* 0x0000000e192a7223 */ /* 0x000fe2000001082a */
[----:B------:R-:W-:Y:S01]  /*100b0*/  FFMA.FTZ R24, R24, R27, R15 ;  /* 0x0000001b18187223 */ /* 0x000fe2000001000f */
[C---:B------:R-:W-:Y:S01]  /*100c0*/  FMUL.FTZ R44, R11.reuse, R28 ;  /* 0x0000001c0b2c7220 */ /* 0x040fe20000410000 */
[----:B------:R-:W-:Y:S01]  /*100d0*/  FMUL.FTZ R14, R11, R26 ;  /* 0x0000001a0b0e7220 */ /* 0x000fe20000410000 */
[----:B------:R-:W-:Y:S02]  /*100e0*/  HADD2.F32 R8, -RZ, R8.H1_H1 ;  /* 0x30000008ff087230 */ /* 0x000fe40000004100 */
[----:B------:R-:W-:Y:S01]  /*100f0*/  FFMA.FTZ R29, R25, R30, R29 ;  /* 0x0000001e191d7223 */ /* 0x000fe2000001001d */
[----:B------:R-:W-:Y:S02]  /*10100*/  HADD2.F32 R10, -RZ, R10.H1_H1 ;  /* 0x3000000aff0a7230 */ /* 0x000fe40000004100 */
[----:B------:R-:W-:Y:S01]  /*10110*/  FFMA.FTZ R33, R7, R26, -R44 ;  /* 0x0000001a07217223 */ /* 0x000fe2000001082c */
[----:B------:R-:W-:-:S02]  /*10120*/  HADD2.F32 R11, -RZ, R45.H0_H0 ;  /* 0x2000002dff0b7230 */ /* 0x000fc40000004100 */
[----:B------:R-:W-:Y:S01]  /*10130*/  FFMA.FTZ R14, R7, R28, R14 ;  /* 0x0000001c070e7223 */ /* 0x000fe2000001000e */
[----:B------:R-:W-:Y:S02]  /*10140*/  HADD2.F32 R15, -RZ, R43.H0_H0 ;  /* 0x2000002bff0f7230 */ /* 0x000fe40000004100 */
[----:B------:R-:W-:Y:S02]  /*10150*/  HADD2.F32 R5, -RZ, R47.H0_H0 ;  /* 0x2000002fff057230 */ /* 0x000fe40000004100 */
[----:B------:R-:W-:Y:S01]  /*10160*/  FMUL.FTZ R7, R8, R11 ;  /* 0x0000000b08077220 */ /* 0x000fe20000410000 */
[----:B------:R-:W-:Y:S02]  /*10170*/  HADD2.F32 R9, -RZ, R46.H0_H0 ;  /* 0x2000002eff097230 */ /* 0x000fe40000004100 */
[----:B------:R-:W-:Y:S01]  /*10180*/  FMUL.FTZ R27, R10, R15 ;  /* 0x0000000f0a1b7220 */ /* 0x000fe20000410000 */
[----:B------:R-:W-:Y:S02]  /*10190*/  HADD2.F32 R4, -RZ, R4.H1_H1 ;  /* 0x30000004ff047230 */ /* 0x000fe40000004100 */
[----:B------:R-:W-:Y:S01]  /*101a0*/  FMUL.FTZ R8, R8, R5 ;  /* 0x0000000508087220 */ /* 0x000fe20000410000 */
[----:B------:R-:W-:-:S02]  /*101b0*/  HADD2.F32 R6, -RZ, R6.H1_H1 ;  /* 0x30000006ff067230 */ /* 0x000fc40000004100 */
[----:B------:R-:W-:Y:S01]  /*101c0*/  FMUL.FTZ R10, R10, R9 ;  /* 0x000000090a0a7220 */ /* 0x000fe20000410000 */
[C---:B------:R-:W-:Y:S01]  /*101d0*/  FFMA.FTZ R25, R4.reuse, R5, -R7 ;  /* 0x0000000504197223 */ /* 0x040fe20000010807 */
[----:B------:R-:W-:Y:S01]  /*101e0*/  FFMA.FTZ R8, R4, R11, R8 ;  /* 0x0000000b04087223 */ /* 0x000fe20000010008 */
[C---:B------:R-:W-:Y:S01]  /*101f0*/  FFMA.FTZ R27, R6.reuse, R9, -R27 ;  /* 0x00000009061b7223 */ /* 0x040fe2000001081b */
[----:B------:R-:W-:Y:S01]  /*10200*/  FFMA.FTZ R15, R6, R15, R10 ;  /* 0x0000000f060f7223 */ /* 0x000fe2000001000a */
[----:B------:R-:W-:Y:S02]  /*10210*/  F2FP.F16.F32.PACK_AB R7, R33, R42 ;  /* 0x0000002a2107723e */ /* 0x000fe400000000ff */
[----:B------:R-:W-:Y:S02]  /*10220*/  F2FP.F16.F32.PACK_AB R5, R34, R35 ;  /* 0x000000232205723e */ /* 0x000fe400000000ff */
[----:B------:R-:W-:Y:S02]  /*10230*/  F2FP.F16.F32.PACK_AB R4, R25, R108 ;  /* 0x0000006c1904723e */ /* 0x000fe400000000ff */
[----:B------:R-:W-:-:S02]  /*10240*/  F2FP.F16.F32.PACK_AB R6, R27, R32 ;  /* 0x000000201b06723e */ /* 0x000fc400000000ff */
[----:B------:R-:W-:Y:S02]  /*10250*/  F2FP.F16.F32.PACK_AB R11, R14, R29 ;  /* 0x0000001d0e0b723e */ /* 0x000fe400000000ff */
[----:B------:R-:W-:Y:S01]  /*10260*/  F2FP.F16.F32.PACK_AB R9, R40, R41 ;  /* 0x000000292809723e */ /* 0x000fe200000000ff */
[----:B------:R3:W-:Y:S01]  /*10270*/  STS.128 [R106], R4 ;  /* 0x000000046a007388 */ /* 0x0007e20000000c00 */
[----:B------:R-:W-:Y:S02]  /*10280*/  F2FP.F16.F32.PACK_AB R8, R8, R31 ;  /* 0x0000001f0808723e */ /* 0x000fe400000000ff */
[----:B------:R-:W-:-:S05]  /*10290*/  F2FP.F16.F32.PACK_AB R10, R15, R24 ;  /* 0x000000180f0a723e */ /* 0x000fca00000000ff */
[----:B------:R3:W-:Y:S02]  /*102a0*/  STS.128 [R12+0x10400], R8 ;  /* 0x010400080c007388 */ /* 0x0007e40000000c00 */
.L_x_1541:
[----:B------:R-:W-:Y:S05]  /*102b0*/  BSYNC B2 ;  /* 0x0000000000027941 */ /* 0x000fea0003800000 */
.L_x_1540:
[----:B------:R-:W-:Y:S05]  /*102c0*/  @P1 BRA `(.L_x_1539) ;  /* 0x00000004007c1947 */ /* 0x000fea0003800000 */
[----:B------:R-:W4:Y:S01]  /*102d0*/  LDL R45, [R1+0x88] ;  /* 0x00008800012d7983 */ /* 0x000f220000100800 */
[----:B------:R-:W-:Y:S01]  /*102e0*/  LEA.HI R13, R13, R0, RZ, 0x1d ;  /* 0x000000000d0d7211 */ /* 0x000fe200078fe8ff */
[----:B------:R-:W-:Y:S01]  /*102f0*/  HADD2.F32 R34, -RZ, R97.H1_H1 ;  /* 0x30000061ff227230 */ /* 0x000fe20000004100 */
[----:B------:R-:W-:Y:S01]  /*10300*/  SHF.R.U64 R44, R48, 0x10, R49 ;  /* 0x00000010302c7819 */ /* 0x000fe20000001231 */
[----:B------:R-:W-:Y:S01]  /*10310*/  HADD2.F32 R30, -RZ, R99.H1_H1 ;  /* 0x30000063ff1e7230 */ /* 0x000fe20000004100 */
[----:B-123--:R-:W-:Y:S01]  /*10320*/  SHF.R.S32.HI R6, RZ, 0x1f, R13 ;  /* 0x0000001fff067819 */ /* 0x00efe2000001140d */
[----:B------:R-:W-:Y:S01]  /*10330*/  IMAD.SHL.U32 R4, R13, 0x8, RZ ;  /* 0x000000080d047824 */ /* 0x000fe200078e00ff */
[----:B------:R-:W-:Y:S02]  /*10340*/  SHF.R.U32.HI R48, RZ, 0x10, R49 ;  /* 0x00000010ff307819 */ /* 0x000fe40000011631 */
[----:B------:R-:W-:Y:S02]  /*10350*/  LEA.HI R6, R6, R13, RZ, 0x3 ;  /* 0x0000000d06067211 */ /* 0x000fe400078f18ff */
[----:B-----5:R-:W-:-:S02]  /*10360*/  LOP3.LUT R4, R105, 0x38, R4, 0xf8, !PT ;  /* 0x0000003869047812 */ /* 0x020fc400078ef804 */
[--C-:B------:R-:W-:Y:S01]  /*10370*/  SHF.R.U32.HI R29, RZ, 0x10, R37.reuse ;  /* 0x00000010ff1d7819 */ /* 0x100fe20000011625 */
[----:B------:R-:W-:Y:S01]  /*10380*/  IMAD.SHL.U32 R6, R6, 0x400, RZ ;  /* 0x0000040006067824 */ /* 0x000fe200078e00ff */
[----:B------:R-:W-:Y:S02]  /*10390*/  LOP3.LUT R8, R4, R103, RZ, 0x3c, !PT ;  /* 0x0000006704087212 */ /* 0x000fe400078e3cff */
[----:B------:R-:W-:Y:S01]  /*103a0*/  SHF.R.U64 R41, R36, 0x10, R37 ;  /* 0x0000001024297819 */ /* 0x000fe20000001225 */
[----:B------:R-:W-:Y:S01]  /*103b0*/  HADD2.F32 R29, -RZ, R29.H0_H0 ;  /* 0x2000001dff1d7230 */ /* 0x000fe20000004100 */
[----:B0-----:R-:W-:Y:S02]  /*103c0*/  LOP3.LUT R9, R6, 0x7fffe000, RZ, 0xc0, !PT ;  /* 0x7fffe00006097812 */ /* 0x001fe400078ec0ff */
[----:B------:R-:W-:Y:S02]  /*103d0*/  SHF.R.U64 R37, R38, 0x10, R39 ;  /* 0x0000001026257819 */ /* 0x000fe40000001227 */
[----:B------:R-:W-:-:S02]  /*103e0*/  IADD3 R9, R8, R9, R102 ;  /* 0x0000000908097210 */ /* 0x000fc40007ffe066 */
[--C-:B------:R-:W-:Y:S02]  /*103f0*/  SHF.R.U64 R43, R50, 0x10, R51.reuse ;  /* 0x00000010322b7819 */ /* 0x100fe40000001233 */
[----:B------:R-:W-:Y:S02]  /*10400*/  LEA R12, R9, R16, 0x1 ;  /* 0x00000010090c7211 */ /* 0x000fe400078e08ff */
[----:B------:R-:W-:Y:S02]  /*10410*/  SHF.R.U32.HI R50, RZ, 0x10, R51 ;  /* 0x00000010ff327819 */ /* 0x000fe40000011633 */
[----:B------:R-:W-:Y:S01]  /*10420*/  SHF.R.U32.HI R39, RZ, 0x10, R39 ;  /* 0x00000010ff277819 */ /* 0x000fe20000011627 */
[----:B------:R-:W0:Y:S02]  /*10430*/  LDS.128 R8, [R12+0x10400] ;  /* 0x010400000c087984 */ /* 0x000e240000000c00 */
[--C-:B0-----:R-:W-:Y:S02]  /*10440*/  HADD2.F32 R25, -RZ, R9.reuse.H0_H0 ;  /* 0x20000009ff197230 */ /* 0x101fe40000004100 */
[----:B------:R-:W-:-:S02]  /*10450*/  HADD2.F32 R26, -RZ, R9.H1_H1 ;  /* 0x30000009ff1a7230 */ /* 0x000fc40000004100 */
[----:B------:R-:W-:Y:S02]  /*10460*/  HADD2.F32 R9, -RZ, R8.H0_H0 ;  /* 0x20000008ff097230 */ /* 0x000fe40000004100 */
[C---:B------:R-:W-:Y:S01]  /*10470*/  FMUL.FTZ R32, R25.reuse, R34 ;  /* 0x0000002219207220 */ /* 0x040fe20000410000 */
[----:B------:R-:W-:Y:S01]  /*10480*/  FMUL.FTZ R36, R25, R30 ;  /* 0x0000001e19247220 */ /* 0x000fe20000410000 */
[----:B------:R-:W-:Y:S02]  /*10490*/  HADD2.F32 R25, -RZ, R48.H0_H0 ;  /* 0x20000030ff197230 */ /* 0x000fe40000004100 */
[----:B------:R-:W-:Y:S01]  /*104a0*/  FMUL.FTZ R33, R26, R29 ;  /* 0x0000001d1a217220 */ /* 0x000fe20000410000 */
[----:B------:R-:W-:Y:S02]  /*104b0*/  HADD2.F32 R27, -RZ, R10.H0_H0 ;  /* 0x2000000aff1b7230 */ /* 0x000fe40000004100 */
[--C-:B------:R-:W-:Y:S02]  /*104c0*/  HADD2.F32 R28, -RZ, R11.reuse.H0_H0 ;  /* 0x2000000bff1c7230 */ /* 0x100fe40000004100 */
[----:B------:R-:W-:-:S02]  /*104d0*/  HADD2.F32 R11, -RZ, R11.H1_H1 ;  /* 0x3000000bff0b7230 */ /* 0x000fc40000004100 */
[----:B------:R-:W-:Y:S02]  /*104e0*/  HADD2.F32 R8, -RZ, R8.H1_H1 ;  /* 0x30000008ff087230 */ /* 0x000fe40000004100 */
[----:B------:R-:W-:Y:S01]  /*104f0*/  HADD2.F32 R10, -RZ, R10.H1_H1 ;  /* 0x3000000aff0a7230 */ /* 0x000fe20000004100 */
[----:B----4-:R-:W0:Y:S02]  /*10500*/  LDS.128 R4, [R45] ;  /* 0x000000002d047984 */ /* 0x010e240000000c00 */
[--C-:B0-----:R-:W-:Y:S02]  /*10510*/  HADD2.F32 R13, -RZ, R5.reuse.H0_H0 ;  /* 0x20000005ff0d7230 */ /* 0x101fe40000004100 */
[----:B------:R-:W-:Y:S02]  /*10520*/  HADD2.F32 R14, -RZ, R5.H1_H1 ;  /* 0x30000005ff0e7230 */ /* 0x000fe40000004100 */
[----:B------:R-:W-:Y:S02]  /*10530*/  HADD2.F32 R5, -RZ, R4.H0_H0 ;  /* 0x20000004ff057230 */ /* 0x000fe40000004100 */
[----:B------:R-:W-:Y:S01]  /*10540*/  FFMA.FTZ R31, R13, R30, -R32 ;  /* 0x0000001e0d1f7223 */ /* 0x000fe20000010820 */
[----:B------:R-:W-:-:S02]  /*10550*/  HADD2.F32 R32, -RZ, R97.H0_H0 ;  /* 0x20000061ff207230 */ /* 0x000fc40000004100 */
[----:B------:R-:W-:Y:S01]  /*10560*/  FFMA.FTZ R36, R13, R34, R36 ;  /* 0x000000220d247223 */ /* 0x000fe20000010024 */
[----:B------:R-:W-:Y:S02]  /*10570*/  HADD2.F32 R30, -RZ, R99.H0_H0 ;  /* 0x20000063ff1e7230 */ /* 0x000fe40000004100 */
[-C--:B------:R-:W-:Y:S01]  /*10580*/  FMUL.FTZ R13, R26, R25.reuse ;  /* 0x000000191a0d7220 */ /* 0x080fe20000410000 */
[----:B------:R-:W-:Y:S02]  /*10590*/  HADD2.F32 R26, -RZ, R98.H0_H0 ;  /* 0x20000062ff1a7230 */ /* 0x000fe40000004100 */
[C---:B------:R-:W-:Y:S01]  /*105a0*/  FMUL.FTZ R34, R9.reuse, R32 ;  /* 0x0000002009227220 */ /* 0x040fe20000410000 */
[C---:B------:R-:W-:Y:S01]  /*105b0*/  FFMA.FTZ R38, R14.reuse, R25, -R33 ;  /* 0x000000190e267223 */ /* 0x040fe20000010821 */
[----:B------:R-:W-:Y:S01]  /*105c0*/  FMUL.FTZ R9, R9, R30 ;  /* 0x0000001e09097220 */ /* 0x000fe20000410000 */
[----:B------:R-:W-:Y:S01]  /*105d0*/  FFMA.FTZ R29, R14, R29, R13 ;  /* 0x0000001d0e1d7223 */ /* 0x000fe2000001000d */
[----:B------:R-:W-:-:S02]  /*105e0*/  HADD2.F32 R14, -RZ, R100.H0_H0 ;  /* 0x20000064ff0e7230 */ /* 0x000fc40000004100 */
[C---:B------:R-:W-:Y:S01]  /*105f0*/  FFMA.FTZ R34, R5.reuse, R30, -R34 ;  /* 0x0000001e05227223 */ /* 0x040fe20000010822 */
[----:B------:R-:W-:Y:S01]  /*10600*/  FFMA.FTZ R32, R5, R32, R9 ;  /* 0x0000002005207223 */ /* 0x000fe20000010009 */
[----:B------:R-:W-:Y:S02]  /*10610*/  HADD2.F32 R15, -RZ, R6.H0_H0 ;  /* 0x20000006ff0f7230 */ /* 0x000fe40000004100 */
[C---:B------:R-:W-:Y:S01]  /*10620*/  FMUL.FTZ R30, R27.reuse, R26 ;  /* 0x0000001a1b1e7220 */ /* 0x040fe20000410000 */
[----:B------:R-:W-:Y:S02]  /*10630*/  HADD2.F32 R9, -RZ, R98.H1_H1 ;  /* 0x30000062ff097230 */ /* 0x000fe40000004100 */
[-C--:B------:R-:W-:Y:S01]  /*10640*/  FMUL.FTZ R40, R27, R14.reuse ;  /* 0x0000000e1b287220 */ /* 0x080fe20000410000 */
[----:B------:R-:W-:Y:S02]  /*10650*/  HADD2.F32 R5, -RZ, R100.H1_H1 ;  /* 0x30000064ff057230 */ /* 0x000fe40000004100 */
[----:B------:R-:W-:Y:S01]  /*10660*/  FFMA.FTZ R27, R15, R14, -R30 ;  /* 0x0000000e0f1b7223 */ /* 0x000fe2000001081e */
[----:B------:R-:W-:-:S02]  /*10670*/  HADD2.F32 R24, -RZ, R7.H0_H0 ;  /* 0x20000007ff187230 */ /* 0x000fc40000004100 */
[C---:B------:R-:W-:Y:S01]  /*10680*/  FMUL.FTZ R13, R28.reuse, R9 ;  /* 0x000000091c0d7220 */ /* 0x040fe20000410000 */
[----:B------:R-:W-:Y:S02]  /*10690*/  HADD2.F32 R30, -RZ, R39.H0_H0 ;  /* 0x20000027ff1e7230 */ /* 0x000fe40000004100 */
[-C--:B------:R-:W-:Y:S01]  /*106a0*/  FMUL.FTZ R28, R28, R5.reuse ;  /* 0x000000051c1c7220 */ /* 0x080fe20000410000 */
[----:B------:R-:W-:Y:S02]  /*106b0*/  HADD2.F32 R14, -RZ, R50.H0_H0 ;  /* 0x20000032ff0e7230 */ /* 0x000fe40000004100 */
[----:B------:R-:W-:Y:S01]  /*106c0*/  FFMA.FTZ R40, R15, R26, R40 ;  /* 0x0000001a0f287223 */ /* 0x000fe20000010028 */
[C---:B------:R-:W-:Y:S01]  /*106d0*/  FFMA.FTZ R26, R24.reuse, R5, -R13 ;  /* 0x00000005181a7223 */ /* 0x040fe2000001080d */
[----:B------:R-:W-:Y:S01]  /*106e0*/  FFMA.FTZ R28, R24, R9, R28 ;  /* 0x00000009181c7223 */ /* 0x000fe2000001001c */
[----:B------:R-:W-:Y:S02]  /*106f0*/  HADD2.F32 R7, -RZ, R7.H1_H1 ;  /* 0x30000007ff077230 */ /* 0x000fe40000004100 */
[C---:B------:R-:W-:Y:S01]  /*10700*/  FMUL.FTZ R42, R11.reuse, R30 ;  /* 0x0000001e0b2a7220 */ /* 0x040fe20000410000 */
[----:B------:R-:W-:Y:S01]  /*10710*/  FMUL.FTZ R24, R11, R14 ;  /* 0x0000000e0b187220 */ /* 0x000fe20000410000 */
[----:B------:R-:W-:-:S02]  /*10720*/  HADD2.F32 R11, -RZ, R41.H0_H0 ;  /* 0x20000029ff0b7230 */ /* 0x000fc40000004100 */
[----:B------:R-:W-:Y:S02]  /*10730*/  HADD2.F32 R13, -RZ, R37.H0_H0 ;  /* 0x20000025ff0d7230 */ /* 0x000fe40000004100 */
[C---:B------:R-:W-:Y:S01]  /*10740*/  FFMA.FTZ R35, R7.reuse, R14, -R42 ;  /* 0x0000000e07237223 */ /* 0x040fe2000001082a */
[----:B------:R-:W-:Y:S02]  /*10750*/  HADD2.F32 R5, -RZ, R44.H0_H0 ;  /* 0x2000002cff057230 */ /* 0x000fe40000004100 */
[----:B------:R-:W-:Y:S01]  /*10760*/  FFMA.FTZ R37, R7, R30, R24 ;  /* 0x0000001e07257223 */ /* 0x000fe20000010018 */
[----:B------:R-:W-:Y:S02]  /*10770*/  HADD2.F32 R9, -RZ, R43.H0_H0 ;  /* 0x2000002bff097230 */ /* 0x000fe40000004100 */
[----:B------:R-:W-:Y:S01]  /*10780*/  FMUL.FTZ R7, R8, R11 ;  /* 0x0000000b08077220 */ /* 0x000fe20000410000 */
[----:B------:R-:W-:Y:S02]  /*10790*/  HADD2.F32 R4, -RZ, R4.H1_H1 ;  /* 0x30000004ff047230 */ /* 0x000fe40000004100 */
[----:B------:R-:W-:Y:S01]  /*107a0*/  FMUL.FTZ R33, R10, R13 ;  /* 0x0000000d0a217220 */ /* 0x000fe20000410000 */
[----:B------:R-:W-:-:S02]  /*107b0*/  HADD2.F32 R6, -RZ, R6.H1_H1 ;  /* 0x30000006ff067230 */ /* 0x000fc40000004100 */
[----:B------:R-:W-:Y:S01]  /*107c0*/  FMUL.FTZ R8, R8, R5 ;  /* 0x0000000508087220 */ /* 0x000fe20000410000 */
[----:B------:R-:W-:Y:S01]  /*107d0*/  FMUL.FTZ R14, R10, R9 ;  /* 0x000000090a0e7220 */ /* 0x000fe20000410000 */
[----:B------:R-:W-:Y:S01]  /*107e0*/  FFMA.FTZ R15, R4, R5, -R7 ;  /* 0x00000005040f7223 */ /* 0x000fe20000010807 */
[----:B------:R-:W-:Y:S01]  /*107f0*/  F2FP.F16.F32.PACK_AB R7, R35, R26 ;  /* 0x0000001a2307723e */ /* 0x000fe200000000ff */
[----:B------:R-:W-:Y:S01]  /*10800*/  FFMA.FTZ R10, R6, R9, -R33 ;  /* 0x00000009060a7223 */ /* 0x000fe20000010821 */
[----:B------:R-:W-:Y:S01]  /*10810*/  FFMA.FTZ R25, R4, R11, R8 ;  /* 0x0000000b04197223 */ /* 0x000fe20000010008 */
[----:B------:R-:W-:Y:S01]  /*10820*/  FFMA.FTZ R13, R6, R13, R14 ;  /* 0x0000000d060d7223 */ /* 0x000fe2000001000e */
        /* <DEDUP_REMOVED lines=9> */
.L_x_1539:
[----:B------:R-:W-:Y:S05]  /*108c0*/  BSYNC B1 ;  /* 0x0000000000017941 */ /* 0x000fea0003800000 */
.L_x_1538:
[----:B------:R-:W-:Y:S04]  /*108d0*/  BSSY B1, `(.L_x_1542) ;  /* 0x00000cf000017945 */ /* 0x000fe80003800000 */
[----:B------:R-:W-:Y:S05]  /*108e0*/  @P2 BRA `(.L_x_1543) ;  /* 0x0000000c00342947 */ /* 0x000fea0003800000 */
[----:B------:R-:W0:Y:S01]  /*108f0*/  LDC R41, c[0x0][0x3d4] ;  /* 0x0000f500ff297b82 */ /* 0x000e220000000800 */
[----:B-1234-:R-:W-:Y:S01]  /*10900*/  SHF.R.S32.HI R5, RZ, 0x1f, R20 ;  /* 0x0000001fff057819 */ /* 0x01efe20000011414 */
[----:B------:R-:W-:Y:S01]  /*10910*/  IMAD.SHL.U32 R4, R20, 0x40, RZ ;  /* 0x0000004014047824 */ /* 0x000fe200078e00ff */
[----:B------:R-:W-:Y:S02]  /*10920*/  BSSY B2, `(.L_x_1544) ;  /* 0x0000069000027945 */ /* 0x000fe40003800000 */
[----:B------:R-:W-:Y:S02]  /*10930*/  LEA.HI R5, R5, R20, RZ, 0x3 ;  /* 0x0000001405057211 */ /* 0x000fe400078f18ff */
[----:B------:R-:W-:-:S03]  /*10940*/  LOP3.LUT R42, R4, 0x1c0, RZ, 0xc0, !PT ;  /* 0x000001c0042a7812 */ /* 0x000fc600078ec0ff */
[----:B------:R-:W-:Y:S01]  /*10950*/  IMAD.SHL.U32 R5, R5, 0x40, RZ ;  /* 0x0000004005057824 */ /* 0x000fe200078e00ff */
[----:B------:R-:W-:-:S04]  /*10960*/  SHF.R.U32.HI R43, RZ, 0x3, R42 ;  /* 0x00000003ff2b7819 */ /* 0x000fc8000001162a */
[----:B------:R-:W-:Y:S02]  /*10970*/  LOP3.LUT R44, R5, 0xfffffe00, RZ, 0xc0, !PT ;  /* 0xfffffe00052c7812 */ /* 0x000fe400078ec0ff */
[-C--:B0-----:R-:W-:Y:S02]  /*10980*/  ISETP.GE.AND P0, PT, R228, R41.reuse, PT ;  /* 0x00000029e400720c */ /* 0x081fe40003f06270 */
[----:B------:R-:W-:-:S11]  /*10990*/  ISETP.GE.AND P1, PT, R225, R41, PT ;  /* 0x00000029e100720c */ /* 0x000fd60003f26270 */
[----:B------:R-:W-:Y:S05]  /*109a0*/  @P0 BRA `(.L_x_1545) ;  /* 0x0000000400800947 */ /* 0x000fea0003800000 */
[----:B------:R-:W2:Y:S04]  /*109b0*/  LDL R6, [R1+0x24] ;  /* 0x0000240001067983 */ /* 0x000ea80000100800 */
[----:B------:R-:W3:Y:S01]  /*109c0*/  LDL R45, [R1+0x84] ;  /* 0x00008400012d7983 */ /* 0x000ee20000100800 */
[----:B------:R-:W-:Y:S01]  /*109d0*/  HADD2.F32 R29, -RZ, R93.H0_H0 ;  /* 0x2000005dff1d7230 */ /* 0x000fe20000004100 */
[----:B------:R-:W-:Y:S01]  /*109e0*/  SHF.R.U64 R40, R60, 0x10, R61 ;  /* 0x000000103c287819 */ /* 0x000fe2000000123d */
[----:B------:R-:W-:Y:S01]  /*109f0*/  HADD2.F32 R28, -RZ, R95.H0_H0 ;  /* 0x2000005fff1c7230 */ /* 0x000fe20000004100 */
[----:B------:R-:W-:Y:S01]  /*10a00*/  SHF.R.U32.HI R31, RZ, 0x10, R53 ;  /* 0x00000010ff1f7819 */ /* 0x000fe20000011635 */
[----:B------:R-:W-:Y:S01]  /*10a10*/  HADD2.F32 R93, -RZ, R93.H1_H1 ;  /* 0x3000005dff5d7230 */ /* 0x000fe20000004100 */
[----:B------:R-:W-:Y:S01]  /*10a20*/  SHF.R.U32.HI R60, RZ, 0x10, R61 ;  /* 0x00000010ff3c7819 */ /* 0x000fe2000001163d */
[----:B------:R-:W-:Y:S01]  /*10a30*/  HADD2.F32 R95, -RZ, R95.H1_H1 ;  /* 0x3000005fff5f7230 */ /* 0x000fe20000004100 */
[----:B------:R-:W-:Y:S01]  /*10a40*/  SHF.R.U64 R39, R62, 0x10, R63 ;  /* 0x000000103e277819 */ /* 0x000fe2000000123f */
[----:B------:R-:W-:Y:S01]  /*10a50*/  HADD2.F32 R31, -RZ, R31.H0_H0 ;  /* 0x2000001fff1f7230 */ /* 0x000fe20000004100 */
[----:B------:R-:W-:-:S02]  /*10a60*/  SHF.R.U64 R35, R54, 0x10, R55 ;  /* 0x0000001036237819 */ /* 0x000fc40000001237 */
[----:B------:R-:W-:Y:S02]  /*10a70*/  SHF.R.U32.HI R62, RZ, 0x10, R63 ;  /* 0x00000010ff3e7819 */ /* 0x000fe4000001163f */
[----:B------:R-:W-:Y:S02]  /*10a80*/  SHF.R.U32.HI R54, RZ, 0x10, R55 ;  /* 0x00000010ff367819 */ /* 0x000fe40000011637 */
[----:B------:R-:W-:Y:S02]  /*10a90*/  SHF.R.U64 R37, R52, 0x10, R53 ;  /* 0x0000001034257819 */ /* 0x000fe40000001235 */
[----:B--2---:R-:W-:-:S04]  /*10aa0*/  LEA.HI R4, R41, R6, RZ, 0x1d ;  /* 0x0000000629047211 */ /* 0x004fc800078fe8ff */
[----:B------:R-:W-:Y:S02]  /*10ab0*/  SHF.R.S32.HI R7, RZ, 0x1f, R4 ;  /* 0x0000001fff077819 */ /* 0x000fe40000011404 */
[----:B------:R-:W-:Y:S02]  /*10ac0*/  SHF.L.U32 R5, R4, 0x3, RZ ;  /* 0x0000000304057819 */ /* 0x000fe400000006ff */
[----:B------:R-:W-:Y:S02]  /*10ad0*/  LEA.HI R7, R7, R4, RZ, 0x3 ;  /* 0x0000000407077211 */ /* 0x000fe400078f18ff */
[----:B------:R-:W-:-:S03]  /*10ae0*/  LOP3.LUT R4, R42, 0x38, R5, 0xf8, !PT ;  /* 0x000000382a047812 */ /* 0x000fc600078ef805 */
[----:B------:R-:W-:Y:S01]  /*10af0*/  IMAD.SHL.U32 R7, R7, 0x400, RZ ;  /* 0x0000040007077824 */ /* 0x000fe200078e00ff */
[----:B------:R-:W-:-:S04]  /*10b00*/  LOP3.LUT R8, R4, R43, RZ, 0x3c, !PT ;  /* 0x0000002b04087212 */ /* 0x000fc800078e3cff */
[----:B------:R-:W-:Y:S02]  /*10b10*/  LOP3.LUT R9, R7, 0x7fffe000, RZ, 0xc0, !PT ;  /* 0x7fffe00007097812 */ /* 0x000fe400078ec0ff */
[----:B---3--:R-:W0:Y:S02]  /*10b20*/  LDS.128 R4, [R45] ;  /* 0x000000002d047984 */ /* 0x008e240000000c00 */
[----:B------:R-:W-:-:S05]  /*10b30*/  IADD3 R9, R8, R9, R44 ;  /* 0x0000000908097210 */ /* 0x000fca0007ffe02c */
[----:B------:R-:W-:-:S05]  /*10b40*/  IMAD R12, R9, 0x2, R16 ;  /* 0x00000002090c7824 */ /* 0x000fca00078e0210 */
        /* <DEDUP_REMOVED lines=15> */
[----:B------:R-:W-:-:S02]  /*10c40*/  HADD2.F32 R28, -RZ, R60.H0_H0 ;  /* 0x2000003cff1c7230 */ /* 0x000fc40000004100 */
[----:B------:R-:W-:Y:S01]  /*10c50*/  FFMA.FTZ R29, R13, R29, R24 ;  /* 0x0000001d0d1d7223 */ /* 0x000fe20000010018 */
[----:B------:R-:W-:Y:S02]  /*10c60*/  HADD2.F32 R30, -RZ, R92.H1_H1 ;  /* 0x3000005cff1e7230 */ /* 0x000fe40000004100 */
[--C-:B------:R-:W-:Y:S02]  /*10c70*/  HADD2.F32 R24, -RZ, R94.reuse.H1_H1 ;  /* 0x3000005eff187230 */ /* 0x100fe40000004100 */
[-C--:B------:R-:W-:Y:S01]  /*10c80*/  FMUL.FTZ R25, R25, R28.reuse ;  /* 0x0000001c19197220 */ /* 0x080fe20000410000 */
[C---:B------:R-:W-:Y:S01]  /*10c90*/  FFMA.FTZ R33, R14.reuse, R28, -R33 ;  /* 0x0000001c0e217223 */ /* 0x040fe20000010821 */
[C---:B------:R-:W-:Y:S01]  /*10ca0*/  FMUL.FTZ R28, R9.reuse, R30 ;  /* 0x0000001e091c7220 */ /* 0x040fe20000410000 */
[----:B------:R-:W-:Y:S02]  /*10cb0*/  HADD2.F32 R27, -RZ, R11.H0_H0 ;  /* 0x2000000bff1b7230 */ /* 0x000fe40000004100 */
[----:B------:R-:W-:Y:S01]  /*10cc0*/  FFMA.FTZ R34, R14, R31, R25 ;  /* 0x0000001f0e227223 */ /* 0x000fe20000010019 */
[----:B------:R-:W-:Y:S01]  /*10cd0*/  FMUL.FTZ R14, R26, R93 ;  /* 0x0000005d1a0e7220 */ /* 0x000fe20000410000 */
[----:B------:R-:W-:Y:S01]  /*10ce0*/  FMUL.FTZ R9, R9, R24 ;  /* 0x0000001809097220 */ /* 0x000fe20000410000 */
[----:B------:R-:W-:-:S02]  /*10cf0*/  HADD2.F32 R94, -RZ, R94.H0_H0 ;  /* 0x2000005eff5e7230 */ /* 0x000fc40000004100 */
[-C--:B------:R-:W-:Y:S01]  /*10d00*/  FMUL.FTZ R26, R26, R95.reuse ;  /* 0x0000005f1a1a7220 */ /* 0x080fe20000410000 */
[----:B------:R-:W-:Y:S01]  /*10d10*/  FFMA.FTZ R28, R5, R24, -R28 ;  /* 0x00000018051c7223 */ /* 0x000fe2000001081c */
[----:B------:R-:W-:Y:S01]  /*10d20*/  FFMA.FTZ R95, R15, R95, -R14 ;  /* 0x0000005f0f5f7223 */ /* 0x000fe2000001080e */
[----:B------:R-:W-:Y:S02]  /*10d30*/  HADD2.F32 R11, -RZ, R11.H1_H1 ;  /* 0x3000000bff0b7230 */ /* 0x000fe40000004100 */
[----:B------:R-:W-:Y:S01]  /*10d40*/  FFMA.FTZ R30, R5, R30, R9 ;  /* 0x0000001e051e7223 */ /* 0x000fe20000010009 */
[----:B------:R-:W-:Y:S02]  /*10d50*/  HADD2.F32 R24, -RZ, R54.H0_H0 ;  /* 0x20000036ff187230 */ /* 0x000fe40000004100 */
[----:B------:R-:W-:Y:S01]  /*10d60*/  FMUL.FTZ R9, R27, R94 ;  /* 0x0000005e1b097220 */ /* 0x000fe20000410000 */
[----:B------:R-:W-:Y:S02]  /*10d70*/  HADD2.F32 R14, -RZ, R62.H0_H0 ;  /* 0x2000003eff0e7230 */ /* 0x000fe40000004100 */
[----:B------:R-:W-:Y:S01]  /*10d80*/  FFMA.FTZ R26, R15, R93, R26 ;  /* 0x0000005d0f1a7223 */ /* 0x000fe2000001001a */
[----:B------:R-:W-:-:S02]  /*10d90*/  HADD2.F32 R5, -RZ, R96.H0_H0 ;  /* 0x20000060ff057230 */ /* 0x000fc40000004100 */
[C---:B------:R-:W-:Y:S01]  /*10da0*/  FMUL.FTZ R36, R11.reuse, R24 ;  /* 0x000000180b247220 */ /* 0x040fe20000410000 */
[----:B------:R-:W-:Y:S02]  /*10db0*/  HADD2.F32 R8, -RZ, R8.H1_H1 ;  /* 0x30000008ff087230 */ /* 0x000fe40000004100 */
[-C--:B------:R-:W-:Y:S01]  /*10dc0*/  FMUL.FTZ R38, R11, R14.reuse ;  /* 0x0000000e0b267220 */ /* 0x080fe20000410000 */
[----:B------:R-:W-:Y:S02]  /*10dd0*/  HADD2.F32 R10, -RZ, R10.H1_H1 ;  /* 0x3000000aff0a7230 */ /* 0x000fe40000004100 */
[-C--:B------:R-:W-:Y:S01]  /*10de0*/  FMUL.FTZ R27, R27, R5.reuse ;  /* 0x000000051b1b7220 */ /* 0x080fe20000410000 */
[----:B------:R-:W-:Y:S01]  /*10df0*/  FFMA.FTZ R31, R20, R5, -R9 ;  /* 0x00000005141f7223 */ /* 0x000fe20000010809 */
[----:B------:R-:W-:Y:S02]  /*10e00*/  HADD2.F32 R11, -RZ, R37.H0_H0 ;  /* 0x20000025ff0b7230 */ /* 0x000fe40000004100 */
[----:B------:R-:W-:Y:S01]  /*10e10*/  FFMA.FTZ R36, R7, R14, -R36 ;  /* 0x0000000e07247223 */ /* 0x000fe20000010824 */
[----:B------:R-:W-:-:S02]  /*10e20*/  HADD2.F32 R13, -RZ, R35.H0_H0 ;  /* 0x20000023ff0d7230 */ /* 0x000fc40000004100 */
[----:B------:R-:W-:Y:S01]  /*10e30*/  FFMA.FTZ R20, R20, R94, R27 ;  /* 0x0000005e14147223 */ /* 0x000fe2000001001b */
        /* <DEDUP_REMOVED lines=23> */
.L_x_1545:
[----:B------:R-:W-:Y:S05]  /*10fb0*/  BSYNC B2 ;  /* 0x0000000000027941 */ /* 0x000fea0003800000 */
.L_x_1544:
[----:B------:R-:W-:Y:S05]  /*10fc0*/  @P1 BRA `(.L_x_1543) ;  /* 0x00000004007c1947 */ /* 0x000fea0003800000 */
[----:B------:R-:W2:Y:S01]  /*10fd0*/  LDL R39, [R1+0x80] ;  /* 0x0000800001277983 */ /* 0x000ea20000100800 */
[----:B------:R-:W-:Y:S01]  /*10fe0*/  LEA.HI R41, R41, R0, RZ, 0x1d ;  /* 0x0000000029297211 */ /* 0x000fe200078fe8ff */
[--C-:B------:R-:W-:Y:S01]  /*10ff0*/  HADD2.F32 R28, -RZ, R91.reuse.H1_H1 ;  /* 0x3000005bff1c7230 */ /* 0x100fe20000004100 */
[----:B------:R-:W-:Y:S01]  /*11000*/  SHF.R.U64 R38, R80, 0x10, R81 ;  /* 0x0000001050267819 */ /* 0x000fe20000001251 */
[--C-:B------:R-:W-:Y:S01]  /*11010*/  HADD2.F32 R29, -RZ, R88.reuse.H1_H1 ;  /* 0x30000058ff1d7230 */ /* 0x100fe20000004100 */
[----:B0-----:R-:W-:Y:S01]  /*11020*/  SHF.R.S32.HI R6, RZ, 0x1f, R41 ;  /* 0x0000001fff067819 */ /* 0x001fe20000011429 */
[----:B------:R-:W-:Y:S01]  /*11030*/  HADD2.F32 R88, -RZ, R88.H0_H0 ;  /* 0x20000058ff587230 */ /* 0x000fe20000004100 */
[----:B------:R-:W-:Y:S01]  /*11040*/  SHF.L.U32 R4, R41, 0x3, RZ ;  /* 0x0000000329047819 */ /* 0x000fe200000006ff */
[----:B------:R-:W-:Y:S01]  /*11050*/  HADD2.F32 R92, -RZ, R92.H0_H0 ;  /* 0x2000005cff5c7230 */ /* 0x000fe20000004100 */
[----:B------:R-:W-:Y:S01]  /*11060*/  LEA.HI R6, R6, R41, RZ, 0x3 ;  /* 0x0000002906067211 */ /* 0x000fe200078f18ff */
[----:B------:R-:W-:Y:S01]  /*11070*/  HADD2.F32 R91, -RZ, R91.H0_H0 ;  /* 0x2000005bff5b7230 */ /* 0x000fe20000004100 */
[----:B------:R-:W-:Y:S01]  /*11080*/  LOP3.LUT R4, R42, 0x38, R4, 0xf8, !PT ;  /* 0x000000382a047812 */ /* 0x000fe200078ef804 */
[----:B------:R-:W-:Y:S01]  /*11090*/  HADD2.F32 R96, -RZ, R96.H1_H1 ;  /* 0x30000060ff607230 */ /* 0x000fe20000004100 */
[----:B------:R-:W-:Y:S01]  /*110a0*/  SHF.R.U32.HI R30, RZ, 0x10, R57 ;  /* 0x00000010ff1e7819 */ /* 0x000fe20000011639 */
[----:B------:R-:W-:Y:S01]  /*110b0*/  IMAD.SHL.U32 R6, R6, 0x400, RZ ;  /* 0x0000040006067824 */ /* 0x000fe200078e00ff */
[----:B------:R-:W-:-:S02]  /*110c0*/  LOP3.LUT R8, R4, R43, RZ, 0x3c, !PT ;  /* 0x0000002b04087212 */ /* 0x000fc400078e3cff */
[----:B------:R-:W-:Y:S01]  /*110d0*/  SHF.R.U32.HI R80, RZ, 0x10, R81 ;  /* 0x00000010ff507819 */ /* 0x000fe20000011651 */
[----:B------:R-:W-:Y:S01]  /*110e0*/  HADD2.F32 R30, -RZ, R30.H0_H0 ;  /* 0x2000001eff1e7230 */ /* 0x000fe20000004100 */
[----:B------:R-:W-:Y:S02]  /*110f0*/  LOP3.LUT R9, R6, 0x7fffe000, RZ, 0xc0, !PT ;  /* 0x7fffe00006097812 */ /* 0x000fe400078ec0ff */
[----:B------:R-:W-:Y:S02]  /*11100*/  SHF.R.U64 R37, R82, 0x10, R83 ;  /* 0x0000001052257819 */ /* 0x000fe40000001253 */
[----:B------:R-:W-:Y:S02]  /*11110*/  IADD3 R9, R8, R9, R44 ;  /* 0x0000000908097210 */ /* 0x000fe40007ffe02c */
[----:B------:R-:W-:Y:S02]  /*11120*/  SHF.R.U64 R35, R58, 0x10, R59 ;  /* 0x000000103a237819 */ /* 0x000fe4000000123b */
[----:B------:R-:W-:Y:S01]  /*11130*/  SHF.R.U32.HI R82, RZ, 0x10, R83 ;  /* 0x00000010ff527819 */ /* 0x000fe20000011653 */
[----:B------:R-:W-:Y:S01]  /*11140*/  IMAD R12, R9, 0x2, R16 ;  /* 0x00000002090c7824 */ /* 0x000fe200078e0210 */
[----:B------:R-:W-:-:S02]  /*11150*/  SHF.R.U32.HI R58, RZ, 0x10, R59 ;  /* 0x00000010ff3a7819 */ /* 0x000fc4000001163b */
[----:B------:R-:W-:Y:S02]  /*11160*/  SHF.R.U64 R36, R56, 0x10, R57 ;  /* 0x0000001038247819 */ /* 0x000fe40000001239 */
        /* <DEDUP_REMOVED lines=9> */
[--C-:B------:R-:W-:Y:S02]  /*11200*/  HADD2.F32 R27, -RZ, R11.reuse.H0_H0 ;  /* 0x2000000bff1b7230 */ /* 0x100fe40000004100 */
[----:B------:R-:W-:Y:S01]  /*11210*/  FMUL.FTZ R25, R25, R24 ;  /* 0x0000001819197220 */ /* 0x000fe20000410000 */
[----:B------:R-:W-:Y:S02]  /*11220*/  HADD2.F32 R11, -RZ, R11.H1_H1 ;  /* 0x3000000bff0b7230 */ /* 0x000fe40000004100 */
[----:B------:R-:W-:Y:S02]  /*11230*/  HADD2.F32 R8, -RZ, R8.H1_H1 ;  /* 0x30000008ff087230 */ /* 0x000fe40000004100 */
[----:B------:R-:W-:Y:S01]  /*11240*/  HADD2.F32 R10, -RZ, R10.H1_H1 ;  /* 0x3000000aff0a7230 */ /* 0x000fe20000004100 */
[----:B--2---:R-:W0:Y:S02]  /*11250*/  LDS.128 R4, [R39] ;  /* 0x0000000027047984 */ /* 0x004e240000000c00 */
[----:B0-----:R-:W-:-:S02]  /*11260*/  HADD2.F32 R13, -RZ, R5.H0_H0 ;  /* 0x20000005ff0d7230 */ /* 0x001fc40000004100 */
[----:B------:R-:W-:Y:S02]  /*11270*/  HADD2.F32 R14, -RZ, R5.H1_H1 ;  /* 0x30000005ff0e7230 */ /* 0x000fe40000004100 */
[----:B------:R-:W-:Y:S02]  /*11280*/  HADD2.F32 R5, -RZ, R4.H0_H0 ;  /* 0x20000004ff057230 */ /* 0x000fe40000004100 */
[C---:B------:R-:W-:Y:S01]  /*11290*/  FFMA.FTZ R32, R13.reuse, R28, -R32 ;  /* 0x0000001c0d207223 */ /* 0x040fe20000010820 */
[----:B------:R-:W-:Y:S01]  /*112a0*/  FFMA.FTZ R34, R13, R29, R34 ;  /* 0x0000001d0d227223 */ /* 0x000fe20000010022 */
[--C-:B------:R-:W-:Y:S02]  /*112b0*/  HADD2.F32 R13, -RZ, R89.reuse.H0_H0 ;  /* 0x20000059ff0d7230 */ /* 0x100fe40000004100 */
[C---:B------:R-:W-:Y:S01]  /*112c0*/  FFMA.FTZ R31, R14.reuse, R24, -R31 ;  /* 0x000000180e1f7223 */ /* 0x040fe2000001081f */
[----:B------:R-:W-:Y:S02]  /*112d0*/  HADD2.F32 R15, -RZ, R6.H0_H0 ;  /* 0x20000006ff0f7230 */ /* 0x000fe40000004100 */
[C---:B------:R-:W-:Y:S01]  /*112e0*/  FMUL.FTZ R24, R9.reuse, R88 ;  /* 0x0000005809187220 */ /* 0x040fe20000410000 */
[----:B------:R-:W-:Y:S01]  /*112f0*/  FFMA.FTZ R29, R14, R30, R25 ;  /* 0x0000001e0e1d7223 */ /* 0x000fe20000010019 */
[----:B------:R-:W-:Y:S01]  /*11300*/  FMUL.FTZ R9, R9, R92 ;  /* 0x0000005c09097220 */ /* 0x000fe20000410000 */
[----:B------:R-:W-:Y:S01]  /*11310*/  FMUL.FTZ R14, R26, R13 ;  /* 0x0000000d1a0e7220 */ /* 0x000fe20000410000 */
[----:B------:R-:W-:-:S02]  /*11320*/  HADD2.F32 R89, -RZ, R89.H1_H1 ;  /* 0x30000059ff597230 */ /* 0x000fc40000004100 */
[-C--:B------:R-:W-:Y:S01]  /*11330*/  FMUL.FTZ R26, R26, R91.reuse ;  /* 0x0000005b1a1a7220 */ /* 0x080fe20000410000 */
[--C-:B------:R-:W-:Y:S02]  /*11340*/  HADD2.F32 R20, -RZ, R7.reuse.H0_H0 ;  /* 0x20000007ff147230 */ /* 0x100fe40000004100 */
[C---:B------:R-:W-:Y:S01]  /*11350*/  FFMA.FTZ R92, R5.reuse, R92, -R24 ;  /* 0x0000005c055c7223 */ /* 0x040fe20000010818 */
[----:B------:R-:W-:Y:S01]  /*11360*/  FFMA.FTZ R88, R5, R88, R9 ;  /* 0x0000005805587223 */ /* 0x000fe20000010009 */
[----:B------:R-:W-:Y:S01]  /*11370*/  FFMA.FTZ R91, R15, R91, -R14 ;  /* 0x0000005b0f5b7223 */ /* 0x000fe2000001080e */
[----:B------:R-:W-:Y:S02]  /*11380*/  HADD2.F32 R24, -RZ, R58.H0_H0 ;  /* 0x2000003aff187230 */ /* 0x000fe40000004100 */
[C---:B------:R-:W-:Y:S01]  /*11390*/  FMUL.FTZ R5, R27.reuse, R89 ;  /* 0x000000591b057220 */ /* 0x040fe20000410000 */
[----:B------:R-:W-:Y:S02]  /*113a0*/  HADD2.F32 R14, -RZ, R82.H0_H0 ;  /* 0x20000052ff0e7230 */ /* 0x000fe40000004100 */
[----:B------:R-:W-:Y:S01]  /*113b0*/  FMUL.FTZ R28, R27, R96 ;  /* 0x000000601b1c7220 */ /* 0x000fe20000410000 */
[----:B------:R-:W-:-:S02]  /*113c0*/  HADD2.F32 R7, -RZ, R7.H1_H1 ;  /* 0x30000007ff077230 */ /* 0x000fc40000004100 */
[C---:B------:R-:W-:Y:S01]  /*113d0*/  FFMA.FTZ R96, R20.reuse, R96, -R5 ;  /* 0x0000006014607223 */ /* 0x040fe20000010805 */
[----:B------:R-:W-:Y:S01]  /*113e0*/  FFMA.FTZ R26, R15, R13, R26 ;  /* 0x0000000d0f1a7223 */ /* 0x000fe2000001001a */
[----:B------:R-:W-:Y:S01]  /*113f0*/  FFMA.FTZ R28, R20, R89, R28 ;  /* 0x00000059141c7223 */ /* 0x000fe2000001001c */
[C---:B------:R-:W-:Y:S01]  /*11400*/  FMUL.FTZ R30, R11.reuse, R24 ;  /* 0x000000180b1e7220 */ /* 0x040fe20000410000 */
[-C--:B------:R-:W-:Y:S01]  /*11410*/  FMUL.FTZ R20, R11, R14.reuse ;  /* 0x0000000e0b147220 */ /* 0x080fe20000410000 */
[----:B------:R-:W-:Y:S02]  /*11420*/  HADD2.F32 R11, -RZ, R36.H0_H0 ;  /* 0x20000024ff0b7230 */ /* 0x000fe40000004100 */
[----:B------:R-:W-:Y:S02]  /*11430*/  HADD2.F32 R13, -RZ, R35.H0_H0 ;  /* 0x20000023ff0d7230 */ /* 0x000fe40000004100 */
[----:B------:R-:W-:Y:S01]  /*11440*/  FFMA.FTZ R33, R7, R14, -R30 ;  /* 0x0000000e07217223 */ /* 0x000fe2000001081e */
[----:B------:R-:W-:-:S02]  /*11450*/  HADD2.F32 R5, -RZ, R38.H0_H0 ;  /* 0x20000026ff057230 */ /* 0x000fc40000004100 */
[----:B------:R-:W-:Y:S01]  /*11460*/  FFMA.FTZ R35, R7, R24, R20 ;  /* 0x0000001807237223 */ /* 0x000fe20000010014 */
[----:B------:R-:W-:Y:S02]  /*11470*/  HADD2.F32 R9, -RZ, R37.H0_H0 ;  /* 0x20000025ff097230 */ /* 0x000fe40000004100 */
[----:B------:R-:W-:Y:S01]  /*11480*/  FMUL.FTZ R7, R8, R11 ;  /* 0x0000000b08077220 */ /* 0x000fe20000410000 */
[----:B------:R-:W-:Y:S02]  /*11490*/  HADD2.F32 R4, -RZ, R4.H1_H1 ;  /* 0x30000004ff047230 */ /* 0x000fe40000004100 */
[----:B------:R-:W-:Y:S01]  /*114a0*/  FMUL.FTZ R27, R10, R13 ;  /* 0x0000000d0a1b7220 */ /* 0x000fe20000410000 */
[----:B------:R-:W-:Y:S02]  /*114b0*/  HADD2.F32 R6, -RZ, R6.H1_H1 ;  /* 0x30000006ff067230 */ /* 0x000fe40000004100 */
[----:B------:R-:W-:Y:S01]  /*114c0*/  FMUL.FTZ R8, R8, R5 ;  /* 0x0000000508087220 */ /* 0x000fe20000410000 */
[----:B------:R-:W-:Y:S01]  /*114d0*/  FMUL.FTZ R14, R10, R9 ;  /* 0x000000090a0e7220 */ /* 0x000fe20000410000 */
[----:B------:R-:W-:Y:S01]  /*114e0*/  FFMA.FTZ R15, R4, R5, -R7 ;  /* 0x00000005040f7223 */ /* 0x000fe20000010807 */
[----:B------:R-:W-:Y:S01]  /*114f0*/  F2FP.F16.F32.PACK_AB R7, R33, R96 ;  /* 0x000000602107723e */ /* 0x000fe200000000ff */
[----:B------:R-:W-:Y:S01]  /*11500*/  FFMA.FTZ R10, R6, R9, -R27 ;  /* 0x00000009060a7223 */ /* 0x000fe2000001081b */
        /* <DEDUP_REMOVED lines=11> */
.L_x_1543:
[----:B------:R-:W-:Y:S05]  /*115c0*/  BSYNC B1 ;  /* 0x0000000000017941 */ /* 0x000fea0003800000 */
.L_x_1542:
[----:B------:R-:W-:Y:S05]  /*115d0*/  @P3 BRA `(.L_x_1501) ;  /* 0x0000000c00383947 */ /* 0x000fea0003800000 */
[----:B01234-:R-:W2:Y:S01]  /*115e0*/  LDL R6, [R1+0x6c] ;  /* 0x00006c0001067983 */ /* 0x01fea20000100800 */
[----:B------:R-:W0:Y:S01]  /*115f0*/  LDC R43, c[0x0][0x3d4] ;  /* 0x0000f500ff2b7b82 */ /* 0x000e220000000800 */
[----:B------:R-:W-:Y:S01]  /*11600*/  BSSY B1, `(.L_x_1546) ;  /* 0x000006b000017945 */ /* 0x000fe20003800000 */
[-C--:B0-----:R-:W-:Y:S02]  /*11610*/  ISETP.GE.AND P0, PT, R228, R43.reuse, PT ;  /* 0x0000002be400720c */ /* 0x081fe40003f06270 */
[----:B------:R-:W-:Y:S02]  /*11620*/  ISETP.GE.AND P1, PT, R225, R43, PT ;  /* 0x0000002be100720c */ /* 0x000fe40003f26270 */
[----:B--2---:R-:W-:Y:S02]  /*11630*/  SHF.R.S32.HI R5, RZ, 0x1f, R6 ;  /* 0x0000001fff057819 */ /* 0x004fe40000011406 */
[----:B------:R-:W-:Y:S02]  /*11640*/  SHF.L.U32 R4, R6, 0x6, RZ ;  /* 0x0000000606047819 */ /* 0x000fe400000006ff */
[----:B------:R-:W-:-:S02]  /*11650*/  LEA.HI R5, R5, R6, RZ, 0x3 ;  /* 0x0000000605057211 */ /* 0x000fc400078f18ff */
[----:B------:R-:W-:-:S03]  /*11660*/  LOP3.LUT R42, R4, 0x1c0, RZ, 0xc0, !PT ;  /* 0x000001c0042a7812 */ /* 0x000fc600078ec0ff */
[----:B------:R-:W-:Y:S01]  /*11670*/  IMAD.SHL.U32 R5, R5, 0x40, RZ ;  /* 0x0000004005057824 */ /* 0x000fe200078e00ff */
[----:B------:R-:W-:-:S04]  /*11680*/  SHF.R.U32.HI R45, RZ, 0x3, R42 ;  /* 0x00000003ff2d7819 */ /* 0x000fc8000001162a */
[----:B------:R-:W-:Y:S01]  /*11690*/  LOP3.LUT R44, R5, 0xfffffe00, RZ, 0xc0, !PT ;  /* 0xfffffe00052c7812 */ /* 0x000fe200078ec0ff */
[----:B------:R-:W-:Y:S06]  /*116a0*/  @P0 BRA `(.L_x_1547) ;  /* 0x0000000400800947 */ /* 0x000fec0003800000 */
[----:B------:R-:W2:Y:S04]  /*116b0*/  LDL R6, [R1+0x24] ;  /* 0x0000240001067983 */ /* 0x000ea80000100800 */
[----:B------:R-:W3:Y:S01]  /*116c0*/  LDL R46, [R1+0x7c] ;  /* 0x00007c00012e7983 */ /* 0x000ee20000100800 */
[----:B------:R-:W-:Y:S01]  /*116d0*/  HADD2.F32 R29, -RZ, R85.H1_H1 ;  /* 0x30000055ff1d7230 */ /* 0x000fe20000004100 */
[----:B------:R-:W-:Y:S01]  /*116e0*/  SHF.R.U32.HI R31, RZ, 0x10, R65 ;  /* 0x00000010ff1f7819 */ /* 0x000fe20000011641 */
[----:B------:R-:W-:Y:S01]  /*116f0*/  HADD2.F32 R28, -RZ, R87.H1_H1 ;  /* 0x30000057ff1c7230 */ /* 0x000fe20000004100 */
[--C-:B------:R-:W-:Y:S02]  /*11700*/  SHF.R.U64 R41, R72, 0x10, R73.reuse ;  /* 0x0000001048297819 */ /* 0x100fe40000001249 */
[----:B------:R-:W-:Y:S01]  /*11710*/  SHF.R.U32.HI R72, RZ, 0x10, R73 ;  /* 0x00000010ff487819 */ /* 0x000fe20000011649 */
[----:B------:R-:W-:Y:S01]  /*11720*/  HADD2.F32 R31, -RZ, R31.H0_H0 ;  /* 0x2000001fff1f7230 */ /* 0x000fe20000004100 */
[----:B------:R-:W-:-:S02]  /*11730*/  SHF.R.U64 R40, R74, 0x10, R75 ;  /* 0x000000104a287819 */ /* 0x000fc4000000124b */
[----:B------:R-:W-:Y:S02]  /*11740*/  SHF.R.U64 R37, R66, 0x10, R67 ;  /* 0x0000001042257819 */ /* 0x000fe40000001243 */
[----:B------:R-:W-:Y:S02]  /*11750*/  SHF.R.U32.HI R74, RZ, 0x10, R75 ;  /* 0x00000010ff4a7819 */ /* 0x000fe4000001164b */
[----:B------:R-:W-:Y:S02]  /*11760*/  SHF.R.U32.HI R66, RZ, 0x10, R67 ;  /* 0x00000010ff427819 */ /* 0x000fe40000011643 */
[----:B------:R-:W-:Y:S02]  /*11770*/  SHF.R.U64 R39, R64, 0x10, R65 ;  /* 0x0000001040277819 */ /* 0x000fe40000001241 */
[----:B--2---:R-:W-:-:S04]  /*11780*/  LEA.HI R4, R43, R6, RZ, 0x1d ;  /* 0x000000062b047211 */ /* 0x004fc800078fe8ff */
[----:B------:R-:W-:Y:S01]  /*11790*/  SHF.R.S32.HI R7, RZ, 0x1f, R4 ;  /* 0x0000001fff077819 */ /* 0x000fe20000011404 */
[----:B------:R-:W-:-:S03]  /*117a0*/  IMAD.SHL.U32 R5, R4, 0x8, RZ ;  /* 0x0000000804057824 */ /* 0x000fc600078e00ff */
[----:B------:R-:W-:Y:S02]  /*117b0*/  LEA.HI R7, R7, R4, RZ, 0x3 ;  /* 0x0000000407077211 */ /* 0x000fe400078f18ff */
[----:B------:R-:W-:Y:S02]  /*117c0*/  LOP3.LUT R4, R42, 0x38, R5, 0xf8, !PT ;  /* 0x000000382a047812 */ /* 0x000fe400078ef805 */
[----:B------:R-:W-:Y:S02]  /*117d0*/  SHF.L.U32 R7, R7, 0xa, RZ ;  /* 0x0000000a07077819 */ /* 0x000fe400000006ff */
[----:B------:R-:W-:Y:S02]  /*117e0*/  LOP3.LUT R8, R4, R45, RZ, 0x3c, !PT ;  /* 0x0000002d04087212 */ /* 0x000fe400078e3cff */
        /* <DEDUP_REMOVED lines=21> */
[----:B------:R-:W-:Y:S02]  /*11940*/  HADD2.F32 R30, -RZ, R85.H0_H0 ;  /* 0x20000055ff1e7230 */ /* 0x000fe40000004100 */
[----:B------:R-:W-:Y:S02]  /*11950*/  HADD2.F32 R24, -RZ, R87.H0_H0 ;  /* 0x20000057ff187230 */ /* 0x000fe40000004100 */
[-C--:B------:R-:W-:Y:S01]  /*11960*/  FMUL.FTZ R35, R25, R28.reuse ;  /* 0x0000001c19237220 */ /* 0x080fe20000410000 */
[----:B------:R-:W-:Y:S02]  /*11970*/  HADD2.F32 R13, -RZ, R86.H0_H0 ;  /* 0x20000056ff0d7230 */ /* 0x000fe40000004100 */
[----:B------:R-:W-:Y:S01]  /*11980*/  FFMA.FTZ R33, R14, R28, -R33 ;  /* 0x0000001c0e217223 */ /* 0x000fe20000010821 */
[C---:B------:R-:W-:Y:S01]  /*11990*/  FMUL.FTZ R28, R9.reuse, R30 ;  /* 0x0000001e091c7220 */ /* 0x040fe20000410000 */
[----:B------:R-:W-:Y:S01]  /*119a0*/  FMUL.FTZ R25, R9, R24 ;  /* 0x0000001809197220 */ /* 0x000fe20000410000 */
[----:B------:R-:W-:-:S02]  /*119b0*/  HADD2.F32 R9, -RZ, R90.H0_H0 ;  /* 0x2000005aff097230 */ /* 0x000fc40000004100 */
[----:B------:R-:W-:Y:S01]  /*119c0*/  FFMA.FTZ R34, R14, R31, R35 ;  /* 0x0000001f0e227223 */ /* 0x000fe20000010023 */
[C---:B------:R-:W-:Y:S01]  /*119d0*/  FMUL.FTZ R14, R26.reuse, R13 ;  /* 0x0000000d1a0e7220 */ /* 0x040fe20000410000 */
[--C-:B------:R-:W-:Y:S02]  /*119e0*/  HADD2.F32 R27, -RZ, R11.reuse.H0_H0 ;  /* 0x2000000bff1b7230 */ /* 0x100fe40000004100 */
[C---:B------:R-:W-:Y:S01]  /*119f0*/  FFMA.FTZ R25, R5.reuse, R30, R25 ;  /* 0x0000001e05197223 */ /* 0x040fe20000010019 */
[----:B------:R-:W-:Y:S02]  /*11a00*/  HADD2.F32 R86, -RZ, R86.H1_H1 ;  /* 0x30000056ff567230 */ /* 0x000fe40000004100 */
[-C--:B------:R-:W-:Y:S01]  /*11a10*/  FMUL.FTZ R30, R26, R9.reuse ;  /* 0x000000091a1e7220 */ /* 0x080fe20000410000 */
[----:B------:R-:W-:Y:S01]  /*11a20*/  FFMA.FTZ R28, R5, R24, -R28 ;  /* 0x00000018051c7223 */ /* 0x000fe2000001081c */
[----:B------:R-:W-:Y:S01]  /*11a30*/  FFMA.FTZ R26, R15, R9, -R14 ;  /* 0x000000090f1a7223 */ /* 0x000fe2000001080e */
[----:B------:R-:W-:-:S02]  /*11a40*/  HADD2.F32 R11, -RZ, R11.H1_H1 ;  /* 0x3000000bff0b7230 */ /* 0x000fc40000004100 */
[----:B------:R-:W-:Y:S01]  /*11a50*/  FMUL.FTZ R5, R27, R86 ;  /* 0x000000561b057220 */ /* 0x000fe20000410000 */
[----:B------:R-:W-:Y:S02]  /*11a60*/  HADD2.F32 R90, -RZ, R90.H1_H1 ;  /* 0x3000005aff5a7230 */ /* 0x000fe40000004100 */
[----:B------:R-:W-:Y:S01]  /*11a70*/  FFMA.FTZ R30, R15, R13, R30 ;  /* 0x0000000d0f1e7223 */ /* 0x000fe2000001001e */
[----:B------:R-:W-:Y:S02]  /*11a80*/  HADD2.F32 R24, -RZ, R66.H0_H0 ;  /* 0x20000042ff187230 */ /* 0x000fe40000004100 */
[----:B------:R-:W-:Y:S02]  /*11a90*/  HADD2.F32 R14, -RZ, R74.H0_H0 ;  /* 0x2000004aff0e7230 */ /* 0x000fe40000004100 */
[----:B------:R-:W-:Y:S01]  /*11aa0*/  FMUL.FTZ R27, R27, R90 ;  /* 0x0000005a1b1b7220 */ /* 0x000fe20000410000 */
[----:B------:R-:W-:Y:S02]  /*11ab0*/  HADD2.F32 R8, -RZ, R8.H1_H1 ;  /* 0x30000008ff087230 */ /* 0x000fe40000004100 */
[----:B------:R-:W-:Y:S01]  /*11ac0*/  FMUL.FTZ R36, R11, R24 ;  /* 0x000000180b247220 */ /* 0x000fe20000410000 */
[----:B------:R-:W-:-:S02]  /*11ad0*/  HADD2.F32 R10, -RZ, R10.H1_H1 ;  /* 0x3000000aff0a7230 */ /* 0x000fc40000004100 */
[----:B------:R-:W-:Y:S01]  /*11ae0*/  FMUL.FTZ R38, R11, R14 ;  /* 0x0000000e0b267220 */ /* 0x000fe20000410000 */
[C---:B------:R-:W-:Y:S01]  /*11af0*/  FFMA.FTZ R90, R20.reuse, R90, -R5 ;  /* 0x0000005a145a7223 */ /* 0x040fe20000010805 */
[----:B------:R-:W-:Y:S02]  /*11b00*/  HADD2.F32 R11, -RZ, R39.H0_H0 ;  /* 0x20000027ff0b7230 */ /* 0x000fe40000004100 */
[----:B------:R-:W-:Y:S01]  /*11b10*/  FFMA.FTZ R20, R20, R86, R27 ;  /* 0x0000005614147223 */ /* 0x000fe2000001001b */
[----:B------:R-:W-:Y:S02]  /*11b20*/  HADD2.F32 R13, -RZ, R37.H0_H0 ;  /* 0x20000025ff0d7230 */ /* 0x000fe40000004100 */
[C---:B------:R-:W-:Y:S01]  /*11b30*/  FFMA.FTZ R31, R7.reuse, R14, -R36 ;  /* 0x0000000e071f7223 */ /* 0x040fe20000010824 */
[----:B------:R-:W-:Y:S02]  /*11b40*/  HADD2.F32 R5, -RZ, R41.H0_H0 ;  /* 0x20000029ff057230 */ /* 0x000fe40000004100 */
[----:B------:R-:W-:Y:S01]  /*11b50*/  FFMA.FTZ R35, R7, R24, R38 ;  /* 0x0000001807237223 */ /* 0x000fe20000010026 */
[----:B------:R-:W-:-:S02]  /*11b60*/  HADD2.F32 R9, -RZ, R40.H0_H0 ;  /* 0x20000028ff097230 */ /* 0x000fc40000004100 */
        /* <DEDUP_REMOVED lines=20> */
.L_x_1547:
[----:B------:R-:W-:Y:S05]  /*11cb0*/  BSYNC B1 ;  /* 0x0000000000017941 */ /* 0x000fea0003800000 */
.L_x_1546:
[----:B------:R-:W-:Y:S05]  /*11cc0*/  @P1 BRA `(.L_x_1501) ;  /* 0x00000004007c1947 */ /* 0x000fea0003800000 */
[----:B------:R-:W2:Y:S01]  /*11cd0*/  LDL R39, [R1+0x78] ;  /* 0x0000780001277983 */ /* 0x000ea20000100800 */
[----:B------:R-:W-:Y:S01]  /*11ce0*/  LEA.HI R0, R43, R0, RZ, 0x1d ;  /* 0x000000002b007211 */ /* 0x000fe200078fe8ff */
[----:B------:R-:W-:Y:S01]  /*11cf0*/  HADD2.F32 R27, -RZ, R23.H1_H1 ;  /* 0x30000017ff1b7230 */ /* 0x000fe20000004100 */
[----:B------:R-:W-:Y:S01]  /*11d00*/  SHF.R.U32.HI R30, RZ, 0x10, R69 ;  /* 0x00000010ff1e7819 */ /* 0x000fe20000011645 */
[--C-:B------:R-:W-:Y:S01]  /*11d10*/  HADD2.F32 R29, -RZ, R3.reuse.H1_H1 ;  /* 0x30000003ff1d7230 */ /* 0x100fe20000004100 */
[----:B0-----:R-:W-:Y:S01]  /*11d20*/  SHF.R.S32.HI R5, RZ, 0x1f, R0 ;  /* 0x0000001fff057819 */ /* 0x001fe20000011400 */
[----:B------:R-:W-:Y:S01]  /*11d30*/  IMAD.SHL.U32 R4, R0, 0x8, RZ ;  /* 0x0000000800047824 */ /* 0x000fe200078e00ff */
[----:B------:R-:W-:Y:S01]  /*11d40*/  SHF.R.U64 R38, R76, 0x10, R77 ;  /* 0x000000104c267819 */ /* 0x000fe2000000124d */
[----:B------:R-:W-:Y:S01]  /*11d50*/  HADD2.F32 R30, -RZ, R30.H0_H0 ;  /* 0x2000001eff1e7230 */ /* 0x000fe20000004100 */
[----:B------:R-:W-:Y:S01]  /*11d60*/  LEA.HI R5, R5, R0, RZ, 0x3 ;  /* 0x0000000005057211 */ /* 0x000fe200078f18ff */
[----:B------:R-:W-:Y:S01]  /*11d70*/  HADD2.F32 R28, -RZ, R3.H0_H0 ;  /* 0x20000003ff1c7230 */ /* 0x000fe20000004100 */
[----:B------:R-:W-:Y:S01]  /*11d80*/  LOP3.LUT R0, R42, 0x38, R4, 0xf8, !PT ;  /* 0x000000382a007812 */ /* 0x000fe200078ef804 */
[--C-:B------:R-:W-:Y:S01]  /*11d90*/  HADD2.F32 R3, -RZ, R84.reuse.H0_H0 ;  /* 0x20000054ff037230 */ /* 0x100fe20000004100 */
[----:B------:R-:W-:Y:S01]  /*11da0*/  SHF.L.U32 R5, R5, 0xa, RZ ;  /* 0x0000000a05057819 */ /* 0x000fe200000006ff */
[----:B------:R-:W-:Y:S01]  /*11db0*/  HADD2.F32 R84, -RZ, R84.H1_H1 ;  /* 0x30000054ff547230 */ /* 0x000fe20000004100 */
[----:B------:R-:W-:-:S02]  /*11dc0*/  LOP3.LUT R0, R0, R45, RZ, 0x3c, !PT ;  /* 0x0000002d00007212 */ /* 0x000fc400078e3cff */
[----:B------:R-:W-:Y:S02]  /*11dd0*/  LOP3.LUT R9, R5, 0x7fffe000, RZ, 0xc0, !PT ;  /* 0x7fffe00005097812 */ /* 0x000fe400078ec0ff */
[----:B------:R-:W-:Y:S02]  /*11de0*/  SHF.R.U32.HI R76, RZ, 0x10, R77 ;  /* 0x00000010ff4c7819 */ /* 0x000fe4000001164d */
[----:B------:R-:W-:Y:S02]  /*11df0*/  IADD3 R9, R0, R9, R44 ;  /* 0x0000000900097210 */ /* 0x000fe40007ffe02c */
[----:B------:R-:W-:Y:S02]  /*11e00*/  SHF.R.U64 R37, R78, 0x10, R79 ;  /* 0x000000104e257819 */ /* 0x000fe4000000124f */
[----:B------:R-:W-:Y:S01]  /*11e10*/  SHF.R.U64 R35, R70, 0x10, R71 ;  /* 0x0000001046237819 */ /* 0x000fe20000001247 */
[----:B------:R-:W-:Y:S01]  /*11e20*/  IMAD R0, R9, 0x2, R16 ;  /* 0x0000000209007824 */ /* 0x000fe200078e0210 */
[----:B------:R-:W-:-:S02]  /*11e30*/  SHF.R.U32.HI R78, RZ, 0x10, R79 ;  /* 0x00000010ff4e7819 */ /* 0x000fc4000001164f */
[----:B------:R-:W-:Y:S02]  /*11e40*/  SHF.R.U32.HI R70, RZ, 0x10, R71 ;  /* 0x00000010ff467819 */ /* 0x000fe40000011647 */
[----:B------:R-:W0:Y:S01]  /*11e50*/  LDS.128 R8, [R0+0x10400] ;  /* 0x0104000000087984 */ /* 0x000e220000000c00 */
[----:B------:R-:W-:Y:S01]  /*11e60*/  SHF.R.U64 R36, R68, 0x10, R69 ;  /* 0x0000001044247819 */ /* 0x000fe20000001245 */
        /* <DEDUP_REMOVED lines=20> */
[----:B------:R-:W-:Y:S02]  /*11fb0*/  HADD2.F32 R12, -RZ, R23.H0_H0 ;  /* 0x20000017ff0c7230 */ /* 0x000fe40000004100 */
[C---:B------:R-:W-:Y:S01]  /*11fc0*/  FFMA.FTZ R32, R13.reuse, R20, -R32 ;  /* 0x000000140d207223 */ /* 0x040fe20000010820 */
[----:B------:R-:W-:Y:S02]  /*11fd0*/  HADD2.F32 R20, -RZ, R21.H0_H0 ;  /* 0x20000015ff147230 */ /* 0x000fe40000004100 */
[----:B------:R-:W-:Y:S01]  /*11fe0*/  FFMA.FTZ R34, R13, R30, R34 ;  /* 0x0000001e0d227223 */ /* 0x000fe20000010022 */
[----:B------:R-:W-:-:S02]  /*11ff0*/  HADD2.F32 R14, -RZ, R6.H0_H0 ;  /* 0x20000006ff0e7230 */ /* 0x000fc40000004100 */
[-C--:B------:R-:W-:Y:S01]  /*12000*/  FMUL.FTZ R9, R9, R12.reuse ;  /* 0x0000000c09097220 */ /* 0x080fe20000410000 */
[C---:B------:R-:W-:Y:S01]  /*12010*/  FFMA.FTZ R13, R5.reuse, R12, -R24 ;  /* 0x0000000c050d7223 */ /* 0x040fe20000010818 */
[----:B------:R-:W-:Y:S02]  /*12020*/  HADD2.F32 R21, -RZ, R21.H1_H1 ;  /* 0x30000015ff157230 */ /* 0x000fe40000004100 */
[----:B------:R-:W-:Y:S01]  /*12030*/  FFMA.FTZ R28, R5, R28, R9 ;  /* 0x0000001c051c7223 */ /* 0x000fe20000010009 */
[C---:B------:R-:W-:Y:S01]  /*12040*/  FMUL.FTZ R5, R25.reuse, R20 ;  /* 0x0000001419057220 */ /* 0x040fe20000410000 */
[----:B------:R-:W-:Y:S01]  /*12050*/  FMUL.FTZ R25, R25, R3 ;  /* 0x0000000319197220 */ /* 0x000fe20000410000 */
[----:B------:R-:W-:Y:S02]  /*12060*/  HADD2.F32 R24, -RZ, R70.H0_H0 ;  /* 0x20000046ff187230 */ /* 0x000fe40000004100 */
[----:B------:R-:W-:Y:S01]  /*12070*/  FMUL.FTZ R30, R26, R21 ;  /* 0x000000151a1e7220 */ /* 0x000fe20000410000 */
[----:B------:R-:W-:-:S02]  /*12080*/  HADD2.F32 R12, -RZ, R78.H0_H0 ;  /* 0x2000004eff0c7230 */ /* 0x000fc40000004100 */
[C---:B------:R-:W-:Y:S01]  /*12090*/  FFMA.FTZ R23, R14.reuse, R3, -R5 ;  /* 0x000000030e177223 */ /* 0x040fe20000010805 */
[--C-:B------:R-:W-:Y:S02]  /*120a0*/  HADD2.F32 R15, -RZ, R7.reuse.H0_H0 ;  /* 0x20000007ff0f7230 */ /* 0x100fe40000004100 */
[----:B------:R-:W-:Y:S01]  /*120b0*/  FFMA.FTZ R25, R14, R20, R25 ;  /* 0x000000140e197223 */ /* 0x000fe20000010019 */
[----:B------:R-:W-:Y:S02]  /*120c0*/  HADD2.F32 R7, -RZ, R7.H1_H1 ;  /* 0x30000007ff077230 */ /* 0x000fe40000004100 */
[----:B------:R-:W-:Y:S01]  /*120d0*/  FMUL.FTZ R26, R26, R84 ;  /* 0x000000541a1a7220 */ /* 0x000fe20000410000 */
[C---:B------:R-:W-:Y:S01]  /*120e0*/  FMUL.FTZ R14, R11.reuse, R24 ;  /* 0x000000180b0e7220 */ /* 0x040fe20000410000 */
[----:B------:R-:W-:Y:S01]  /*120f0*/  FMUL.FTZ R20, R11, R12 ;  /* 0x0000000c0b147220 */ /* 0x000fe20000410000 */
[----:B------:R-:W-:Y:S02]  /*12100*/  HADD2.F32 R9, -RZ, R36.H0_H0 ;  /* 0x20000024ff097230 */ /* 0x000fe40000004100 */
[----:B------:R-:W-:Y:S01]  /*12110*/  FFMA.FTZ R26, R15, R21, R26 ;  /* 0x000000150f1a7223 */ /* 0x000fe2000001001a */
[----:B------:R-:W-:-:S02]  /*12120*/  HADD2.F32 R11, -RZ, R35.H0_H0 ;  /* 0x20000023ff0b7230 */ /* 0x000fc40000004100 */
[----:B------:R-:W-:Y:S01]  /*12130*/  FFMA.FTZ R30, R15, R84, -R30 ;  /* 0x000000540f1e7223 */ /* 0x000fe2000001081e */
[----:B------:R-:W-:Y:S02]  /*12140*/  HADD2.F32 R3, -RZ, R38.H0_H0 ;  /* 0x20000026ff037230 */ /* 0x000fe40000004100 */
[C---:B------:R-:W-:Y:S01]  /*12150*/  FFMA.FTZ R21, R7.reuse, R12, -R14 ;  /* 0x0000000c07157223 */ /* 0x040fe2000001080e */
[----:B------:R-:W-:Y:S02]  /*12160*/  HADD2.F32 R5, -RZ, R37.H0_H0 ;  /* 0x20000025ff057230 */ /* 0x000fe40000004100 */
[----:B------:R-:W-:Y:S01]  /*12170*/  FFMA.FTZ R27, R7, R24, R20 ;  /* 0x00000018071b7223 */ /* 0x000fe20000010014 */
[----:B------:R-:W-:Y:S02]  /*12180*/  HADD2.F32 R4, -RZ, R4.H1_H1 ;  /* 0x30000004ff047230 */ /* 0x000fe40000004100 */
[----:B------:R-:W-:Y:S01]  /*12190*/  FMUL.FTZ R7, R8, R9 ;  /* 0x0000000908077220 */ /* 0x000fe20000410000 */
[----:B------:R-:W-:-:S02]  /*121a0*/  HADD2.F32 R6, -RZ, R6.H1_H1 ;  /* 0x30000006ff067230 */ /* 0x000fc40000004100 */
[----:B------:R-:W-:Y:S01]  /*121b0*/  FMUL.FTZ R15, R10, R11 ;  /* 0x0000000b0a0f7220 */ /* 0x000fe20000410000 */
[----:B------:R-:W-:Y:S01]  /*121c0*/  FMUL.FTZ R12, R8, R3 ;  /* 0x00000003080c7220 */ /* 0x000fe20000410000 */
[----:B------:R-:W-:Y:S01]  /*121d0*/  FMUL.FTZ R14, R10, R5 ;  /* 0x000000050a0e7220 */ /* 0x000fe20000410000 */
[----:B------:R-:W-:Y:S01]  /*121e0*/  FFMA.FTZ R8, R4, R3, -R7 ;  /* 0x0000000304087223 */ /* 0x000fe20000010807 */
[----:B------:R-:W-:Y:S01]  /*121f0*/  FFMA.FTZ R10, R6, R5, -R15 ;  /* 0x00000005060a7223 */ /* 0x000fe2000001080f */
[----:B------:R-:W-:Y:S01]  /*12200*/  FFMA.FTZ R3, R4, R9, R12 ;  /* 0x0000000904037223 */ /* 0x000fe2000001000c */
[----:B------:R-:W-:Y:S01]  /*12210*/  FFMA.FTZ R14, R6, R11, R14 ;  /* 0x0000000b060e7223 */ /* 0x000fe2000001000e */
[----:B------:R-:W-:Y:S02]  /*12220*/  F2FP.F16.F32.PACK_AB R7, R21, R30 ;  /* 0x0000001e1507723e */ /* 0x000fe400000000ff */
[----:B------:R-:W-:Y:S02]  /*12230*/  F2FP.F16.F32.PACK_AB R5, R32, R31 ;  /* 0x0000001f2005723e */ /* 0x000fe400000000ff */
[----:B------:R-:W-:-:S02]  /*12240*/  F2FP.F16.F32.PACK_AB R4, R8, R13 ;  /* 0x0000000d0804723e */ /* 0x000fc400000000ff */
[----:B------:R-:W-:Y:S02]  /*12250*/  F2FP.F16.F32.PACK_AB R6, R10, R23 ;  /* 0x000000170a06723e */ /* 0x000fe400000000ff */
[----:B------:R-:W-:Y:S02]  /*12260*/  F2FP.F16.F32.PACK_AB R11, R27, R26 ;  /* 0x0000001a1b0b723e */ /* 0x000fe400000000ff */
[----:B------:R-:W-:Y:S01]  /*12270*/  F2FP.F16.F32.PACK_AB R9, R34, R33 ;  /* 0x000000212209723e */ /* 0x000fe200000000ff */
[----:B------:R0:W-:Y:S01]  /*12280*/  STS.128 [R39], R4 ;  /* 0x0000000427007388 */ /* 0x0001e20000000c00 */
[----:B------:R-:W-:Y:S02]  /*12290*/  F2FP.F16.F32.PACK_AB R8, R3, R28 ;  /* 0x0000001c0308723e */ /* 0x000fe400000000ff */
[----:B------:R-:W-:-:S05]  /*122a0*/  F2FP.F16.F32.PACK_AB R10, R14, R25 ;  /* 0x000000190e0a723e */ /* 0x000fca00000000ff */
[----:B------:R0:W-:Y:S02]  /*122b0*/  STS.128 [R0+0x10400], R8 ;  /* 0x0104000800007388 */ /* 0x0001e40000000c00 */
.L_x_1501:
[----:B------:R-:W-:Y:S05]  /*122c0*/  BSYNC B0 ;  /* 0x0000000000007941 */ /* 0x000fea0003800000 */
.L_x_1449:
[----:B------:R-:W-:Y:S01]  /*122d0*/  @!PT LDS RZ, [RZ] ;  /* 0x00000000fffff984 */ /* 0x000fe20000000800 */
[----:B------:R-:W-:Y:S01]  /*122e0*/  @!PT LDS RZ, [RZ] ;  /* 0x00000000fffff984 */ /* 0x000fe20000000800 */
[----:B------:R-:W-:Y:S01]  /*122f0*/  @!PT LDS RZ, [RZ] ;  /* 0x00000000fffff984 */ /* 0x000fe20000000800 */
[----:B------:R-:W-:Y:S01]  /*12300*/  @!PT LDS RZ, [RZ] ;  /* 0x00000000fffff984 */ /* 0x000fe20000000800 */
[----:B------:R1:W-:Y:S06]  /*12310*/  MEMBAR.ALL.CTA ;  /* 0x0000000000007992 */ /* 0x0003ec0000008000 */
[----:B-1----:R-:W1:Y:S01]  /*12320*/  FENCE.VIEW.ASYNC.S ;  /* 0x00000000000073c6 */ /* 0x002e620000000000 */
[----:B------:R-:W-:Y:S05]  /*12330*/  WARPSYNC.ALL ;  /* 0x0000000000007948 */ /* 0x000fea0003800000 */
[----:B-1----:R-:W-:Y:S06]  /*12340*/  BAR.SYNC.DEFER_BLOCKING 0xd, 0x100 ;  /* 0x0344000000007b1d */ /* 0x002fec0000010000 */
.L_x_1446:
[----:B------:R-:W-:-:S13]  /*12350*/  ISETP.NE.AND P0, PT, R236, 0x3, PT ;  /* 0x00000003ec00780c */ /* 0x000fda0003f05270 */
[----:B------:R-:W-:Y:S05]  /*12360*/  @!P0 BRA `(.L_x_1548) ;  /* 0x0000000000048947 */ /* 0x000fea0003800000 */
[----:B------:R-:W-:Y:S01]  /*12370*/  BPT.TRAP 0x1 ;  /* 0x000000040000795c */ /* 0x000fe20000300000 */
.L_x_1548:
[----:B------:R-:W-:Y:S01]  /*12380*/  IMAD R23, R22, 0x8, R16 ;  /* 0x0000000816177824 */ /* 0x000fe200078e0210 */
[----:B0-----:R-:W-:-:S04]  /*12390*/  SHF.L.U32 R0, R218, 0x1f, RZ ;  /* 0x0000001fda007819 */ /* 0x001fc800000006ff */
[----:B------:R0:W0:Y:S01]  /*123a0*/  SYNCS.PHASECHK.TRANS64.TRYWAIT P2, [R23+URZ+0x30830], R0 ;  /* 0x03083000170075a7 */ /* 0x000022000804017f */
[----:B------:R-:W-:Y:S05]  /*123b0*/  @!P0 BRA `(.L_x_1549) ;  /* 0x0000000000048947 */ /* 0x000fea0003800000 */
[----:B------:R-:W-:Y:S01]  /*123c0*/  BPT.TRAP 0x1 ;  /* 0x000000040000795c */ /* 0x000fe20000300000 */
.L_x_1549:
[----:B-1----:R-:W1:Y:S02]  /*123d0*/  S2R R3, SR_TID.X ;  /* 0x0000000000037919 */ /* 0x002e640000002100 */
[----:B-1----:R-:W-:-:S04]  /*123e0*/  LOP3.LUT R3, R3, 0x7f, RZ, 0xc0, !PT ;  /* 0x0000007f03037812 */ /* 0x002fc800078ec0ff */
[----:B------:R-:W-:Y:S01]  /*123f0*/  ISETP.NE.AND P1, PT, R3, RZ, PT ;  /* 0x000000ff0300720c */ /* 0x000fe20003f25270 */
[----:B0-----:R-:W-:-:S12]  /*12400*/  @P2 BRA `(.L_x_1550) ;  /* 0x0000000000082947 */ /* 0x001fd80003800000 */
[----:B------:R-:W0:Y:S02]  /*12410*/  SYNCS.PHASECHK.TRANS64.TRYWAIT P2, [R23+URZ+0x30830], R0 ;  /* 0x03083000170075a7 */ /* 0x000e24000804017f */
[----:B0-----:R-:W-:Y:S05]  /*12420*/  @!P2 BRA `(.L_x_1551) ;  /* 0x000001740038a947 */ /* 0x001fea0003800000 */
.L_x_1550:
[----:B------:R-:W-:Y:S05]  /*12430*/  WARPSYNC.ALL ;  /* 0x0000000000007948 */ /* 0x000fea0003800000 */
[----:B0-----:R-:W-:Y:S02]  /*12440*/  IADD3 R0, R16, 0x20400, RZ ;  /* 0x0002040010007810 */ /* 0x001fe40007ffe0ff */
[----:B--234-:R-:W-:Y:S02]  /*12450*/  LOP3.LUT R6, R2, 0x10000, RZ, 0xfc, !PT ;  /* 0x0001000002067812 */ /* 0x01cfe400078efcff */
[----:B------:R-:W-:-:S04]  /*12460*/  SHF.R.U32.HI R0, RZ, 0x4, R0 ;  /* 0x00000004ff007819 */ /* 0x000fc80000011600 */
[----:B------:R-:W-:-:S04]  /*12470*/  LOP3.LUT R0, R0, 0x3fff, RZ, 0xc0, !PT ;  /* 0x00003fff00007812 */ /* 0x000fc800078ec0ff */
[----:B------:R-:W-:Y:S01]  /*12480*/  LOP3.LUT R4, R0, 0x10000, RZ, 0xfc, !PT ;  /* 0x0001000000047812 */ /* 0x000fe200078efcff */
[----:B------:R-:W-:Y:S01]  /*12490*/  IMAD.MOV.U32 R7, RZ, RZ, 0x40000040 ;  /* 0x40000040ff077424 */ /* 0x000fe200078e00ff */
[----:B------:R-:W-:-:S03]  /*124a0*/  MOV R3, 0x40000040 ;  /* 0x4000004000037802 */ /* 0x000fc60000000f00 */
[----:B------:R-:W-:Y:S01]  /*124b0*/  IMAD R2, R22, 0x800, R4 ;  /* 0x0000080016027824 */ /* 0x000fe200078e0204 */
[----:B------:R-:W-:Y:S01]  /*124c0*/  R2UR UR4, R6 ;  /* 0x00000000060472ca */ /* 0x000fe200000e0000 */
[----:B-----5:R-:W-:Y:S01]  /*124d0*/  WARPGROUP.ARRIVE ;  /* 0x00000000000079c5 */ /* 0x020fe20000000000 */
[----:B------:R-:W-:Y:S01]  /*124e0*/  R2UR UR5, R7 ;  /* 0x00000000070572ca */ /* 0x000fe200000e0000 */
[----:B------:R0:W-:Y:S01]  /*124f0*/  STL [R1+0xc], R4 ;  /* 0x00000c0401007387 */ /* 0x0001e20000100800 */
[----:B------:R-:W-:Y:S02]  /*12500*/  R2UR UR6, R2 ;  /* 0x00000000020672ca */ /* 0x000fe400000e0000 */
[----:B------:R-:W-:Y:S01]  /*12510*/  R2UR UR7, R3 ;  /* 0x00000000030772ca */ /* 0x000fe200000e0000 */
[----:B------:R-:W-:Y:S01]  /*12520*/  VIADD R222, R6, 0x2 ;  /* 0x0000000206de7836 */ /* 0x000fe20000000000 */
[----:B------:R-:W-:Y:S01]  /*12530*/  MOV R223, 0x40000040 ;  /* 0x4000004000df7802 */ /* 0x000fe20000000f00 */
[----:B------:R-:W-:-:S02]  /*12540*/  IMAD.MOV.U32 R5, RZ, RZ, 0x40000040 ;  /* 0x40000040ff057424 */ /* 0x000fc400078e00ff */
[----:B------:R-:W-:Y:S01]  /*12550*/  IMAD.MOV.U32 R221, RZ, RZ, 0x40000040 ;  /* 0x40000040ffdd7424 */ /* 0x000fe200078e00ff */
[----:B------:R-:W-:Y:S01]  /*12560*/  IADD3 R216, R6, 0x6, RZ ;  /* 0x0000000606d87810 */ /* 0x000fe20007ffe0ff */
[----:B0-----:R-:W-:Y:S02]  /*12570*/  VIADD R4, R2, 0x2 ;  /* 0x0000000202047836 */ /* 0x001fe40000000000 */
[----:B------:R-:W-:Y:S01]  /*12580*/  IMAD.MOV.U32 R217, RZ, RZ, 0x40000040 ;  /* 0x40000040ffd97424 */ /* 0x000fe200078e00ff */
[----:B------:R-:W-:Y:S01]  /*12590*/  MOV R215, 0x40000040 ;  /* 0x4000004000d77802 */ /* 0x000fe20000000f00 */
[----:B------:R-:W-:Y:S02]  /*125a0*/  VIADD R220, R6, 0x4 ;  /* 0x0000000406dc7836 */ /* 0x000fe40000000000 */
[----:B------:R-:W-:Y:S01]  /*125b0*/  IMAD.MOV.U32 R213, RZ, RZ, 0x40000040 ;  /* 0x40000040ffd57424 */ /* 0x000fe200078e00ff */
[----:B------:R-:W-:Y:S01]  /*125c0*/  HGMMA.64x64x16.F32 R24, gdesc[UR4], RZ, !UPT, gsb0 ;  /* 0x00e00000041879f0 */ /* 0x000fe2000c0008ff */
[----:B------:R-:W-:Y:S01]  /*125d0*/  R2UR UR4, R222 ;  /* 0x00000000de0472ca */ /* 0x000fe200000e0000 */
[C---:B------:R-:W-:Y:S01]  /*125e0*/  VIADD R214, R6.reuse, 0x400 ;  /* 0x0000040006d67836 */ /* 0x040fe20000000000 */
[----:B------:R-:W-:Y:S01]  /*125f0*/  R2UR UR5, R223 ;  /* 0x00000000df0572ca */ /* 0x000fe200000e0000 */
[----:B------:R-:W-:Y:S01]  /*12600*/  VIADD R212, R6, 0x402 ;  /* 0x0000040206d47836 */ /* 0x000fe20000000000 */
[----:B------:R-:W-:Y:S01]  /*12610*/  R2UR UR6, R4 ;  /* 0x00000000040672ca */ /* 0x000fe200000e0000 */
[----:B------:R-:W-:Y:S01]  /*12620*/  IMAD.MOV.U32 R211, RZ, RZ, 0x40000040 ;  /* 0x40000040ffd37424 */ /* 0x000fe200078e00ff */
[----:B------:R-:W-:Y:S01]  /*12630*/  R2UR UR7, R5 ;  /* 0x00000000050772ca */ /* 0x000fe200000e0000 */
[C---:B------:R-:W-:Y:S01]  /*12640*/  VIADD R206, R6.reuse, 0x406 ;  /* 0x0000040606ce7836 */ /* 0x040fe20000000000 */
[----:B------:R-:W-:-:S02]  /*12650*/  IADD3 R210, R6, 0x404, RZ ;  /* 0x0000040406d27810 */ /* 0x000fc40007ffe0ff */
[----:B------:R-:W-:Y:S01]  /*12660*/  MOV R207, 0x40000040 ;  /* 0x4000004000cf7802 */ /* 0x000fe20000000f00 */
[C---:B------:R-:W-:Y:S02]  /*12670*/  VIADD R204, R6.reuse, 0x800 ;  /* 0x0000080006cc7836 */ /* 0x040fe40000000000 */
[----:B------:R-:W-:Y:S01]  /*12680*/  IMAD.MOV.U32 R205, RZ, RZ, 0x40000040 ;  /* 0x40000040ffcd7424 */ /* 0x000fe200078e00ff */
[C---:B------:R-:W-:Y:S01]  /*12690*/  IADD3 R202, R6.reuse, 0x802, RZ ;  /* 0x0000080206ca7810 */ /* 0x040fe20007ffe0ff */
[----:B------:R-:W-:Y:S01]  /*126a0*/  IMAD.MOV.U32 R203, RZ, RZ, 0x40000040 ;  /* 0x40000040ffcb7424 */ /* 0x000fe200078e00ff */
[----:B------:R-:W-:Y:S01]  /*126b0*/  MOV R201, 0x40000040 ;  /* 0x4000004000c97802 */ /* 0x000fe20000000f00 */
[C---:B------:R-:W-:Y:S02]  /*126c0*/  VIADD R200, R6.reuse, 0x804 ;  /* 0x0000080406c87836 */ /* 0x040fe40000000000 */
[----:B------:R-:W-:Y:S01]  /*126d0*/  IMAD.MOV.U32 R21, RZ, RZ, 0x40000040 ;  /* 0x40000040ff157424 */ /* 0x000fe200078e00ff */
[C---:B------:R-:W-:Y:S01]  /*126e0*/  IADD3 R14, R6.reuse, 0xc00, RZ ;  /* 0x00000c00060e7810 */ /* 0x040fe20007ffe0ff */
[C---:B------:R-:W-:Y:S01]  /*126f0*/  VIADD R20, R6.reuse, 0x806 ;  /* 0x0000080606147836 */ /* 0x040fe20000000000 */
[----:B------:R-:W2:Y:S01]  /*12700*/  LDL R65, [R1+0x54] ;  /* 0x0000540001417983 */ /* 0x000ea20000100800 */
[----:B------:R-:W-:Y:S01]  /*12710*/  IMAD.MOV.U32 R15, RZ, RZ, 0x40000040 ;  /* 0x40000040ff0f7424 */ /* 0x000fe200078e00ff */
[----:B------:R-:W-:Y:S01]  /*12720*/  MOV R13, 0x40000040 ;  /* 0x40000040000d7802 */ /* 0x000fe20000000f00 */
[----:B------:R-:W-:Y:S01]  /*12730*/  VIADD R12, R6, 0xc02 ;  /* 0x00000c02060c7836 */ /* 0x000fe20000000000 */
[----:B------:R-:W2:Y:S01]  /*12740*/  LDL R70, [R1+0x4] ;  /* 0x0000040001467983 */ /* 0x000ea20000100800 */
[----:B------:R-:W-:Y:S01]  /*12750*/  IMAD.MOV.U32 R5, RZ, RZ, 0x40000040 ;  /* 0x40000040ff057424 */ /* 0x000fe200078e00ff */
[----:B------:R-:W-:Y:S01]  /*12760*/  IADD3 R4, R2, 0x4, RZ ;  /* 0x0000000402047810 */ /* 0x000fe20007ffe0ff */
[C---:B------:R-:W-:Y:S01]  /*12770*/  VIADD R10, R6.reuse, 0xc04 ;  /* 0x00000c04060a7836 */ /* 0x040fe20000000000 */
[----:B------:R-:W-:Y:S01]  /*12780*/  IADD3 R8, R6, 0xc06, RZ ;  /* 0x00000c0606087810 */ /* 0x000fe20007ffe0ff */
[----:B------:R-:W-:Y:S01]  /*12790*/  IMAD.MOV.U32 R11, RZ, RZ, 0x40000040 ;  /* 0x40000040ff0b7424 */ /* 0x000fe200078e00ff */
[----:B------:R-:W-:Y:S01]  /*127a0*/  MOV R3, 0x40000040 ;  /* 0x4000004000037802 */ /* 0x000fe20000000f00 */
[----:B------:R-:W-:-:S02]  /*127b0*/  IMAD.MOV.U32 R9, RZ, RZ, 0x40000040 ;  /* 0x40000040ff097424 */ /* 0x000fc400078e00ff */
[----:B------:R-:W-:-:S05]  /*127c0*/  @!P1 VIADD R23, R23, 0x30840 ;  /* 0x0003084017179836 */ /* 0x000fca0000000000 */
[----:B------:R-:W-:Y:S01]  /*127d0*/  @!P1 PRMT R23, RZ, 0x654, R23 ;  /* 0x00000654ff179816 */ /* 0x000fe20000000017 */
[----:B------:R-:W-:Y:S02]  /*127e0*/  WARPGROUP.DEPBAR.LE gsb0, 0x0 ;  /* 0x00008000000079c5 */ /* 0x000fe40000010000 */
[----:B------:R-:W-:-:S06]  /*127f0*/  WARPGROUP.ARRIVE ;  /* 0x00000000000079c5 */ /* 0x000fcc0000000000 */
[----:B------:R-:W-:Y:S01]  /*12800*/  HGMMA.64x64x16.F32 R24, gdesc[UR4], R24, gsb0 ;  /* 0x00e00000041879f0 */ /* 0x000fe20008000818 */
[----:B------:R-:W-:Y:S02]  /*12810*/  R2UR UR4, R220 ;  /* 0x00000000dc0472ca */ /* 0x000fe400000e0000 */
[----:B------:R-:W-:Y:S02]  /*12820*/  R2UR UR5, R221 ;  /* 0x00000000dd0572ca */ /* 0x000fe400000e0000 */
[----:B------:R-:W-:Y:S01]  /*12830*/  R2UR UR6, R4 ;  /* 0x00000000040672ca */ /* 0x000fe200000e0000 */
[----:B------:R-:W-:Y:S01]  /*12840*/  VIADD R4, R2, 0x6 ;  /* 0x0000000602047836 */ /* 0x000fe20000000000 */
[----:B------:R-:W-:Y:S02]  /*12850*/  R2UR UR7, R5 ;  /* 0x00000000050772ca */ /* 0x000fe400000e0000 */
[----:B------:R-:W-:Y:S01]  /*12860*/  MOV R5, 0x40000040 ;  /* 0x4000004000057802 */ /* 0x000fe20000000f00 */
[----:B------:R-:W-:-:S02]  /*12870*/  WARPGROUP.DEPBAR.LE gsb0, 0x0 ;  /* 0x00008000000079c5 */ /* 0x000fc40000010000 */
[----:B------:R-:W-:-:S08]  /*12880*/  WARPGROUP.ARRIVE ;  /* 0x00000000000079c5 */ /* 0x000fd00000000000 */
[----:B------:R-:W-:Y:S01]  /*12890*/  HGMMA.64x64x16.F32 R24, gdesc[UR4], R24, gsb0 ;  /* 0x00e00000041879f0 */ /* 0x000fe20008000818 */
[----:B------:R-:W-:Y:S02]  /*128a0*/  R2UR UR4, R216 ;  /* 0x00000000d80472ca */ /* 0x000fe400000e0000 */
[----:B------:R-:W-:Y:S02]  /*128b0*/  R2UR UR5, R217 ;  /* 0x00000000d90572ca */ /* 0x000fe400000e0000 */
[----:B------:R-:W-:Y:S01]  /*128c0*/  R2UR UR6, R4 ;  /* 0x00000000040672ca */ /* 0x000fe200000e0000 */
[----:B------:R-:W-:Y:S01]  /*128d0*/  VIADD R4, R2, 0x200 ;  /* 0x0000020002047836 */ /* 0x000fe20000000000 */
[----:B------:R-:W-:Y:S01]  /*128e0*/  R2UR UR7, R5 ;  /* 0x00000000050772ca */ /* 0x000fe200000e0000 */
[----:B------:R-:W-:Y:S01]  /*128f0*/  IMAD.MOV.U32 R5, RZ, RZ, 0x40000040 ;  /* 0x40000040ff057424 */ /* 0x000fe200078e00ff */
[----:B------:R-:W-:Y:S02]  /*12900*/  WARPGROUP.DEPBAR.LE gsb0, 0x0 ;  /* 0x00008000000079c5 */ /* 0x000fe40000010000 */
[----:B------:R-:W-:-:S09]  /*12910*/  WARPGROUP.ARRIVE ;  /* 0x00000000000079c5 */ /* 0x000fd20000000000 */
[----:B------:R-:W-:Y:S01]  /*12920*/  HGMMA.64x64x16.F32 R24, gdesc[UR4], R24, gsb0 ;  /* 0x00e00000041879f0 */ /* 0x000fe20008000818 */
[----:B------:R-:W-:Y:S02]  /*12930*/  R2UR UR4, R214 ;  /* 0x00000000d60472ca */ /* 0x000fe400000e0000 */
[----:B------:R-:W-:Y:S02]  /*12940*/  R2UR UR5, R215 ;  /* 0x00000000d70572ca */ /* 0x000fe400000e0000 */
[----:B------:R-:W-:Y:S02]  /*12950*/  R2UR UR6, R4 ;  /* 0x00000000040672ca */ /* 0x000fe400000e0000 */
[----:B------:R-:W-:Y:S01]  /*12960*/  R2UR UR7, R5 ;  /* 0x00000000050772ca */ /* 0x000fe200000e0000 */
[----:B------:R-:W-:Y:S01]  /*12970*/  IMAD.MOV.U32 R5, RZ, RZ, 0x40000040 ;  /* 0x40000040ff057424 */ /* 0x000fe200078e00ff */
[----:B------:R-:W-:Y:S01]  /*12980*/  IADD3 R4, R2, 0x202, RZ ;  /* 0x0000020202047810 */ /* 0x000fe20007ffe0ff */
[----:B--2---:R-:W-:Y:S01]  /*12990*/  IMAD R231, R70, 0x80, R65 ;  /* 0x0000008046e77824 */ /* 0x004fe200078e0241 */
[----:B------:R-:W-:-:S02]  /*129a0*/  WARPGROUP.DEPBAR.LE gsb0, 0x0 ;  /* 0x00008000000079c5 */ /* 0x000fc40000010000 */
[----:B------:R-:W-:-:S07]  /*129b0*/  WARPGROUP.ARRIVE ;  /* 0x00000000000079c5 */ /* 0x000fce0000000000 */
        /* <DEDUP_REMOVED lines=25> */
[----:B------:R-:W-:-:S02]  /*12b50*/  WARPGROUP.DEPBAR.LE gsb0, 0x0 ;  /* 0x00008000000079c5 */ /* 0x000fc40000010000 */
[----:B------:R-:W-:-:S08]  /*12b60*/  WARPGROUP.ARRIVE ;  /* 0x00000000000079c5 */ /* 0x000fd00000000000 */
        /* <DEDUP_REMOVED lines=51> */
[C---:B------:R-:W-:Y:S01]  /*12ea0*/  IADD3 R4, R2.reuse, 0x604, RZ ;  /* 0x0000060402047810 */ /* 0x040fe20007ffe0ff */
[----:B------:R-:W-:Y:S01]  /*12eb0*/  VIADD R2, R2, 0x606 ;  /* 0x0000060602027836 */ /* 0x000fe20000000000 */
[----:B------:R-:W-:-:S02]  /*12ec0*/  WARPGROUP.DEPBAR.LE gsb0, 0x0 ;  /* 0x00008000000079c5 */ /* 0x000fc40000010000 */
[----:B------:R-:W-:-:S07]  /*12ed0*/  WARPGROUP.ARRIVE ;  /* 0x00000000000079c5 */ /* 0x000fce0000000000 */
[----:B------:R-:W-:Y:S01]  /*12ee0*/  HGMMA.64x64x16.F32 R24, gdesc[UR4], R24, gsb0 ;  /* 0x00e00000041879f0 */ /* 0x000fe20008000818 */
[----:B------:R-:W-:Y:S02]  /*12ef0*/  R2UR UR4, R10 ;  /* 0x000000000a0472ca */ /* 0x000fe400000e0000 */
[----:B------:R-:W-:Y:S02]  /*12f00*/  R2UR UR5, R11 ;  /* 0x000000000b0572ca */ /* 0x000fe400000e0000 */
[----:B------:R-:W-:Y:S02]  /*12f10*/  R2UR UR6, R4 ;  /* 0x00000000040672ca */ /* 0x000fe400000e0000 */
[----:B------:R-:W-:Y:S01]  /*12f20*/  R2UR UR7, R5 ;  /* 0x00000000050772ca */ /* 0x000fe200000e0000 */
[----:B------:R-:W-:Y:S02]  /*12f30*/  WARPGROUP.DEPBAR.LE gsb0, 0x0 ;  /* 0x00008000000079c5 */ /* 0x000fe40000010000 */
[----:B------:R-:W-:-:S10]  /*12f40*/  WARPGROUP.ARRIVE ;  /* 0x00000000000079c5 */ /* 0x000fd40000000000 */
        /* <DEDUP_REMOVED lines=16> */
[----:B------:R-:W-:-:S02]  /*13050*/  IMAD.MOV.U32 R27, RZ, RZ, -0x40 ;  /* 0xffffffc0ff1b7424 */ /* 0x000fc400078e00ff */
        /* <DEDUP_REMOVED lines=14> */
[----:B------:R3:W4:Y:S01]  /*13140*/  MUFU.TANH R61, R38 ;  /* 0x00000026003d7308 */ /* 0x0007220000002400 */
[----:B-1----:R-:W1:Y:S01]  /*13150*/  LDC.64 R24, c[0x0][0x9e0] ;  /* 0x00027800ff187b82 */ /* 0x002e620000000a00 */
[----:B------:R-:W-:Y:S01]  /*13160*/  FMUL.FTZ R44, R44, UR4 ;  /* 0x000000042c2c7c20 */ /* 0x000fe20008410000 */
[----:B------:R-:W-:Y:S01]  /*13170*/  FMUL.FTZ R46, R46, UR4 ;  /* 0x000000042e2e7c20 */ /* 0x000fe20008410000 */
[----:B------:R-:W-:Y:S01]  /*13180*/  FMUL.FTZ R48, R48, UR4 ;  /* 0x0000000430307c20 */ /* 0x000fe20008410000 */
[----:B------:R-:W-:Y:S01]  /*13190*/  FMUL.FTZ R49, R49, UR4 ;  /* 0x0000000431317c20 */ /* 0x000fe20008410000 */
[----:B------:R-:W-:Y:S01]  /*131a0*/  FMUL.FTZ R5, R50, UR4 ;  /* 0x0000000432057c20 */ /* 0x000fe20008410000 */
[----:B------:R-:W-:Y:S01]  /*131b0*/  FMUL.FTZ R4, R51, UR4 ;  /* 0x0000000433047c20 */ /* 0x000fe20008410000 */
[----:B------:R0:W1:Y:S01]  /*131c0*/  MUFU.TANH R58, R28 ;  /* 0x0000001c003a7308 */ /* 0x0000620000002400 */
[----:B---3--:R-:W-:-:S02]  /*131d0*/  IMAD R38, R104, R27, 0x40 ;  /* 0x0000004068267424 */ /* 0x008fc400078e021b */
[----:B------:R-:W-:Y:S01]  /*131e0*/  FMUL.FTZ R52, R52, UR4 ;  /* 0x0000000434347c20 */ /* 0x000fe20008410000 */
[----:B------:R-:W-:Y:S01]  /*131f0*/  FMUL.FTZ R53, R53, UR4 ;  /* 0x0000000435357c20 */ /* 0x000fe20008410000 */
[----:B------:R-:W-:Y:S01]  /*13200*/  FMUL.FTZ R34, R34, UR4 ;  /* 0x0000000422227c20 */ /* 0x000fe20008410000 */
[----:B------:R-:W-:Y:S01]  /*13210*/  FMUL.FTZ R43, R43, UR4 ;  /* 0x000000042b2b7c20 */ /* 0x000fe20008410000 */
[----:B------:R-:W-:Y:S01]  /*13220*/  IADD3 R27, R219, R38, RZ ;  /* 0x00000026db1b7210 */ /* 0x000fe20007ffe0ff */
[----:B------:R-:W-:Y:S01]  /*13230*/  FMUL.FTZ R45, R45, UR4 ;  /* 0x000000042d2d7c20 */ /* 0x000fe20008410000 */
[----:B------:R3:W1:Y:S01]  /*13240*/  MUFU.TANH R31, R32 ;  /* 0x00000020001f7308 */ /* 0x0006620000002400 */
[----:B0-----:R-:W-:Y:S01]  /*13250*/  FMUL.FTZ R28, R54, UR4 ;  /* 0x00000004361c7c20 */ /* 0x001fe20008410000 */
[----:B------:R-:W-:Y:S01]  /*13260*/  FMUL.FTZ R47, R47, UR4 ;  /* 0x000000042f2f7c20 */ /* 0x000fe20008410000 */
[----:B------:R0:W-:Y:S01]  /*13270*/  @!P1 SYNCS.ARRIVE.TRANS64.RED.A1T0 RZ, [R23+URZ], RZ ;  /* 0x000000ff17ff99a7 */ /* 0x0001e2000810043f */
[----:B------:R-:W-:Y:S01]  /*13280*/  FMUL.FTZ R39, R39, UR4 ;  /* 0x0000000427277c20 */ /* 0x000fe20008410000 */
[----:B------:R-:W-:Y:S01]  /*13290*/  IMAD.U32 R26, RZ, RZ, UR8 ;  /* 0x00000008ff1a7e24 */ /* 0x000fe2000f8e00ff */
[----:B------:R-:W-:-:S02]  /*132a0*/  LEA R50, R104, 0xffffffc0, 0x6 ;  /* 0xffffffc068327811 */ /* 0x000fc400078e30ff */
[----:B------:R-:W0:Y:S01]  /*132b0*/  MUFU.TANH R60, R35 ;  /* 0x00000023003c7308 */ /* 0x000e220000002400 */
[----:B---3--:R-:W-:Y:S01]  /*132c0*/  FMUL.FTZ R32, R55, UR4 ;  /* 0x0000000437207c20 */ /* 0x008fe20008410000 */
[----:B-1----:R-:W-:Y:S01]  /*132d0*/  ISETP.GE.AND P2, PT, R25, 0x1, PT ;  /* 0x000000011900780c */ /* 0x002fe20003f46270 */
[----:B------:R1:W-:Y:S01]  /*132e0*/  STL [R1+0x28], R26 ;  /* 0x0000281a01007387 */ /* 0x0003e20000100800 */
[----:B0-----:R-:W-:-:S04]  /*132f0*/  IADD3 R23, -R224, 0x1, R27 ;  /* 0x00000001e0177810 */ /* 0x001fc80007ffe11b */
[----:B------:R-:W0:Y:S01]  /*13300*/  MUFU.TANH R0, R0 ;  /* 0x0000000000007308 */ /* 0x000e220000002400 */
[----:B------:R-:W-:-:S04]  /*13310*/  IMAD R23, R234, -0x2, R23 ;  /* 0xfffffffeea177824 */ /* 0x000fc800078e0217 */
[C---:B------:R-:W-:Y:S01]  /*13320*/  IMAD.IADD R54, R23.reuse, 0x1, R24 ;  /* 0x0000000117367824 */ /* 0x040fe200078e0218 */
[----:B------:R-:W-:Y:S02]  /*13330*/  IADD3 R66, R23, UR8, RZ ;  /* 0x0000000817427c10 */ /* 0x000fe4000fffe0ff */
[----:B------:R-:W3:Y:S08]  /*13340*/  MUFU.TANH R2, R2 ;  /* 0x0000000200027308 */ /* 0x000ef00000002400 */
        /* <DEDUP_REMOVED lines=23> */
[----:B------:R2:W0:Y:S02]  /*134c0*/  MUFU.TANH R62, R39 ;  /* 0x00000027003e7308 */ /* 0x0004240000002400 */
[----:B--2---:R-:W-:-:S02]  /*134d0*/  IMAD R39, R234, -0x2, R27 ;  /* 0xfffffffeea277824 */ /* 0x004fc400078e021b */
[----:B------:R-:W-:-:S03]  /*134e0*/  IMAD.IADD R27, R66, 0x1, R231 ;  /* 0x00000001421b7824 */ /* 0x000fc600078e02e7 */
[----:B-1----:R-:W-:Y:S01]  /*134f0*/  VIADDMNMX R26, R231, R54, R39, PT ;  /* 0x00000036e71a7246 */ /* 0x002fe20003800127 */
[----:B---34-:R-:W-:Y:S06]  /*13500*/  @!P2 BRA `(.L_x_1552) ;  /* 0x000000000050a947 */ /* 0x018fec0003800000 */
[----:B------:R-:W-:Y:S01]  /*13510*/  IADD3 R23, -R224, R219, R231 ;  /* 0x000000dbe0177210 */ /* 0x000fe20007ffe1e7 */
[----:B------:R-:W-:Y:S03]  /*13520*/  BSSY B0, `(.L_x_1553) ;  /* 0x000000e000007945 */ /* 0x000fe60003800000 */
[----:B------:R-:W-:-:S13]  /*13530*/  ISETP.GT.AND P3, PT, R23, -0x1, PT ;  /* 0xffffffff1700780c */ /* 0x000fda0003f64270 */
[----:B------:R-:W-:Y:S05]  /*13540*/  @P3 BRA `(.L_x_1554) ;  /* 0x00000000001c3947 */ /* 0x000fea0003800000 */
[----:B------:R-:W-:Y:S02]  /*13550*/  ISETP.NE.AND P3, PT, R25, 0x1, PT ;  /* 0x000000011900780c */ /* 0x000fe40003f65270 */
[----:B------:R-:W-:-:S11]  /*13560*/  LOP3.LUT R23, RZ, R23, RZ, 0x33, !PT ;  /* 0x00000017ff177212 */ /* 0x000fd600078e33ff */
[----:B------:R-:W1:Y:S02]  /*13570*/  @P3 LDC.64 R68, c[0x0][0x9e8] ;  /* 0x00027a00ff443b82 */ /* 0x000e640000000a00 */
[----:B-1----:R-:W-:-:S05]  /*13580*/  @P3 IMAD.HI.U32 R34, R23, R68, RZ ;  /* 0x0000004417223227 */ /* 0x002fca00078e00ff */
[----:B------:R-:W-:-:S04]  /*13590*/  @P3 SHF.R.U32.HI R23, RZ, R69, R34 ;  /* 0x00000045ff173219 */ /* 0x000fc80000011622 */
[----:B------:R-:W-:Y:S01]  /*135a0*/  LOP3.LUT R23, RZ, R23, RZ, 0x33, !PT ;  /* 0x00000017ff177212 */ /* 0x000fe200078e33ff */
[----:B------:R-:W-:Y:S06]  /*135b0*/  BRA `(.L_x_1555) ;  /* 0x0000000000107947 */ /* 0x000fec0003800000 */
.L_x_1554:
[----:B------:R-:W-:-:S13]  /*135c0*/  ISETP.NE.AND P3, PT, R25, 0x1, PT ;  /* 0x000000011900780c */ /* 0x000fda0003f65270 */
[----:B------:R-:W1:Y:S02]  /*135d0*/  @P3 LDC.64 R68, c[0x0][0x9e8] ;  /* 0x00027a00ff443b82 */ /* 0x000e640000000a00 */
[----:B-1----:R-:W-:-:S05]  /*135e0*/  @P3 IMAD.HI.U32 R34, R23, R68, RZ ;  /* 0x0000004417223227 */ /* 0x002fca00078e00ff */
[----:B------:R-:W-:-:S07]  /*135f0*/  @P3 SHF.R.U32.HI R23, RZ, R69, R34 ;  /* 0x00000045ff173219 */ /* 0x000fce0000011622 */
.L_x_1555:
[----:B------:R-:W-:Y:S05]  /*13600*/  BSYNC B0 ;  /* 0x0000000000007941 */ /* 0x000fea0003800000 */
.L_x_1553:
[----:B------:R-:W-:-:S04]  /*13610*/  IMAD R23, R23, R25, -R50 ;  /* 0x0000001917177224 */ /* 0x000fc800078e0a32 */
[----:B------:R-:W-:-:S05]  /*13620*/  IMAD R34, R234, -0x2, R23 ;  /* 0xfffffffeea227824 */ /* 0x000fca00078e0217 */
[----:B------:R-:W-:Y:S02]  /*13630*/  VIMNMX R27, R27, R34, !PT ;  /* 0x000000221b1b7248 */ /* 0x000fe40007fe0100 */
[----:B------:R-:W-:-:S07]  /*13640*/  VIADDMNMX R26, R34, R25, R26, PT ;  /* 0x00000019221a7246 */ /* 0x000fce000380011a */
.L_x_1552:
[C---:B------:R-:W-:Y:S02]  /*13650*/  ISETP.GE.AND P3, PT, R38.reuse, 0x2, PT ;  /* 0x000000022600780c */ /* 0x040fe40003f66270 */
[----:B------:R-:W-:Y:S02]  /*13660*/  ISETP.GE.AND P4, PT, R38, 0x9, PT ;  /* 0x000000092600780c */ /* 0x000fe40003f86270 */
[C---:B------:R-:W-:Y:S02]  /*13670*/  ISETP.GT.AND P6, PT, R27.reuse, 0x1, !P3 ;  /* 0x000000011b00780c */ /* 0x040fe40005fc4270 */
[----:B------:R-:W-:Y:S02]  /*13680*/  ISETP.GT.AND P5, PT, R27, 0x8, !P4 ;  /* 0x000000081b00780c */ /* 0x000fe400067a4270 */
[C---:B------:R-:W-:Y:S02]  /*13690*/  ISETP.LT.OR P6, PT, R26.reuse, 0x2, P6 ;  /* 0x000000021a00780c */ /* 0x040fe400037c1670 */
[----:B------:R-:W-:-:S02]  /*136a0*/  ISETP.LT.OR P5, PT, R26, 0x9, P5 ;  /* 0x000000091a00780c */ /* 0x000fc40002fa1670 */
[----:B------:R-:W-:Y:S02]  /*136b0*/  FSEL R67, R57, -INF , !P6 ;  /* 0xff80000039437808 */ /* 0x000fe40007000000 */
[----:B------:R-:W-:Y:S02]  /*136c0*/  ISETP.GE.AND P6, PT, R38, 0xa, PT ;  /* 0x0000000a2600780c */ /* 0x000fe40003fc6270 */
[----:B------:R-:W-:Y:S02]  /*136d0*/  FSEL R69, R58, -INF , !P5 ;  /* 0xff8000003a457808 */ /* 0x000fe40006800000 */
[----:B------:R-:W-:Y:S02]  /*136e0*/  ISETP.GT.AND P5, PT, R27, 0x9, !P6 ;  /* 0x000000091b00780c */ /* 0x000fe400077a4270 */
[----:B------:R-:W-:Y:S02]  /*136f0*/  P2R R43, PR, RZ, 0x40 ;  /* 0x00000040ff2b7803 */ /* 0x000fe40000000000 */
[----:B------:R-:W-:-:S02]  /*13700*/  ISETP.LT.OR P5, PT, R26, 0xa, P5 ;  /* 0x0000000a1a00780c */ /* 0x000fc40002fa1670 */
[----:B------:R-:W-:Y:S02]  /*13710*/  ISETP.GE.AND P6, PT, R38, 0x11, PT ;  /* 0x000000112600780c */ /* 0x000fe40003fc6270 */
[----:B0-----:R-:W-:Y:S02]  /*13720*/  FSEL R71, R29, -INF , !P5 ;  /* 0xff8000001d477808 */ /* 0x001fe40006800000 */
        /* <DEDUP_REMOVED lines=10> */
[C---:B------:R-:W-:Y:S02]  /*137d0*/  ISETP.GT.AND P5, PT, R27.reuse, 0x18, !P6 ;  /* 0x000000181b00780c */ /* 0x040fe400077a4270 */
        /* <DEDUP_REMOVED lines=37> */
[----:B------:R-:W-:Y:S02]  /*13a30*/  IADD3 R36, R66, 0x8, R231 ;  /* 0x0000000842247810 */ /* 0x000fe40007ffe0e7 */
        /* <DEDUP_REMOVED lines=12> */
[----:B------:R-:W-:-:S04]  /*13b00*/  ISETP.GT.AND P6, PT, R27, 0x39, !P6 ;  /* 0x000000391b00780c */ /* 0x000fc800077c4270 */
[----:B------:R-:W-:Y:S02]  /*13b10*/  ISETP.LT.OR P6, PT, R26, 0x3a, P6 ;  /* 0x0000003a1a00780c */ /* 0x000fe400037c1670 */
[----:B------:R-:W-:Y:S02]  /*13b20*/  IADD3 R26, R231, 0x8, RZ ;  /* 0x00000008e71a7810 */ /* 0x000fe40007ffe0ff */
[----:B------:R-:W-:Y:S02]  /*13b30*/  FSEL R29, R53, -INF , !P6 ;  /* 0xff800000351d7808 */ /* 0x000fe40007000000 */
[----:B------:R-:W-:Y:S01]  /*13b40*/  VIADDMNMX R34, R26, R54, R39, PT ;  /* 0x000000361a227246 */ /* 0x000fe20003800127 */
[----:B------:R-:W-:Y:S06]  /*13b50*/  @!P2 BRA `(.L_x_1556) ;  /* 0x000000000054a947 */ /* 0x000fec0003800000 */
[----:B------:R-:W-:Y:S01]  /*13b60*/  IADD3 R27, R219, 0x8, R231 ;  /* 0x00000008db1b7810 */ /* 0x000fe20007ffe0e7 */
[----:B------:R-:W-:Y:S04]  /*13b70*/  BSSY B0, `(.L_x_1557) ;  /* 0x000000f000007945 */ /* 0x000fe80003800000 */
[----:B------:R-:W-:-:S05]  /*13b80*/  IMAD.IADD R38, R27, 0x1, -R224 ;  /* 0x000000011b267824 */ /* 0x000fca00078e0ae0 */
        /* <DEDUP_REMOVED lines=9> */
.L_x_1558:
[----:B------:R-:W-:-:S13]  /*13c20*/  ISETP.NE.AND P6, PT, R25, 0x1, PT ;  /* 0x000000011900780c */ /* 0x000fda0003fc5270 */
[----:B------:R-:W0:Y:S02]  /*13c30*/  @P6 LDC.64 R26, c[0x0][0x9e8] ;  /* 0x00027a00ff1a6b82 */ /* 0x000e240000000a00 */
[----:B0-----:R-:W-:-:S05]  /*13c40*/  @P6 IMAD.HI.U32 R26, R38, R26, RZ ;  /* 0x0000001a261a6227 */ /* 0x001fca00078e00ff */
[----:B------:R-:W-:-:S07]  /*13c50*/  @P6 SHF.R.U32.HI R38, RZ, R27, R26 ;  /* 0x0000001bff266219 */ /* 0x000fce000001161a */
.L_x_1559:
[----:B------:R-:W-:Y:S05]  /*13c60*/  BSYNC B0 ;  /* 0x0000000000007941 */ /* 0x000fea0003800000 */
.L_x_1557:
[----:B------:R-:W-:-:S04]  /*13c70*/  IMAD R27, R38, R25, -R50 ;  /* 0x00000019261b7224 */ /* 0x000fc800078e0a32 */
[----:B------:R-:W-:-:S05]  /*13c80*/  IMAD R27, R234, -0x2, R27 ;  /* 0xfffffffeea1b7824 */ /* 0x000fca00078e021b */
[----:B------:R-:W-:Y:S02]  /*13c90*/  VIMNMX R36, R36, R27, !PT ;  /* 0x0000001b24247248 */ /* 0x000fe40007fe0100 */
[----:B------:R-:W-:-:S07]  /*13ca0*/  VIADDMNMX R34, R27, R25, R34, PT ;  /* 0x000000191b227246 */ /* 0x000fce0003800122 */
.L_x_1556:
[C---:B------:R-:W-:Y:S01]  /*13cb0*/  ISETP.GT.AND P3, PT, R36.reuse, 0x1, !P3 ;  /* 0x000000012400780c */ /* 0x040fe20005f64270 */
[----:B------:R-:W-:Y:S01]  /*13cc0*/  ULDC UR4, c[0x0][0x988] ;  /* 0x0002620000047ab9 */ /* 0x000fe20000000800 */
[----:B------:R-:W-:Y:S02]  /*13cd0*/  ISETP.GT.AND P4, PT, R36, 0x8, !P4 ;  /* 0x000000082400780c */ /* 0x000fe40006784270 */
[C---:B------:R-:W-:Y:S02]  /*13ce0*/  ISETP.LT.OR P3, PT, R34.reuse, 0x2, P3 ;  /* 0x000000022200780c */ /* 0x040fe40001f61670 */
[----:B------:R-:W-:Y:S02]  /*13cf0*/  ISETP.LT.OR P4, PT, R34, 0x9, P4 ;  /* 0x000000092200780c */ /* 0x000fe40002781670 */
[----:B------:R-:W-:Y:S01]  /*13d00*/  FSEL R26, R2, -INF , !P3 ;  /* 0xff800000021a7808 */ /* 0x000fe20005800000 */
[----:B------:R-:W-:Y:S01]  /*13d10*/  IMAD.U32 R2, RZ, RZ, UR4 ;  /* 0x00000004ff027e24 */ /* 0x000fe2000f8e00ff */
[----:B------:R-:W-:-:S02]  /*13d20*/  ISETP.NE.AND P3, PT, R43, RZ, PT ;  /* 0x000000ff2b00720c */ /* 0x000fc40003f65270 */
[----:B------:R-:W-:Y:S02]  /*13d30*/  FSEL R39, R3, -INF , !P4 ;  /* 0xff80000003277808 */ /* 0x000fe40006000000 */
[----:B------:R-:W-:Y:S02]  /*13d40*/  ISETP.GT.AND P3, PT, R36, 0x9, !P3 ;  /* 0x000000092400780c */ /* 0x000fe40005f64270 */
[----:B------:R-:W-:Y:S02]  /*13d50*/  ISETP.NE.AND P4, PT, R41, RZ, PT ;  /* 0x000000ff2900720c */ /* 0x000fe40003f85270 */
[----:B------:R-:W-:Y:S02]  /*13d60*/  ISETP.LT.OR P3, PT, R34, 0xa, P3 ;  /* 0x0000000a2200780c */ /* 0x000fe40001f61670 */
[----:B------:R-:W-:Y:S02]  /*13d70*/  ISETP.NE.AND P6, PT, R40, RZ, PT ;  /* 0x000000ff2800720c */ /* 0x000fe40003fc5270 */
[----:B------:R-:W-:-:S02]  /*13d80*/  FSEL R41, R30, -INF , !P3 ;  /* 0xff8000001e297808 */ /* 0x000fc40005800000 */
[----:B------:R-:W-:Y:S02]  /*13d90*/  ISETP.NE.AND P3, PT, R45, RZ, PT ;  /* 0x000000ff2d00720c */ /* 0x000fe40003f65270 */
[C---:B------:R-:W-:Y:S02]  /*13da0*/  ISETP.GT.AND P5, PT, R36.reuse, 0x38, !P5 ;  /* 0x000000382400780c */ /* 0x040fe40006fa4270 */
[----:B------:R-:W-:Y:S02]  /*13db0*/  ISETP.GT.AND P3, PT, R36, 0x10, !P3 ;  /* 0x000000102400780c */ /* 0x000fe40005f64270 */
[C---:B------:R-:W-:Y:S02]  /*13dc0*/  ISETP.LT.OR P5, PT, R34.reuse, 0x39, P5 ;  /* 0x000000392200780c */ /* 0x040fe40002fa1670 */
[----:B------:R-:W-:Y:S02]  /*13dd0*/  ISETP.LT.OR P3, PT, R34, 0x11, P3 ;  /* 0x000000112200780c */ /* 0x000fe40001f61670 */
[----:B------:R-:W-:-:S02]  /*13de0*/  IADD3 R152, R219, -R224, RZ ;  /* 0x800000e0db987210 */ /* 0x000fc40007ffe0ff */
[----:B------:R-:W-:Y:S02]  /*13df0*/  FSEL R43, R59, -INF , !P3 ;  /* 0xff8000003b2b7808 */ /* 0x000fe40005800000 */
[----:B------:R-:W-:Y:S01]  /*13e00*/  ISETP.NE.AND P3, PT, R47, RZ, PT ;  /* 0x000000ff2f00720c */ /* 0x000fe20003f65270 */
[----:B------:R-:W-:Y:S03]  /*13e10*/  STL [R1+0x8], R152 ;  /* 0x0000089801007387 */ /* 0x000fe60000100800 */
[----:B------:R-:W-:-:S04]  /*13e20*/  ISETP.GT.AND P3, PT, R36, 0x11, !P3 ;  /* 0x000000112400780c */ /* 0x000fc80005f64270 */
[----:B------:R-:W-:-:S04]  /*13e30*/  ISETP.LT.OR P3, PT, R34, 0x12, P3 ;  /* 0x000000122200780c */ /* 0x000fc80001f61670 */
[----:B------:R-:W-:Y:S02]  /*13e40*/  FSEL R45, R60, -INF , !P3 ;  /* 0xff8000003c2d7808 */ /* 0x000fe40005800000 */
[----:B------:R-:W-:-:S04]  /*13e50*/  ISETP.NE.AND P3, PT, R51, RZ, PT ;  /* 0x000000ff3300720c */ /* 0x000fc80003f65270 */
[----:B------:R-:W-:-:S04]  /*13e60*/  ISETP.GT.AND P3, PT, R36, 0x18, !P3 ;  /* 0x000000182400780c */ /* 0x000fc80005f64270 */
[----:B------:R-:W-:-:S04]  /*13e70*/  ISETP.LT.OR P3, PT, R34, 0x19, P3 ;  /* 0x000000192200780c */ /* 0x000fc80001f61670 */
[----:B------:R-:W-:Y:S02]  /*13e80*/  FSEL R47, R61, -INF , !P3 ;  /* 0xff8000003d2f7808 */ /* 0x000fe40005800000 */
[----:B------:R-:W-:Y:S02]  /*13e90*/  ISETP.NE.AND P3, PT, R55, RZ, PT ;  /* 0x000000ff3700720c */ /* 0x000fe40003f65270 */
[----:B------:R-:W-:Y:S02]  /*13ea0*/  FSEL R61, R28, -INF , !P5 ;  /* 0xff8000001c3d7808 */ /* 0x000fe40006800000 */
[----:B------:R-:W-:-:S04]  /*13eb0*/  ISETP.GT.AND P3, PT, R36, 0x19, !P3 ;  /* 0x000000192400780c */ /* 0x000fc80005f64270 */
[----:B------:R-:W-:-:S04]  /*13ec0*/  ISETP.LT.OR P3, PT, R34, 0x1a, P3 ;  /* 0x0000001a2200780c */ /* 0x000fc80001f61670 */
[----:B------:R-:W-:Y:S02]  /*13ed0*/  FSEL R49, R62, -INF , !P3 ;  /* 0xff8000003e317808 */ /* 0x000fe40005800000 */
[----:B------:R-:W-:-:S04]  /*13ee0*/  ISETP.NE.AND P3, PT, R57, RZ, PT ;  /* 0x000000ff3900720c */ /* 0x000fc80003f65270 */
        /* <DEDUP_REMOVED lines=11> */
[----:B------:R-:W-:Y:S02]  /*13fa0*/  ISETP.GT.AND P3, PT, R36, 0x29, !P4 ;  /* 0x000000292400780c */ /* 0x000fe40006764270 */
[----:B------:R-:W-:Y:S02]  /*13fb0*/  ISETP.NE.AND P4, PT, R48, RZ, PT ;  /* 0x000000ff3000720c */ /* 0x000fe40003f85270 */
[----:B------:R-:W-:Y:S02]  /*13fc0*/  ISETP.LT.OR P3, PT, R34, 0x2a, P3 ;  /* 0x0000002a2200780c */ /* 0x000fe40001f61670 */
[----:B------:R-:W-:Y:S02]  /*13fd0*/  ISETP.GT.AND P4, PT, R36, 0x31, !P4 ;  /* 0x000000312400780c */ /* 0x000fe40006784270 */
[----:B------:R-:W-:-:S02]  /*13fe0*/  FSEL R57, R64, -INF , !P3 ;  /* 0xff80000040397808 */ /* 0x000fc40005800000 */
[----:B------:R-:W-:Y:S02]  /*13ff0*/  ISETP.GT.AND P3, PT, R36, RZ, !P6 ;  /* 0x000000ff2400720c */ /* 0x000fe40007764270 */
[----:B------:R-:W-:Y:S02]  /*14000*/  ISETP.NE.AND P6, PT, R52, RZ, PT ;  /* 0x000000ff3400720c */ /* 0x000fe40003fc5270 */
[C---:B------:R-:W-:Y:S02]  /*14010*/  ISETP.LT.OR P3, PT, R34.reuse, 0x1, P3 ;  /* 0x000000012200780c */ /* 0x040fe40001f61670 */
[----:B------:R-:W-:Y:S02]  /*14020*/  ISETP.LT.OR P4, PT, R34, 0x32, P4 ;  /* 0x000000322200780c */ /* 0x000fe40002781670 */
[----:B------:R-:W-:Y:S02]  /*14030*/  FSEL R27, R0, -INF , !P3 ;  /* 0xff800000001b7808 */ /* 0x000fe40005800000 */
[----:B------:R-:W-:-:S02]  /*14040*/  FMNMX.FTZ R0, R65, R67, !PT ;  /* 0x0000004341007209 */ /* 0x000fc40007810000 */
[----:B------:R-:W-:Y:S02]  /*14050*/  ISETP.GT.AND P6, PT, R36, 0x39, !P6 ;  /* 0x000000392400780c */ /* 0x000fe400077c4270 */
[----:B------:R-:W-:Y:S02]  /*14060*/  FMNMX.FTZ R0, R69, R0, !PT ;  /* 0x0000000045007209 */ /* 0x000fe40007810000 */
[----:B------:R-:W-:Y:S02]  /*14070*/  FSEL R59, R4, -INF , !P4 ;  /* 0xff800000043b7808 */ /* 0x000fe40006000000 */
[----:B------:R-:W-:Y:S02]  /*14080*/  FMNMX.FTZ R0, R71, R0, !PT ;  /* 0x0000000047007209 */ /* 0x000fe40007810000 */
[----:B------:R-:W-:Y:S02]  /*14090*/  ISETP.LT.OR P6, PT, R34, 0x3a, P6 ;  /* 0x0000003a2200780c */ /* 0x000fe400037c1670 */
[----:B------:R-:W-:-:S02]  /*140a0*/  FMNMX.FTZ R0, R73, R0, !PT ;  /* 0x0000000049007209 */ /* 0x000fc40007810000 */
[----:B------:R-:W-:Y:S02]  /*140b0*/  FSEL R63, R32, -INF , !P6 ;  /* 0xff800000203f7808 */ /* 0x000fe40007000000 */
        /* <DEDUP_REMOVED lines=10> */
[----:B------:R-:W-:-:S05]  /*14160*/  FMNMX.FTZ R30, R29, R0, !PT ;  /* 0x000000001d1e7209 */ /* 0x000fca0007810000 */
[----:B------:R-:W0:Y:S02]  /*14170*/  SHFL.BFLY PT, R3, R30, 0x2, 0x1f ;  /* 0x0c401f001e037f89 */ /* 0x000e2400000e0000 */
[----:B0-----:R-:W-:-:S05]  /*14180*/  FMNMX.FTZ R38, R30, R3, !PT ;  /* 0x000000031e267209 */ /* 0x001fca0007810000 */
[----:B------:R-:W0:Y:S02]  /*14190*/  SHFL.BFLY PT, R3, R38, 0x1, 0x1f ;  /* 0x0c201f0026037f89 */ /* 0x000e2400000e0000 */
[----:B0-----:R-:W-:-:S04]  /*141a0*/  FMNMX.FTZ R3, R38, R3, !PT ;  /* 0x0000000326037209 */ /* 0x001fc80007810000 */
[C---:B------:R-:W-:Y:S01]  /*141b0*/  FSETP.NEU.FTZ.AND P3, PT, R3.reuse, -INF , PT ;  /* 0xff8000000300780b */ /* 0x040fe20003f7d000 */
[----:B------:R-:W-:-:S05]  /*141c0*/  FMUL.FTZ R0, R3, R2 ;  /* 0x0000000203007220 */ /* 0x000fca0000410000 */
[----:B------:R-:W-:Y:S02]  /*141d0*/  FSEL R40, R0, RZ, P3 ;  /* 0x000000ff00287208 */ /* 0x000fe40001800000 */
[----:B------:R-:W-:Y:S02]  /*141e0*/  FMNMX.FTZ R0, R27, R26, !PT ;  /* 0x0000001a1b007209 */ /* 0x000fe40007810000 */
[----:B------:R-:W-:Y:S01]  /*141f0*/  ISETP.NE.AND P3, PT, R44, RZ, PT ;  /* 0x000000ff2c00720c */ /* 0x000fe20003f65270 */
[--C-:B------:R-:W-:Y:S01]  /*14200*/  FFMA.FTZ R30, R65, R2, -R40.reuse ;  /* 0x00000002411e7223 */ /* 0x100fe20000010828 */
[----:B------:R-:W-:Y:S01]  /*14210*/  FMNMX.FTZ R0, R39, R0, !PT ;  /* 0x0000000027007209 */ /* 0x000fe20007810000 */
[-CC-:B------:R-:W-:Y:S01]  /*14220*/  FFMA.FTZ R4, R67, R2.reuse, -R40.reuse ;  /* 0x0000000243047223 */ /* 0x180fe20000010828 */
[----:B------:R-:W-:Y:S01]  /*14230*/  ISETP.GT.AND P3, PT, R36, 0x30, !P3 ;  /* 0x000000302400780c */ /* 0x000fe20005f64270 */
[--C-:B------:R-:W-:Y:S01]  /*14240*/  FFMA.FTZ R36, R75, R2, -R40.reuse ;  /* 0x000000024b247223 */ /* 0x100fe20000010828 */
[----:B------:R-:W-:Y:S01]  /*14250*/  FMNMX.FTZ R0, R41, R0, !PT ;  /* 0x0000000029007209 */ /* 0x000fe20007810000 */
[----:B------:R-:W-:Y:S01]  /*14260*/  MUFU.EX2 R67, R4 ;  /* 0x0000000400437308 */ /* 0x000fe20000000800 */
[----:B------:R-:W-:Y:S01]  /*14270*/  ISETP.LT.OR P3, PT, R34, 0x31, P3 ;  /* 0x000000312200780c */ /* 0x000fe20001f61670 */
[--C-:B------:R-:W-:Y:S01]  /*14280*/  FFMA.FTZ R28, R69, R2, -R40.reuse ;  /* 0x00000002451c7223 */ /* 0x100fe20000010828 */
[----:B------:R-:W-:Y:S01]  /*14290*/  FMNMX.FTZ R0, R43, R0, !PT ;  /* 0x000000002b007209 */ /* 0x000fe20007810000 */
[-CC-:B------:R-:W-:Y:S01]  /*142a0*/  FFMA.FTZ R32, R71, R2.reuse, -R40.reuse ;  /* 0x0000000247207223 */ /* 0x180fe20000010828 */
[----:B------:R-:W-:Y:S01]  /*142b0*/  FSEL R5, R5, -INF , !P3 ;  /* 0xff80000005057808 */ /* 0x000fe20005800000 */
[--C-:B------:R-:W-:Y:S01]  /*142c0*/  FFMA.FTZ R34, R73, R2, -R40.reuse ;  /* 0x0000000249227223 */ /* 0x100fe20000010828 */
[----:B------:R-:W-:Y:S01]  /*142d0*/  FMNMX.FTZ R0, R45, R0, !PT ;  /* 0x000000002d007209 */ /* 0x000fe20007810000 */
[----:B------:R-:W0:Y:S01]  /*142e0*/  MUFU.EX2 R30, R30 ;  /* 0x0000001e001e7308 */ /* 0x000e220000000800 */
        /* <DEDUP_REMOVED lines=12> */
[----:B------:R-:W-:-:S02]  /*143b0*/  FFMA.FTZ R23, R23, R2, -R40 ;  /* 0x0000000217177223 */ /* 0x000fc40000010828 */
[----:B------:R-:W-:Y:S01]  /*143c0*/  FMNMX.FTZ R0, R53, R0, !PT ;  /* 0x0000000035007209 */ /* 0x000fe20007810000 */
[----:B------:R-:W1:Y:S01]  /*143d0*/  MUFU.EX2 R69, R32 ;  /* 0x0000002000457308 */ /* 0x000e620000000800 */
[----:B0-----:R-:W-:Y:S02]  /*143e0*/  F2FP.F16.F32.PACK_AB R196, R67, R30 ;  /* 0x0000001e43c4723e */ /* 0x001fe400000000ff */
        /* <DEDUP_REMOVED lines=9> */
[----:B------:R1:W-:Y:S04]  /*14480*/  MUFU.EX2 R186, R29 ;  /* 0x0000001d00ba7308 */ /* 0x0003e80000000800 */
[----:B------:R-:W2:Y:S04]  /*14490*/  SHFL.BFLY PT, R65, R0, 0x2, 0x1f ;  /* 0x0c401f0000417f89 */ /* 0x000ea800000e0000 */
[----:B------:R-:W-:Y:S01]  /*144a0*/  MUFU.EX2 R38, R38 ;  /* 0x0000002600267308 */ /* 0x000fe20000000800 */
[----:B-1----:R-:W-:Y:S01]  /*144b0*/  FADD.FTZ R29, R30, R67 ;  /* 0x000000431e1d7221 */ /* 0x002fe20000010000 */
[----:B0-----:R-:W-:-:S03]  /*144c0*/  F2FP.F16.F32.PACK_AB R192, R71, R34 ;  /* 0x0000002247c0723e */ /* 0x001fc600000000ff */
[----:B------:R-:W-:-:S03]  /*144d0*/  FADD.FTZ R46, R28, R29 ;  /* 0x0000001d1c2e7221 */ /* 0x000fc60000010000 */
[----:B------:R-:W0:Y:S01]  /*144e0*/  MUFU.EX2 R73, R42 ;  /* 0x0000002a00497308 */ /* 0x000e220000000800 */
[----:B------:R-:W-:-:S04]  /*144f0*/  FADD.FTZ R29, R69, R46 ;  /* 0x0000002e451d7221 */ /* 0x000fc80000010000 */
[----:B------:R-:W-:-:S03]  /*14500*/  FADD.FTZ R48, R34, R29 ;  /* 0x0000001d22307221 */ /* 0x000fc60000010000 */
[----:B------:R-:W1:Y:S01]  /*14510*/  MUFU.EX2 R44, R44 ;  /* 0x0000002c002c7308 */ /* 0x000e620000000800 */
[----:B--2---:R-:W-:Y:S01]  /*14520*/  FMNMX.FTZ R65, R0, R65, !PT ;  /* 0x0000004100417209 */ /* 0x004fe20007810000 */
[----:B------:R-:W-:-:S06]  /*14530*/  FFMA.FTZ R0, R83, R2, -R40 ;  /* 0x0000000253007223 */ /* 0x000fcc0000010828 */
[----:B------:R2:W-:Y:S01]  /*14540*/  MUFU.EX2 R184, R31 ;  /* 0x0000001f00b87308 */ /* 0x0005e20000000800 */
[----:B------:R-:W3:Y:S01]  /*14550*/  SHFL.BFLY PT, R4, R65, 0x1, 0x1f ;  /* 0x0c201f0041047f89 */ /* 0x000ee200000e0000 */
[----:B0-----:R-:W-:-:S06]  /*14560*/  F2FP.F16.F32.PACK_AB R194, R73, R38 ;  /* 0x0000002649c2723e */ /* 0x001fcc00000000ff */
[----:B------:R-:W0:Y:S01]  /*14570*/  MUFU.EX2 R75, R0 ;  /* 0x00000000004b7308 */ /* 0x000e220000000800 */
[----:B--2---:R-:W-:-:S04]  /*14580*/  FADD.FTZ R31, R71, R48 ;  /* 0x00000030471f7221 */ /* 0x004fc80000010000 */
[----:B------:R-:W-:-:S03]  /*14590*/  FADD.FTZ R50, R38, R31 ;  /* 0x0000001f26327221 */ /* 0x000fc60000010000 */
[----:B------:R-:W2:Y:S01]  /*145a0*/  MUFU.EX2 R37, R37 ;  /* 0x0000002500257308 */ /* 0x000ea20000000800 */
[----:B------:R-:W-:-:S04]  /*145b0*/  FADD.FTZ R31, R73, R50 ;  /* 0x00000032491f7221 */ /* 0x000fc80000010000 */
[----:B-1----:R-:W-:-:S03]  /*145c0*/  FADD.FTZ R50, R44, R31 ;  /* 0x0000001f2c327221 */ /* 0x002fc60000010000 */
[----:B------:R-:W1:Y:S01]  /*145d0*/  MUFU.EX2 R190, R35 ;  /* 0x0000002300be7308 */ /* 0x000e620000000800 */
[----:B---3--:R-:W-:Y:S01]  /*145e0*/  FMNMX.FTZ R4, R65, R4, !PT ;  /* 0x0000000441047209 */ /* 0x008fe20007810000 */
[C---:B0-----:R-:W-:Y:S01]  /*145f0*/  FADD.FTZ R50, R75.reuse, R50 ;  /* 0x000000324b327221 */ /* 0x041fe20000010000 */
[----:B------:R-:W-:Y:S02]  /*14600*/  F2FP.F16.F32.PACK_AB R188, R75, R44 ;  /* 0x0000002c4bbc723e */ /* 0x000fe400000000ff */
[C---:B------:R-:W-:Y:S01]  /*14610*/  FSETP.NEU.FTZ.AND P3, PT, R4.reuse, -INF , PT ;  /* 0xff8000000400780b */ /* 0x040fe20003f7d000 */
[----:B------:R-:W-:Y:S02]  /*14620*/  FMUL.FTZ R0, R4, R2 ;  /* 0x0000000204007220 */ /* 0x000fe40000410000 */
[----:B------:R-:W0:Y:S01]  /*14630*/  MUFU.EX2 R33, R33 ;  /* 0x0000002100217308 */ /* 0x000e220000000800 */
[----:B--2---:R-:W-:Y:S02]  /*14640*/  FADD.FTZ R31, R37, R50 ;  /* 0x00000032251f7221 */ /* 0x004fe40000010000 */
[----:B------:R-:W-:-:S05]  /*14650*/  FSEL R0, R0, RZ, P3 ;  /* 0x000000ff00007208 */ /* 0x000fca0001800000 */
        /* <DEDUP_REMOVED lines=15> */
[C---:B-1----:R-:W-:Y:S01]  /*14750*/  FADD.FTZ R30, R190.reuse, R31 ;  /* 0x0000001fbe1e7221 */ /* 0x042fe20000010000 */
[-CC-:B------:R-:W-:Y:S01]  /*14760*/  FFMA.FTZ R59, R59, R2.reuse, -R0.reuse ;  /* 0x000000023b3b7223 */ /* 0x180fe20000010800 */
[-CC-:B------:R-:W-:Y:S01]  /*14770*/  FFMA.FTZ R61, R61, R2.reuse, -R0.reuse ;  /* 0x000000023d3d7223 */ /* 0x180fe20000010800 */
[----:B------:R-:W-:Y:S01]  /*14780*/  FFMA.FTZ R63, R63, R2, -R0 ;  /* 0x000000023f3f7223 */ /* 0x000fe20000010800 */
[----:B0-----:R-:W-:Y:S01]  /*14790*/  FADD.FTZ R31, R33, R30 ;  /* 0x0000001e211f7221 */ /* 0x001fe20000010000 */
[----:B------:R-:W-:-:S02]  /*147a0*/  F2FP.F16.F32.PACK_AB R190, R190, R37 ;  /* 0x00000025bebe723e */ /* 0x000fc400000000ff */
[----:B------:R-:W0:Y:S01]  /*147b0*/  MUFU.EX2 R39, R39 ;  /* 0x0000002700277308 */ /* 0x000e220000000800 */
[C---:B------:R-:W-:Y:S01]  /*147c0*/  FADD.FTZ R30, R184.reuse, R31 ;  /* 0x0000001fb81e7221 */ /* 0x040fe20000010000 */
[----:B------:R-:W-:-:S06]  /*147d0*/  F2FP.F16.F32.PACK_AB R184, R184, R33 ;  /* 0x00000021b8b8723e */ /* 0x000fcc00000000ff */
[----:B------:R-:W1:Y:S01]  /*147e0*/  MUFU.EX2 R32, R41 ;  /* 0x0000002900207308 */ /* 0x000e620000000800 */
[----:B--2---:R-:W-:Y:S01]  /*147f0*/  FADD.FTZ R46, R27, R26 ;  /* 0x0000001a1b2e7221 */ /* 0x004fe20000010000 */
[----:B------:R-:W-:Y:S01]  /*14800*/  F2FP.F16.F32.PACK_AB R197, R26, R27 ;  /* 0x0000001b1ac5723e */ /* 0x000fe200000000ff */
[----:B------:R-:W-:-:S05]  /*14810*/  IMAD R27, R70, 0x80, R152 ;  /* 0x00000080461b7824 */ /* 0x000fca00078e0298 */
[----:B------:R-:W2:Y:S01]  /*14820*/  MUFU.EX2 R43, R43 ;  /* 0x0000002b002b7308 */ /* 0x000ea20000000800 */
[----:B0-----:R-:W-:Y:S01]  /*14830*/  FADD.FTZ R29, R39, R46 ;  /* 0x0000002e271d7221 */ /* 0x001fe20000010000 */
[----:B------:R-:W-:-:S06]  /*14840*/  IADD3 R24, R27, R24, RZ ;  /* 0x000000181b187210 */ /* 0x000fcc0007ffe0ff */
        /* <DEDUP_REMOVED lines=21> */
[----:B0-----:R-:W-:-:S04]  /*149a0*/  FADD.FTZ R227, R23, R30 ;  /* 0x0000001e17e37221 */ /* 0x001fc80000010000 */
[C---:B------:R-:W-:Y:S01]  /*149b0*/  FADD.FTZ R227, R186.reuse, R227 ;  /* 0x000000e3bae37221 */ /* 0x040fe20000010000 */
[----:B------:R-:W-:Y:S02]  /*149c0*/  F2FP.F16.F32.PACK_AB R186, R186, R23 ;  /* 0x00000017baba723e */ /* 0x000fe400000000ff */
[----:B------:R-:W0:Y:S01]  /*149d0*/  MUFU.EX2 R0, R59 ;  /* 0x0000003b00007308 */ /* 0x000e220000000800 */
[C---:B-1----:R-:W-:Y:S01]  /*149e0*/  FADD.FTZ R30, R46.reuse, R29 ;  /* 0x0000001d2e1e7221 */ /* 0x042fe20000010000 */
[----:B------:R-:W-:-:S06]  /*149f0*/  F2FP.F16.F32.PACK_AB R191, R46, R55 ;  /* 0x000000372ebf723e */ /* 0x000fcc00000000ff */
[----:B------:R-:W1:Y:S01]  /*14a00*/  MUFU.EX2 R61, R61 ;  /* 0x0000003d003d7308 */ /* 0x000e620000000800 */
[----:B--2---:R-:W-:-:S07]  /*14a10*/  FADD.FTZ R23, R5, R30 ;  /* 0x0000001e05177221 */ /* 0x004fce0000010000 */
[----:B------:R-:W2:Y:S01]  /*14a20*/  MUFU.EX2 R28, R63 ;  /* 0x0000003f001c7308 */ /* 0x000ea20000000800 */
[C---:B0-----:R-:W-:Y:S01]  /*14a30*/  FADD.FTZ R26, R0.reuse, R23 ;  /* 0x00000017001a7221 */ /* 0x041fe20000010000 */
[----:B------:R-:W-:Y:S01]  /*14a40*/  F2FP.F16.F32.PACK_AB R185, R0, R5 ;  /* 0x0000000500b9723e */ /* 0x000fe200000000ff */
[----:B------:R-:W-:Y:S02]  /*14a50*/  VIADD R5, R104, 0xfffffffe ;  /* 0xfffffffe68057836 */ /* 0x000fe40000000000 */
[----:B-1----:R-:W-:-:S04]  /*14a60*/  FADD.FTZ R23, R61, R26 ;  /* 0x0000001a3d177221 */ /* 0x002fc80000010000 */
[C---:B--2---:R-:W-:Y:S01]  /*14a70*/  FADD.FTZ R226, R28.reuse, R23 ;  /* 0x000000171ce27221 */ /* 0x044fe20000010000 */
[----:B------:R-:W-:Y:S01]  /*14a80*/  F2FP.F16.F32.PACK_AB R187, R28, R61 ;  /* 0x0000003d1cbb723e */ /* 0x000fe200000000ff */
        /* <DEDUP_REMOVED lines=12> */
.L_x_1562:
[----:B------:R-:W-:-:S13]  /*14b50*/  ISETP.NE.AND P3, PT, R25, 0x1, PT ;  /* 0x000000011900780c */ /* 0x000fda0003f65270 */
[----:B------:R-:W0:Y:S02]  /*14b60*/  @P3 LDC.64 R26, c[0x0][0x9e8] ;  /* 0x00027a00ff1a3b82 */ /* 0x000e240000000a00 */
[----:B0-----:R-:W-:-:S05]  /*14b70*/  @P3 IMAD.HI.U32 R26, R0, R26, RZ ;  /* 0x0000001a001a3227 */ /* 0x001fca00078e00ff */
[----:B------:R-:W-:-:S07]  /*14b80*/  @P3 SHF.R.U32.HI R0, RZ, R27, R26 ;  /* 0x0000001bff003219 */ /* 0x000fce000001161a */
.L_x_1563:
[----:B------:R-:W-:Y:S05]  /*14b90*/  BSYNC B0 ;  /* 0x0000000000007941 */ /* 0x000fea0003800000 */
.L_x_1561:
[----:B------:R-:W-:-:S05]  /*14ba0*/  IMAD R25, R0, R25, R25 ;  /* 0x0000001900197224 */ /* 0x000fca00078e0219 */
[----:B------:R-:W-:-:S07]  /*14bb0*/  VIMNMX R24, R24, R25, PT ;  /* 0x0000001918187248 */ /* 0x000fce0003fe0100 */
.L_x_1560:
[----:B------:R-:W2:Y:S01]  /*14bc0*/  LDL R25, [R1+0x50] ;  /* 0x0000500001197983 */ /* 0x000ea20000100800 */
[----:B------:R-:W-:Y:S01]  /*14bd0*/  SHF.R.S32.HI R23, RZ, 0x1f, R24 ;  /* 0x0000001fff177819 */ /* 0x000fe20000011418 */
[----:B------:R-:W-:Y:S01]  /*14be0*/  BSSY B1, `(.L_x_1564) ;  /* 0x000033d000017945 */ /* 0x000fe20003800000 */
[----:B------:R-:W-:Y:S02]  /*14bf0*/  MOV R0, 0x3f800000 ;  /* 0x3f80000000007802 */ /* 0x000fe40000000f00 */
[----:B------:R-:W-:Y:S02]  /*14c00*/  CS2R R150, SRZ ;  /* 0x0000000000967805 */ /* 0x000fe4000001ff00 */
[----:B------:R-:W-:Y:S01]  /*14c10*/  LEA.HI R24, R23, R24, RZ, 0x6 ;  /* 0x0000001817187211 */ /* 0x000fe200078f30ff */
[----:B------:R-:W-:Y:S01]  /*14c20*/  IMAD.MOV.U32 R23, RZ, RZ, 0x3f800000 ;  /* 0x3f800000ff177424 */ /* 0x000fe200078e00ff */
[----:B------:R-:W-:Y:S02]  /*14c30*/  CS2R R148, SRZ ;  /* 0x0000000000947805 */ /* 0x000fe4000001ff00 */
[----:B------:R-:W-:-:S02]  /*14c40*/  CS2R R146, SRZ ;  /* 0x0000000000927805 */ /* 0x000fc4000001ff00 */
[----:B------:R-:W-:Y:S02]  /*14c50*/  SHF.R.S32.HI R24, RZ, 0x6, R24 ;  /* 0x00000006ff187819 */ /* 0x000fe40000011418 */
        /* <DEDUP_REMOVED lines=60> */
[----:B--2---:R-:W-:-:S04]  /*15020*/  VIMNMX R25, R25, R24, !PT ;  /* 0x0000001819197248 */ /* 0x004fc80007fe0100 */
[----:B------:R-:W-:Y:S01]  /*15030*/  ISETP.GE.AND P3, PT, R5, R25, PT ;  /* 0x000000190500720c */ /* 0x000fe20003f66270 */
[----:B------:R0:W-:Y:S02]  /*15040*/  STL [R1+0x30], R25 ;  /* 0x0000301901007387 */ /* 0x0001e40000100800 */
[----:B0-----:R-:W-:-:S10]  /*15050*/  CS2R R24, SRZ ;  /* 0x0000000000187805 */ /* 0x001fd4000001ff00 */
[----:B------:R-:W-:Y:S05]  /*15060*/  @!P3 BRA `(.L_x_1565) ;  /* 0x0000002c00d0b947 */ /* 0x000fea0003800000 */
[----:B------:R-:W-:Y:S01]  /*15070*/  IMAD.IADD R2, R231, 0x1, R152 ;  /* 0x00000001e7027824 */ /* 0x000fe200078e0298 */
[----:B------:R-:W-:Y:S01]  /*15080*/  BSSY B0, `(.L_x_1566) ;  /* 0x00002ee000007945 */ /* 0x000fe20003800000 */
[----:B------:R-:W-:Y:S01]  /*15090*/  MOV R0, 0x3f800000 ;  /* 0x3f80000000007802 */ /* 0x000fe20000000f00 */
[----:B------:R-:W-:Y:S02]  /*150a0*/  IMAD.MOV.U32 R151, RZ, RZ, RZ ;  /* 0x000000ffff977224 */ /* 0x000fe400078e00ff */
[----:B------:R0:W-:Y:S01]  /*150b0*/  STL [R1+0x2c], R2 ;  /* 0x00002c0201007387 */ /* 0x0001e20000100800 */
[----:B------:R-:W-:-:S07]  /*150c0*/  VIADD R230, R2, 0x8 ;  /* 0x0000000802e67836 */ /* 0x000fce0000000000 */
.L_x_1585:
[----:B------:R-:W-:-:S04]  /*150d0*/  IADD3 R229, R22, 0x1, RZ ;  /* 0x0000000116e57810 */ /* 0x000fc80007ffe0ff */
[----:B------:R-:W-:-:S04]  /*150e0*/  ISETP.NE.AND P3, PT, R229, 0x2, PT ;  /* 0x00000002e500780c */ /* 0x000fc80003f65270 */
[----:B------:R-:W-:Y:S02]  /*150f0*/  SEL R232, RZ, 0x1, P3 ;  /* 0x00000001ffe87807 */ /* 0x000fe40001800000 */
[----:B------:R-:W-:Y:S02]  /*15100*/  SEL R229, R229, RZ, P3 ;  /* 0x000000ffe5e57207 */ /* 0x000fe40001800000 */
[----:B------:R-:W-:Y:S01]  /*15110*/  LOP3.LUT R232, R218, R232, RZ, 0x3c, !PT ;  /* 0x000000e8dae87212 */ /* 0x000fe200078e3cff */
[----:B------:R-:W-:Y:S06]  /*15120*/  @!P0 BRA `(.L_x_1567) ;  /* 0x0000000000048947 */ /* 0x000fec0003800000 */
[----:B------:R-:W-:Y:S01]  /*15130*/  BPT.TRAP 0x1 ;  /* 0x000000040000795c */ /* 0x000fe20000300000 */
.L_x_1567:
[----:B0-----:R-:W-:Y:S01]  /*15140*/  IMAD R2, R229, 0x8, R16 ;  /* 0x00000008e5027824 */ /* 0x001fe200078e0210 */
[----:B------:R-:W-:-:S04]  /*15150*/  SHF.L.U32 R152, R232, 0x1f, RZ ;  /* 0x0000001fe8987819 */ /* 0x000fc800000006ff */
[----:B------:R0:W1:Y:S01]  /*15160*/  SYNCS.PHASECHK.TRANS64.TRYWAIT P3, [R2+URZ+0x30830], R152 ;  /* 0x03083098020075a7 */ /* 0x000062000806017f */
[----:B------:R-:W-:Y:S05]  /*15170*/  @!P0 BRA `(.L_x_1568) ;  /* 0x0000000000048947 */ /* 0x000fea0003800000 */
[----:B------:R-:W-:Y:S01]  /*15180*/  BPT.TRAP 0x1 ;  /* 0x000000040000795c */ /* 0x000fe20000300000 */
.L_x_1568:
[----:B------:R-:W2:Y:S01]  /*15190*/  LDL R153, [R1+0xc] ;  /* 0x00000c0001997983 */ /* 0x000ea20000100800 */
[----:B------:R-:W-:Y:S01]  /*151a0*/  BSSY B2, `(.L_x_1569) ;  /* 0x0000007000027945 */ /* 0x000fe20003800000 */
[----:B--2---:R-:W-:-:S04]  /*151b0*/  IMAD R158, R229, 0x800, R153 ;  /* 0x00000800e59e7824 */ /* 0x004fc800078e0299 */
[C---:B------:R-:W-:Y:S01]  /*151c0*/  VIADD R155, R158.reuse, 0x4 ;  /* 0x000000049e9b7836 */ /* 0x040fe20000000000 */
[----:B------:R-:W-:Y:S01]  /*151d0*/  IADD3 R156, R158, 0x2, RZ ;  /* 0x000000029e9c7810 */ /* 0x000fe20007ffe0ff */
[----:B-1----:R-:W-:Y:S06]  /*151e0*/  @P3 BRA `(.L_x_1570) ;  /* 0x0000000000083947 */ /* 0x002fec0003800000 */
[----:B------:R-:W1:Y:S02]  /*151f0*/  SYNCS.PHASECHK.TRANS64.TRYWAIT P3, [R2+URZ+0x30830], R152 ;  /* 0x03083098020075a7 */ /* 0x000e64000806017f */
[----:B-1----:R-:W-:Y:S05]  /*15200*/  @!P3 BRA `(.L_x_1571) ;  /* 0x0000014400d4b947 */ /* 0x002fea0003800000 */
.L_x_1570:
[----:B------:R-:W-:Y:S05]  /*15210*/  BSYNC B2 ;  /* 0x0000000000027941 */ /* 0x000fea0003800000 */
.L_x_1569:
[----:B01----:R-:W-:Y:S01]  /*15220*/  IMAD.MOV.U32 R152, RZ, RZ, R158 ;  /* 0x000000ffff987224 */ /* 0x003fe200078e009e */
[----:B------:R-:W-:Y:S01]  /*15230*/  MOV R153, 0x40000040 ;  /* 0x4000004000997802 */ /* 0x000fe20000000f00 */
[----:B------:R-:W-:Y:S01]  /*15240*/  VIADD R154, R158, 0x6 ;  /* 0x000000069e9a7836 */ /* 0x000fe20000000000 */
[----:B------:R-:W-:Y:S01]  /*15250*/  MOV R157, 0x40000040 ;  /* 0x40000040009d7802 */ /* 0x000fe20000000f00 */
[-C--:B------:R-:W-:Y:S01]  /*15260*/  FMUL.FTZ R24, R24, R23.reuse ;  /* 0x0000001718187220 */ /* 0x080fe20000410000 */
[----:B------:R-:W-:Y:S01]  /*15270*/  R2UR UR6, R152 ;  /* 0x00000000980672ca */ /* 0x000fe200000e0000 */
[----:B------:R-:W-:Y:S01]  /*15280*/  IMAD.MOV.U32 R152, RZ, RZ, R156 ;  /* 0x000000ffff987224 */ /* 0x000fe200078e009c */
[----:B------:R-:W-:Y:S01]  /*15290*/  R2UR UR10, R154 ;  /* 0x000000009a0a72ca */ /* 0x000fe200000e0000 */
[----:B------:R-:W-:Y:S01]  /*152a0*/  VIADD R156, R158, 0x204 ;  /* 0x000002049e9c7836 */ /* 0x000fe20000000000 */
[----:B------:R-:W-:Y:S01]  /*152b0*/  R2UR UR5, R153 ;  /* 0x00000000990572ca */ /* 0x000fe200000e0000 */
[-C--:B------:R-:W-:Y:S01]  /*152c0*/  FMUL.FTZ R25, R25, R23.reuse ;  /* 0x0000001719197220 */ /* 0x080fe20000410000 */
[----:B------:R-:W-:Y:S01]  /*152d0*/  R2UR UR4, R152 ;  /* 0x00000000980472ca */ /* 0x000fe200000e0000 */
[----:B------:R-:W-:Y:S01]  /*152e0*/  FMUL.FTZ R28, R28, R23 ;  /* 0x000000171c1c7220 */ /* 0x000fe20000410000 */
[----:B------:R-:W-:Y:S01]  /*152f0*/  MOV R152, R155 ;  /* 0x0000009b00987202 */ /* 0x000fe20000000f00 */
[----:B------:R-:W-:Y:S01]  /*15300*/  IMAD.MOV.U32 R155, RZ, RZ, 0x40000040 ;  /* 0x40000040ff9b7424 */ /* 0x000fe200078e00ff */
[----:B------:R-:W-:Y:S01]  /*15310*/  R2UR UR22, R156 ;  /* 0x000000009c1672ca */ /* 0x000fe200000e0000 */
[----:B------:R-:W-:Y:S01]  /*15320*/  VIADD R156, R158, 0x400 ;  /* 0x000004009e9c7836 */ /* 0x000fe20000000000 */
[----:B------:R-:W-:Y:S01]  /*15330*/  R2UR UR8, R152 ;  /* 0x00000000980872ca */ /* 0x000fe200000e0000 */
[C---:B------:R-:W-:Y:S01]  /*15340*/  VIADD R152, R158.reuse, 0x200 ;  /* 0x000002009e987836 */ /* 0x040fe20000000000 */
[----:B------:R-:W-:Y:S01]  /*15350*/  R2UR UR11, R155 ;  /* 0x000000009b0b72ca */ /* 0x000fe200000e0000 */
[-C--:B------:R-:W-:Y:S01]  /*15360*/  FMUL.FTZ R29, R29, R23.reuse ;  /* 0x000000171d1d7220 */ /* 0x080fe20000410000 */
[----:B------:R-:W-:Y:S01]  /*15370*/  IADD3 R154, R158, 0x202, RZ ;  /* 0x000002029e9a7810 */ /* 0x000fe20007ffe0ff */
[-C--:B------:R-:W-:Y:S01]  /*15380*/  FMUL.FTZ R32, R32, R23.reuse ;  /* 0x0000001720207220 */ /* 0x080fe20000410000 */
[----:B------:R-:W-:Y:S01]  /*15390*/  R2UR UR14, R152 ;  /* 0x00000000980e72ca */ /* 0x000fe200000e0000 */
[----:B------:R-:W-:Y:S01]  /*153a0*/  VIADD R152, R158, 0x206 ;  /* 0x000002069e987836 */ /* 0x000fe20000000000 */
[----:B------:R-:W-:Y:S01]  /*153b0*/  R2UR UR18, R154 ;  /* 0x000000009a1272ca */ /* 0x000fe200000e0000 */
[----:B------:R-:W-:Y:S01]  /*153c0*/  VIADD R154, R158, 0x402 ;  /* 0x000004029e9a7836 */ /* 0x000fe20000000000 */
[----:B------:R-:W-:Y:S01]  /*153d0*/  R2UR UR30, R156 ;  /* 0x000000009c1e72ca */ /* 0x000fe200000e0000 */
[----:B------:R-:W-:Y:S01]  /*153e0*/  VIADD R156, R158, 0x406 ;  /* 0x000004069e9c7836 */ /* 0x000fe20000000000 */
[----:B------:R-:W-:Y:S01]  /*153f0*/  R2UR UR26, R152 ;  /* 0x00000000981a72ca */ /* 0x000fe200000e0000 */
[-C--:B------:R-:W-:Y:S01]  /*15400*/  FMUL.FTZ R33, R33, R23.reuse ;  /* 0x0000001721217220 */ /* 0x080fe20000410000 */
[----:B------:R-:W-:Y:S01]  /*15410*/  IADD3 R152, R158, 0x404, RZ ;  /* 0x000004049e987810 */ /* 0x000fe20007ffe0ff */
[-C--:B------:R-:W-:Y:S01]  /*15420*/  FMUL.FTZ R36, R36, R23.reuse ;  /* 0x0000001724247220 */ /* 0x080fe20000410000 */
[----:B------:R-:W-:Y:S01]  /*15430*/  MOV R159, UR11 ;  /* 0x0000000b009f7c02 */ /* 0x000fe20008000f00 */
[----:B------:R-:W-:Y:S01]  /*15440*/  UMOV UR11, UR5 ;  /* 0x00000005000b7c82 */ /* 0x000fe20008000000 */
[----:B------:R-:W-:Y:S01]  /*15450*/  R2UR UR38, R152 ;  /* 0x00000000982672ca */ /* 0x000fe200000e0000 */
[----:B------:R-:W-:Y:S01]  /*15460*/  VIADD R152, R158, 0x600 ;  /* 0x000006009e987836 */ /* 0x000fe20000000000 */
[----:B------:R-:W-:Y:S01]  /*15470*/  MOV R235, UR10 ;  /* 0x0000000a00eb7c02 */ /* 0x000fe20008000f00 */
[----:B------:R-:W-:Y:S01]  /*15480*/  UMOV UR10, UR4 ;  /* 0x00000004000a7c82 */ /* 0x000fe20008000000 */
[----:B------:R-:W-:Y:S01]  /*15490*/  R2UR UR7, R153 ;  /* 0x00000000990772ca */ /* 0x000fe200000e0000 */
[-C--:B------:R-:W-:Y:S01]  /*154a0*/  FMUL.FTZ R37, R37, R23.reuse ;  /* 0x0000001725257220 */ /* 0x080fe20000410000 */
[----:B------:R-:W-:Y:S01]  /*154b0*/  R2UR UR34, R154 ;  /* 0x000000009a2272ca */ /* 0x000fe200000e0000 */
[----:B------:R-:W-:Y:S01]  /*154c0*/  VIADD R154, R158, 0x604 ;  /* 0x000006049e9a7836 */ /* 0x000fe20000000000 */
[----:B------:R-:W-:Y:S01]  /*154d0*/  R2UR UR42, R156 ;  /* 0x000000009c2a72ca */ /* 0x000fe200000e0000 */
[-C--:B------:R-:W-:Y:S01]  /*154e0*/  FMUL.FTZ R40, R40, R23.reuse ;  /* 0x0000001728287220 */ /* 0x080fe20000410000 */
[----:B------:R-:W-:Y:S01]  /*154f0*/  R2UR UR46, R152 ;  /* 0x00000000982e72ca */ /* 0x000fe200000e0000 */
[----:B------:R-:W-:Y:S01]  /*15500*/  VIADD R152, R158, 0x606 ;  /* 0x000006069e987836 */ /* 0x000fe20000000000 */
[----:B------:R-:W-:Y:S01]  /*15510*/  R2UR UR4, R6 ;  /* 0x00000000060472ca */ /* 0x000fe200000e0000 */
[-C--:B------:R-:W-:Y:S01]  /*15520*/  FMUL.FTZ R41, R41, R23.reuse ;  /* 0x0000001729297220 */ /* 0x080fe20000410000 */
[----:B------:R-:W-:Y:S01]  /*15530*/  R2UR UR5, R7 ;  /* 0x00000000070572ca */ /* 0x000fe200000e0000 */
[-C--:B------:R-:W-:Y:S01]  /*15540*/  FMUL.FTZ R44, R44, R23.reuse ;  /* 0x000000172c2c7220 */ /* 0x080fe20000410000 */
[----:B------:R-:W-:Y:S01]  /*15550*/  IADD3 R156, R158, 0x602, RZ ;  /* 0x000006029e9c7810 */ /* 0x000fe20007ffe0ff */
        /* <DEDUP_REMOVED lines=53> */
[C---:B------:R-:W-:Y:S01]  /*158b0*/  R2UR UR9, R153.reuse ;  /* 0x00000000990972ca */ /* 0x040fe200000e0000 */
[-C--:B------:R-:W-:Y:S01]  /*158c0*/  FMUL.FTZ R26, R26, R0.reuse ;  /* 0x000000001a1a7220 */ /* 0x080fe20000410000 */
[----:B------:R-:W-:Y:S01]  /*158d0*/  R2UR UR15, R153 ;  /* 0x00000000990f72ca */ /* 0x000fe200000e0000 */
        /* <DEDUP_REMOVED lines=29> */
[----:B------:R-:W-:Y:S01]  /*15ab0*/  MOV R23, R159 ;  /* 0x0000009f00177202 */ /* 0x000fe20000000f00 */
[-C--:B------:R-:W-:Y:S01]  /*15ac0*/  FMUL.FTZ R58, R58, R0.reuse ;  /* 0x000000003a3a7220 */ /* 0x080fe20000410000 */
[----:B------:R-:W-:Y:S01]  /*15ad0*/  WARPGROUP.ARRIVE ;  /* 0x00000000000079c5 */ /* 0x000fe20000000000 */
[----:B------:R-:W-:Y:S01]  /*15ae0*/  R2UR UR12, R214 ;  /* 0x00000000d60c72ca */ /* 0x000fe200000e0000 */
[-C--:B------:R-:W-:Y:S01]  /*15af0*/  FMUL.FTZ R59, R59, R0.reuse ;  /* 0x000000003b3b7220 */ /* 0x080fe20000410000 */
[----:B------:R-:W-:Y:S01]  /*15b00*/  R2UR UR13, R215 ;  /* 0x00000000d70d72ca */ /* 0x000fe200000e0000 */
[-C--:B------:R-:W-:Y:S01]  /*15b10*/  FMUL.FTZ R62, R62, R0.reuse ;  /* 0x000000003e3e7220 */ /* 0x080fe20000410000 */
[----:B------:R-:W-:Y:S01]  /*15b20*/  R2UR UR16, R212 ;  /* 0x00000000d41072ca */ /* 0x000fe200000e0000 */
[----:B------:R-:W-:Y:S01]  /*15b30*/  HGMMA.64x64x16.F32 R152, gdesc[UR4], RZ, !UPT, gsb0 ;  /* 0x00e00000049879f0 */ /* 0x000fe2000c0008ff */
[----:B------:R-:W-:Y:S01]  /*15b40*/  UMOV UR6, UR8 ;  /* 0x0000000800067c82 */ /* 0x000fe20008000000 */
[----:B------:R-:W-:Y:S01]  /*15b50*/  UMOV UR7, UR9 ;  /* 0x0000000900077c82 */ /* 0x000fe20008000000 */
        /* <DEDUP_REMOVED lines=73> */
[----:B------:R-:W-:Y:S02]  /*15ff0*/  R2UR UR11, R23 ;  /* 0x00000000170b72ca */ /* 0x000fe400000e0000 */
[----:B------:R-:W-:Y:S02]  /*16000*/  R2UR UR10, R235 ;  /* 0x00000000eb0a72ca */ /* 0x000fe400000e0000 */
[----:B------:R-:W-:Y:S02]  /*16010*/  R2UR UR8, R216 ;  /* 0x00000000d80872ca */ /* 0x000fe400000e0000 */
[----:B------:R-:W-:Y:S01]  /*16020*/  R2UR UR9, R217 ;  /* 0x00000000d90972ca */ /* 0x000fe200000e0000 */
        /* <DEDUP_REMOVED lines=45> */
.L_x_1572:
[----:B------:R-:W-:Y:S01]  /*16300*/  SHF.L.U32 R23, R218, 0x1f, RZ ;  /* 0x0000001fda177819 */ /* 0x000fe200000006ff */
[----:B------:R-:W-:-:S04]  /*16310*/  IMAD R0, R22, 0x8, R16 ;  /* 0x0000000816007824 */ /* 0x000fc800078e0210 */
[----:B------:R0:W1:Y:S01]  /*16320*/  SYNCS.PHASECHK.TRANS64.TRYWAIT P3, [R0+URZ+0x30850], R23 ;  /* 0x03085017000075a7 */ /* 0x000062000806017f */
[----:B------:R-:W-:Y:S05]  /*16330*/  @!P0 BRA `(.L_x_1573) ;  /* 0x0000000000048947 */ /* 0x000fea0003800000 */
[----:B------:R-:W-:Y:S01]  /*16340*/  BPT.TRAP 0x1 ;  /* 0x000000040000795c */ /* 0x000fe20000300000 */
.L_x_1573:
[----:B------:R-:W-:Y:S04]  /*16350*/  BSSY B2, `(.L_x_1574) ;  /* 0x0000004000027945 */ /* 0x000fe80003800000 */
[----:B-1----:R-:W-:Y:S05]  /*16360*/  @P3 BRA `(.L_x_1575) ;  /* 0x0000000000083947 */ /* 0x002fea0003800000 */
[----:B------:R-:W1:Y:S02]  /*16370*/  SYNCS.PHASECHK.TRANS64.TRYWAIT P3, [R0+URZ+0x30850], R23 ;  /* 0x03085017000075a7 */ /* 0x000e64000806017f */
[----:B-1----:R-:W-:Y:S05]  /*16380*/  @!P3 BRA `(.L_x_1576) ;  /* 0x000001340088b947 */ /* 0x002fea0003800000 */
.L_x_1575:
[----:B------:R-:W-:Y:S05]  /*16390*/  BSYNC B2 ;  /* 0x0000000000027941 */ /* 0x000fea0003800000 */
.L_x_1574:
[----:B01----:R-:W-:Y:S01]  /*163a0*/  VIADD R23, R16, 0x400 ;  /* 0x0000040010177836 */ /* 0x003fe20000000000 */
[----:B------:R-:W-:Y:S01]  /*163b0*/  WARPGROUP.ARRIVE ;  /* 0x00000000000079c5 */ /* 0x000fe20000000000 */
[----:B------:R-:W2:Y:S01]  /*163c0*/  LDL R218, [R1+0x28] ;  /* 0x0000280001da7983 */ /* 0x000ea20000100800 */
[----:B------:R-:W-:Y:S01]  /*163d0*/  @!P1 VIADD R2, R2, 0x30840 ;  /* 0x0003084002029836 */ /* 0x000fe20000000000 */
[----:B------:R-:W-:Y:S01]  /*163e0*/  ULDC UR5, c[0x0][0x9d8] ;  /* 0x0002760000057ab9 */ /* 0x000fe20000000800 */
[----:B------:R-:W-:Y:S01]  /*163f0*/  SHF.R.U32.HI R23, RZ, 0x4, R23 ;  /* 0x00000004ff177819 */ /* 0x000fe20000011617 */
[----:B------:R-:W-:Y:S01]  /*16400*/  FMUL.FTZ R161, R161, UR5 ;  /* 0x00000005a1a17c20 */ /* 0x000fe20008410000 */
[----:B------:R-:W-:Y:S01]  /*16410*/  FMUL.FTZ R169, R169, UR5 ;  /* 0x00000005a9a97c20 */ /* 0x000fe20008410000 */
[----:B------:R-:W-:Y:S01]  /*16420*/  @!P1 PRMT R2, RZ, 0x654, R2 ;  /* 0x00000654ff029816 */ /* 0x000fe20000000002 */
[----:B------:R-:W-:Y:S01]  /*16430*/  FMUL.FTZ R173, R173, UR5 ;  /* 0x00000005adad7c20 */ /* 0x000fe20008410000 */
[----:B------:R-:W-:Y:S01]  /*16440*/  LOP3.LUT R23, R23, 0x3fff, RZ, 0xc0, !PT ;  /* 0x00003fff17177812 */ /* 0x000fe200078ec0ff */
[----:B------:R-:W-:Y:S01]  /*16450*/  FMUL.FTZ R177, R177, UR5 ;  /* 0x00000005b1b17c20 */ /* 0x000fe20008410000 */
[----:B------:R-:W0:Y:S02]  /*16460*/  MUFU.TANH R161, R161 ;  /* 0x000000a100a17308 */ /* 0x000e240000002400 */
[----:B------:R-:W-:-:S04]  /*16470*/  LOP3.LUT R23, R23, 0x2000000, RZ, 0xfc, !PT ;  /* 0x0200000017177812 */ /* 0x000fc800078efcff */
[----:B------:R-:W-:Y:S01]  /*16480*/  LEA R22, R22, R23, 0xb ;  /* 0x0000001716167211 */ /* 0x000fe200078e58ff */
[----:B------:R-:W-:Y:S01]  /*16490*/  IMAD.MOV.U32 R23, RZ, RZ, 0x40000040 ;  /* 0x40000040ff177424 */ /* 0x000fe200078e00ff */
[----:B------:R-:W1:Y:S02]  /*164a0*/  MUFU.TANH R169, R169 ;  /* 0x000000a900a97308 */ /* 0x000e640000002400 */
[----:B------:R-:W-:Y:S02]  /*164b0*/  R2UR UR6, R22 ;  /* 0x00000000160672ca */ /* 0x000fe400000e0000 */
[----:B------:R-:W-:Y:S01]  /*164c0*/  R2UR UR7, R23 ;  /* 0x00000000170772ca */ /* 0x000fe200000e0000 */
[----:B------:R-:W-:-:S03]  /*164d0*/  IMAD.MOV.U32 R23, RZ, RZ, 0x40000040 ;  /* 0x40000040ff177424 */ /* 0x000fc600078e00ff */
[----:B------:R-:W3:Y:S08]  /*164e0*/  MUFU.TANH R173, R173 ;  /* 0x000000ad00ad7308 */ /* 0x000ef00000002400 */
[----:B------:R-:W4:Y:S01]  /*164f0*/  MUFU.TANH R177, R177 ;  /* 0x000000b100b17308 */ /* 0x000f220000002400 */
[----:B------:R-:W-:Y:S01]  /*16500*/  HGMMA.64x256x16.F32 R24, R196, gdesc[UR4].tnspB, R24, gsb0 ;  /* 0x43e00004c4187df0 */ /* 0x000fe20008000818 */
[----:B--2---:R-:W-:-:S02]  /*16510*/  R2UR UR4, R218 ;  /* 0x00000000da0472ca */ /* 0x004fc400000e0000 */
[----:B------:R-:W-:Y:S02]  /*16520*/  WARPGROUP.DEPBAR.LE gsb0, 0x0 ;  /* 0x00008000000079c5 */ /* 0x000fe40000010000 */
[----:B------:R-:W-:Y:S01]  /*16530*/  VIADD R196, R22, 0x80 ;  /* 0x0000008016c47836 */ /* 0x000fe20000000000 */
[----:B------:R-:W-:Y:S01]  /*16540*/  MOV R197, 0x40000040 ;  /* 0x4000004000c57802 */ /* 0x000fe20000000f00 */
[----:B------:R-:W-:-:S03]  /*16550*/  WARPGROUP.ARRIVE ;  /* 0x00000000000079c5 */ /* 0x000fc60000000000 */
[----:B------:R-:W-:Y:S02]  /*16560*/  R2UR UR6, R196 ;  /* 0x00000000c40672ca */ /* 0x000fe400000e0000 */
[----:B------:R-:W-:-:S15]  /*16570*/  R2UR UR7, R197 ;  /* 0x00000000c50772ca */ /* 0x000fde00000e0000 */
[----:B------:R-:W-:-:S01]  /*16580*/  NOP ;  /* 0x0000000000007918 */ /* 0x000fc20000000000 */
[----:B------:R-:W-:Y:S03]  /*16590*/  HGMMA.64x256x16.F32 R24, R192, gdesc[UR4].tnspB, R24, gsb0 ;  /* 0x43e00004c0187df0 */ /* 0x000fe60008000818 */
[----:B------:R-:W-:Y:S02]  /*165a0*/  WARPGROUP.DEPBAR.LE gsb0, 0x0 ;  /* 0x00008000000079c5 */ /* 0x000fe40000010000 */
[C---:B------:R-:W-:Y:S01]  /*165b0*/  VIADD R192, R22.reuse, 0x100 ;  /* 0x0000010016c07836 */ /* 0x040fe20000000000 */
[----:B------:R-:W-:Y:S01]  /*165c0*/  WARPGROUP.ARRIVE ;  /* 0x00000000000079c5 */ /* 0x000fe20000000000 */
[----:B------:R-:W-:Y:S01]  /*165d0*/  IMAD.MOV.U32 R193, RZ, RZ, 0x40000040 ;  /* 0x40000040ffc17424 */ /* 0x000fe200078e00ff */
[----:B------:R-:W-:Y:S02]  /*165e0*/  IADD3 R22, R22, 0x180, RZ ;  /* 0x0000018016167810 */ /* 0x000fe40007ffe0ff */
[----:B------:R-:W-:-:S02]  /*165f0*/  R2UR UR6, R192 ;  /* 0x00000000c00672ca */ /* 0x000fc400000e0000 */
[----:B------:R-:W-:-:S15]  /*16600*/  R2UR UR7, R193 ;  /* 0x00000000c10772ca */ /* 0x000fde00000e0000 */
[----:B------:R-:W-:-:S01]  /*16610*/  NOP ;  /* 0x0000000000007918 */ /* 0x000fc20000000000 */
        /* <DEDUP_REMOVED lines=17> */
[----:B------:R-:W2:Y:S08]  /*16730*/  MUFU.TANH R23, R23 ;  /* 0x0000001700177308 */ /* 0x000eb00000002400 */
        /* <DEDUP_REMOVED lines=14> */
[----:B------:R-:W-:-:S06]  /*16820*/  WARPGROUP.ARRIVE ;  /* 0x00000000000079c5 */ /* 0x000fcc0000000000 */
[----:B------:R-:W-:Y:S03]  /*16830*/  HGMMA.64x256x16.F32 R24, R184, gdesc[UR4].tnspB, R24, gsb0 ;  /* 0x43e00004b8187df0 */ /* 0x000fe60008000818 */
[----:B------:R-:W-:Y:S02]  /*16840*/  WARPGROUP.DEPBAR.LE gsb0, 0x0 ;  /* 0x00008000000079c5 */ /* 0x000fe40000010000 */
[----:B------:R5:W-:Y:S01]  /*16850*/  @!P1 SYNCS.ARRIVE.TRANS64.RED.A1T0 RZ, [R2+URZ], RZ ;  /* 0x000000ff02ff99a7 */ /* 0x000be2000810043f */
[----:B------:R-:W-:Y:S01]  /*16860*/  FMUL.FTZ R185, R164, UR5 ;  /* 0x00000005a4b97c20 */ /* 0x000fe20008410000 */
[----:B------:R-:W-:Y:S01]  /*16870*/  FMUL.FTZ R164, R167, UR5 ;  /* 0x00000005a7a47c20 */ /* 0x000fe20008410000 */
[----:B------:R-:W-:Y:S01]  /*16880*/  FMUL.FTZ R186, R165, UR5 ;  /* 0x00000005a5ba7c20 */ /* 0x000fe20008410000 */
[----:B------:R-:W-:Y:S01]  /*16890*/  FMUL.FTZ R167, R168, UR5 ;  /* 0x00000005a8a77c20 */ /* 0x000fe20008410000 */
[----:B------:R-:W-:Y:S01]  /*168a0*/  FMUL.FTZ R165, R170, UR5 ;  /* 0x00000005aaa57c20 */ /* 0x000fe20008410000 */
[----:B------:R-:W-:Y:S01]  /*168b0*/  FMUL.FTZ R187, R172, UR5 ;  /* 0x00000005acbb7c20 */ /* 0x000fe20008410000 */
[----:B------:R-:W-:Y:S01]  /*168c0*/  FMUL.FTZ R168, R174, UR5 ;  /* 0x00000005aea87c20 */ /* 0x000fe20008410000 */
[----:B-----5:R-:W-:Y:S01]  /*168d0*/  SHF.L.U32 R2, R5, 0x6, RZ ;  /* 0x0000000605027819 */ /* 0x020fe200000006ff */
[----:B------:R-:W-:Y:S01]  /*168e0*/  FMUL.FTZ R170, R175, UR5 ;  /* 0x00000005afaa7c20 */ /* 0x000fe20008410000 */
[----:B------:R-:W-:Y:S01]  /*168f0*/  FMUL.FTZ R174, R176, UR5 ;  /* 0x00000005b0ae7c20 */ /* 0x000fe20008410000 */
[----:B------:R-:W-:Y:S01]  /*16900*/  FMUL.FTZ R172, R179, UR5 ;  /* 0x00000005b3ac7c20 */ /* 0x000fe20008410000 */
[----:B------:R-:W-:Y:S01]  /*16910*/  IADD3 R156, R219, 0x1, -R2 ;  /* 0x00000001db9c7810 */ /* 0x000fe20007ffe802 */
[----:B------:R-:W-:Y:S01]  /*16920*/  FMUL.FTZ R184, R157, UR5 ;  /* 0x000000059db87c20 */ /* 0x000fe20008410000 */
[----:B------:R-:W-:Y:S01]  /*16930*/  FMUL.FTZ R179, R181, UR5 ;  /* 0x00000005b5b37c20 */ /* 0x000fe20008410000 */
[----:B------:R-:W-:Y:S01]  /*16940*/  FMUL.FTZ R175, R182, UR5 ;  /* 0x00000005b6af7c20 */ /* 0x000fe20008410000 */
[----:B------:R-:W-:Y:S01]  /*16950*/  FMUL.FTZ R176, R183, UR5 ;  /* 0x00000005b7b07c20 */ /* 0x000fe20008410000 */
[----:B------:R-:W-:Y:S01]  /*16960*/  IMAD.IADD R156, R156, 0x1, -R224 ;  /* 0x000000019c9c7824 */ /* 0x000fe200078e0ae0 */
[----:B------:R-:W0:Y:S01]  /*16970*/  MUFU.TANH R185, R185 ;  /* 0x000000b900b97308 */ /* 0x000e220000002400 */
[----:B------:R-:W-:-:S02]  /*16980*/  ULDC UR5, c[0x0][0x9e0] ;  /* 0x0002780000057ab9 */ /* 0x000fc40000000800 */
[----:B------:R-:W-:-:S04]  /*16990*/  IMAD R156, R234, -0x2, R156 ;  /* 0xfffffffeea9c7824 */ /* 0x000fc800078e029c */
[C---:B------:R-:W-:Y:S01]  /*169a0*/  VIADD R183, R156.reuse, UR5 ;  /* 0x000000059cb77c36 */ /* 0x040fe20008000000 */
[----:B------:R-:W0:Y:S01]  /*169b0*/  MUFU.TANH R184, R184 ;  /* 0x000000b800b87308 */ /* 0x000e220000002400 */
[----:B------:R-:W-:Y:S02]  /*169c0*/  IADD3 R182, R156, UR4, RZ ;  /* 0x000000049cb67c10 */ /* 0x000fe4000fffe0ff */
[----:B------:R-:W-:-:S03]  /*169d0*/  IMAD.IADD R181, R231, 0x1, R183 ;  /* 0x00000001e7b57824 */ /* 0x000fc600078e02b7 */
        /* <DEDUP_REMOVED lines=14> */
[----:B------:R-:W2:Y:S01]  /*16ac0*/  LDL R218, [R1+0x8] ;  /* 0x0000080001da7983 */ /* 0x000ea20000100800 */
[----:B------:R-:W-:Y:S01]  /*16ad0*/  BSSY B2, `(.L_x_1578) ;  /* 0x0000013000027945 */ /* 0x000fe20003800000 */
[----:B--2---:R-:W-:-:S04]  /*16ae0*/  IADD3 R188, R231, R218, RZ ;  /* 0x000000dae7bc7210 */ /* 0x004fc80007ffe0ff */
[----:B------:R-:W-:-:S13]  /*16af0*/  ISETP.GT.AND P3, PT, R188, -0x1, PT ;  /* 0xffffffffbc00780c */ /* 0x000fda0003f64270 */
[----:B------:R-:W-:Y:S05]  /*16b00*/  @P3 BRA `(.L_x_1579) ;  /* 0x0000000000243947 */ /* 0x000fea0003800000 */
[----:B------:R-:W-:Y:S01]  /*16b10*/  ULDC UR4, c[0x0][0x9e4] ;  /* 0x0002790000047ab9 */ /* 0x000fe20000000800 */
[----:B------:R-:W-:Y:S01]  /*16b20*/  LOP3.LUT R188, RZ, R188, RZ, 0x33, !PT ;  /* 0x000000bcffbc7212 */ /* 0x000fe200078e33ff */
[----:B------:R-:W-:-:S05]  /*16b30*/  IMAD.U32 R189, RZ, RZ, UR4 ;  /* 0x00000004ffbd7e24 */ /* 0x000fca000f8e00ff */
[----:B------:R-:W-:-:S13]  /*16b40*/  ISETP.NE.AND P3, PT, R189, 0x1, PT ;  /* 0x00000001bd00780c */ /* 0x000fda0003f65270 */
[----:B------:R-:W1:Y:S02]  /*16b50*/  @P3 LDC.64 R156, c[0x0][0x9e8] ;  /* 0x00027a00ff9c3b82 */ /* 0x000e640000000a00 */
[----:B-1----:R-:W-:-:S05]  /*16b60*/  @P3 IMAD.HI.U32 R156, R188, R156, RZ ;  /* 0x0000009cbc9c3227 */ /* 0x002fca00078e00ff */
[----:B------:R-:W-:-:S04]  /*16b70*/  @P3 SHF.R.U32.HI R188, RZ, R157, R156 ;  /* 0x0000009dffbc3219 */ /* 0x000fc8000001169c */
[----:B------:R-:W-:Y:S01]  /*16b80*/  LOP3.LUT R188, RZ, R188, RZ, 0x33, !PT ;  /* 0x000000bcffbc7212 */ /* 0x000fe200078e33ff */
[----:B------:R-:W-:Y:S06]  /*16b90*/  BRA `(.L_x_1580) ;  /* 0x0000000000187947 */ /* 0x000fec0003800000 */
.L_x_1579:
[----:B------:R-:W-:Y:S02]  /*16ba0*/  ULDC UR4, c[0x0][0x9e4] ;  /* 0x0002790000047ab9 */ /* 0x000fe40000000800 */
[----:B------:R-:W-:-:S05]  /*16bb0*/  IMAD.U32 R189, RZ, RZ, UR4 ;  /* 0x00000004ffbd7e24 */ /* 0x000fca000f8e00ff */
[----:B------:R-:W-:-:S13]  /*16bc0*/  ISETP.NE.AND P3, PT, R189, 0x1, PT ;  /* 0x00000001bd00780c */ /* 0x000fda0003f65270 */
[----:B------:R-:W1:Y:S02]  /*16bd0*/  @P3 LDC.64 R156, c[0x0][0x9e8] ;  /* 0x00027a00ff9c3b82 */ /* 0x000e640000000a00 */
[----:B-1----:R-:W-:-:S05]  /*16be0*/  @P3 IMAD.HI.U32 R156, R188, R156, RZ ;  /* 0x0000009cbc9c3227 */ /* 0x002fca00078e00ff */
[----:B------:R-:W-:-:S07]  /*16bf0*/  @P3 SHF.R.U32.HI R188, RZ, R157, R156 ;  /* 0x0000009dffbc3219 */ /* 0x000fce000001169c */
.L_x_1580:
[----:B------:R-:W-:Y:S05]  /*16c00*/  BSYNC B2 ;  /* 0x0000000000027941 */ /* 0x000fea0003800000 */
.L_x_1578:
[----:B------:R-:W-:-:S04]  /*16c10*/  IMAD R188, R188, R189, -R2 ;  /* 0x000000bdbcbc7224 */ /* 0x000fc800078e0a02 */
[----:B------:R-:W-:-:S05]  /*16c20*/  IMAD R188, R234, -0x2, R188 ;  /* 0xfffffffeeabc7824 */ /* 0x000fca00078e02bc */
[----:B------:R-:W-:Y:S02]  /*16c30*/  VIMNMX R180, R180, R188, !PT ;  /* 0x000000bcb4b47248 */ /* 0x000fe40007fe0100 */
[----:B------:R-:W-:-:S07]  /*16c40*/  VIADDMNMX R181, R188, R189, R181, PT ;  /* 0x000000bdbcb57246 */ /* 0x000fce00038001b5 */
.L_x_1577:
[----:B------:R-:W-:Y:S02]  /*16c50*/  ISETP.GT.AND P3, PT, R5, -0x1, PT ;  /* 0xffffffff0500780c */ /* 0x000fe40003f64270 */
[----:B------:R-:W-:Y:S02]  /*16c60*/  IADD3 R183, R183, 0x8, R231 ;  /* 0x00000008b7b77810 */ /* 0x000fe40007ffe0e7 */
[C---:B------:R-:W-:Y:S02]  /*16c70*/  ISETP.GT.AND P4, PT, R180.reuse, RZ, P3 ;  /* 0x000000ffb400720c */ /* 0x040fe40001f84270 */
[C---:B------:R-:W-:Y:S02]  /*16c80*/  ISETP.GT.AND P6, PT, R180.reuse, 0x1, P3 ;  /* 0x00000001b400780c */ /* 0x040fe40001fc4270 */
[----:B------:R-:W-:Y:S02]  /*16c90*/  ISETP.LT.OR P5, PT, R181, 0x1, P4 ;  /* 0x00000001b500780c */ /* 0x000fe400027a1670 */
[----:B------:R-:W-:-:S02]  /*16ca0*/  ISETP.GT.AND P4, PT, R180, 0x8, P3 ;  /* 0x00000008b400780c */ /* 0x000fc40001f84270 */
[----:B------:R-:W-:Y:S02]  /*16cb0*/  FSEL R23, R23, -INF , !P5 ;  /* 0xff80000017177808 */ /* 0x000fe40006800000 */
[----:B------:R-:W-:Y:S02]  /*16cc0*/  ISETP.GT.AND P5, PT, R180, 0x9, P3 ;  /* 0x00000009b400780c */ /* 0x000fe40001fa4270 */
[C---:B------:R-:W-:Y:S02]  /*16cd0*/  ISETP.LT.OR P6, PT, R181.reuse, 0x2, P6 ;  /* 0x00000002b500780c */ /* 0x040fe400037c1670 */
[C---:B------:R-:W-:Y:S02]  /*16ce0*/  ISETP.LT.OR P4, PT, R181.reuse, 0x9, P4 ;  /* 0x00000009b500780c */ /* 0x040fe40002781670 */
[----:B------:R-:W-:Y:S02]  /*16cf0*/  ISETP.LT.OR P5, PT, R181, 0xa, P5 ;  /* 0x0000000ab500780c */ /* 0x000fe40002fa1670 */
[----:B0-----:R-:W-:-:S02]  /*16d00*/  FSEL R152, R152, -INF , !P6 ;  /* 0xff80000098987808 */ /* 0x001fc40007000000 */
[----:B------:R-:W-:Y:S02]  /*16d10*/  FSEL R154, R154, -INF , !P4 ;  /* 0xff8000009a9a7808 */ /* 0x000fe40006000000 */
[----:B------:R-:W-:Y:S02]  /*16d20*/  FSEL R184, R184, -INF , !P5 ;  /* 0xff800000b8b87808 */ /* 0x000fe40006800000 */
[C---:B------:R-:W-:Y:S02]  /*16d30*/  ISETP.GT.AND P6, PT, R180.reuse, 0x10, P3 ;  /* 0x00000010b400780c */ /* 0x040fe40001fc4270 */
[C---:B------:R-:W-:Y:S02]  /*16d40*/  ISETP.GT.AND P4, PT, R180.reuse, 0x11, P3 ;  /* 0x00000011b400780c */ /* 0x040fe40001f84270 */
        /* <DEDUP_REMOVED lines=10> */
[C---:B------:R-:W-:Y:S02]  /*16df0*/  ISETP.LT.OR P6, PT, R181.reuse, 0x1a, P6 ;  /* 0x0000001ab500780c */ /* 0x040fe400037c1670 */
[C---:B------:R-:W-:Y:S02]  /*16e00*/  ISETP.LT.OR P4, PT, R181.reuse, 0x21, P4 ;  /* 0x00000021b500780c */ /* 0x040fe40002781670 */
[----:B------:R-:W-:Y:S02]  /*16e10*/  ISETP.LT.OR P5, PT, R181, 0x22, P5 ;  /* 0x00000022b500780c */ /* 0x000fe40002fa1670 */
[----:B------:R-:W-:-:S02]  /*16e20*/  FSEL R186, R186, -INF , !P6 ;  /* 0xff800000baba7808 */ /* 0x000fc40007000000 */
        /* <DEDUP_REMOVED lines=17> */
[----:B------:R-:W-:-:S02]  /*16f40*/  IADD3 R182, R182, 0x8, R231 ;  /* 0x00000008b6b67810 */ /* 0x000fc40007ffe0e7 */
[----:B------:R-:W-:Y:S02]  /*16f50*/  FSEL R177, R177, -INF , !P6 ;  /* 0xff800000b1b17808 */ /* 0x000fe40007000000 */
[----:B------:R-:W-:Y:S02]  /*16f60*/  FSEL R178, R178, -INF , !P4 ;  /* 0xff800000b2b27808 */ /* 0x000fe40006000000 */
[----:B------:R-:W-:Y:S01]  /*16f70*/  FSEL R179, R179, -INF , !P5 ;  /* 0xff800000b3b37808 */ /* 0x000fe20006800000 */
[----:B------:R-:W-:Y:S06]  /*16f80*/  @!P2 BRA `(.L_x_1581) ;  /* 0x000000000068a947 */ /* 0x000fec0003800000 */
[----:B------:R-:W-:Y:S01]  /*16f90*/  ISETP.GT.AND P4, PT, R230, -0x1, PT ;  /* 0xffffffffe600780c */ /* 0x000fe20003f84270 */
[----:B------:R-:W-:-:S12]  /*16fa0*/  BSSY B2, `(.L_x_1582) ;  /* 0x0000014000027945 */ /* 0x000fd80003800000 */
[----:B------:R-:W-:Y:S05]  /*16fb0*/  @P4 BRA `(.L_x_1583) ;  /* 0x00000000002c4947 */ /* 0x000fea0003800000 */
[----:B------:R-:W2:Y:S01]  /*16fc0*/  LDL R188, [R1+0x2c] ;  /* 0x00002c0001bc7983 */ /* 0x000ea20000100800 */
[----:B------:R-:W-:Y:S02]  /*16fd0*/  ULDC UR4, c[0x0][0x9e4] ;  /* 0x0002790000047ab9 */ /* 0x000fe40000000800 */
[----:B------:R-:W-:-:S04]  /*16fe0*/  MOV R180, UR4 ;  /* 0x0000000400b47c02 */ /* 0x000fc80008000f00 */
[----:B------:R-:W-:-:S13]  /*16ff0*/  ISETP.NE.AND P4, PT, R180, 0x1, PT ;  /* 0x00000001b400780c */ /* 0x000fda0003f85270 */
[----:B------:R-:W0:Y:S01]  /*17000*/  @P4 LDC.64 R156, c[0x0][0x9e8] ;  /* 0x00027a00ff9c4b82 */ /* 0x000e220000000a00 */
[----:B--2---:R-:W-:-:S05]  /*17010*/  VIADD R181, R188, 0x8 ;  /* 0x00000008bcb57836 */ /* 0x004fca0000000000 */
[----:B------:R-:W-:-:S05]  /*17020*/  LOP3.LUT R181, RZ, R181, RZ, 0x33, !PT ;  /* 0x000000b5ffb57212 */ /* 0x000fca00078e33ff */
[----:B0-----:R-:W-:-:S05]  /*17030*/  @P4 IMAD.HI.U32 R156, R181, R156, RZ ;  /* 0x0000009cb59c4227 */ /* 0x001fca00078e00ff */
[----:B------:R-:W-:-:S04]  /*17040*/  @P4 SHF.R.U32.HI R181, RZ, R157, R156 ;  /* 0x0000009dffb54219 */ /* 0x000fc8000001169c */
[----:B------:R-:W-:Y:S01]  /*17050*/  LOP3.LUT R181, RZ, R181, RZ, 0x33, !PT ;  /* 0x000000b5ffb57212 */ /* 0x000fe200078e33ff */
[----:B------:R-:W-:Y:S06]  /*17060*/  BRA `(.L_x_1584) ;  /* 0x00000000001c7947 */ /* 0x000fec0003800000 */
.L_x_1583:
[----:B------:R-:W-:Y:S01]  /*17070*/  ULDC UR4, c[0x0][0x9e4] ;  /* 0x0002790000047ab9 */ /* 0x000fe20000000800 */
[----:B------:R-:W-:Y:S01]  /*17080*/  MOV R181, R230 ;  /* 0x000000e600b57202 */ /* 0x000fe20000000f00 */
[----:B------:R-:W-:-:S05]  /*17090*/  IMAD.U32 R180, RZ, RZ, UR4 ;  /* 0x00000004ffb47e24 */ /* 0x000fca000f8e00ff */
[----:B------:R-:W-:-:S13]  /*170a0*/  ISETP.NE.AND P4, PT, R180, 0x1, PT ;  /* 0x00000001b400780c */ /* 0x000fda0003f85270 */
[----:B------:R-:W0:Y:S02]  /*170b0*/  @P4 LDC.64 R156, c[0x0][0x9e8] ;  /* 0x00027a00ff9c4b82 */ /* 0x000e240000000a00 */
[----:B0-----:R-:W-:-:S05]  /*170c0*/  @P4 IMAD.HI.U32 R156, R230, R156, RZ ;  /* 0x0000009ce69c4227 */ /* 0x001fca00078e00ff */
[----:B------:R-:W-:-:S07]  /*170d0*/  @P4 SHF.R.U32.HI R181, RZ, R157, R156 ;  /* 0x0000009dffb54219 */ /* 0x000fce000001169c */
.L_x_1584:
[----:B------:R-:W-:Y:S05]  /*170e0*/  BSYNC B2 ;  /* 0x0000000000027941 */ /* 0x000fea0003800000 */
.L_x_1582:
[----:B------:R-:W-:-:S04]  /*170f0*/  IMAD R2, R181, R180, -R2 ;  /* 0x000000b4b5027224 */ /* 0x000fc800078e0a02 */
[----:B------:R-:W-:-:S05]  /*17100*/  IMAD R2, R234, -0x2, R2 ;  /* 0xfffffffeea027824 */ /* 0x000fca00078e0202 */
[----:B------:R-:W-:Y:S02]  /*17110*/  VIMNMX R182, R182, R2, !PT ;  /* 0x00000002b6b67248 */ /* 0x000fe40007fe0100 */
[----:B------:R-:W-:-:S07]  /*17120*/  VIADDMNMX R183, R2, R180, R183, PT ;  /* 0x000000b402b77246 */ /* 0x000fce00038001b7 */
.L_x_1581:
[----:B------:R-:W-:Y:S01]  /*17130*/  @!P1 VIADD R0, R0, 0x30860 ;  /* 0x0003086000009836 */ /* 0x000fe20000000000 */
[----:B------:R-:W2:Y:S01]  /*17140*/  LDL R180, [R1+0x30] ;  /* 0x0000300001b47983 */ /* 0x000ea20000100800 */
[----:B------:R-:W-:Y:S01]  /*17150*/  ULDC UR4, c[0x0][0x988] ;  /* 0x0002620000047ab9 */ /* 0x000fe20000000800 */
[C---:B------:R-:W-:Y:S01]  /*17160*/  ISETP.GT.AND P6, PT, R182.reuse, 0x9, P3 ;  /* 0x00000009b600780c */ /* 0x040fe20001fc4270 */
[----:B------:R-:W-:Y:S01]  /*17170*/  IMAD.MOV.U32 R218, RZ, RZ, R232 ;  /* 0x000000ffffda7224 */ /* 0x000fe200078e00e8 */
[----:B------:R-:W-:Y:S02]  /*17180*/  @!P1 PRMT R0, RZ, 0x654, R0 ;  /* 0x00000654ff009816 */ /* 0x000fe40000000000 */
[----:B------:R-:W-:Y:S02]  /*17190*/  ISETP.LT.OR P6, PT, R183, 0xa, P6 ;  /* 0x0000000ab700780c */ /* 0x000fe400037c1670 */
[----:B------:R0:W-:Y:S01]  /*171a0*/  @!P1 SYNCS.ARRIVE.TRANS64.RED.A1T0 RZ, [R0+URZ], RZ ;  /* 0x000000ff00ff99a7 */ /* 0x0001e2000810043f */
[----:B------:R-:W-:-:S02]  /*171b0*/  ISETP.GT.AND P5, PT, R182, 0x1, P3 ;  /* 0x00000001b600780c */ /* 0x000fc40001fa4270 */
[----:B------:R-:W-:Y:S02]  /*171c0*/  FSEL R158, R158, -INF , !P6 ;  /* 0xff8000009e9e7808 */ /* 0x000fe40007000000 */
[----:B------:R-:W-:Y:S02]  /*171d0*/  ISETP.GT.AND P6, PT, R182, 0x18, P3 ;  /* 0x00000018b600780c */ /* 0x000fe40001fc4270 */
[----:B------:R-:W-:Y:S02]  /*171e0*/  ISETP.LT.OR P5, PT, R183, 0x2, P5 ;  /* 0x00000002b700780c */ /* 0x000fe40002fa1670 */
[----:B0-----:R-:W-:Y:S02]  /*171f0*/  FMNMX.FTZ R0, R23, R3, !PT ;  /* 0x0000000317007209 */ /* 0x001fe40007810000 */
[----:B------:R-:W-:Y:S02]  /*17200*/  ISETP.LT.OR P6, PT, R183, 0x19, P6 ;  /* 0x00000019b700780c */ /* 0x000fe400037c1670 */
[----:B------:R-:W-:-:S02]  /*17210*/  FMNMX.FTZ R0, R152, R0, !PT ;  /* 0x0000000098007209 */ /* 0x000fc40007810000 */
[----:B------:R-:W-:Y:S02]  /*17220*/  FSEL R163, R163, -INF , !P6 ;  /* 0xff800000a3a37808 */ /* 0x000fe40007000000 */
[----:B------:R-:W-:Y:S02]  /*17230*/  FMNMX.FTZ R0, R154, R0, !PT ;  /* 0x000000009a007209 */ /* 0x000fe40007810000 */
[----:B------:R-:W-:Y:S02]  /*17240*/  ISETP.GT.AND P6, PT, R182, 0x21, P3 ;  /* 0x00000021b600780c */ /* 0x000fe40001fc4270 */
[----:B------:R-:W-:Y:S02]  /*17250*/  FMNMX.FTZ R0, R184, R0, !PT ;  /* 0x00000000b8007209 */ /* 0x000fe40007810000 */
[----:B------:R-:W-:Y:S02]  /*17260*/  ISETP.LT.OR P6, PT, R183, 0x22, P6 ;  /* 0x00000022b700780c */ /* 0x000fe400037c1670 */
[----:B------:R-:W-:-:S02]  /*17270*/  FMNMX.FTZ R0, R159, R0, !PT ;  /* 0x000000009f007209 */ /* 0x000fc40007810000 */
[----:B------:R-:W-:Y:S02]  /*17280*/  FSEL R166, R166, -INF , !P6 ;  /* 0xff800000a6a67808 */ /* 0x000fe40007000000 */
[----:B------:R-:W-:Y:S02]  /*17290*/  FMNMX.FTZ R0, R161, R0, !PT ;  /* 0x00000000a1007209 */ /* 0x000fe40007810000 */
[----:B------:R-:W-:Y:S02]  /*172a0*/  ISETP.GT.AND P6, PT, R182, RZ, P3 ;  /* 0x000000ffb600720c */ /* 0x000fe40001fc4270 */
[----:B------:R-:W-:Y:S02]  /*172b0*/  FMNMX.FTZ R0, R185, R0, !PT ;  /* 0x00000000b9007209 */ /* 0x000fe40007810000 */
[----:B------:R-:W-:Y:S02]  /*172c0*/  ISETP.LT.OR P6, PT, R183, 0x1, P6 ;  /* 0x00000001b700780c */ /* 0x000fe400037c1670 */
[----:B------:R-:W-:-:S02]  /*172d0*/  FMNMX.FTZ R0, R186, R0, !PT ;  /* 0x00000000ba007209 */ /* 0x000fc40007810000 */
[----:B------:R-:W-:Y:S02]  /*172e0*/  FSEL R22, R22, -INF , !P6 ;  /* 0xff80000016167808 */ /* 0x000fe40007000000 */
[----:B------:R-:W-:Y:S02]  /*172f0*/  FMNMX.FTZ R0, R167, R0, !PT ;  /* 0x00000000a7007209 */ /* 0x000fe40007810000 */
[----:B------:R-:W-:Y:S02]  /*17300*/  FSEL R153, R153, -INF , !P5 ;  /* 0xff80000099997808 */ /* 0x000fe40006800000 */
[----:B------:R-:W-:Y:S02]  /*17310*/  FMNMX.FTZ R0, R169, R0, !PT ;  /* 0x00000000a9007209 */ /* 0x000fe40007810000 */
[----:B------:R-:W-:Y:S02]  /*17320*/  ISETP.GT.AND P5, PT, R182, 0x10, P3 ;  /* 0x00000010b600780c */ /* 0x000fe40001fa4270 */
[----:B------:R-:W-:-:S02]  /*17330*/  FMNMX.FTZ R0, R187, R0, !PT ;  /* 0x00000000bb007209 */ /* 0x000fc40007810000 */
[----:B------:R-:W-:Y:S02]  /*17340*/  ISETP.LT.OR P5, PT, R183, 0x11, P5 ;  /* 0x00000011b700780c */ /* 0x000fe40002fa1670 */
        /* <DEDUP_REMOVED lines=9> */
[C---:B------:R-:W-:Y:S02]  /*173e0*/  ISETP.GT.AND P5, PT, R182.reuse, 0x28, P3 ;  /* 0x00000028b600780c */ /* 0x040fe40001fa4270 */
[----:B------:R-:W-:Y:S01]  /*173f0*/  ISETP.GT.AND P6, PT, R182, 0x38, P3 ;  /* 0x00000038b600780c */ /* 0x000fe20001fc4270 */
[----:B------:R-:W0:Y:S01]  /*17400*/  SHFL.BFLY PT, R2, R0, 0x2, 0x1f ;  /* 0x0c401f0000027f89 */ /* 0x000e2200000e0000 */
[----:B------:R-:W-:-:S02]  /*17410*/  ISETP.LT.OR P5, PT, R183, 0x29, P5 ;  /* 0x00000029b700780c */ /* 0x000fc40002fa1670 */
[----:B------:R-:W-:Y:S02]  /*17420*/  ISETP.LT.OR P6, PT, R183, 0x39, P6 ;  /* 0x00000039b700780c */ /* 0x000fe400037c1670 */
[----:B------:R-:W-:Y:S02]  /*17430*/  FSEL R168, R168, -INF , !P5 ;  /* 0xff800000a8a87808 */ /* 0x000fe40006800000 */
[----:B------:R-:W-:Y:S02]  /*17440*/  ISETP.GT.AND P5, PT, R182, 0x30, P3 ;  /* 0x00000030b600780c */ /* 0x000fe40001fa4270 */
[----:B------:R-:W-:Y:S02]  /*17450*/  FSEL R175, R175, -INF , !P6 ;  /* 0xff800000afaf7808 */ /* 0x000fe40007000000 */
[----:B------:R-:W-:-:S04]  /*17460*/  ISETP.LT.OR P5, PT, R183, 0x31, P5 ;  /* 0x00000031b700780c */ /* 0x000fc80002fa1670 */
[----:B------:R-:W-:Y:S02]  /*17470*/  FSEL R171, R171, -INF , !P5 ;  /* 0xff800000abab7808 */ /* 0x000fe40006800000 */
[----:B0-----:R-:W-:-:S05]  /*17480*/  FMNMX.FTZ R2, R0, R2, !PT ;  /* 0x0000000200027209 */ /* 0x001fca0007810000 */
[----:B------:R-:W0:Y:S02]  /*17490*/  SHFL.BFLY PT, R156, R2, 0x1, 0x1f ;  /* 0x0c201f00029c7f89 */ /* 0x000e2400000e0000 */
[----:B0-----:R-:W-:Y:S01]  /*174a0*/  FMNMX.FTZ R156, R2, R156, !PT ;  /* 0x0000009c029c7209 */ /* 0x001fe20007810000 */
[----:B------:R-:W-:-:S03]  /*174b0*/  IMAD.U32 R2, RZ, RZ, UR4 ;  /* 0x00000004ff027e24 */ /* 0x000fc6000f8e00ff */
[----:B------:R-:W-:-:S04]  /*174c0*/  FSETP.NEU.FTZ.AND P4, PT, R156, -INF , PT ;  /* 0xff8000009c00780b */ /* 0x000fc80003f9d000 */
[----:B------:R-:W-:-:S05]  /*174d0*/  FSEL R0, R156, RZ, P4 ;  /* 0x000000ff9c007208 */ /* 0x000fca0002000000 */
[----:B------:R-:W-:Y:S01]  /*174e0*/  FADD.FTZ R3, -R0, R3 ;  /* 0x0000000300037221 */ /* 0x000fe20000010100 */
[----:B------:R-:W-:-:S03]  /*174f0*/  FMUL.FTZ R0, R156, R2 ;  /* 0x000000029c007220 */ /* 0x000fc60000410000 */
[----:B------:R-:W-:Y:S02]  /*17500*/  FMUL.FTZ R3, R3, R2 ;  /* 0x0000000203037220 */ /* 0x000fe40000410000 */
[----:B------:R-:W-:Y:S02]  /*17510*/  FSEL R0, R0, RZ, P4 ;  /* 0x000000ff00007208 */ /* 0x000fe40002000000 */
[----:B------:R-:W-:-:S03]  /*17520*/  ISETP.GT.AND P4, PT, R182, 0x8, P3 ;  /* 0x00000008b600780c */ /* 0x000fc60001f84270 */
[-CC-:B------:R-:W-:Y:S01]  /*17530*/  FFMA.FTZ R23, R23, R2.reuse, -R0.reuse ;  /* 0x0000000217177223 */ /* 0x180fe20000010800 */
[-CC-:B------:R-:W-:Y:S01]  /*17540*/  FFMA.FTZ R152, R152, R2.reuse, -R0.reuse ;  /* 0x0000000298987223 */ /* 0x180fe20000010800 */
[----:B------:R-:W-:Y:S01]  /*17550*/  ISETP.LT.OR P4, PT, R183, 0x9, P4 ;  /* 0x00000009b700780c */ /* 0x000fe20002781670 */
[-CC-:B------:R-:W-:Y:S01]  /*17560*/  FFMA.FTZ R154, R154, R2.reuse, -R0.reuse ;  /* 0x000000029a9a7223 */ /* 0x180fe20000010800 */
[----:B------:R-:W-:Y:S01]  /*17570*/  MUFU.EX2 R196, R23 ;  /* 0x0000001700c47308 */ /* 0x000fe20000000800 */
[-CC-:B------:R-:W-:Y:S01]  /*17580*/  FFMA.FTZ R184, R184, R2.reuse, -R0.reuse ;  /* 0x00000002b8b87223 */ /* 0x180fe20000010800 */
[----:B------:R-:W-:Y:S01]  /*17590*/  FSEL R155, R155, -INF , !P4 ;  /* 0xff8000009b9b7808 */ /* 0x000fe20006000000 */
[-CC-:B------:R-:W-:Y:S01]  /*175a0*/  FFMA.FTZ R159, R159, R2.reuse, -R0.reuse ;  /* 0x000000029f9f7223 */ /* 0x180fe20000010800 */
[----:B------:R-:W-:Y:S01]  /*175b0*/  ISETP.GT.AND P4, PT, R182, 0x11, P3 ;  /* 0x00000011b600780c */ /* 0x000fe20001f84270 */
[-CC-:B------:R-:W-:Y:S01]  /*175c0*/  FFMA.FTZ R161, R161, R2.reuse, -R0.reuse ;  /* 0x00000002a1a17223 */ /* 0x180fe20000010800 */
[-CC-:B------:R-:W-:Y:S01]  /*175d0*/  FFMA.FTZ R185, R185, R2.reuse, -R0.reuse ;  /* 0x00000002b9b97223 */ /* 0x180fe20000010800 */
[-CC-:B------:R-:W-:Y:S01]  /*175e0*/  FFMA.FTZ R186, R186, R2.reuse, -R0.reuse ;  /* 0x00000002baba7223 */ /* 0x180fe20000010800 */
[----:B------:R-:W0:Y:S01]  /*175f0*/  MUFU.EX2 R23, R3 ;  /* 0x0000000300177308 */ /* 0x000e220000000800 */
[----:B------:R-:W-:Y:S01]  /*17600*/  ISETP.LT.OR P4, PT, R183, 0x12, P4 ;  /* 0x00000012b700780c */ /* 0x000fe20002781670 */
[-CC-:B------:R-:W-:Y:S01]  /*17610*/  FFMA.FTZ R167, R167, R2.reuse, -R0.reuse ;  /* 0x00000002a7a77223 */ /* 0x180fe20000010800 */
[-CC-:B------:R-:W-:Y:S01]  /*17620*/  FFMA.FTZ R169, R169, R2.reuse, -R0.reuse ;  /* 0x00000002a9a97223 */ /* 0x180fe20000010800 */
[-CC-:B------:R-:W-:Y:S01]  /*17630*/  FFMA.FTZ R187, R187, R2.reuse, -R0.reuse ;  /* 0x00000002bbbb7223 */ /* 0x180fe20000010800 */
[----:B------:R-:W-:Y:S01]  /*17640*/  FSEL R162, R162, -INF , !P4 ;  /* 0xff800000a2a27808 */ /* 0x000fe20006000000 */
[-CC-:B------:R-:W-:Y:S01]  /*17650*/  FFMA.FTZ R173, R173, R2.reuse, -R0.reuse ;  /* 0x00000002adad7223 */ /* 0x180fe20000010800 */
[----:B------:R-:W-:Y:S01]  /*17660*/  ISETP.GT.AND P4, PT, R182, 0x20, P3 ;  /* 0x00000020b600780c */ /* 0x000fe20001f84270 */
[----:B------:R-:W1:Y:S01]  /*17670*/  MUFU.EX2 R152, R152 ;  /* 0x0000009800987308 */ /* 0x000e620000000800 */
[-CC-:B------:R-:W-:Y:S01]  /*17680*/  FFMA.FTZ R174, R174, R2.reuse, -R0.reuse ;  /* 0x00000002aeae7223 */ /* 0x180fe20000010800 */
[-CC-:B------:R-:W-:Y:S01]  /*17690*/  FFMA.FTZ R177, R177, R2.reuse, -R0.reuse ;  /* 0x00000002b1b17223 */ /* 0x180fe20000010800 */
[----:B------:R-:W-:Y:S01]  /*176a0*/  ISETP.LT.OR P4, PT, R183, 0x21, P4 ;  /* 0x00000021b700780c */ /* 0x000fe20002781670 */
[-CC-:B------:R-:W-:Y:S01]  /*176b0*/  FFMA.FTZ R178, R178, R2.reuse, -R0.reuse ;  /* 0x00000002b2b27223 */ /* 0x180fe20000010800 */
[----:B------:R-:W-:-:S02]  /*176c0*/  FFMA.FTZ R0, R179, R2, -R0 ;  /* 0x00000002b3007223 */ /* 0x000fc40000010800 */
[----:B------:R-:W-:Y:S01]  /*176d0*/  FSEL R165, R165, -INF , !P4 ;  /* 0xff800000a5a57808 */ /* 0x000fe20006000000 */
[----:B------:R-:W-:Y:S01]  /*176e0*/  MUFU.EX2 R154, R154 ;  /* 0x0000009a009a7308 */ /* 0x000fe20000000800 */
[----:B0-----:R-:W-:Y:S01]  /*176f0*/  FFMA.FTZ R3, R23, R227, R196 ;  /* 0x000000e317037223 */ /* 0x001fe200000100c4 */
[----:B------:R-:W-:-:S04]  /*17700*/  ISETP.GT.AND P4, PT, R182, 0x29, P3 ;  /* 0x00000029b600780c */ /* 0x000fc80001f84270 */
[----:B------:R-:W-:Y:S02]  /*17710*/  ISETP.LT.OR P4, PT, R183, 0x2a, P4 ;  /* 0x0000002ab700780c */ /* 0x000fe40002781670 */
[----:B------:R-:W0:Y:S01]  /*17720*/  MUFU.EX2 R184, R184 ;  /* 0x000000b800b87308 */ /* 0x000e220000000800 */
[C---:B-1----:R-:W-:Y:S01]  /*17730*/  FADD.FTZ R3, R152.reuse, R3 ;  /* 0x0000000398037221 */ /* 0x042fe20000010000 */
[----:B------:R-:W-:Y:S02]  /*17740*/  F2FP.F16.F32.PACK_AB R196, R152, R196 ;  /* 0x000000c498c4723e */ /* 0x000fe400000000ff */
[----:B------:R-:W-:Y:S02]  /*17750*/  FMNMX.FTZ R152, R22, R4, !PT ;  /* 0x0000000416987209 */ /* 0x000fe40007810000 */
[----:B------:R-:W-:Y:S02]  /*17760*/  FSEL R170, R170, -INF , !P4 ;  /* 0xff800000aaaa7808 */ /* 0x000fe40006000000 */
[----:B------:R-:W-:Y:S01]  /*17770*/  FMNMX.FTZ R152, R153, R152, !PT ;  /* 0x0000009899987209 */ /* 0x000fe20007810000 */
[----:B------:R-:W-:Y:S01]  /*17780*/  MUFU.EX2 R159, R159 ;  /* 0x0000009f009f7308 */ /* 0x000fe20000000800 */
[----:B------:R-:W-:-:S02]  /*17790*/  ISETP.GT.AND P4, PT, R182, 0x31, P3 ;  /* 0x00000031b600780c */ /* 0x000fc40001f84270 */
[----:B------:R-:W-:Y:S02]  /*177a0*/  FMNMX.FTZ R152, R155, R152, !PT ;  /* 0x000000989b987209 */ /* 0x000fe40007810000 */
[----:B------:R-:W-:Y:S02]  /*177b0*/  ISETP.LT.OR P4, PT, R183, 0x32, P4 ;  /* 0x00000032b700780c */ /* 0x000fe40002781670 */
[----:B------:R-:W-:Y:S01]  /*177c0*/  FMNMX.FTZ R152, R158, R152, !PT ;  /* 0x000000989e987209 */ /* 0x000fe20007810000 */
[----:B------:R-:W1:Y:S01]  /*177d0*/  MUFU.EX2 R161, R161 ;  /* 0x000000a100a17308 */ /* 0x000e620000000800 */
[----:B------:R-:W-:Y:S02]  /*177e0*/  ISETP.GT.AND P3, PT, R182, 0x39, P3 ;  /* 0x00000039b600780c */ /* 0x000fe40001f64270 */
[----:B------:R-:W-:Y:S02]  /*177f0*/  FMNMX.FTZ R152, R160, R152, !PT ;  /* 0x00000098a0987209 */ /* 0x000fe40007810000 */
[----:B------:R-:W-:-:S02]  /*17800*/  FSEL R172, R172, -INF , !P4 ;  /* 0xff800000acac7808 */ /* 0x000fc40006000000 */
[----:B------:R-:W-:Y:S01]  /*17810*/  FMNMX.FTZ R152, R162, R152, !PT ;  /* 0x00000098a2987209 */ /* 0x000fe20007810000 */
[----:B------:R-:W-:Y:S01]  /*17820*/  MUFU.EX2 R185, R185 ;  /* 0x000000b900b97308 */ /* 0x000fe20000000800 */
[----:B------:R-:W-:Y:S02]  /*17830*/  ISETP.LT.OR P3, PT, R183, 0x3a, P3 ;  /* 0x0000003ab700780c */ /* 0x000fe40001f61670 */
[----:B------:R-:W-:Y:S02]  /*17840*/  FMNMX.FTZ R152, R163, R152, !PT ;  /* 0x00000098a3987209 */ /* 0x000fe40007810000 */
[----:B------:R-:W-:Y:S02]  /*17850*/  FSEL R176, R176, -INF , !P3 ;  /* 0xff800000b0b07808 */ /* 0x000fe40005800000 */
[----:B------:R-:W-:Y:S01]  /*17860*/  FMNMX.FTZ R152, R164, R152, !PT ;  /* 0x00000098a4987209 */ /* 0x000fe20007810000 */
[----:B------:R-:W3:Y:S01]  /*17870*/  MUFU.EX2 R186, R186 ;  /* 0x000000ba00ba7308 */ /* 0x000ee20000000800 */
[----:B0-----:R-:W-:-:S02]  /*17880*/  F2FP.F16.F32.PACK_AB R198, R184, R154 ;  /* 0x0000009ab8c6723e */ /* 0x001fc400000000ff */
[----:B------:R-:W-:Y:S02]  /*17890*/  FMNMX.FTZ R152, R165, R152, !PT ;  /* 0x00000098a5987209 */ /* 0x000fe40007810000 */
[----:B-1----:R-:W-:Y:S02]  /*178a0*/  F2FP.F16.F32.PACK_AB R192, R161, R159 ;  /* 0x0000009fa1c0723e */ /* 0x002fe400000000ff */
[----:B------:R-:W-:Y:S01]  /*178b0*/  FMNMX.FTZ R152, R166, R152, !PT ;  /* 0x00000098a6987209 */ /* 0x000fe20007810000 */
[----:B------:R-:W-:Y:S03]  /*178c0*/  MUFU.EX2 R167, R167 ;  /* 0x000000a700a77308 */ /* 0x000fe60000000800 */
[----:B------:R-:W-:-:S04]  /*178d0*/  FMNMX.FTZ R152, R168, R152, !PT ;  /* 0x00000098a8987209 */ /* 0x000fc80007810000 */
[----:B------:R-:W-:Y:S01]  /*178e0*/  FMNMX.FTZ R152, R170, R152, !PT ;  /* 0x00000098aa987209 */ /* 0x000fe20007810000 */
[----:B------:R-:W0:Y:S01]  /*178f0*/  MUFU.EX2 R169, R169 ;  /* 0x000000a900a97308 */ /* 0x000e220000000800 */
[----:B---3--:R-:W-:Y:S02]  /*17900*/  F2FP.F16.F32.PACK_AB R194, R186, R185 ;  /* 0x000000b9bac2723e */ /* 0x008fe400000000ff */
[----:B------:R-:W-:-:S04]  /*17910*/  FMNMX.FTZ R152, R171, R152, !PT ;  /* 0x00000098ab987209 */ /* 0x000fc80007810000 */
[----:B------:R-:W-:Y:S01]  /*17920*/  FMNMX.FTZ R152, R172, R152, !PT ;  /* 0x00000098ac987209 */ /* 0x000fe20007810000 */
[----:B------:R-:W-:Y:S03]  /*17930*/  MUFU.EX2 R187, R187 ;  /* 0x000000bb00bb7308 */ /* 0x000fe60000000800 */
[----:B------:R-:W-:-:S04]  /*17940*/  FMNMX.FTZ R152, R175, R152, !PT ;  /* 0x00000098af987209 */ /* 0x000fc80007810000 */
[----:B------:R-:W-:Y:S01]  /*17950*/  FMNMX.FTZ R157, R176, R152, !PT ;  /* 0x00000098b09d7209 */ /* 0x000fe20007810000 */
[----:B------:R-:W1:Y:S01]  /*17960*/  MUFU.EX2 R173, R173 ;  /* 0x000000ad00ad7308 */ /* 0x000e620000000800 */
[----:B0-----:R-:W-:-:S03]  /*17970*/  F2FP.F16.F32.PACK_AB R188, R169, R167 ;  /* 0x000000a7a9bc723e */ /* 0x001fc600000000ff */
[----:B------:R-:W0:Y:S04]  /*17980*/  SHFL.BFLY PT, R152, R157, 0x2, 0x1f ;  /* 0x0c401f009d987f89 */ /* 0x000e2800000e0000 */
[----:B------:R-:W-:Y:S08]  /*17990*/  MUFU.EX2 R174, R174 ;  /* 0x000000ae00ae7308 */ /* 0x000ff00000000800 */
[----:B------:R-:W3:Y:S01]  /*179a0*/  MUFU.EX2 R177, R177 ;  /* 0x000000b100b17308 */ /* 0x000ee20000000800 */
[----:B-1----:R-:W-:-:S07]  /*179b0*/  F2FP.F16.F32.PACK_AB R190, R173, R187 ;  /* 0x000000bbadbe723e */ /* 0x002fce00000000ff */
[----:B------:R-:W-:Y:S01]  /*179c0*/  MUFU.EX2 R178, R178 ;  /* 0x000000b200b27308 */ /* 0x000fe20000000800 */
[----:B0-----:R-:W-:-:S05]  /*179d0*/  FMNMX.FTZ R157, R157, R152, !PT ;  /* 0x000000989d9d7209 */ /* 0x001fca0007810000 */
[----:B------:R-:W0:Y:S02]  /*179e0*/  SHFL.BFLY PT, R152, R157, 0x1, 0x1f ;  /* 0x0c201f009d987f89 */ /* 0x000e2400000e0000 */
[----:B0-----:R-:W-:Y:S02]  /*179f0*/  FMNMX.FTZ R152, R157, R152, !PT ;  /* 0x000000989d987209 */ /* 0x001fe40007810000 */
[----:B------:R0:W1:Y:S02]  /*17a00*/  MUFU.EX2 R157, R0 ;  /* 0x00000000009d7308 */ /* 0x0000640000000800 */
[C---:B------:R-:W-:Y:S01]  /*17a10*/  FSETP.NEU.FTZ.AND P3, PT, R152.reuse, -INF , PT ;  /* 0xff8000009800780b */ /* 0x040fe20003f7d000 */
[----:B------:R-:W-:-:S05]  /*17a20*/  FMUL.FTZ R179, R152, R2 ;  /* 0x0000000298b37220 */ /* 0x000fca0000410000 */
[----:B------:R-:W-:Y:S01]  /*17a30*/  FSEL R179, R179, RZ, P3 ;  /* 0x000000ffb3b37208 */ /* 0x000fe20001800000 */
[----:B0-----:R-:W-:Y:S01]  /*17a40*/  FADD.FTZ R0, R154, R3 ;  /* 0x000000039a007221 */ /* 0x001fe20000010000 */
[----:B------:R-:W-:Y:S02]  /*17a50*/  FSEL R3, R152, RZ, P3 ;  /* 0x000000ff98037208 */ /* 0x000fe40001800000 */
[----:B--2---:R-:W-:Y:S01]  /*17a60*/  ISETP.GT.AND P3, PT, R5, R180, PT ;  /* 0x000000b40500720c */ /* 0x004fe20003f64270 */
[----:B------:R-:W-:Y:S01]  /*17a70*/  FADD.FTZ R0, R184, R0 ;  /* 0x00000000b8007221 */ /* 0x000fe20000010000 */
[-CC-:B------:R-:W-:Y:S01]  /*17a80*/  FFMA.FTZ R22, R22, R2.reuse, -R179.reuse ;  /* 0x0000000216167223 */ /* 0x180fe200000108b3 */
[----:B------:R-:W-:Y:S01]  /*17a90*/  FADD.FTZ R3, -R3, R4 ;  /* 0x0000000403037221 */ /* 0x000fe20000010100 */
[-CC-:B------:R-:W-:Y:S01]  /*17aa0*/  FFMA.FTZ R153, R153, R2.reuse, -R179.reuse ;  /* 0x0000000299997223 */ /* 0x180fe200000108b3 */
[----:B------:R-:W-:Y:S01]  /*17ab0*/  FADD.FTZ R0, R159, R0 ;  /* 0x000000009f007221 */ /* 0x000fe20000010000 */
[-CC-:B------:R-:W-:Y:S01]  /*17ac0*/  FFMA.FTZ R155, R155, R2.reuse, -R179.reuse ;  /* 0x000000029b9b7223 */ /* 0x180fe200000108b3 */
[-C--:B------:R-:W-:Y:S01]  /*17ad0*/  FMUL.FTZ R3, R3, R2.reuse ;  /* 0x0000000203037220 */ /* 0x080fe20000410000 */
[----:B------:R-:W-:Y:S01]  /*17ae0*/  MUFU.EX2 R22, R22 ;  /* 0x0000001600167308 */ /* 0x000fe20000000800 */
[----:B------:R-:W-:Y:S01]  /*17af0*/  FADD.FTZ R0, R161, R0 ;  /* 0x00000000a1007221 */ /* 0x000fe20000010000 */
[-CC-:B------:R-:W-:Y:S01]  /*17b00*/  FFMA.FTZ R158, R158, R2.reuse, -R179.reuse ;  /* 0x000000029e9e7223 */ /* 0x180fe200000108b3 */
[-CC-:B------:R-:W-:Y:S01]  /*17b10*/  FFMA.FTZ R160, R160, R2.reuse, -R179.reuse ;  /* 0x00000002a0a07223 */ /* 0x180fe200000108b3 */
[-CC-:B------:R-:W-:Y:S01]  /*17b20*/  FFMA.FTZ R162, R162, R2.reuse, -R179.reuse ;  /* 0x00000002a2a27223 */ /* 0x180fe200000108b3 */
[----:B------:R-:W-:Y:S01]  /*17b30*/  FADD.FTZ R4, R185, R0 ;  /* 0x00000000b9047221 */ /* 0x000fe20000010000 */
        /* <DEDUP_REMOVED lines=8> */
[----:B------:R-:W-:Y:S01]  /*17bc0*/  FADD.FTZ R4, R186, R4 ;  /* 0x00000004ba047221 */ /* 0x000fe20000010000 */
[-CC-:B------:R-:W-:Y:S01]  /*17bd0*/  FFMA.FTZ R172, R172, R2.reuse, -R179.reuse ;  /* 0x00000002acac7223 */ /* 0x180fe200000108b3 */
[----:B------:R-:W2:Y:S01]  /*17be0*/  MUFU.EX2 R153, R153 ;  /* 0x0000009900997308 */ /* 0x000ea20000000800 */
[-CC-:B------:R-:W-:Y:S01]  /*17bf0*/  FFMA.FTZ R175, R175, R2.reuse, -R179.reuse ;  /* 0x00000002afaf7223 */ /* 0x180fe200000108b3 */
[----:B------:R-:W-:Y:S01]  /*17c00*/  FADD.FTZ R4, R167, R4 ;  /* 0x00000004a7047221 */ /* 0x000fe20000010000 */
[----:B------:R-:W-:Y:S01]  /*17c10*/  FFMA.FTZ R176, R176, R2, -R179 ;  /* 0x00000002b0b07223 */ /* 0x000fe200000108b3 */
[----:B---3--:R-:W-:-:S02]  /*17c20*/  F2FP.F16.F32.PACK_AB R184, R177, R174 ;  /* 0x000000aeb1b8723e */ /* 0x008fc400000000ff */
[----:B------:R-:W-:Y:S01]  /*17c30*/  FADD.FTZ R4, R169, R4 ;  /* 0x00000004a9047221 */ /* 0x000fe20000010000 */
[----:B-1----:R-:W-:Y:S01]  /*17c40*/  F2FP.F16.F32.PACK_AB R186, R157, R178 ;  /* 0x000000b29dba723e */ /* 0x002fe200000000ff */
[----:B------:R-:W1:Y:S01]  /*17c50*/  MUFU.EX2 R155, R155 ;  /* 0x0000009b009b7308 */ /* 0x000e620000000800 */
[----:B0-----:R-:W-:Y:S01]  /*17c60*/  FFMA.FTZ R226, R0, R226, R22 ;  /* 0x000000e200e27223 */ /* 0x001fe20000010016 */
[----:B------:R-:W-:Y:S01]  /*17c70*/  FADD.FTZ R4, R187, R4 ;  /* 0x00000004bb047221 */ /* 0x000fe20000010000 */
[----:B------:R-:W-:Y:S02]  /*17c80*/  IADD3 R5, R5, -0x1, RZ ;  /* 0xffffffff05057810 */ /* 0x000fe40007ffe0ff */
[----:B------:R-:W-:Y:S01]  /*17c90*/  MOV R3, R156 ;  /* 0x0000009c00037202 */ /* 0x000fe20000000f00 */
[----:B------:R-:W-:Y:S02]  /*17ca0*/  FADD.FTZ R4, R173, R4 ;  /* 0x00000004ad047221 */ /* 0x000fe40000010000 */
[----:B------:R-:W0:Y:S01]  /*17cb0*/  MUFU.EX2 R158, R158 ;  /* 0x0000009e009e7308 */ /* 0x000e220000000800 */
[C---:B--2---:R-:W-:Y:S01]  /*17cc0*/  FADD.FTZ R226, R153.reuse, R226 ;  /* 0x000000e299e27221 */ /* 0x044fe20000010000 */
[----:B------:R-:W-:Y:S01]  /*17cd0*/  FADD.FTZ R4, R174, R4 ;  /* 0x00000004ae047221 */ /* 0x000fe20000010000 */
[----:B------:R-:W-:Y:S01]  /*17ce0*/  F2FP.F16.F32.PACK_AB R197, R153, R22 ;  /* 0x0000001699c5723e */ /* 0x000fe200000000ff */
[----:B------:R-:W-:-:S02]  /*17cf0*/  IMAD.MOV.U32 R22, RZ, RZ, R229 ;  /* 0x000000ffff167224 */ /* 0x000fc400078e00e5 */
[----:B------:R-:W-:Y:S02]  /*17d00*/  FADD.FTZ R4, R177, R4 ;  /* 0x00000004b1047221 */ /* 0x000fe40000010000 */
[----:B------:R-:W2:Y:S01]  /*17d10*/  MUFU.EX2 R160, R160 ;  /* 0x000000a000a07308 */ /* 0x000ea20000000800 */
[----:B-1----:R-:W-:Y:S01]  /*17d20*/  FADD.FTZ R226, R155, R226 ;  /* 0x000000e29be27221 */ /* 0x002fe20000010000 */
[----:B------:R-:W-:-:S04]  /*17d30*/  FADD.FTZ R4, R178, R4 ;  /* 0x00000004b2047221 */ /* 0x000fc80000010000 */
[----:B------:R-:W-:Y:S01]  /*17d40*/  FADD.FTZ R227, R157, R4 ;  /* 0x000000049de37221 */ /* 0x000fe20000010000 */
[----:B------:R-:W-:Y:S01]  /*17d50*/  IMAD.MOV.U32 R4, RZ, RZ, R152 ;  /* 0x000000ffff047224 */ /* 0x000fe200078e0098 */
[----:B------:R-:W1:Y:S01]  /*17d60*/  MUFU.EX2 R162, R162 ;  /* 0x000000a200a27308 */ /* 0x000e620000000800 */
[C---:B0-----:R-:W-:Y:S01]  /*17d70*/  FADD.FTZ R226, R158.reuse, R226 ;  /* 0x000000e29ee27221 */ /* 0x041fe20000010000 */
[----:B------:R-:W-:-:S06]  /*17d80*/  F2FP.F16.F32.PACK_AB R199, R158, R155 ;  /* 0x0000009b9ec7723e */ /* 0x000fcc00000000ff */
[----:B------:R-:W0:Y:S01]  /*17d90*/  MUFU.EX2 R163, R163 ;  /* 0x000000a300a37308 */ /* 0x000e220000000800 */
[----:B--2---:R-:W-:-:S07]  /*17da0*/  FADD.FTZ R226, R160, R226 ;  /* 0x000000e2a0e27221 */ /* 0x004fce0000010000 */
[----:B------:R-:W2:Y:S01]  /*17db0*/  MUFU.EX2 R164, R164 ;  /* 0x000000a400a47308 */ /* 0x000ea20000000800 */
[C---:B-1----:R-:W-:Y:S01]  /*17dc0*/  FADD.FTZ R226, R162.reuse, R226 ;  /* 0x000000e2a2e27221 */ /* 0x042fe20000010000 */
[----:B------:R-:W-:-:S06]  /*17dd0*/  F2FP.F16.F32.PACK_AB R193, R162, R160 ;  /* 0x000000a0a2c1723e */ /* 0x000fcc00000000ff */
[----:B------:R-:W1:Y:S01]  /*17de0*/  MUFU.EX2 R165, R165 ;  /* 0x000000a500a57308 */ /* 0x000e620000000800 */
[----:B0-----:R-:W-:-:S07]  /*17df0*/  FADD.FTZ R226, R163, R226 ;  /* 0x000000e2a3e27221 */ /* 0x001fce0000010000 */
[----:B------:R-:W0:Y:S01]  /*17e00*/  MUFU.EX2 R166, R166 ;  /* 0x000000a600a67308 */ /* 0x000e220000000800 */
[C---:B--2---:R-:W-:Y:S01]  /*17e10*/  FADD.FTZ R226, R164.reuse, R226 ;  /* 0x000000e2a4e27221 */ /* 0x044fe20000010000 */
[----:B------:R-:W-:-:S06]  /*17e20*/  F2FP.F16.F32.PACK_AB R195, R164, R163 ;  /* 0x000000a3a4c3723e */ /* 0x000fcc00000000ff */
[----:B------:R-:W2:Y:S01]  /*17e30*/  MUFU.EX2 R168, R168 ;  /* 0x000000a800a87308 */ /* 0x000ea20000000800 */
[----:B-1----:R-:W-:-:S07]  /*17e40*/  FADD.FTZ R226, R165, R226 ;  /* 0x000000e2a5e27221 */ /* 0x002fce0000010000 */
        /* <DEDUP_REMOVED lines=12> */
[----:B------:R-:W-:-:S03]  /*17f10*/  F2FP.F16.F32.PACK_AB R185, R172, R171 ;  /* 0x000000abacb9723e */ /* 0x000fc600000000ff */
[----:B-1----:R-:W-:-:S04]  /*17f20*/  FADD.FTZ R226, R175, R226 ;  /* 0x000000e2afe27221 */ /* 0x002fc80000010000 */
[C---:B0-----:R-:W-:Y:S01]  /*17f30*/  FADD.FTZ R226, R176.reuse, R226 ;  /* 0x000000e2b0e27221 */ /* 0x041fe20000010000 */
[----:B------:R-:W-:Y:S01]  /*17f40*/  F2FP.F16.F32.PACK_AB R187, R176, R175 ;  /* 0x000000afb0bb723e */ /* 0x000fe200000000ff */
[----:B------:R-:W-:Y:S06]  /*17f50*/  @P3 BRA `(.L_x_1585) ;  /* 0xffffffd0005c3947 */ /* 0x000fec000383ffff */
[----:B------:R-:W-:Y:S05]  /*17f60*/  BSYNC B0 ;  /* 0x0000000000007941 */ /* 0x000fea0003800000 */
.L_x_1566:
[----:B------:R-:W-:Y:S01]  /*17f70*/  IMAD.MOV.U32 R4, RZ, RZ, R152 ;  /* 0x000000ffff047224 */ /* 0x000fe200078e0098 */
[----:B------:R-:W-:Y:S01]  /*17f80*/  MOV R3, R156 ;  /* 0x0000009c00037202 */ /* 0x000fe20000000f00 */
[----:B------:R-:W-:Y:S02]  /*17f90*/  IMAD.MOV.U32 R22, RZ, RZ, R229 ;  /* 0x000000ffff167224 */ /* 0x000fe400078e00e5 */
[----:B------:R-:W-:-:S07]  /*17fa0*/  IMAD.MOV.U32 R218, RZ, RZ, R232 ;  /* 0x000000ffffda7224 */ /* 0x000fce00078e00e8 */
.L_x_1565:
[----:B------:R-:W-:Y:S05]  /*17fb0*/  BSYNC B1 ;  /* 0x0000000000017941 */ /* 0x000fea0003800000 */
.L_x_1564:
[----:B------:R-:W2:Y:S01]  /*17fc0*/  LDL R152, [R1+0x4] ;  /* 0x0000040001987983 */ /* 0x000ea20000100800 */
[----:B------:R-:W0:Y:S01]  /*17fd0*/  LDC R156, c[0x0][0x9e4] ;  /* 0x00027900ff9c7b82 */ /* 0x000e220000000800 */
[----:B------:R-:W-:Y:S01]  /*17fe0*/  IADD3 R155, R219, 0x80, -R224 ;  /* 0x00000080db9b7810 */ /* 0x000fe20007ffe8e0 */
[----:B------:R-:W-:Y:S01]  /*17ff0*/  ULDC UR4, c[0x0][0x9dc] ;  /* 0x0002770000047ab9 */ /* 0x000fe20000000800 */
[----:B0-----:R-:W-:Y:S02]  /*18000*/  ISETP.GE.AND P5, PT, R156, 0x1, PT ;  /* 0x000000019c00780c */ /* 0x001fe40003fa6270 */
[----:B--2---:R-:W-:-:S05]  /*18010*/  LEA R155, R152, R155, 0x7 ;  /* 0x0000009b989b7211 */ /* 0x004fca00078e38ff */
[----:B------:R-:W-:-:S06]  /*18020*/  VIADD R154, R155, -UR4 ;  /* 0x800000049b9a7c36 */ /* 0x000fcc0008000000 */
[----:B------:R-:W-:Y:S05]  /*18030*/  @!P5 BRA `(.L_x_1586) ;  /* 0x000000000044d947 */ /* 0x000fea0003800000 */
        /* <DEDUP_REMOVED lines=10> */
.L_x_1588:
[----:B------:R-:W-:-:S13]  /*180e0*/  ISETP.NE.AND P2, PT, R156, 0x1, PT ;  /* 0x000000019c00780c */ /* 0x000fda0003f45270 */
[----:B------:R-:W0:Y:S02]  /*180f0*/  @P2 LDC.64 R152, c[0x0][0x9e8] ;  /* 0x00027a00ff982b82 */ /* 0x000e240000000a00 */
[----:B0-----:R-:W-:-:S05]  /*18100*/  @P2 IMAD.HI.U32 R152, R155, R152, RZ ;  /* 0x000000989b982227 */ /* 0x001fca00078e00ff */
[----:B------:R-:W-:-:S07]  /*18110*/  @P2 SHF.R.U32.HI R155, RZ, R153, R152 ;  /* 0x00000099ff9b2219 */ /* 0x000fce0000011698 */
.L_x_1589:
[----:B------:R-:W-:Y:S05]  /*18120*/  BSYNC B0 ;  /* 0x0000000000007941 */ /* 0x000fea0003800000 */
.L_x_1587:
[----:B------:R-:W-:-:S05]  /*18130*/  IMAD R155, R155, R156, RZ ;  /* 0x0000009c9b9b7224 */ /* 0x000fca00078e02ff */
[----:B------:R-:W-:-:S07]  /*18140*/  VIMNMX R154, R154, R155, !PT ;  /* 0x0000009b9a9a7248 */ /* 0x000fce0007fe0100 */
.L_x_1586:
[----:B------:R-:W2:Y:S01]  /*18150*/  LDL R153, [R1+0x50] ;  /* 0x0000500001997983 */ /* 0x000ea20000100800 */
[----:B------:R-:W-:Y:S01]  /*18160*/  VIADD R154, R154, 0x3f ;  /* 0x0000003f9a9a7836 */ /* 0x000fe20000000000 */
[----:B------:R-:W-:Y:S04]  /*18170*/  BSSY B0, `(.L_x_1590) ;  /* 0x000024e000007945 */ /* 0x000fe80003800000 */
[----:B------:R-:W-:-:S04]  /*18180*/  SHF.R.S32.HI R152, RZ, 0x1f, R154 ;  /* 0x0000001fff987819 */ /* 0x000fc8000001149a */
[----:B------:R-:W-:-:S04]  /*18190*/  LEA.HI R152, R152, R154, RZ, 0x6 ;  /* 0x0000009a98987211 */ /* 0x000fc800078f30ff */
[----:B------:R-:W-:-:S04]  /*181a0*/  SHF.R.S32.HI R152, RZ, 0x6, R152 ;  /* 0x00000006ff987819 */ /* 0x000fc80000011498 */
[----:B--2---:R-:W-:-:S04]  /*181b0*/  VIMNMX R153, R153, R152, !PT ;  /* 0x0000009899997248 */ /* 0x004fc80007fe0100 */
[----:B------:R-:W-:Y:S01]  /*181c0*/  ISETP.GE.AND P2, PT, R5, R153, PT ;  /* 0x000000990500720c */ /* 0x000fe20003f46270 */
[----:B------:R0:W-:-:S12]  /*181d0*/  STL [R1], R153 ;  /* 0x0000009901007387 */ /* 0x0001d80000100800 */
[----:B0-----:R-:W-:Y:S05]  /*181e0*/  @!P2 BRA `(.L_x_1591) ;  /* 0x000000240018a947 */ /* 0x001fea0003800000 */
[----:B------:R-:W-:Y:S01]  /*181f0*/  BSSY B1, `(.L_x_1592) ;  /* 0x0000244000017945 */ /* 0x000fe20003800000 */
[----:B------:R-:W-:Y:S01]  /*18200*/  IMAD.MOV.U32 R231, RZ, RZ, R5 ;  /* 0x000000ffffe77224 */ /* 0x000fe200078e0005 */
[----:B------:R-:W-:Y:S01]  /*18210*/  MOV R230, R4 ;  /* 0x0000000400e67202 */ /* 0x000fe20000000f00 */
[----:B------:R-:W-:Y:S01]  /*18220*/  IMAD.MOV.U32 R229, RZ, RZ, R3 ;  /* 0x000000ffffe57224 */ /* 0x000fe200078e0003 */
[----:B------:R-:W-:Y:S01]  /*18230*/  MOV R232, R218 ;  /* 0x000000da00e87202 */ /* 0x000fe20000000f00 */
[----:B------:R-:W-:-:S07]  /*18240*/  IMAD.MOV.U32 R5, RZ, RZ, R22 ;  /* 0x000000ffff057224 */ /* 0x000fce00078e0016 */
.L_x_1603:
[----:B------:R-:W-:-:S05]  /*18250*/  VIADD R22, R5, 0x1 ;  /* 0x0000000105167836 */ /* 0x000fca0000000000 */
[----:B------:R-:W-:-:S04]  /*18260*/  ISETP.NE.AND P2, PT, R22, 0x2, PT ;  /* 0x000000021600780c */ /* 0x000fc80003f45270 */
[----:B------:R-:W-:Y:S02]  /*18270*/  SEL R218, RZ, 0x1, P2 ;  /* 0x00000001ffda7807 */ /* 0x000fe40001000000 */
[----:B------:R-:W-:Y:S02]  /*18280*/  SEL R22, R22, RZ, P2 ;  /* 0x000000ff16167207 */ /* 0x000fe40001000000 */
[----:B------:R-:W-:Y:S01]  /*18290*/  LOP3.LUT R218, R232, R218, RZ, 0x3c, !PT ;  /* 0x000000dae8da7212 */ /* 0x000fe200078e3cff */
[----:B------:R-:W-:Y:S06]  /*182a0*/  @!P0 BRA `(.L_x_1593) ;  /* 0x0000000000048947 */ /* 0x000fec0003800000 */
[----:B------:R-:W-:Y:S01]  /*182b0*/  BPT.TRAP 0x1 ;  /* 0x000000040000795c */ /* 0x000fe20000300000 */
.L_x_1593:
[----:B------:R-:W-:Y:S02]  /*182c0*/  LEA R2, R22, R16, 0x3 ;  /* 0x0000001016027211 */ /* 0x000fe400078e18ff */
[----:B------:R-:W-:-:S04]  /*182d0*/  SHF.L.U32 R3, R218, 0x1f, RZ ;  /* 0x0000001fda037819 */ /* 0x000fc800000006ff */
[----:B------:R0:W1:Y:S01]  /*182e0*/  SYNCS.PHASECHK.TRANS64.TRYWAIT P2, [R2+URZ+0x30830], R3 ;  /* 0x03083003020075a7 */ /* 0x000062000804017f */
[----:B------:R-:W-:Y:S05]  /*182f0*/  @!P0 BRA `(.L_x_1594) ;  /* 0x0000000000048947 */ /* 0x000fea0003800000 */
[----:B------:R-:W-:Y:S01]  /*18300*/  BPT.TRAP 0x1 ;  /* 0x000000040000795c */ /* 0x000fe20000300000 */
.L_x_1594:
        /* <DEDUP_REMOVED lines=8> */
.L_x_1596:
[----:B------:R-:W-:Y:S05]  /*18390*/  BSYNC B2 ;  /* 0x0000000000027941 */ /* 0x000fea0003800000 */
.L_x_1595:
[----:B01----:R-:W-:Y:S01]  /*183a0*/  IMAD.MOV.U32 R2, RZ, RZ, R156 ;  /* 0x000000ffff027224 */ /* 0x003fe200078e009c */
[C---:B------:R-:W-:Y:S01]  /*183b0*/  IADD3 R152, R156.reuse, 0x6, RZ ;  /* 0x000000069c987810 */ /* 0x040fe20007ffe0ff */
[----:B------:R-:W-:Y:S01]  /*183c0*/  IMAD.MOV.U32 R3, RZ, RZ, 0x40000040 ;  /* 0x40000040ff037424 */ /* 0x000fe200078e00ff */
[----:B------:R-:W-:Y:S01]  /*183d0*/  IADD3 R154, R156, 0x204, RZ ;  /* 0x000002049c9a7810 */ /* 0x000fe20007ffe0ff */
[----:B------:R-:W-:Y:S01]  /*183e0*/  IMAD.MOV.U32 R155, RZ, RZ, 0x40000040 ;  /* 0x40000040ff9b7424 */ /* 0x000fe200078e00ff */
[----:B------:R-:W-:Y:S01]  /*183f0*/  R2UR UR6, R2 ;  /* 0x00000000020672ca */ /* 0x000fe200000e0000 */
[----:B------:R-:W-:Y:S01]  /*18400*/  IMAD.MOV.U32 R2, RZ, RZ, R153 ;  /* 0x000000ffff027224 */ /* 0x000fe200078e0099 */
[----:B------:R-:W-:Y:S01]  /*18410*/  R2UR UR10, R152 ;  /* 0x00000000980a72ca */ /* 0x000fe200000e0000 */
[----:B------:R-:W-:Y:S01]  /*18420*/  IMAD.MOV.U32 R153, RZ, RZ, 0x40000040 ;  /* 0x40000040ff997424 */ /* 0x000fe200078e00ff */
[----:B------:R-:W-:Y:S01]  /*18430*/  R2UR UR5, R3 ;  /* 0x00000000030572ca */ /* 0x000fe200000e0000 */
[----:B------:R-:W-:Y:S01]  /*18440*/  VIADD R152, R156, 0x202 ;  /* 0x000002029c987836 */ /* 0x000fe20000000000 */
[----:B------:R-:W-:Y:S01]  /*18450*/  R2UR UR4, R2 ;  /* 0x00000000020472ca */ /* 0x000fe200000e0000 */
[----:B------:R-:W-:Y:S01]  /*18460*/  IMAD.MOV.U32 R2, RZ, RZ, R4 ;  /* 0x000000ffff027224 */ /* 0x000fe200078e0004 */
[----:B------:R-:W-:Y:S01]  /*18470*/  R2UR UR11, R153 ;  /* 0x00000000990b72ca */ /* 0x000fe200000e0000 */
[-C--:B------:R-:W-:Y:S01]  /*18480*/  FMUL.FTZ R24, R24, R23.reuse ;  /* 0x0000001718187220 */ /* 0x080fe20000410000 */
[----:B------:R-:W-:Y:S01]  /*18490*/  R2UR UR22, R154 ;  /* 0x000000009a1672ca */ /* 0x000fe200000e0000 */
[-C--:B------:R-:W-:Y:S01]  /*184a0*/  FMUL.FTZ R25, R25, R23.reuse ;  /* 0x0000001719197220 */ /* 0x080fe20000410000 */
[----:B------:R-:W-:Y:S01]  /*184b0*/  R2UR UR8, R2 ;  /* 0x00000000020872ca */ /* 0x000fe200000e0000 */
[-C--:B------:R-:W-:Y:S01]  /*184c0*/  FMUL.FTZ R28, R28, R23.reuse ;  /* 0x000000171c1c7220 */ /* 0x080fe20000410000 */
[C---:B------:R-:W-:Y:S01]  /*184d0*/  IADD3 R2, R156.reuse, 0x200, RZ ;  /* 0x000002009c027810 */ /* 0x040fe20007ffe0ff */
        /* <DEDUP_REMOVED lines=8> */
[-C--:B------:R-:W-:Y:S01]  /*18560*/  FMUL.FTZ R33, R33, R23.reuse ;  /* 0x0000001721217220 */ /* 0x080fe20000410000 */
[----:B------:R-:W-:Y:S01]  /*18570*/  R2UR UR26, R2 ;  /* 0x00000000021a72ca */ /* 0x000fe200000e0000 */
[C---:B------:R-:W-:Y:S01]  /*18580*/  VIADD R2, R156.reuse, 0x404 ;  /* 0x000004049c027836 */ /* 0x040fe20000000000 */
[----:B------:R-:W-:Y:S01]  /*18590*/  IADD3 R154, R156, 0x406, RZ ;  /* 0x000004069c9a7810 */ /* 0x000fe20007ffe0ff */
[-C--:B------:R-:W-:Y:S01]  /*185a0*/  FMUL.FTZ R36, R36, R23.reuse ;  /* 0x0000001724247220 */ /* 0x080fe20000410000 */
[----:B------:R-:W-:Y:S01]  /*185b0*/  MOV R235, UR11 ;  /* 0x0000000b00eb7c02 */ /* 0x000fe20008000f00 */
[----:B------:R-:W-:Y:S01]  /*185c0*/  UMOV UR11, UR5 ;  /* 0x00000005000b7c82 */ /* 0x000fe20008000000 */
[----:B------:R-:W-:Y:S01]  /*185d0*/  MOV R4, UR10 ;  /* 0x0000000a00047c02 */ /* 0x000fe20008000f00 */
[----:B------:R-:W-:Y:S01]  /*185e0*/  UMOV UR10, UR4 ;  /* 0x00000004000a7c82 */ /* 0x000fe20008000000 */
[----:B------:R-:W-:Y:S01]  /*185f0*/  R2UR UR38, R2 ;  /* 0x00000000022672ca */ /* 0x000fe200000e0000 */
[----:B------:R-:W-:Y:S01]  /*18600*/  VIADD R2, R156, 0x600 ;  /* 0x000006009c027836 */ /* 0x000fe20000000000 */
[----:B------:R-:W-:Y:S01]  /*18610*/  R2UR UR7, R3 ;  /* 0x00000000030772ca */ /* 0x000fe200000e0000 */
[-C--:B------:R-:W-:Y:S01]  /*18620*/  FMUL.FTZ R37, R37, R23.reuse ;  /* 0x0000001725257220 */ /* 0x080fe20000410000 */
        /* <DEDUP_REMOVED lines=10> */
[----:B------:R-:W-:Y:S01]  /*186d0*/  R2UR UR46, R2 ;  /* 0x00000000022e72ca */ /* 0x000fe200000e0000 */
[----:B------:R-:W-:Y:S01]  /*186e0*/  VIADD R2, R156, 0x606 ;  /* 0x000006069c027836 */ /* 0x000fe20000000000 */
        /* <DEDUP_REMOVED lines=26> */
[----:B------:R-:W-:Y:S01]  /*18890*/  R2UR UR8, R222 ;  /* 0x00000000de0872ca */ /* 0x000fe200000e0000 */
[-C--:B------:R-:W-:Y:S01]  /*188a0*/  FMUL.FTZ R69, R69, R23.reuse ;  /* 0x0000001745457220 */ /* 0x080fe20000410000 */
[----:B------:R-:W-:Y:S01]  /*188b0*/  R2UR UR4, R220 ;  /* 0x00000000dc0472ca */ /* 0x000fe200000e0000 */
[-C--:B------:R-:W-:Y:S01]  /*188c0*/  FMUL.FTZ R72, R72, R23.reuse ;  /* 0x0000001748487220 */ /* 0x080fe20000410000 */
[----:B------:R-:W-:Y:S01]  /*188d0*/  R2UR UR5, R221 ;  /* 0x00000000dd0572ca */ /* 0x000fe200000e0000 */
[-C--:B------:R-:W-:Y:S01]  /*188e0*/  FMUL.FTZ R73, R73, R23.reuse ;  /* 0x0000001749497220 */ /* 0x080fe20000410000 */
        /* <DEDUP_REMOVED lines=184> */
.L_x_1598:
[----:B------:R-:W-:Y:S01]  /*19470*/  SHF.L.U32 R0, R232, 0x1f, RZ ;  /* 0x0000001fe8007819 */ /* 0x000fe200000006ff */
[----:B------:R-:W-:-:S04]  /*19480*/  IMAD R232, R5, 0x8, R16 ;  /* 0x0000000805e87824 */ /* 0x000fc800078e0210 */
[----:B------:R0:W1:Y:S01]  /*19490*/  SYNCS.PHASECHK.TRANS64.TRYWAIT P2, [R232+URZ+0x30850], R0 ;  /* 0x03085000e80075a7 */ /* 0x000062000804017f */
[----:B------:R-:W-:Y:S05]  /*194a0*/  @!P0 BRA `(.L_x_1599) ;  /* 0x0000000000048947 */ /* 0x000fea0003800000 */
[----:B------:R-:W-:Y:S01]  /*194b0*/  BPT.TRAP 0x1 ;  /* 0x000000040000795c */ /* 0x000fe20000300000 */
.L_x_1599:
[----:B------:R-:W-:Y:S04]  /*194c0*/  BSSY B2, `(.L_x_1600) ;  /* 0x0000004000027945 */ /* 0x000fe80003800000 */
[----:B-1----:R-:W-:Y:S05]  /*194d0*/  @P2 BRA `(.L_x_1601) ;  /* 0x0000000000082947 */ /* 0x002fea0003800000 */
[----:B------:R-:W1:Y:S02]  /*194e0*/  SYNCS.PHASECHK.TRANS64.TRYWAIT P2, [R232+URZ+0x30850], R0 ;  /* 0x03085000e80075a7 */ /* 0x000e64000804017f */
[----:B-1----:R-:W-:Y:S05]  /*194f0*/  @!P2 BRA `(.L_x_1602) ;  /* 0x000001040054a947 */ /* 0x002fea0003800000 */
.L_x_1601:
[----:B------:R-:W-:Y:S05]  /*19500*/  BSYNC B2 ;  /* 0x0000000000027941 */ /* 0x000fea0003800000 */
.L_x_1600:
[----:B01----:R-:W-:Y:S01]  /*19510*/  IADD3 R0, R16, 0x400, RZ ;  /* 0x0000040010007810 */ /* 0x003fe20007ffe0ff */
[----:B------:R-:W-:Y:S01]  /*19520*/  IMAD.MOV.U32 R3, RZ, RZ, 0x40000040 ;  /* 0x40000040ff037424 */ /* 0x000fe200078e00ff */
[----:B------:R-:W-:Y:S01]  /*19530*/  WARPGROUP.ARRIVE ;  /* 0x00000000000079c5 */ /* 0x000fe20000000000 */
[----:B------:R-:W-:Y:S01]  /*19540*/  ULDC UR4, c[0x0][0x9d8] ;  /* 0x0002760000047ab9 */ /* 0x000fe20000000800 */
[----:B------:R-:W-:Y:S01]  /*19550*/  SHF.R.U32.HI R0, RZ, 0x4, R0 ;  /* 0x00000004ff007819 */ /* 0x000fe20000011600 */
[----:B------:R-:W2:Y:S01]  /*19560*/  LDL R235, [R1] ;  /* 0x0000000001eb7983 */ /* 0x000ea20000100800 */
[----:B------:R-:W-:Y:S01]  /*19570*/  R2UR UR7, R3 ;  /* 0x00000000030772ca */ /* 0x000fe200000e0000 */
[----:B------:R-:W-:Y:S01]  /*19580*/  IMAD.MOV.U32 R3, RZ, RZ, 0x40000040 ;  /* 0x40000040ff037424 */ /* 0x000fe200078e00ff */
[----:B------:R-:W-:Y:S01]  /*19590*/  LOP3.LUT R0, R0, 0x3fff, RZ, 0xc0, !PT ;  /* 0x00003fff00007812 */ /* 0x000fe200078ec0ff */
[----:B------:R-:W-:Y:S01]  /*195a0*/  FMUL.FTZ R162, R162, UR4 ;  /* 0x00000004a2a27c20 */ /* 0x000fe20008410000 */
[----:B------:R-:W-:Y:S01]  /*195b0*/  FMUL.FTZ R163, R163, UR4 ;  /* 0x00000004a3a37c20 */ /* 0x000fe20008410000 */
[----:B------:R-:W-:Y:S01]  /*195c0*/  FMUL.FTZ R166, R166, UR4 ;  /* 0x00000004a6a67c20 */ /* 0x000fe20008410000 */
[----:B------:R-:W-:Y:S01]  /*195d0*/  LOP3.LUT R0, R0, 0x2000000, RZ, 0xfc, !PT ;  /* 0x0200000000007812 */ /* 0x000fe200078efcff */
[----:B------:R-:W-:Y:S01]  /*195e0*/  FMUL.FTZ R167, R167, UR4 ;  /* 0x00000004a7a77c20 */ /* 0x000fe20008410000 */
[----:B------:R-:W-:Y:S01]  /*195f0*/  FMUL.FTZ R170, R170, UR4 ;  /* 0x00000004aaaa7c20 */ /* 0x000fe20008410000 */
[----:B------:R-:W-:Y:S01]  /*19600*/  MUFU.TANH R162, R162 ;  /* 0x000000a200a27308 */ /* 0x000fe20000002400 */
[----:B------:R-:W-:Y:S01]  /*19610*/  FMUL.FTZ R171, R171, UR4 ;  /* 0x00000004abab7c20 */ /* 0x000fe20008410000 */
[----:B------:R-:W-:-:S02]  /*19620*/  IMAD R2, R5, 0x800, R0 ;  /* 0x0000080005027824 */ /* 0x000fc400078e0200 */
[----:B------:R-:W-:Y:S01]  /*19630*/  FMUL.FTZ R0, R152, UR4 ;  /* 0x0000000498007c20 */ /* 0x000fe20008410000 */
[----:B------:R-:W-:Y:S02]  /*19640*/  IMAD.MOV.U32 R5, RZ, RZ, 0x40000040 ;  /* 0x40000040ff057424 */ /* 0x000fe400078e00ff */
[----:B------:R-:W-:Y:S01]  /*19650*/  FMUL.FTZ R152, R155, UR4 ;  /* 0x000000049b987c20 */ /* 0x000fe20008410000 */
[----:B------:R-:W-:Y:S01]  /*19660*/  FMUL.FTZ R155, R157, UR4 ;  /* 0x000000049d9b7c20 */ /* 0x000fe20008410000 */
[----:B------:R-:W-:Y:S01]  /*19670*/  R2UR UR6, R2 ;  /* 0x00000000020672ca */ /* 0x000fe200000e0000 */
[----:B------:R-:W-:Y:S01]  /*19680*/  FMUL.FTZ R157, R160, UR4 ;  /* 0x00000004a09d7c20 */ /* 0x000fe20008410000 */
[----:B------:R-:W-:Y:S01]  /*19690*/  IADD3 R4, R2, 0x80, RZ ;  /* 0x0000008002047810 */ /* 0x000fe20007ffe0ff */
[----:B------:R-:W-:Y:S01]  /*196a0*/  MUFU.TANH R0, R0 ;  /* 0x0000000000007308 */ /* 0x000fe20000002400 */
[----:B------:R-:W-:Y:S01]  /*196b0*/  FMUL.FTZ R160, R165, UR4 ;  /* 0x00000004a5a07c20 */ /* 0x000fe20008410000 */
[----:B------:R-:W-:Y:S01]  /*196c0*/  FMUL.FTZ R165, R172, UR4 ;  /* 0x00000004aca57c20 */ /* 0x000fe20008410000 */
[----:B------:R-:W-:Y:S01]  /*196d0*/  FMUL.FTZ R172, R180, UR4 ;  /* 0x00000004b4ac7c20 */ /* 0x000fe20008410000 */
[----:B------:R-:W-:Y:S01]  /*196e0*/  FMUL.FTZ R174, R174, UR4 ;  /* 0x00000004aeae7c20 */ /* 0x000fe20008410000 */
[----:B------:R-:W-:Y:S01]  /*196f0*/  FMUL.FTZ R175, R175, UR4 ;  /* 0x00000004afaf7c20 */ /* 0x000fe20008410000 */
[----:B------:R-:W-:Y:S01]  /*19700*/  FMUL.FTZ R180, R183, UR4 ;  /* 0x00000004b7b47c20 */ /* 0x000fe20008410000 */
[----:B------:R-:W-:Y:S01]  /*19710*/  @!P1 IADD3 R232, R232, 0x30860, RZ ;  /* 0x00030860e8e89810 */ /* 0x000fe20007ffe0ff */
[----:B------:R-:W-:Y:S02]  /*19720*/  MUFU.TANH R155, R155 ;  /* 0x0000009b009b7308 */ /* 0x000fe40000002400 */
[----:B------:R-:W-:Y:S01]  /*19730*/  HGMMA.64x256x16.F32 R24, R196, gdesc[UR4].tnspB, R24, gsb0 ;  /* 0x43e00004c4187df0 */ /* 0x000fe20008000818 */
[----:B------:R-:W-:Y:S01]  /*19740*/  R2UR UR6, R4 ;  /* 0x00000000040672ca */ /* 0x000fe200000e0000 */
[C---:B------:R-:W-:Y:S01]  /*19750*/  VIADD R4, R2.reuse, 0x100 ;  /* 0x0000010002047836 */ /* 0x040fe20000000000 */
[----:B------:R-:W-:Y:S01]  /*19760*/  R2UR UR7, R5 ;  /* 0x00000000050772ca */ /* 0x000fe200000e0000 */
[----:B------:R-:W-:Y:S01]  /*19770*/  VIADD R2, R2, 0x180 ;  /* 0x0000018002027836 */ /* 0x000fe20000000000 */
[----:B------:R-:W-:Y:S01]  /*19780*/  MOV R5, 0x40000040 ;  /* 0x4000004000057802 */ /* 0x000fe20000000f00 */
        /* <DEDUP_REMOVED lines=16> */
[C---:B--2---:R-:W-:Y:S01]  /*19890*/  ISETP.GT.AND P2, PT, R231.reuse, R235, PT ;  /* 0x000000ebe700720c */ /* 0x044fe20003f44270 */
[----:B------:R-:W-:-:S04]  /*198a0*/  VIADD R231, R231, 0xffffffff ;  /* 0xffffffffe7e77836 */ /* 0x000fc80000000000 */
        /* <DEDUP_REMOVED lines=21> */
[----:B------:R-:W-:-:S03]  /*19a00*/  ULDC UR4, c[0x0][0x988] ;  /* 0x0002620000047ab9 */ /* 0x000fc60000000800 */
        /* <DEDUP_REMOVED lines=8> */
[----:B------:R-:W0:Y:S08]  /*19a90*/  MUFU.TANH R5, R5 ;  /* 0x0000000500057308 */ /* 0x000e300000002400 */
[----:B------:R-:W1:Y:S08]  /*19aa0*/  MUFU.TANH R153, R153 ;  /* 0x0000009900997308 */ /* 0x000e700000002400 */
[----:B------:R-:W2:Y:S01]  /*19ab0*/  MUFU.TANH R156, R156 ;  /* 0x0000009c009c7308 */ /* 0x000ea20000002400 */
[----:B0-----:R-:W-:-:S04]  /*19ac0*/  FMNMX.FTZ R23, R5, R230, !PT ;  /* 0x000000e605177209 */ /* 0x001fc80007810000 */
[----:B------:R-:W-:-:S03]  /*19ad0*/  FMNMX.FTZ R23, R152, R23, !PT ;  /* 0x0000001798177209 */ /* 0x000fc60007810000 */
[----:B------:R-:W0:Y:S01]  /*19ae0*/  MUFU.TANH R177, R177 ;  /* 0x000000b100b17308 */ /* 0x000e220000002400 */
[----:B-1----:R-:W-:-:S07]  /*19af0*/  FMNMX.FTZ R23, R153, R23, !PT ;  /* 0x0000001799177209 */ /* 0x002fce0007810000 */
[----:B------:R-:W1:Y:S01]  /*19b00*/  MUFU.TANH R178, R178 ;  /* 0x000000b200b27308 */ /* 0x000e620000002400 */
[----:B--2---:R-:W-:-:S04]  /*19b10*/  FMNMX.FTZ R23, R156, R23, !PT ;  /* 0x000000179c177209 */ /* 0x004fc80007810000 */
[----:B------:R-:W-:-:S03]  /*19b20*/  FMNMX.FTZ R23, R162, R23, !PT ;  /* 0x00000017a2177209 */ /* 0x000fc60007810000 */
[----:B------:R-:W2:Y:S01]  /*19b30*/  MUFU.TANH R179, R179 ;  /* 0x000000b300b37308 */ /* 0x000ea20000002400 */
[----:B------:R-:W-:-:S04]  /*19b40*/  FMNMX.FTZ R23, R163, R23, !PT ;  /* 0x00000017a3177209 */ /* 0x000fc80007810000 */
[----:B------:R-:W-:-:S04]  /*19b50*/  FMNMX.FTZ R23, R166, R23, !PT ;  /* 0x00000017a6177209 */ /* 0x000fc80007810000 */
[----:B------:R-:W-:-:S04]  /*19b60*/  FMNMX.FTZ R182, R167, R23, !PT ;  /* 0x00000017a7b67209 */ /* 0x000fc80007810000 */
[----:B------:R-:W-:-:S04]  /*19b70*/  FMNMX.FTZ R182, R170, R182, !PT ;  /* 0x000000b6aab67209 */ /* 0x000fc80007810000 */
[----:B------:R-:W-:-:S04]  /*19b80*/  FMNMX.FTZ R182, R171, R182, !PT ;  /* 0x000000b6abb67209 */ /* 0x000fc80007810000 */
[----:B------:R-:W-:-:S04]  /*19b90*/  FMNMX.FTZ R182, R174, R182, !PT ;  /* 0x000000b6aeb67209 */ /* 0x000fc80007810000 */
[----:B------:R-:W-:-:S04]  /*19ba0*/  FMNMX.FTZ R182, R175, R182, !PT ;  /* 0x000000b6afb67209 */ /* 0x000fc80007810000 */
[----:B0-----:R-:W-:-:S04]  /*19bb0*/  FMNMX.FTZ R182, R177, R182, !PT ;  /* 0x000000b6b1b67209 */ /* 0x001fc80007810000 */
[----:B-1----:R-:W-:Y:S01]  /*19bc0*/  FMNMX.FTZ R182, R178, R182, !PT ;  /* 0x000000b6b2b67209 */ /* 0x002fe20007810000 */
[----:B------:R-:W-:Y:S02]  /*19bd0*/  WARPGROUP.DEPBAR.LE gsb0, 0x0 ;  /* 0x00008000000079c5 */ /* 0x000fe40000010000 */
[----:B------:R-:W-:-:S06]  /*19be0*/  WARPGROUP.ARRIVE ;  /* 0x00000000000079c5 */ /* 0x000fcc0000000000 */
[----:B------:R-:W-:Y:S01]  /*19bf0*/  HGMMA.64x256x16.F32 R24, R188, gdesc[UR4].tnspB, R24, gsb0 ;  /* 0x43e00004bc187df0 */ /* 0x000fe20008000818 */
[----:B------:R-:W-:Y:S02]  /*19c00*/  R2UR UR6, R2 ;  /* 0x00000000020672ca */ /* 0x000fe400000e0000 */
[----:B------:R-:W-:Y:S02]  /*19c10*/  R2UR UR7, R3 ;  /* 0x00000000030772ca */ /* 0x000fe400000e0000 */
        /* <DEDUP_REMOVED lines=19> */
[----:B0-----:R-:W-:Y:S02]  /*19d50*/  FMNMX.FTZ R3, R3, R2, !PT ;  /* 0x0000000203037209 */ /* 0x001fe40007810000 */
[----:B------:R-:W-:-:S03]  /*19d60*/  MOV R2, UR4 ;  /* 0x0000000400027c02 */ /* 0x000fc60008000f00 */
[----:B------:R-:W-:Y:S01]  /*19d70*/  FADD.FTZ R181, -R3, R229 ;  /* 0x000000e503b57221 */ /* 0x000fe20000010100 */
[----:B------:R-:W-:-:S03]  /*19d80*/  IMAD.MOV.U32 R229, RZ, RZ, R3 ;  /* 0x000000ffffe57224 */ /* 0x000fc600078e0003 */
[----:B------:R-:W-:-:S04]  /*19d90*/  FMUL.FTZ R181, R181, R2 ;  /* 0x00000002b5b57220 */ /* 0x000fc80000410000 */
[----:B------:R0:W-:Y:S02]  /*19da0*/  MUFU.EX2 R23, R181 ;  /* 0x000000b500177308 */ /* 0x0001e40000000800 */
[----:B0-----:R-:W-:-:S04]  /*19db0*/  FMUL.FTZ R181, R3, R2 ;  /* 0x0000000203b57220 */ /* 0x001fc80000410000 */
        /* <DEDUP_REMOVED lines=10> */
[----:B------:R-:W-:-:S04]  /*19e60*/  FFMA.FTZ R159, R176, R2, -R181 ;  /* 0x00000002b09f7223 */ /* 0x000fc800000108b5 */
        /* <DEDUP_REMOVED lines=9> */
[----:B------:R-:W-:Y:S01]  /*19f00*/  WARPGROUP.ARRIVE ;  /* 0x00000000000079c5 */ /* 0x000fe20000000000 */
[-CC-:B------:R-:W-:Y:S01]  /*19f10*/  FFMA.FTZ R188, R161, R2.reuse, -R181.reuse ;  /* 0x00000002a1bc7223 */ /* 0x180fe200000108b5 */
[----:B------:R-:W-:-:S04]  /*19f20*/  FFMA.FTZ R190, R165, R2, -R181 ;  /* 0x00000002a5be7223 */ /* 0x000fc800000108b5 */
[----:B------:R-:W-:Y:S01]  /*19f30*/  HGMMA.64x256x16.F32 R24, R184, gdesc[UR4].tnspB, R24, gsb0 ;  /* 0x43e00004b8187df0 */ /* 0x000fe20008000818 */
[----:B------:R-:W-:Y:S08]  /*19f40*/  MUFU.EX2 R188, R188 ;  /* 0x000000bc00bc7308 */ /* 0x000ff00000000800 */
[----:B------:R-:W-:Y:S01]  /*19f50*/  MUFU.EX2 R190, R190 ;  /* 0x000000be00be7308 */ /* 0x000fe20000000800 */
[----:B------:R-:W-:-:S02]  /*19f60*/  WARPGROUP.DEPBAR.LE gsb0, 0x0 ;  /* 0x00008000000079c5 */ /* 0x000fc40000010000 */
[--C-:B------:R-:W-:Y:S01]  /*19f70*/  FFMA.FTZ R185, R0, R2, -R181.reuse ;  /* 0x0000000200b97223 */ /* 0x100fe200000108b5 */
[----:B--2---:R-:W-:Y:S01]  /*19f80*/  FMNMX.FTZ R0, R179, R182, !PT ;  /* 0x000000b6b3007209 */ /* 0x004fe20007810000 */
[----:B------:R-:W-:-:S03]  /*19f90*/  FFMA.FTZ R184, R169, R2, -R181 ;  /* 0x00000002a9b87223 */ /* 0x000fc600000108b5 */
[----:B------:R0:W-:Y:S01]  /*19fa0*/  MUFU.EX2 R182, R155 ;  /* 0x0000009b00b67308 */ /* 0x0001e20000000800 */
[----:B------:R-:W-:Y:S01]  /*19fb0*/  FFMA.FTZ R186, R172, R2, -R181 ;  /* 0x00000002acba7223 */ /* 0x000fe200000108b5 */
[----:B------:R-:W-:-:S05]  /*19fc0*/  FMNMX.FTZ R0, R180, R0, !PT ;  /* 0x00000000b4007209 */ /* 0x000fca0007810000 */
[----:B------:R-:W1:Y:S01]  /*19fd0*/  SHFL.BFLY PT, R4, R0, 0x2, 0x1f ;  /* 0x0c401f0000047f89 */ /* 0x000e6200000e0000 */
[----:B------:R-:W-:Y:S01]  /*19fe0*/  MUFU.EX2 R185, R185 ;  /* 0x000000b900b97308 */ /* 0x000fe20000000800 */
[----:B0-----:R-:W-:-:S07]  /*19ff0*/  FFMA.FTZ R155, R164, R2, -R181 ;  /* 0x00000002a49b7223 */ /* 0x001fce00000108b5 */
[----:B------:R-:W-:Y:S08]  /*1a000*/  MUFU.EX2 R155, R155 ;  /* 0x0000009b009b7308 */ /* 0x000ff00000000800 */
[----:B------:R-:W-:Y:S01]  /*1a010*/  MUFU.EX2 R184, R184 ;  /* 0x000000b800b87308 */ /* 0x000fe20000000800 */
[----:B-1----:R-:W-:-:S07]  /*1a020*/  FMNMX.FTZ R0, R0, R4, !PT ;  /* 0x0000000400007209 */ /* 0x002fce0007810000 */
[----:B------:R-:W-:Y:S01]  /*1a030*/  MUFU.EX2 R186, R186 ;  /* 0x000000ba00ba7308 */ /* 0x000fe20000000800 */
[----:B------:R-:W0:Y:S02]  /*1a040*/  SHFL.BFLY PT, R4, R0, 0x1, 0x1f ;  /* 0x0c201f0000047f89 */ /* 0x000e2400000e0000 */
[----:B0-----:R-:W-:-:S05]  /*1a050*/  FMNMX.FTZ R4, R0, R4, !PT ;  /* 0x0000000400047209 */ /* 0x001fca0007810000 */
[C---:B------:R-:W-:Y:S01]  /*1a060*/  FADD.FTZ R0, -R4.reuse, R230 ;  /* 0x000000e604007221 */ /* 0x040fe20000010100 */
[-C--:B------:R-:W-:Y:S01]  /*1a070*/  FMUL.FTZ R160, R4, R2.reuse ;  /* 0x0000000204a07220 */ /* 0x080fe20000410000 */
[----:B------:R-:W-:Y:S02]  /*1a080*/  IMAD.MOV.U32 R230, RZ, RZ, R4 ;  /* 0x000000ffffe67224 */ /* 0x000fe400078e0004 */
[-C--:B------:R-:W-:Y:S01]  /*1a090*/  FMUL.FTZ R0, R0, R2.reuse ;  /* 0x0000000200007220 */ /* 0x080fe20000410000 */
[-CC-:B------:R-:W-:Y:S01]  /*1a0a0*/  FFMA.FTZ R197, R5, R2.reuse, -R160.reuse ;  /* 0x0000000205c57223 */ /* 0x180fe200000108a0 */
[-CC-:B------:R-:W-:Y:S01]  /*1a0b0*/  FFMA.FTZ R5, R152, R2.reuse, -R160.reuse ;  /* 0x0000000298057223 */ /* 0x180fe200000108a0 */
[-CC-:B------:R-:W-:Y:S01]  /*1a0c0*/  FFMA.FTZ R199, R153, R2.reuse, -R160.reuse ;  /* 0x0000000299c77223 */ /* 0x180fe200000108a0 */
[-C--:B------:R-:W-:Y:S01]  /*1a0d0*/  FFMA.FTZ R152, R156, R2.reuse, -R160 ;  /* 0x000000029c987223 */ /* 0x080fe200000108a0 */
[----:B------:R-:W-:Y:S01]  /*1a0e0*/  @!P1 IMAD R153, R22, 0x8, R16 ;  /* 0x0000000816999824 */ /* 0x000fe200078e0210 */
[----:B------:R-:W-:Y:S01]  /*1a0f0*/  MUFU.EX2 R0, R0 ;  /* 0x0000000000007308 */ /* 0x000fe20000000800 */
[-CC-:B------:R-:W-:Y:S01]  /*1a100*/  FFMA.FTZ R193, R162, R2.reuse, -R160.reuse ;  /* 0x00000002a2c17223 */ /* 0x180fe200000108a0 */
[----:B------:R-:W-:Y:S01]  /*1a110*/  FFMA.FTZ R163, R163, R2, -R160 ;  /* 0x00000002a3a37223 */ /* 0x000fe200000108a0 */
[----:B------:R-:W-:-:S02]  /*1a120*/  @!P1 VIADD R156, R153, 0x30840 ;  /* 0x00030840999c9836 */ /* 0x000fc40000000000 */
[-CC-:B------:R-:W-:Y:S01]  /*1a130*/  FFMA.FTZ R195, R166, R2.reuse, -R160.reuse ;  /* 0x00000002a6c37223 */ /* 0x180fe200000108a0 */
[-CC-:B------:R-:W-:Y:S01]  /*1a140*/  FFMA.FTZ R189, R170, R2.reuse, -R160.reuse ;  /* 0x00000002aabd7223 */ /* 0x180fe200000108a0 */
[-CC-:B------:R-:W-:Y:S01]  /*1a150*/  FFMA.FTZ R161, R171, R2.reuse, -R160.reuse ;  /* 0x00000002aba17223 */ /* 0x180fe200000108a0 */
[-C--:B------:R-:W-:Y:S01]  /*1a160*/  FFMA.FTZ R191, R174, R2.reuse, -R160 ;  /* 0x00000002aebf7223 */ /* 0x080fe200000108a0 */
[----:B------:R-:W0:Y:S01]  /*1a170*/  MUFU.EX2 R197, R197 ;  /* 0x000000c500c57308 */ /* 0x000e220000000800 */
[----:B------:R-:W-:Y:S01]  /*1a180*/  @!P1 PRMT R156, RZ, 0x654, R156 ;  /* 0x00000654ff9c9816 */ /* 0x000fe2000000009c */
[-CC-:B------:R-:W-:Y:S01]  /*1a190*/  FFMA.FTZ R162, R175, R2.reuse, -R160.reuse ;  /* 0x00000002afa27223 */ /* 0x180fe200000108a0 */
[-CC-:B------:R-:W-:Y:S01]  /*1a1a0*/  FFMA.FTZ R177, R177, R2.reuse, -R160.reuse ;  /* 0x00000002b1b17223 */ /* 0x180fe200000108a0 */
[-CC-:B------:R-:W-:Y:S01]  /*1a1b0*/  FFMA.FTZ R178, R178, R2.reuse, -R160.reuse ;  /* 0x00000002b2b27223 */ /* 0x180fe200000108a0 */
[----:B------:R1:W-:Y:S01]  /*1a1c0*/  @!P1 SYNCS.ARRIVE.TRANS64.RED.A1T0 RZ, [R156+URZ], RZ ;  /* 0x000000ff9cff99a7 */ /* 0x0003e2000810043f */
[----:B------:R-:W-:-:S02]  /*1a1d0*/  FFMA.FTZ R179, R179, R2, -R160 ;  /* 0x00000002b3b37223 */ /* 0x000fc400000108a0 */
[----:B------:R-:W2:Y:S01]  /*1a1e0*/  MUFU.EX2 R5, R5 ;  /* 0x0000000500057308 */ /* 0x000ea20000000800 */
[-CC-:B-1----:R-:W-:Y:S01]  /*1a1f0*/  FFMA.FTZ R156, R167, R2.reuse, -R160.reuse ;  /* 0x00000002a79c7223 */ /* 0x182fe200000108a0 */
[----:B------:R-:W-:Y:S01]  /*1a200*/  FFMA.FTZ R160, R180, R2, -R160 ;  /* 0x00000002b4a07223 */ /* 0x000fe200000108a0 */
[----:B------:R1:W-:Y:S05]  /*1a210*/  @!P1 SYNCS.ARRIVE.TRANS64.RED.A1T0 RZ, [R232+URZ], RZ ;  /* 0x000000ffe8ff99a7 */ /* 0x0003ea000810043f */
[----:B------:R-:W3:Y:S01]  /*1a220*/  MUFU.EX2 R199, R199 ;  /* 0x000000c700c77308 */ /* 0x000ee20000000800 */
[----:B0-----:R-:W-:Y:S01]  /*1a230*/  FFMA.FTZ R226, R0, R226, R197 ;  /* 0x000000e200e27223 */ /* 0x001fe200000100c5 */
[----:B-1----:R-:W-:-:S06]  /*1a240*/  IMAD.MOV.U32 R232, RZ, RZ, R218 ;  /* 0x000000ffffe87224 */ /* 0x002fcc00078e00da */
[----:B------:R-:W0:Y:S01]  /*1a250*/  MUFU.EX2 R152, R152 ;  /* 0x0000009800987308 */ /* 0x000e220000000800 */
[C---:B--2---:R-:W-:Y:S01]  /*1a260*/  FADD.FTZ R226, R5.reuse, R226 ;  /* 0x000000e205e27221 */ /* 0x044fe20000010000 */
[----:B------:R-:W-:Y:S02]  /*1a270*/  F2FP.F16.F32.PACK_AB R197, R5, R197 ;  /* 0x000000c505c5723e */ /* 0x000fe400000000ff */
[----:B------:R-:W-:-:S04]  /*1a280*/  MOV R5, R22 ;  /* 0x0000001600057202 */ /* 0x000fc80000000f00 */
[----:B------:R1:W-:Y:S08]  /*1a290*/  MUFU.EX2 R153, R163 ;  /* 0x000000a300997308 */ /* 0x0003f00000000800 */
[----:B------:R-:W2:Y:S01]  /*1a2a0*/  MUFU.EX2 R193, R193 ;  /* 0x000000c100c17308 */ /* 0x000ea20000000800 */
[----:B-1----:R-:W-:-:S04]  /*1a2b0*/  FFMA.FTZ R163, R23, R227, R185 ;  /* 0x000000e317a37223 */ /* 0x002fc800000100b9 */
[C---:B------:R-:W-:Y:S01]  /*1a2c0*/  FADD.FTZ R163, R196.reuse, R163 ;  /* 0x000000a3c4a37221 */ /* 0x040fe20000010000 */
[----:B------:R-:W-:Y:S02]  /*1a2d0*/  F2FP.F16.F32.PACK_AB R196, R196, R185 ;  /* 0x000000b9c4c4723e */ /* 0x000fe400000000ff */
[----:B------:R-:W1:Y:S01]  /*1a2e0*/  MUFU.EX2 R195, R195 ;  /* 0x000000c300c37308 */ /* 0x000e620000000800 */
[----:B------:R-:W-:Y:S01]  /*1a2f0*/  FADD.FTZ R164, R198, R163 ;  /* 0x000000a3c6a47221 */ /* 0x000fe20000010000 */
[----:B---3--:R-:W-:Y:S01]  /*1a300*/  FADD.FTZ R163, R199, R226 ;  /* 0x000000e2c7a37221 */ /* 0x008fe20000010000 */
[C---:B------:R-:W-:Y:S02]  /*1a310*/  F2FP.F16.F32.PACK_AB R198, R182.reuse, R198 ;  /* 0x000000c6b6c6723e */ /* 0x040fe400000000ff */
[----:B------:R-:W-:Y:S01]  /*1a320*/  FADD.FTZ R164, R182, R164 ;  /* 0x000000a4b6a47221 */ /* 0x000fe20000010000 */
[C---:B0-----:R-:W-:Y:S01]  /*1a330*/  FADD.FTZ R163, R152.reuse, R163 ;  /* 0x000000a398a37221 */ /* 0x041fe20000010000 */
[----:B------:R-:W-:Y:S01]  /*1a340*/  F2FP.F16.F32.PACK_AB R199, R152, R199 ;  /* 0x000000c798c7723e */ /* 0x000fe200000000ff */
[----:B------:R-:W0:Y:S01]  /*1a350*/  MUFU.EX2 R156, R156 ;  /* 0x0000009c009c7308 */ /* 0x000e220000000800 */
[----:B------:R-:W-:Y:S01]  /*1a360*/  FADD.FTZ R165, R183, R164 ;  /* 0x000000a4b7a57221 */ /* 0x000fe20000010000 */
[----:B--2---:R-:W-:Y:S01]  /*1a370*/  FADD.FTZ R164, R193, R163 ;  /* 0x000000a3c1a47221 */ /* 0x004fe20000010000 */
[----:B------:R-:W-:-:S02]  /*1a380*/  F2FP.F16.F32.PACK_AB R193, R153, R193 ;  /* 0x000000c199c1723e */ /* 0x000fc400000000ff */
[C---:B------:R-:W-:Y:S01]  /*1a390*/  FADD.FTZ R163, R192.reuse, R165 ;  /* 0x000000a5c0a37221 */ /* 0x040fe20000010000 */
[----:B------:R-:W-:Y:S01]  /*1a3a0*/  FADD.FTZ R164, R153, R164 ;  /* 0x000000a499a47221 */ /* 0x000fe20000010000 */
[----:B------:R-:W-:Y:S01]  /*1a3b0*/  F2FP.F16.F32.PACK_AB R192, R192, R183 ;  /* 0x000000b7c0c0723e */ /* 0x000fe200000000ff */
[----:B------:R-:W2:Y:S01]  /*1a3c0*/  MUFU.EX2 R189, R189 ;  /* 0x000000bd00bd7308 */ /* 0x000ea20000000800 */
[----:B------:R-:W-:Y:S01]  /*1a3d0*/  FADD.FTZ R163, R194, R163 ;  /* 0x000000a3c2a37221 */ /* 0x000fe20000010000 */
[----:B-1----:R-:W-:Y:S01]  /*1a3e0*/  FADD.FTZ R164, R195, R164 ;  /* 0x000000a4c3a47221 */ /* 0x002fe20000010000 */
[C---:B------:R-:W-:Y:S02]  /*1a3f0*/  F2FP.F16.F32.PACK_AB R194, R154.reuse, R194 ;  /* 0x000000c29ac2723e */ /* 0x040fe400000000ff */
[----:B------:R-:W-:-:S03]  /*1a400*/  FADD.FTZ R165, R154, R163 ;  /* 0x000000a39aa57221 */ /* 0x000fc60000010000 */
[----:B------:R-:W1:Y:S01]  /*1a410*/  MUFU.EX2 R161, R161 ;  /* 0x000000a100a17308 */ /* 0x000e620000000800 */
[----:B0-----:R-:W-:Y:S01]  /*1a420*/  FADD.FTZ R163, R156, R164 ;  /* 0x000000a49ca37221 */ /* 0x001fe20000010000 */
[----:B------:R-:W-:Y:S01]  /*1a430*/  FADD.FTZ R165, R188, R165 ;  /* 0x000000a5bca57221 */ /* 0x000fe20000010000 */
[----:B------:R-:W-:Y:S02]  /*1a440*/  F2FP.F16.F32.PACK_AB R195, R156, R195 ;  /* 0x000000c39cc3723e */ /* 0x000fe400000000ff */
[C---:B------:R-:W-:Y:S01]  /*1a450*/  F2FP.F16.F32.PACK_AB R188, R155.reuse, R188 ;  /* 0x000000bc9bbc723e */ /* 0x040fe200000000ff */
[----:B------:R-:W-:Y:S02]  /*1a460*/  FADD.FTZ R165, R155, R165 ;  /* 0x000000a59ba57221 */ /* 0x000fe40000010000 */
[----:B------:R-:W0:Y:S01]  /*1a470*/  MUFU.EX2 R191, R191 ;  /* 0x000000bf00bf7308 */ /* 0x000e220000000800 */
[----:B--2---:R-:W-:Y:S01]  /*1a480*/  FADD.FTZ R163, R189, R163 ;  /* 0x000000a3bda37221 */ /* 0x004fe20000010000 */
[----:B------:R-:W-:Y:S01]  /*1a490*/  FADD.FTZ R165, R190, R165 ;  /* 0x000000a5bea57221 */ /* 0x000fe20000010000 */
[----:B------:R-:W-:-:S03]  /*1a4a0*/  F2FP.F16.F32.PACK_AB R190, R157, R190 ;  /* 0x000000be9dbe723e */ /* 0x000fc600000000ff */
[----:B------:R-:W-:Y:S02]  /*1a4b0*/  FADD.FTZ R165, R157, R165 ;  /* 0x000000a59da57221 */ /* 0x000fe40000010000 */
[----:B------:R-:W2:Y:S01]  /*1a4c0*/  MUFU.EX2 R162, R162 ;  /* 0x000000a200a27308 */ /* 0x000ea20000000800 */
[C---:B-1----:R-:W-:Y:S01]  /*1a4d0*/  FADD.FTZ R163, R161.reuse, R163 ;  /* 0x000000a3a1a37221 */ /* 0x042fe20000010000 */
[----:B------:R-:W-:Y:S01]  /*1a4e0*/  FADD.FTZ R165, R184, R165 ;  /* 0x000000a5b8a57221 */ /* 0x000fe20000010000 */
[----:B------:R-:W-:Y:S02]  /*1a4f0*/  F2FP.F16.F32.PACK_AB R189, R161, R189 ;  /* 0x000000bda1bd723e */ /* 0x000fe400000000ff */
[C---:B------:R-:W-:Y:S01]  /*1a500*/  F2FP.F16.F32.PACK_AB R184, R158.reuse, R184 ;  /* 0x000000b89eb8723e */ /* 0x040fe200000000ff */
[----:B------:R-:W-:Y:S02]  /*1a510*/  FADD.FTZ R165, R158, R165 ;  /* 0x000000a59ea57221 */ /* 0x000fe40000010000 */
[----:B------:R-:W1:Y:S01]  /*1a520*/  MUFU.EX2 R185, R177 ;  /* 0x000000b100b97308 */ /* 0x000e620000000800 */
[----:B0-----:R-:W-:Y:S01]  /*1a530*/  FADD.FTZ R163, R191, R163 ;  /* 0x000000a3bfa37221 */ /* 0x001fe20000010000 */
[----:B------:R-:W-:Y:S01]  /*1a540*/  FADD.FTZ R165, R186, R165 ;  /* 0x000000a5baa57221 */ /* 0x000fe20000010000 */
[----:B------:R-:W-:-:S03]  /*1a550*/  F2FP.F16.F32.PACK_AB R186, R159, R186 ;  /* 0x000000ba9fba723e */ /* 0x000fc600000000ff */
[----:B------:R-:W-:Y:S02]  /*1a560*/  FADD.FTZ R227, R159, R165 ;  /* 0x000000a59fe37221 */ /* 0x000fe40000010000 */
[----:B------:R-:W0:Y:S01]  /*1a570*/  MUFU.EX2 R178, R178 ;  /* 0x000000b200b27308 */ /* 0x000e220000000800 */
[C---:B--2---:R-:W-:Y:S01]  /*1a580*/  FADD.FTZ R163, R162.reuse, R163 ;  /* 0x000000a3a2a37221 */ /* 0x044fe20000010000 */
[----:B------:R-:W-:-:S06]  /*1a590*/  F2FP.F16.F32.PACK_AB R191, R162, R191 ;  /* 0x000000bfa2bf723e */ /* 0x000fcc00000000ff */
[----:B------:R-:W2:Y:S01]  /*1a5a0*/  MUFU.EX2 R179, R179 ;  /* 0x000000b300b37308 */ /* 0x000ea20000000800 */
[----:B-1----:R-:W-:-:S07]  /*1a5b0*/  FADD.FTZ R163, R185, R163 ;  /* 0x000000a3b9a37221 */ /* 0x002fce0000010000 */
[----:B------:R-:W1:Y:S01]  /*1a5c0*/  MUFU.EX2 R160, R160 ;  /* 0x000000a000a07308 */ /* 0x000e620000000800 */
[C---:B0-----:R-:W-:Y:S01]  /*1a5d0*/  FADD.FTZ R163, R178.reuse, R163 ;  /* 0x000000a3b2a37221 */ /* 0x041fe20000010000 */
[----:B------:R-:W-:-:S03]  /*1a5e0*/  F2FP.F16.F32.PACK_AB R185, R178, R185 ;  /* 0x000000b9b2b9723e */ /* 0x000fc600000000ff */
[----:B--2---:R-:W-:-:S04]  /*1a5f0*/  FADD.FTZ R163, R179, R163 ;  /* 0x000000a3b3a37221 */ /* 0x004fc80000010000 */
[C---:B-1----:R-:W-:Y:S01]  /*1a600*/  FADD.FTZ R226, R160.reuse, R163 ;  /* 0x000000a3a0e27221 */ /* 0x042fe20000010000 */
[----:B------:R-:W-:Y:S01]  /*1a610*/  F2FP.F16.F32.PACK_AB R187, R160, R179 ;  /* 0x000000b3a0bb723e */ /* 0x000fe200000000ff */
[----:B------:R-:W-:Y:S06]  /*1a620*/  @P2 BRA `(.L_x_1603) ;  /* 0xffffffdc00082947 */ /* 0x000fec000383ffff */
[----:B------:R-:W-:Y:S05]  /*1a630*/  BSYNC B1 ;  /* 0x0000000000017941 */ /* 0x000fea0003800000 */
.L_x_1592:
[----:B------:R-:W-:-:S07]  /*1a640*/  MOV R5, R231 ;  /* 0x000000e700057202 */ /* 0x000fce0000000f00 */
.L_x_1591:
[----:B------:R-:W-:Y:S05]  /*1a650*/  BSYNC B0 ;  /* 0x0000000000007941 */ /* 0x000fea0003800000 */
.L_x_1590:
[----:B------:R-:W2:Y:S01]  /*1a660*/  LDL R152, [R1+0x50] ;  /* 0x0000500001987983 */ /* 0x000ea20000100800 */
[----:B------:R-:W-:Y:S01]  /*1a670*/  BSSY B0, `(.L_x_1604) ;  /* 0x00002f8000007945 */ /* 0x000fe20003800000 */
[----:B--2---:R-:W-:-:S13]  /*1a680*/  ISETP.GE.AND P2, PT, R5, R152, PT ;  /* 0x000000980500720c */ /* 0x004fda0003f46270 */
[----:B------:R-:W-:Y:S05]  /*1a690*/  @!P2 BRA `(.L_x_1605) ;  /* 0x0000002c00d4a947 */ /* 0x000fea0003800000 */
[----:B------:R-:W2:Y:S04]  /*1a6a0*/  LDL R153, [R1+0x54] ;  /* 0x0000540001997983 */ /* 0x000ea80000100800 */
[----:B------:R-:W2:Y:S01]  /*1a6b0*/  LDL R152, [R1+0x4] ;  /* 0x0000040001987983 */ /* 0x000ea20000100800 */
[----:B------:R-:W-:Y:S01]  /*1a6c0*/  IMAD.MOV.U32 R229, RZ, RZ, R4 ;  /* 0x000000ffffe57224 */ /* 0x000fe200078e0004 */
[----:B------:R-:W-:Y:S01]  /*1a6d0*/  MOV R232, R22 ;  /* 0x0000001600e87202 */ /* 0x000fe20000000f00 */
[----:B------:R-:W-:Y:S02]  /*1a6e0*/  IMAD.MOV.U32 R230, RZ, RZ, R3 ;  /* 0x000000ffffe67224 */ /* 0x000fe400078e0003 */
[----:B------:R-:W-:Y:S02]  /*1a6f0*/  IMAD.MOV.U32 R235, RZ, RZ, R218 ;  /* 0x000000ffffeb7224 */ /* 0x000fe400078e00da */
[----:B--2---:R-:W-:-:S05]  /*1a700*/  IMAD R231, R152, 0x80, R153 ;  /* 0x0000008098e77824 */ /* 0x004fca00078e0299 */
[----:B------:R-:W-:-:S04]  /*1a710*/  IADD3 R231, R231, 0x8, RZ ;  /* 0x00000008e7e77810 */ /* 0x000fc80007ffe0ff */
[----:B------:R-:W-:-:S07]  /*1a720*/  IADD3 R231, R231, R219, -R224 ;  /* 0x000000dbe7e77210 */ /* 0x000fce0007ffe8e0 */
.L_x_1624:
[----:B------:R-:W-:-:S05]  /*1a730*/  VIADD R2, R232, 0x1 ;  /* 0x00000001e8027836 */ /* 0x000fca0000000000 */
[----:B------:R-:W-:-:S04]  /*1a740*/  ISETP.NE.AND P2, PT, R2, 0x2, PT ;  /* 0x000000020200780c */ /* 0x000fc80003f45270 */
[----:B------:R-:W-:Y:S02]  /*1a750*/  SEL R2, R2, RZ, P2 ;  /* 0x000000ff02027207 */ /* 0x000fe40001000000 */
[----:B------:R-:W-:-:S03]  /*1a760*/  SEL R218, RZ, 0x1, P2 ;  /* 0x00000001ffda7807 */ /* 0x000fc60001000000 */
[----:B------:R-:W-:Y:S01]  /*1a770*/  IMAD.MOV.U32 R22, RZ, RZ, R2 ;  /* 0x000000ffff167224 */ /* 0x000fe200078e0002 */
[----:B------:R-:W-:Y:S01]  /*1a780*/  LOP3.LUT R218, R235, R218, RZ, 0x3c, !PT ;  /* 0x000000daebda7212 */ /* 0x000fe200078e3cff */
[----:B------:R-:W-:Y:S06]  /*1a790*/  @!P0 BRA `(.L_x_1606) ;  /* 0x0000000000048947 */ /* 0x000fec0003800000 */
[----:B------:R-:W-:Y:S01]  /*1a7a0*/  BPT.TRAP 0x1 ;  /* 0x000000040000795c */ /* 0x000fe20000300000 */
.L_x_1606:
[----:B------:R-:W-:Y:S02]  /*1a7b0*/  LEA R4, R2, R16, 0x3 ;  /* 0x0000001002047211 */ /* 0x000fe400078e18ff */
[----:B------:R-:W-:-:S04]  /*1a7c0*/  SHF.L.U32 R2, R218, 0x1f, RZ ;  /* 0x0000001fda027819 */ /* 0x000fc800000006ff */
[----:B------:R0:W1:Y:S01]  /*1a7d0*/  SYNCS.PHASECHK.TRANS64.TRYWAIT P2, [R4+URZ+0x30830], R2 ;  /* 0x03083002040075a7 */ /* 0x000062000804017f */
[----:B------:R-:W-:Y:S05]  /*1a7e0*/  @!P0 BRA `(.L_x_1607) ;  /* 0x0000000000048947 */ /* 0x000fea0003800000 */
[----:B------:R-:W-:Y:S01]  /*1a7f0*/  BPT.TRAP 0x1 ;  /* 0x000000040000795c */ /* 0x000fe20000300000 */
.L_x_1607:
        /* <DEDUP_REMOVED lines=8> */
.L_x_1609:
[----:B------:R-:W-:Y:S05]  /*1a880*/  BSYNC B1 ;  /* 0x0000000000017941 */ /* 0x000fea0003800000 */
.L_x_1608:
[----:B01----:R-:W-:Y:S01]  /*1a890*/  IMAD.MOV.U32 R2, RZ, RZ, R156 ;  /* 0x000000ffff027224 */ /* 0x003fe200078e009c */
[----:B------:R-:W-:Y:S01]  /*1a8a0*/  IADD3 R152, R156, 0x6, RZ ;  /* 0x000000069c987810 */ /* 0x000fe20007ffe0ff */
[----:B------:R-:W-:Y:S01]  /*1a8b0*/  IMAD.MOV.U32 R3, RZ, RZ, 0x40000040 ;  /* 0x40000040ff037424 */ /* 0x000fe200078e00ff */
[----:B------:R-:W-:Y:S01]  /*1a8c0*/  R2UR UR12, R214 ;  /* 0x00000000d60c72ca */ /* 0x000fe200000e0000 */
[----:B------:R-:W-:Y:S01]  /*1a8d0*/  IMAD.MOV.U32 R155, RZ, RZ, 0x40000040 ;  /* 0x40000040ff9b7424 */ /* 0x000fe200078e00ff */
[----:B------:R-:W-:Y:S01]  /*1a8e0*/  R2UR UR6, R2 ;  /* 0x00000000020672ca */ /* 0x000fe200000e0000 */
[----:B------:R-:W-:Y:S01]  /*1a8f0*/  IMAD.MOV.U32 R2, RZ, RZ, R154 ;  /* 0x000000ffff027224 */ /* 0x000fe200078e009a */
[----:B------:R-:W-:Y:S01]  /*1a900*/  R2UR UR10, R152 ;  /* 0x00000000980a72ca */ /* 0x000fe200000e0000 */
[----:B------:R-:W-:Y:S01]  /*1a910*/  VIADD R152, R156, 0x202 ;  /* 0x000002029c987836 */ /* 0x000fe20000000000 */
[----:B------:R-:W-:Y:S01]  /*1a920*/  R2UR UR5, R3 ;  /* 0x00000000030572ca */ /* 0x000fe200000e0000 */
[-C--:B------:R-:W-:Y:S01]  /*1a930*/  FMUL.FTZ R24, R24, R23.reuse ;  /* 0x0000001718187220 */ /* 0x080fe20000410000 */
[----:B------:R-:W-:Y:S01]  /*1a940*/  R2UR UR4, R2 ;  /* 0x00000000020472ca */ /* 0x000fe200000e0000 */
[----:B------:R-:W-:Y:S01]  /*1a950*/  IMAD.MOV.U32 R2, RZ, RZ, R153 ;  /* 0x000000ffff027224 */ /* 0x000fe200078e0099 */
[----:B------:R-:W-:Y:S01]  /*1a960*/  IADD3 R154, R156, 0x204, RZ ;  /* 0x000002049c9a7810 */ /* 0x000fe20007ffe0ff */
[----:B------:R-:W-:Y:S01]  /*1a970*/  IMAD.MOV.U32 R153, RZ, RZ, 0x40000040 ;  /* 0x40000040ff997424 */ /* 0x000fe200078e00ff */
[----:B------:R-:W-:Y:S01]  /*1a980*/  R2UR UR18, R152 ;  /* 0x00000000981272ca */ /* 0x000fe200000e0000 */
[----:B------:R-:W-:Y:S01]  /*1a990*/  VIADD R152, R156, 0x402 ;  /* 0x000004029c987836 */ /* 0x000fe20000000000 */
[----:B------:R-:W-:Y:S01]  /*1a9a0*/  R2UR UR8, R2 ;  /* 0x00000000020872ca */ /* 0x000fe200000e0000 */
[-C--:B------:R-:W-:Y:S01]  /*1a9b0*/  FMUL.FTZ R25, R25, R23.reuse ;  /* 0x0000001719197220 */ /* 0x080fe20000410000 */
[----:B------:R-:W-:Y:S01]  /*1a9c0*/  IADD3 R2, R156, 0x200, RZ ;  /* 0x000002009c027810 */ /* 0x000fe20007ffe0ff */
[-C--:B------:R-:W-:Y:S01]  /*1a9d0*/  FMUL.FTZ R28, R28, R23.reuse ;  /* 0x000000171c1c7220 */ /* 0x080fe20000410000 */
[----:B------:R-:W-:Y:S01]  /*1a9e0*/  R2UR UR11, R153 ;  /* 0x00000000990b72ca */ /* 0x000fe200000e0000 */
[-C--:B------:R-:W-:Y:S01]  /*1a9f0*/  FMUL.FTZ R29, R29, R23.reuse ;  /* 0x000000171d1d7220 */ /* 0x080fe20000410000 */
[----:B------:R-:W-:Y:S01]  /*1aa00*/  R2UR UR14, R2 ;  /* 0x00000000020e72ca */ /* 0x000fe200000e0000 */
[----:B------:R-:W-:Y:S01]  /*1aa10*/  VIADD R2, R156, 0x206 ;  /* 0x000002069c027836 */ /* 0x000fe20000000000 */
        /* <DEDUP_REMOVED lines=31> */
[-C--:B------:R-:W-:Y:S01]  /*1ac10*/  FMUL.FTZ R49, R49, R23.reuse ;  /* 0x0000001731317220 */ /* 0x080fe20000410000 */
[C---:B------:R-:W-:Y:S01]  /*1ac20*/  R2UR UR15, R3.reuse ;  /* 0x00000000030f72ca */ /* 0x040fe200000e0000 */
[-C--:B------:R-:W-:Y:S01]  /*1ac30*/  FMUL.FTZ R52, R52, R23.reuse ;  /* 0x0000001734347220 */ /* 0x080fe20000410000 */
[----:B------:R-:W-:Y:S01]  /*1ac40*/  R2UR UR27, R3 ;  /* 0x00000000031b72ca */ /* 0x000fe200000e0000 */
[-C--:B------:R-:W-:Y:S01]  /*1ac50*/  FMUL.FTZ R53, R53, R23.reuse ;  /* 0x0000001735357220 */ /* 0x080fe20000410000 */
[C---:B------:R-:W-:Y:S01]  /*1ac60*/  R2UR UR39, R3.reuse ;  /* 0x00000000032772ca */ /* 0x040fe200000e0000 */
[-C--:B------:R-:W-:Y:S01]  /*1ac70*/  FMUL.FTZ R56, R56, R23.reuse ;  /* 0x0000001738387220 */ /* 0x080fe20000410000 */
[----:B------:R-:W-:Y:S01]  /*1ac80*/  R2UR UR47, R3 ;  /* 0x00000000032f72ca */ /* 0x000fe200000e0000 */
[-C--:B------:R-:W-:Y:S01]  /*1ac90*/  FMUL.FTZ R57, R57, R23.reuse ;  /* 0x0000001739397220 */ /* 0x080fe20000410000 */
[----:B------:R-:W-:Y:S01]  /*1aca0*/  R2UR UR58, R2 ;  /* 0x00000000023a72ca */ /* 0x000fe200000e0000 */
[-C--:B------:R-:W-:Y:S01]  /*1acb0*/  FMUL.FTZ R60, R60, R23.reuse ;  /* 0x000000173c3c7220 */ /* 0x080fe20000410000 */
[----:B------:R-:W-:Y:S01]  /*1acc0*/  R2UR UR59, R3 ;  /* 0x00000000033b72ca */ /* 0x000fe200000e0000 */
[----:B------:R-:W-:Y:S01]  /*1acd0*/  IMAD.MOV.U32 R3, RZ, RZ, R158 ;  /* 0x000000ffff037224 */ /* 0x000fe200078e009e */
        /* <DEDUP_REMOVED lines=17> */
[----:B------:R-:W-:Y:S01]  /*1adf0*/  FMUL.FTZ R77, R77, R23 ;  /* 0x000000174d4d7220 */ /* 0x000fe20000410000 */
        /* <DEDUP_REMOVED lines=184> */
.L_x_1611:
[----:B------:R-:W-:Y:S01]  /*1b980*/  SHF.L.U32 R2, R235, 0x1f, RZ ;  /* 0x0000001feb027819 */ /* 0x000fe200000006ff */
[----:B------:R-:W-:-:S04]  /*1b990*/  IMAD R0, R232, 0x8, R16 ;  /* 0x00000008e8007824 */ /* 0x000fc800078e0210 */
[----:B------:R0:W1:Y:S01]  /*1b9a0*/  SYNCS.PHASECHK.TRANS64.TRYWAIT P2, [R0+URZ+0x30850], R2 ;  /* 0x03085002000075a7 */ /* 0x000062000804017f */
[----:B------:R-:W-:Y:S05]  /*1b9b0*/  @!P0 BRA `(.L_x_1612) ;  /* 0x0000000000048947 */ /* 0x000fea0003800000 */
[----:B------:R-:W-:Y:S01]  /*1b9c0*/  BPT.TRAP 0x1 ;  /* 0x000000040000795c */ /* 0x000fe20000300000 */
.L_x_1612:
[----:B------:R-:W-:Y:S04]  /*1b9d0*/  BSSY B1, `(.L_x_1613) ;  /* 0x0000004000017945 */ /* 0x000fe80003800000 */
[----:B-1----:R-:W-:Y:S05]  /*1b9e0*/  @P2 BRA `(.L_x_1614) ;  /* 0x0000000000082947 */ /* 0x002fea0003800000 */
[----:B------:R-:W1:Y:S02]  /*1b9f0*/  SYNCS.PHASECHK.TRANS64.TRYWAIT P2, [R0+URZ+0x30850], R2 ;  /* 0x03085002000075a7 */ /* 0x000e64000804017f */
[----:B-1----:R-:W-:Y:S05]  /*1ba00*/  @!P2 BRA `(.L_x_1615) ;  /* 0x000000e00038a947 */ /* 0x002fea0003800000 */
.L_x_1614:
[----:B------:R-:W-:Y:S05]  /*1ba10*/  BSYNC B1 ;  /* 0x0000000000017941 */ /* 0x000fea0003800000 */
.L_x_1613:
[----:B01----:R-:W-:Y:S01]  /*1ba20*/  VIADD R2, R16, 0x400 ;  /* 0x0000040010027836 */ /* 0x003fe20000000000 */
[----:B------:R-:W2:Y:S01]  /*1ba30*/  LDL R23, [R1+0x28] ;  /* 0x0000280001177983 */ /* 0x000ea20000100800 */
[----:B------:R-:W-:Y:S01]  /*1ba40*/  IMAD.MOV.U32 R3, RZ, RZ, 0x40000040 ;  /* 0x40000040ff037424 */ /* 0x000fe200078e00ff */
[----:B------:R-:W-:Y:S01]  /*1ba50*/  WARPGROUP.ARRIVE ;  /* 0x00000000000079c5 */ /* 0x000fe20000000000 */
[----:B------:R-:W-:Y:S01]  /*1ba60*/  ULDC UR8, c[0x0][0x9d8] ;  /* 0x0002760000087ab9 */ /* 0x000fe20000000800 */
[----:B------:R-:W-:Y:S01]  /*1ba70*/  SHF.R.U32.HI R2, RZ, 0x4, R2 ;  /* 0x00000004ff027819 */ /* 0x000fe20000011602 */
[----:B------:R-:W3:Y:S01]  /*1ba80*/  LDL R235, [R1+0x4] ;  /* 0x0000040001eb7983 */ /* 0x000ee20000100800 */
[----:B------:R-:W-:Y:S01]  /*1ba90*/  @!P1 VIADD R4, R4, 0x30840 ;  /* 0x0003084004049836 */ /* 0x000fe20000000000 */
[----:B------:R-:W-:Y:S01]  /*1baa0*/  ULDC UR5, c[0x0][0x9e0] ;  /* 0x0002780000057ab9 */ /* 0x000fe20000000800 */
[----:B------:R-:W-:-:S04]  /*1bab0*/  LOP3.LUT R2, R2, 0x3fff, RZ, 0xc0, !PT ;  /* 0x00003fff02027812 */ /* 0x000fc800078ec0ff */
[----:B------:R-:W-:-:S04]  /*1bac0*/  LOP3.LUT R2, R2, 0x2000000, RZ, 0xfc, !PT ;  /* 0x0200000002027812 */ /* 0x000fc800078efcff */
[----:B------:R-:W-:Y:S02]  /*1bad0*/  LEA R2, R232, R2, 0xb ;  /* 0x00000002e8027211 */ /* 0x000fe400078e58ff */
[----:B------:R-:W-:Y:S01]  /*1bae0*/  R2UR UR7, R3 ;  /* 0x00000000030772ca */ /* 0x000fe200000e0000 */
[----:B------:R-:W3:Y:S01]  /*1baf0*/  LDL R232, [R1+0x54] ;  /* 0x0000540001e87983 */ /* 0x000ee20000100800 */
[----:B------:R-:W-:-:S13]  /*1bb00*/  R2UR UR6, R2 ;  /* 0x00000000020672ca */ /* 0x000fda00000e0000 */
[----:B------:R-:W-:Y:S01]  /*1bb10*/  HGMMA.64x256x16.F32 R24, R196, gdesc[UR4].tnspB, R24, gsb0 ;  /* 0x43e00004c4187df0 */ /* 0x000fe20008000818 */
[----:B--2---:R-:W-:Y:S02]  /*1bb20*/  R2UR UR4, R23 ;  /* 0x00000000170472ca */ /* 0x004fe400000e0000 */
[----:B------:R-:W-:Y:S02]  /*1bb30*/  WARPGROUP.DEPBAR.LE gsb0, 0x0 ;  /* 0x00008000000079c5 */ /* 0x000fe40000010000 */
[----:B------:R-:W-:Y:S01]  /*1bb40*/  VIADD R196, R2, 0x80 ;  /* 0x0000008002c47836 */ /* 0x000fe20000000000 */
[----:B------:R-:W-:-:S04]  /*1bb50*/  MOV R197, 0x40000040 ;  /* 0x4000004000c57802 */ /* 0x000fc80000000f00 */
[----:B------:R-:W-:Y:S02]  /*1bb60*/  R2UR UR6, R196 ;  /* 0x00000000c40672ca */ /* 0x000fe400000e0000 */
[----:B------:R-:W-:Y:S01]  /*1bb70*/  R2UR UR7, R197 ;  /* 0x00000000c50772ca */ /* 0x000fe200000e0000 */
[----:B------:R-:W-:-:S15]  /*1bb80*/  WARPGROUP.ARRIVE ;  /* 0x00000000000079c5 */ /* 0x000fde0000000000 */
[----:B------:R-:W-:Y:S01]  /*1bb90*/  HGMMA.64x256x16.F32 R24, R192, gdesc[UR4].tnspB, R24, gsb0 ;  /* 0x43e00004c0187df0 */ /* 0x000fe20008000818 */
[----:B------:R-:W-:Y:S02]  /*1bba0*/  IMAD.MOV.U32 R3, RZ, RZ, 0x40000040 ;  /* 0x40000040ff037424 */ /* 0x000fe400078e00ff */
[----:B------:R-:W-:Y:S02]  /*1bbb0*/  WARPGROUP.DEPBAR.LE gsb0, 0x0 ;  /* 0x00008000000079c5 */ /* 0x000fe40000010000 */
[----:B------:R-:W-:Y:S02]  /*1bbc0*/  VIADD R192, R2, 0x100 ;  /* 0x0000010002c07836 */ /* 0x000fe40000000000 */
[----:B------:R-:W-:-:S03]  /*1bbd0*/  IMAD.MOV.U32 R193, RZ, RZ, 0x40000040 ;  /* 0x40000040ffc17424 */ /* 0x000fc600078e00ff */
[----:B------:R-:W-:Y:S02]  /*1bbe0*/  R2UR UR6, R192 ;  /* 0x00000000c00672ca */ /* 0x000fe400000e0000 */
[----:B------:R-:W-:Y:S01]  /*1bbf0*/  R2UR UR7, R193 ;  /* 0x00000000c10772ca */ /* 0x000fe200000e0000 */
[----:B------:R-:W-:-:S15]  /*1bc00*/  WARPGROUP.ARRIVE ;  /* 0x00000000000079c5 */ /* 0x000fde0000000000 */
[----:B------:R-:W-:Y:S01]  /*1bc10*/  HGMMA.64x256x16.F32 R24, R188, gdesc[UR4].tnspB, R24, gsb0 ;  /* 0x43e00004bc187df0 */ /* 0x000fe20008000818 */
[----:B------:R-:W-:Y:S02]  /*1bc20*/  IADD3 R2, R2, 0x180, RZ ;  /* 0x0000018002027810 */ /* 0x000fe40007ffe0ff */
[----:B------:R-:W-:Y:S02]  /*1bc30*/  R2UR UR7, R3 ;  /* 0x00000000030772ca */ /* 0x000fe400000e0000 */
[----:B------:R-:W-:Y:S01]  /*1bc40*/  R2UR UR6, R2 ;  /* 0x00000000020672ca */ /* 0x000fe200000e0000 */
[----:B------:R-:W-:Y:S01]  /*1bc50*/  FMUL.FTZ R3, R153, UR8 ;  /* 0x0000000899037c20 */ /* 0x000fe20008410000 */
[----:B------:R-:W-:Y:S01]  /*1bc60*/  FMUL.FTZ R23, R155, UR8 ;  /* 0x000000089b177c20 */ /* 0x000fe20008410000 */
[----:B------:R-:W-:Y:S01]  /*1bc70*/  FMUL.FTZ R153, R158, UR8 ;  /* 0x000000089e997c20 */ /* 0x000fe20008410000 */
[----:B------:R-:W-:Y:S01]  /*1bc80*/  FMUL.FTZ R155, R159, UR8 ;  /* 0x000000089f9b7c20 */ /* 0x000fe20008410000 */
[----:B------:R-:W-:Y:S01]  /*1bc90*/  @!P1 PRMT R4, RZ, 0x654, R4 ;  /* 0x00000654ff049816 */ /* 0x000fe20000000004 */
        /* <DEDUP_REMOVED lines=18> */
[----:B---3--:R-:W-:-:S07]  /*1bdc0*/  IMAD R180, R235, 0x80, R232 ;  /* 0x00000080ebb47824 */ /* 0x008fce00078e02e8 */
[----:B------:R-:W1:Y:S08]  /*1bdd0*/  MUFU.TANH R3, R3 ;  /* 0x0000000300037308 */ /* 0x000e700000002400 */
[----:B------:R-:W2:Y:S08]  /*1bde0*/  MUFU.TANH R152, R152 ;  /* 0x0000009800987308 */ /* 0x000eb00000002400 */
[----:B------:R-:W3:Y:S08]  /*1bdf0*/  MUFU.TANH R23, R23 ;  /* 0x0000001700177308 */ /* 0x000ef00000002400 */
[----:B------:R-:W4:Y:S08]  /*1be00*/  MUFU.TANH R154, R154 ;  /* 0x0000009a009a7308 */ /* 0x000f300000002400 */
[----:B------:R-:W0:Y:S08]  /*1be10*/  MUFU.TANH R153, R153 ;  /* 0x0000009900997308 */ /* 0x000e300000002400 */
[----:B------:R-:W0:Y:S08]  /*1be20*/  MUFU.TANH R155, R155 ;  /* 0x0000009b009b7308 */ /* 0x000e300000002400 */
[----:B------:R-:W0:Y:S01]  /*1be30*/  MUFU.TANH R159, R159 ;  /* 0x0000009f009f7308 */ /* 0x000e220000002400 */
[----:B------:R-:W-:-:S02]  /*1be40*/  WARPGROUP.DEPBAR.LE gsb0, 0x0 ;  /* 0x00008000000079c5 */ /* 0x000fc40000010000 */
[----:B------:R-:W-:-:S06]  /*1be50*/  WARPGROUP.ARRIVE ;  /* 0x00000000000079c5 */ /* 0x000fcc0000000000 */
[----:B------:R-:W-:Y:S01]  /*1be60*/  HGMMA.64x256x16.F32 R24, R184, gdesc[UR4].tnspB, R24, gsb0 ;  /* 0x43e00004b8187df0 */ /* 0x000fe20008000818 */
        /* <DEDUP_REMOVED lines=19> */
[----:B------:R-:W-:Y:S01]  /*1bfa0*/  SHF.L.U32 R177, R5, 0x6, RZ ;  /* 0x0000000605b17819 */ /* 0x000fe200000006ff */
[----:B------:R-:W-:Y:S01]  /*1bfb0*/  FMUL.FTZ R186, R164, UR8 ;  /* 0x00000008a4ba7c20 */ /* 0x000fe20008410000 */
[----:B------:R-:W-:Y:S01]  /*1bfc0*/  FMUL.FTZ R164, R171, UR8 ;  /* 0x00000008aba47c20 */ /* 0x000fe20008410000 */
[----:B------:R-:W-:Y:S01]  /*1bfd0*/  FMUL.FTZ R171, R179, UR8 ;  /* 0x00000008b3ab7c20 */ /* 0x000fe20008410000 */
[----:B------:R5:W-:Y:S01]  /*1bfe0*/  @!P1 SYNCS.ARRIVE.TRANS64.RED.A1T0 RZ, [R4+URZ], RZ ;  /* 0x000000ff04ff99a7 */ /* 0x000be2000810043f */
[----:B------:R-:W-:Y:S01]  /*1bff0*/  FMUL.FTZ R184, R157, UR8 ;  /* 0x000000089db87c20 */ /* 0x000fe20008410000 */
[----:B------:R-:W-:Y:S01]  /*1c000*/  FMUL.FTZ R179, R181, UR8 ;  /* 0x00000008b5b37c20 */ /* 0x000fe20008410000 */
[----:B------:R-:W-:Y:S01]  /*1c010*/  IADD3 R156, R219, 0x1, -R177 ;  /* 0x00000001db9c7810 */ /* 0x000fe20007ffe8b1 */
[----:B-----5:R-:W-:-:S04]  /*1c020*/  FMUL.FTZ R4, R182, UR8 ;  /* 0x00000008b6047c20 */ /* 0x020fc80008410000 */
[----:B------:R-:W-:Y:S01]  /*1c030*/  IMAD.IADD R156, R156, 0x1, -R224 ;  /* 0x000000019c9c7824 */ /* 0x000fe200078e0ae0 */
[----:B------:R-:W0:Y:S03]  /*1c040*/  MUFU.TANH R184, R184 ;  /* 0x000000b800b87308 */ /* 0x000e260000002400 */
[----:B------:R-:W-:-:S05]  /*1c050*/  IMAD R183, R234, -0x2, R156 ;  /* 0xfffffffeeab77824 */ /* 0x000fca00078e029c */
[----:B------:R-:W0:Y:S01]  /*1c060*/  MUFU.TANH R185, R185 ;  /* 0x000000b900b97308 */ /* 0x000e220000002400 */
[----:B------:R-:W-:-:S07]  /*1c070*/  VIADD R187, R183, UR5 ;  /* 0x00000005b7bb7c36 */ /* 0x000fce0008000000 */
        /* <DEDUP_REMOVED lines=9> */
[----:B------:R-:W-:Y:S01]  /*1c110*/  IADD3 R183, R183, UR4, RZ ;  /* 0x00000004b7b77c10 */ /* 0x000fe2000fffe0ff */
[----:B------:R-:W-:-:S03]  /*1c120*/  IMAD.IADD R182, R180, 0x1, R187 ;  /* 0x00000001b4b67824 */ /* 0x000fc600078e02bb */
[----:B------:R-:W-:Y:S01]  /*1c130*/  IADD3 R181, R180, R183, RZ ;  /* 0x000000b7b4b57210 */ /* 0x000fe20007ffe0ff */
[----:B-1234-:R-:W-:Y:S06]  /*1c140*/  @!P5 BRA `(.L_x_1616) ;  /* 0x000000000064d947 */ /* 0x01efec0003800000 */
[----:B------:R-:W-:Y:S01]  /*1c150*/  IADD3 R189, R180, R219, -R224 ;  /* 0x000000dbb4bd7210 */ /* 0x000fe20007ffe8e0 */
[----:B------:R-:W-:Y:S03]  /*1c160*/  BSSY B1, `(.L_x_1617) ;  /* 0x0000013000017945 */ /* 0x000fe60003800000 */
        /* <DEDUP_REMOVED lines=11> */
.L_x_1618:
[----:B------:R-:W-:Y:S01]  /*1c220*/  ULDC UR4, c[0x0][0x9e4] ;  /* 0x0002790000047ab9 */ /* 0x000fe20000000800 */
[----:B------:R-:W-:Y:S01]  /*1c230*/  IADD3 R189, R180, R219, -R224 ;  /* 0x000000dbb4bd7210 */ /* 0x000fe20007ffe8e0 */
[----:B------:R-:W-:-:S05]  /*1c240*/  IMAD.U32 R188, RZ, RZ, UR4 ;  /* 0x00000004ffbc7e24 */ /* 0x000fca000f8e00ff */
[----:B------:R-:W-:-:S13]  /*1c250*/  ISETP.NE.AND P2, PT, R188, 0x1, PT ;  /* 0x00000001bc00780c */ /* 0x000fda0003f45270 */
[----:B------:R-:W1:Y:S02]  /*1c260*/  @P2 LDC.64 R156, c[0x0][0x9e8] ;  /* 0x00027a00ff9c2b82 */ /* 0x000e640000000a00 */
[----:B-1----:R-:W-:-:S05]  /*1c270*/  @P2 IMAD.HI.U32 R156, R189, R156, RZ ;  /* 0x0000009cbd9c2227 */ /* 0x002fca00078e00ff */
[----:B------:R-:W-:-:S07]  /*1c280*/  @P2 SHF.R.U32.HI R189, RZ, R157, R156 ;  /* 0x0000009dffbd2219 */ /* 0x000fce000001169c */
.L_x_1619:
[----:B------:R-:W-:Y:S05]  /*1c290*/  BSYNC B1 ;  /* 0x0000000000017941 */ /* 0x000fea0003800000 */
.L_x_1617:
[----:B------:R-:W-:-:S04]  /*1c2a0*/  IMAD R189, R189, R188, -R177 ;  /* 0x000000bcbdbd7224 */ /* 0x000fc800078e0ab1 */
[----:B------:R-:W-:-:S05]  /*1c2b0*/  IMAD R189, R234, -0x2, R189 ;  /* 0xfffffffeeabd7824 */ /* 0x000fca00078e02bd */
[----:B------:R-:W-:Y:S02]  /*1c2c0*/  VIMNMX R181, R181, R189, !PT ;  /* 0x000000bdb5b57248 */ /* 0x000fe40007fe0100 */
[----:B------:R-:W-:-:S07]  /*1c2d0*/  VIADDMNMX R182, R189, R188, R182, PT ;  /* 0x000000bcbdb67246 */ /* 0x000fce00038001b6 */
.L_x_1616:
[----:B------:R-:W-:Y:S02]  /*1c2e0*/  ISETP.GT.AND P2, PT, R5, -0x1, PT ;  /* 0xffffffff0500780c */ /* 0x000fe40003f44270 */
[----:B------:R-:W-:Y:S02]  /*1c2f0*/  IADD3 R187, R187, 0x8, R180 ;  /* 0x00000008bbbb7810 */ /* 0x000fe40007ffe0b4 */
[C---:B------:R-:W-:Y:S02]  /*1c300*/  ISETP.GT.AND P3, PT, R181.reuse, RZ, P2 ;  /* 0x000000ffb500720c */ /* 0x040fe40001764270 */
[C---:B------:R-:W-:Y:S02]  /*1c310*/  ISETP.GT.AND P6, PT, R181.reuse, 0x1, P2 ;  /* 0x00000001b500780c */ /* 0x040fe400017c4270 */
[----:B------:R-:W-:Y:S02]  /*1c320*/  ISETP.LT.OR P4, PT, R182, 0x1, P3 ;  /* 0x00000001b600780c */ /* 0x000fe40001f81670 */
[----:B------:R-:W-:-:S02]  /*1c330*/  ISETP.GT.AND P3, PT, R181, 0x8, P2 ;  /* 0x00000008b500780c */ /* 0x000fc40001764270 */
[----:B0-----:R-:W-:Y:S02]  /*1c340*/  FSEL R156, R2, -INF , !P4 ;  /* 0xff800000029c7808 */ /* 0x001fe40006000000 */
        /* <DEDUP_REMOVED lines=48> */
[----:B------:R-:W-:Y:S01]  /*1c650*/  ULDC UR4, c[0x0][0x9e4] ;  /* 0x0002790000047ab9 */ /* 0x000fe20000000800 */
[----:B------:R-:W-:Y:S01]  /*1c660*/  VIADD R180, R180, 0x8 ;  /* 0x00000008b4b47836 */ /* 0x000fe20000000000 */
[----:B------:R-:W-:-:S04]  /*1c670*/  MOV R181, UR4 ;  /* 0x0000000400b57c02 */ /* 0x000fc80008000f00 */
[----:B------:R-:W-:Y:S02]  /*1c680*/  ISETP.NE.AND P3, PT, R181, 0x1, PT ;  /* 0x00000001b500780c */ /* 0x000fe40003f65270 */
[----:B------:R-:W-:-:S04]  /*1c690*/  IADD3 R180, R180, R219, -R224 ;  /* 0x000000dbb4b47210 */ /* 0x000fc80007ffe8e0 */
[----:B------:R-:W-:-:S07]  /*1c6a0*/  LOP3.LUT R180, RZ, R180, RZ, 0x33, !PT ;  /* 0x000000b4ffb47212 */ /* 0x000fce00078e33ff */
[----:B------:R-:W0:Y:S02]  /*1c6b0*/  @P3 LDC.64 R2, c[0x0][0x9e8] ;  /* 0x00027a00ff023b82 */ /* 0x000e240000000a00 */
[----:B0-----:R-:W-:-:S05]  /*1c6c0*/  @P3 IMAD.HI.U32 R2, R180, R2, RZ ;  /* 0x00000002b4023227 */ /* 0x001fca00078e00ff */
[----:B------:R-:W-:-:S04]  /*1c6d0*/  @P3 SHF.R.U32.HI R180, RZ, R3, R2 ;  /* 0x00000003ffb43219 */ /* 0x000fc80000011602 */
[----:B------:R-:W-:Y:S01]  /*1c6e0*/  LOP3.LUT R180, RZ, R180, RZ, 0x33, !PT ;  /* 0x000000b4ffb47212 */ /* 0x000fe200078e33ff */
[----:B------:R-:W-:Y:S06]  /*1c6f0*/  BRA `(.L_x_1623) ;  /* 0x00000000001c7947 */ /* 0x000fec0003800000 */
.L_x_1622:
[----:B------:R-:W-:Y:S01]  /*1c700*/  ULDC UR4, c[0x0][0x9e4] ;  /* 0x0002790000047ab9 */ /* 0x000fe20000000800 */
[----:B------:R-:W-:Y:S01]  /*1c710*/  MOV R180, R231 ;  /* 0x000000e700b47202 */ /* 0x000fe20000000f00 */
[----:B------:R-:W-:-:S05]  /*1c720*/  IMAD.U32 R181, RZ, RZ, UR4 ;  /* 0x00000004ffb57e24 */ /* 0x000fca000f8e00ff */
[----:B------:R-:W-:-:S13]  /*1c730*/  ISETP.NE.AND P3, PT, R181, 0x1, PT ;  /* 0x00000001b500780c */ /* 0x000fda0003f65270 */
[----:B------:R-:W0:Y:S02]  /*1c740*/  @P3 LDC.64 R2, c[0x0][0x9e8] ;  /* 0x00027a00ff023b82 */ /* 0x000e240000000a00 */
[----:B0-----:R-:W-:-:S05]  /*1c750*/  @P3 IMAD.HI.U32 R2, R231, R2, RZ ;  /* 0x00000002e7023227 */ /* 0x001fca00078e00ff */
[----:B------:R-:W-:-:S07]  /*1c760*/  @P3 SHF.R.U32.HI R180, RZ, R3, R2 ;  /* 0x00000003ffb43219 */ /* 0x000fce0000011602 */
.L_x_1623:
[----:B------:R-:W-:Y:S05]  /*1c770*/  BSYNC B1 ;  /* 0x0000000000017941 */ /* 0x000fea0003800000 */
.L_x_1621:
[----:B------:R-:W-:-:S04]  /*1c780*/  IMAD R177, R180, R181, -R177 ;  /* 0x000000b5b4b17224 */ /* 0x000fc800078e0ab1 */
[----:B------:R-:W-:-:S05]  /*1c790*/  IMAD R177, R234, -0x2, R177 ;  /* 0xfffffffeeab17824 */ /* 0x000fca00078e02b1 */
[----:B------:R-:W-:Y:S02]  /*1c7a0*/  VIMNMX R183, R183, R177, !PT ;  /* 0x000000b1b7b77248 */ /* 0x000fe40007fe0100 */
[----:B------:R-:W-:-:S07]  /*1c7b0*/  VIADDMNMX R187, R177, R181, R187, PT ;  /* 0x000000b5b1bb7246 */ /* 0x000fce00038001bb */
.L_x_1620:
[----:B------:R-:W-:Y:S01]  /*1c7c0*/  @!P1 VIADD R0, R0, 0x30860 ;  /* 0x0003086000009836 */ /* 0x000fe20000000000 */
[----:B------:R-:W2:Y:S01]  /*1c7d0*/  LDL R181, [R1+0x50] ;  /* 0x0000500001b57983 */ /* 0x000ea20000100800 */
[----:B------:R-:W-:Y:S01]  /*1c7e0*/  ULDC UR4, c[0x0][0x988] ;  /* 0x0002620000047ab9 */ /* 0x000fe20000000800 */
[----:B------:R-:W-:Y:S01]  /*1c7f0*/  ISETP.GT.AND P6, PT, R183, 0x9, P2 ;  /* 0x00000009b700780c */ /* 0x000fe200017c4270 */
[----:B------:R-:W-:Y:S01]  /*1c800*/  IMAD.MOV.U32 R235, RZ, RZ, R218 ;  /* 0x000000ffffeb7224 */ /* 0x000fe200078e00da */
[----:B------:R-:W-:Y:S01]  /*1c810*/  @!P1 PRMT R0, RZ, 0x654, R0 ;  /* 0x00000654ff009816 */ /* 0x000fe20000000000 */
[----:B------:R-:W-:Y:S01]  /*1c820*/  IMAD.MOV.U32 R232, RZ, RZ, R22 ;  /* 0x000000ffffe87224 */ /* 0x000fe200078e0016 */
[----:B------:R-:W-:Y:S02]  /*1c830*/  ISETP.LT.OR P6, PT, R187, 0xa, P6 ;  /* 0x0000000abb00780c */ /* 0x000fe400037c1670 */
[----:B------:R0:W-:Y:S01]  /*1c840*/  @!P1 SYNCS.ARRIVE.TRANS64.RED.A1T0 RZ, [R0+URZ], RZ ;  /* 0x000000ff00ff99a7 */ /* 0x0001e2000810043f */
[----:B------:R-:W-:-:S02]  /*1c850*/  ISETP.GT.AND P4, PT, R183, 0x1, P2 ;  /* 0x00000001b700780c */ /* 0x000fc40001784270 */
[----:B------:R-:W-:Y:S02]  /*1c860*/  FSEL R155, R155, -INF , !P6 ;  /* 0xff8000009b9b7808 */ /* 0x000fe40007000000 */
[----:B------:R-:W-:Y:S02]  /*1c870*/  ISETP.GT.AND P6, PT, R183, 0x18, P2 ;  /* 0x00000018b700780c */ /* 0x000fe400017c4270 */
[C---:B------:R-:W-:Y:S02]  /*1c880*/  ISETP.LT.OR P4, PT, R187.reuse, 0x2, P4 ;  /* 0x00000002bb00780c */ /* 0x040fe40002781670 */
        /* <DEDUP_REMOVED lines=17> */
[----:B------:R-:W-:Y:S02]  /*1c9a0*/  ISETP.GT.AND P6, PT, R183, 0x38, P2 ;  /* 0x00000038b700780c */ /* 0x000fe400017c4270 */
[----:B------:R-:W-:Y:S02]  /*1c9b0*/  FMNMX.FTZ R0, R169, R0, !PT ;  /* 0x00000000a9007209 */ /* 0x000fe40007810000 */
[----:B------:R-:W-:Y:S02]  /*1c9c0*/  ISETP.LT.OR P6, PT, R187, 0x39, P6 ;  /* 0x00000039bb00780c */ /* 0x000fe400037c1670 */
        /* <DEDUP_REMOVED lines=9> */
[----:B0-----:R-:W-:Y:S01]  /*1ca60*/  FMNMX.FTZ R3, R2, R3, !PT ;  /* 0x0000000302037209 */ /* 0x001fe20007810000 */
[----:B------:R-:W-:-:S03]  /*1ca70*/  IMAD.U32 R2, RZ, RZ, UR4 ;  /* 0x00000004ff027e24 */ /* 0x000fc6000f8e00ff */
[C---:B------:R-:W-:Y:S01]  /*1ca80*/  FSETP.NEU.FTZ.AND P3, PT, R3.reuse, -INF , PT ;  /* 0xff8000000300780b */ /* 0x040fe20003f7d000 */
[----:B------:R-:W-:-:S03]  /*1ca90*/  FMUL.FTZ R0, R3, R2 ;  /* 0x0000000203007220 */ /* 0x000fc60000410000 */
[----:B------:R-:W-:Y:S02]  /*1caa0*/  FSEL R177, R3, RZ, P3 ;  /* 0x000000ff03b17208 */ /* 0x000fe40001800000 */
[----:B------:R-:W-:Y:S02]  /*1cab0*/  FSEL R0, R0, RZ, P3 ;  /* 0x000000ff00007208 */ /* 0x000fe40001800000 */
[----:B------:R-:W-:Y:S01]  /*1cac0*/  ISETP.GT.AND P3, PT, R183, 0x8, P2 ;  /* 0x00000008b700780c */ /* 0x000fe20001764270 */
[----:B------:R-:W-:Y:S01]  /*1cad0*/  FADD.FTZ R177, -R177, R230 ;  /* 0x000000e6b1b17221 */ /* 0x000fe20000010100 */
[----:B------:R-:W-:Y:S01]  /*1cae0*/  MOV R230, R3 ;  /* 0x0000000300e67202 */ /* 0x000fe20000000f00 */
[-CC-:B------:R-:W-:Y:S01]  /*1caf0*/  FFMA.FTZ R156, R156, R2.reuse, -R0.reuse ;  /* 0x000000029c9c7223 */ /* 0x180fe20000010800 */
[-CC-:B------:R-:W-:Y:S01]  /*1cb00*/  FFMA.FTZ R157, R157, R2.reuse, -R0.reuse ;  /* 0x000000029d9d7223 */ /* 0x180fe20000010800 */
[-C--:B------:R-:W-:Y:S01]  /*1cb10*/  FMUL.FTZ R177, R177, R2.reuse ;  /* 0x00000002b1b17220 */ /* 0x080fe20000410000 */
[-CC-:B------:R-:W-:Y:S01]  /*1cb20*/  FFMA.FTZ R154, R154, R2.reuse, -R0.reuse ;  /* 0x000000029a9a7223 */ /* 0x180fe20000010800 */
        /* <DEDUP_REMOVED lines=12> */
[----:B------:R-:W-:Y:S01]  /*1cbf0*/  FFMA.FTZ R0, R179, R2, -R0 ;  /* 0x00000002b3007223 */ /* 0x000fe20000010800 */
[----:B------:R-:W-:Y:S01]  /*1cc00*/  FSEL R179, R23, -INF , !P4 ;  /* 0xff80000017b37808 */ /* 0x000fe20006000000 */
[----:B------:R-:W-:Y:S01]  /*1cc10*/  MUFU.EX2 R156, R156 ;  /* 0x0000009c009c7308 */ /* 0x000fe20000000800 */
[----:B------:R-:W-:-:S02]  /*1cc20*/  ISETP.LT.OR P3, PT, R187, 0x9, P3 ;  /* 0x00000009bb00780c */ /* 0x000fc40001f61670 */
[----:B------:R-:W-:Y:S02]  /*1cc30*/  ISETP.GT.AND P4, PT, R183, 0x10, P2 ;  /* 0x00000010b700780c */ /* 0x000fe40001784270 */
[----:B------:R-:W-:Y:S02]  /*1cc40*/  FSEL R153, R153, -INF , !P3 ;  /* 0xff80000099997808 */ /* 0x000fe40005800000 */
[----:B------:R-:W-:Y:S01]  /*1cc50*/  ISETP.GT.AND P3, PT, R183, 0x11, P2 ;  /* 0x00000011b700780c */ /* 0x000fe20001764270 */
[----:B------:R-:W0:Y:S01]  /*1cc60*/  MUFU.EX2 R23, R177 ;  /* 0x000000b100177308 */ /* 0x000e220000000800 */
[C---:B------:R-:W-:Y:S02]  /*1cc70*/  ISETP.LT.OR P4, PT, R187.reuse, 0x11, P4 ;  /* 0x00000011bb00780c */ /* 0x040fe40002781670 */
[----:B------:R-:W-:Y:S02]  /*1cc80*/  ISETP.LT.OR P3, PT, R187, 0x12, P3 ;  /* 0x00000012bb00780c */ /* 0x000fe40001f61670 */
[----:B------:R-:W-:-:S02]  /*1cc90*/  FSEL R158, R158, -INF , !P4 ;  /* 0xff8000009e9e7808 */ /* 0x000fc40006000000 */
[C---:B------:R-:W-:Y:S01]  /*1cca0*/  ISETP.GT.AND P4, PT, R183.reuse, 0x19, P2 ;  /* 0x00000019b700780c */ /* 0x040fe20001784270 */
[----:B------:R0:W1:Y:S01]  /*1ccb0*/  MUFU.EX2 R196, R157 ;  /* 0x0000009d00c47308 */ /* 0x0000620000000800 */
[----:B------:R-:W-:Y:S02]  /*1ccc0*/  FSEL R160, R160, -INF , !P3 ;  /* 0xff800000a0a07808 */ /* 0x000fe40005800000 */
[----:B------:R-:W-:Y:S02]  /*1ccd0*/  ISETP.GT.AND P3, PT, R183, 0x20, P2 ;  /* 0x00000020b700780c */ /* 0x000fe40001764270 */
[C---:B------:R-:W-:Y:S02]  /*1cce0*/  ISETP.LT.OR P4, PT, R187.reuse, 0x1a, P4 ;  /* 0x0000001abb00780c */ /* 0x040fe40002781670 */
[----:B------:R-:W-:Y:S01]  /*1ccf0*/  ISETP.LT.OR P3, PT, R187, 0x21, P3 ;  /* 0x00000021bb00780c */ /* 0x000fe20001f61670 */
[----:B------:R-:W-:Y:S01]  /*1cd00*/  MUFU.EX2 R154, R154 ;  /* 0x0000009a009a7308 */ /* 0x000fe20000000800 */
[----:B0-----:R-:W-:Y:S01]  /*1cd10*/  FFMA.FTZ R157, R23, R227, R156 ;  /* 0x000000e3179d7223 */ /* 0x001fe2000001009c */
[----:B------:R-:W-:-:S02]  /*1cd20*/  FSEL R162, R162, -INF , !P4 ;  /* 0xff800000a2a27808 */ /* 0x000fc40006000000 */
[----:B------:R-:W-:Y:S02]  /*1cd30*/  ISETP.GT.AND P4, PT, R183, 0x28, P2 ;  /* 0x00000028b700780c */ /* 0x000fe40001784270 */
[----:B------:R-:W-:Y:S02]  /*1cd40*/  FSEL R163, R163, -INF , !P3 ;  /* 0xff800000a3a37808 */ /* 0x000fe40005800000 */
[----:B------:R-:W-:Y:S01]  /*1cd50*/  ISETP.GT.AND P3, PT, R183, 0x29, P2 ;  /* 0x00000029b700780c */ /* 0x000fe20001764270 */
[C---:B-1----:R-:W-:Y:S01]  /*1cd60*/  FADD.FTZ R157, R196.reuse, R157 ;  /* 0x0000009dc49d7221 */ /* 0x042fe20000010000 */
[----:B------:R-:W-:Y:S01]  /*1cd70*/  F2FP.F16.F32.PACK_AB R196, R196, R156 ;  /* 0x0000009cc4c4723e */ /* 0x000fe200000000ff */
[----:B------:R-:W0:Y:S01]  /*1cd80*/  MUFU.EX2 R184, R184 ;  /* 0x000000b800b87308 */ /* 0x000e220000000800 */
[----:B------:R-:W-:Y:S02]  /*1cd90*/  FMNMX.FTZ R156, R152, R229, !PT ;  /* 0x000000e5989c7209 */ /* 0x000fe40007810000 */
[----:B------:R-:W-:-:S02]  /*1cda0*/  ISETP.LT.OR P4, PT, R187, 0x29, P4 ;  /* 0x00000029bb00780c */ /* 0x000fc40002781670 */
[----:B------:R-:W-:Y:S02]  /*1cdb0*/  FMNMX.FTZ R156, R179, R156, !PT ;  /* 0x0000009cb39c7209 */ /* 0x000fe40007810000 */
[----:B------:R-:W-:Y:S01]  /*1cdc0*/  ISETP.LT.OR P3, PT, R187, 0x2a, P3 ;  /* 0x0000002abb00780c */ /* 0x000fe20001f61670 */
[----:B------:R-:W-:Y:S01]  /*1cdd0*/  MUFU.EX2 R159, R159 ;  /* 0x0000009f009f7308 */ /* 0x000fe20000000800 */
[----:B------:R-:W-:Y:S02]  /*1cde0*/  FMNMX.FTZ R156, R153, R156, !PT ;  /* 0x0000009c999c7209 */ /* 0x000fe40007810000 */
[----:B------:R-:W-:Y:S02]  /*1cdf0*/  FSEL R166, R166, -INF , !P4 ;  /* 0xff800000a6a67808 */ /* 0x000fe40006000000 */
[----:B------:R-:W-:Y:S02]  /*1ce00*/  FMNMX.FTZ R156, R155, R156, !PT ;  /* 0x0000009c9b9c7209 */ /* 0x000fe40007810000 */
[----:B------:R-:W-:Y:S01]  /*1ce10*/  ISETP.GT.AND P4, PT, R183, 0x30, P2 ;  /* 0x00000030b700780c */ /* 0x000fe20001784270 */
[----:B------:R-:W1:Y:S01]  /*1ce20*/  MUFU.EX2 R185, R185 ;  /* 0x000000b900b97308 */ /* 0x000e620000000800 */
[----:B------:R-:W-:-:S02]  /*1ce30*/  FMNMX.FTZ R156, R158, R156, !PT ;  /* 0x0000009c9e9c7209 */ /* 0x000fc40007810000 */
[----:B------:R-:W-:Y:S02]  /*1ce40*/  FSEL R168, R168, -INF , !P3 ;  /* 0xff800000a8a87808 */ /* 0x000fe40005800000 */
[----:B------:R-:W-:Y:S02]  /*1ce50*/  FMNMX.FTZ R156, R160, R156, !PT ;  /* 0x0000009ca09c7209 */ /* 0x000fe40007810000 */
[----:B------:R-:W-:Y:S01]  /*1ce60*/  ISETP.GT.AND P3, PT, R183, 0x31, P2 ;  /* 0x00000031b700780c */ /* 0x000fe20001764270 */
[----:B------:R-:W-:Y:S01]  /*1ce70*/  MUFU.EX2 R186, R186 ;  /* 0x000000ba00ba7308 */ /* 0x000fe20000000800 */
[----:B------:R-:W-:Y:S02]  /*1ce80*/  FMNMX.FTZ R156, R161, R156, !PT ;  /* 0x0000009ca19c7209 */ /* 0x000fe40007810000 */
[----:B------:R-:W-:Y:S02]  /*1ce90*/  ISETP.LT.OR P4, PT, R187, 0x31, P4 ;  /* 0x00000031bb00780c */ /* 0x000fe40002781670 */
[----:B------:R-:W-:-:S02]  /*1cea0*/  FMNMX.FTZ R156, R162, R156, !PT ;  /* 0x0000009ca29c7209 */ /* 0x000fc40007810000 */
[----:B------:R-:W-:Y:S01]  /*1ceb0*/  ISETP.LT.OR P3, PT, R187, 0x32, P3 ;  /* 0x00000032bb00780c */ /* 0x000fe20001f61670 */
[----:B------:R-:W3:Y:S01]  /*1cec0*/  MUFU.EX2 R165, R165 ;  /* 0x000000a500a57308 */ /* 0x000ee20000000800 */
[----:B------:R-:W-:Y:S02]  /*1ced0*/  FMNMX.FTZ R156, R163, R156, !PT ;  /* 0x0000009ca39c7209 */ /* 0x000fe40007810000 */
[----:B------:R-:W-:Y:S02]  /*1cee0*/  FSEL R170, R170, -INF , !P4 ;  /* 0xff800000aaaa7808 */ /* 0x000fe40006000000 */
[----:B------:R-:W-:Y:S02]  /*1cef0*/  FMNMX.FTZ R156, R164, R156, !PT ;  /* 0x0000009ca49c7209 */ /* 0x000fe40007810000 */
[----:B------:R-:W-:Y:S01]  /*1cf00*/  ISETP.GT.AND P2, PT, R183, 0x39, P2 ;  /* 0x00000039b700780c */ /* 0x000fe20001744270 */
[----:B------:R-:W-:Y:S01]  /*1cf10*/  MUFU.EX2 R167, R167 ;  /* 0x000000a700a77308 */ /* 0x000fe20000000800 */
[----:B------:R-:W-:-:S02]  /*1cf20*/  FMNMX.FTZ R156, R166, R156, !PT ;  /* 0x0000009ca69c7209 */ /* 0x000fc40007810000 */
[----:B------:R-:W-:Y:S02]  /*1cf30*/  FSEL R171, R171, -INF , !P3 ;  /* 0xff800000abab7808 */ /* 0x000fe40005800000 */
[----:B------:R-:W-:Y:S02]  /*1cf40*/  FMNMX.FTZ R156, R168, R156, !PT ;  /* 0x0000009ca89c7209 */ /* 0x000fe40007810000 */
[----:B------:R-:W-:Y:S01]  /*1cf50*/  ISETP.LT.OR P2, PT, R187, 0x3a, P2 ;  /* 0x0000003abb00780c */ /* 0x000fe20001741670 */
[----:B------:R-:W4:Y:S01]  /*1cf60*/  MUFU.EX2 R169, R169 ;  /* 0x000000a900a97308 */ /* 0x000f220000000800 */
[----:B------:R-:W-:Y:S02]  /*1cf70*/  FMNMX.FTZ R177, R170, R156, !PT ;  /* 0x0000009caab17209 */ /* 0x000fe40007810000 */
[----:B------:R-:W-:Y:S02]  /*1cf80*/  FSEL R156, R4, -INF , !P6 ;  /* 0xff800000049c7808 */ /* 0x000fe40007000000 */
[----:B------:R-:W-:-:S02]  /*1cf90*/  FMNMX.FTZ R177, R171, R177, !PT ;  /* 0x000000b1abb17209 */ /* 0x000fc40007810000 */
[----:B------:R-:W-:Y:S01]  /*1cfa0*/  FSEL R175, R175, -INF , !P2 ;  /* 0xff800000afaf7808 */ /* 0x000fe20005000000 */
[----:B------:R-:W-:Y:S01]  /*1cfb0*/  MUFU.EX2 R172, R172 ;  /* 0x000000ac00ac7308 */ /* 0x000fe20000000800 */
[----:B------:R-:W-:Y:S02]  /*1cfc0*/  FMNMX.FTZ R177, R156, R177, !PT ;  /* 0x000000b19cb17209 */ /* 0x000fe40007810000 */
[----:B0-----:R-:W-:Y:S02]  /*1cfd0*/  F2FP.F16.F32.PACK_AB R198, R184, R154 ;  /* 0x0000009ab8c6723e */ /* 0x001fe400000000ff */
[----:B------:R-:W-:Y:S02]  /*1cfe0*/  FMNMX.FTZ R177, R175, R177, !PT ;  /* 0x000000b1afb17209 */ /* 0x000fe40007810000 */
[----:B-1----:R-:W-:Y:S01]  /*1cff0*/  F2FP.F16.F32.PACK_AB R192, R185, R159 ;  /* 0x0000009fb9c0723e */ /* 0x002fe200000000ff */
[----:B------:R-:W0:Y:S01]  /*1d000*/  MUFU.EX2 R173, R173 ;  /* 0x000000ad00ad7308 */ /* 0x000e220000000800 */
[----:B---3--:R-:W-:Y:S01]  /*1d010*/  F2FP.F16.F32.PACK_AB R194, R165, R186 ;  /* 0x000000baa5c2723e */ /* 0x008fe200000000ff */
[----:B------:R-:W1:Y:S01]  /*1d020*/  SHFL.BFLY PT, R4, R177, 0x2, 0x1f ;  /* 0x0c401f00b1047f89 */ /* 0x000e6200000e0000 */
[----:B----4-:R-:W-:-:S05]  /*1d030*/  F2FP.F16.F32.PACK_AB R188, R169, R167 ;  /* 0x000000a7a9bc723e */ /* 0x010fca00000000ff */
[----:B------:R-:W-:Y:S08]  /*1d040*/  MUFU.EX2 R174, R174 ;  /* 0x000000ae00ae7308 */ /* 0x000ff00000000800 */
[----:B------:R-:W3:Y:S01]  /*1d050*/  MUFU.EX2 R176, R176 ;  /* 0x000000b000b07308 */ /* 0x000ee20000000800 */
[----:B0-----:R-:W-:-:S07]  /*1d060*/  F2FP.F16.F32.PACK_AB R190, R173, R172 ;  /* 0x000000acadbe723e */ /* 0x001fce00000000ff */
[----:B------:R-:W-:Y:S01]  /*1d070*/  MUFU.EX2 R178, R178 ;  /* 0x000000b200b27308 */ /* 0x000fe20000000800 */
[----:B-1----:R-:W-:-:S05]  /*1d080*/  FMNMX.FTZ R177, R177, R4, !PT ;  /* 0x00000004b1b17209 */ /* 0x002fca0007810000 */
        /* <DEDUP_REMOVED lines=12> */
[-C--:B------:R-:W-:Y:S01]  /*1d150*/  FFMA.FTZ R179, R179, R2.reuse, -R180 ;  /* 0x00000002b3b37223 */ /* 0x080fe200000108b4 */
[----:B------:R-:W-:Y:S01]  /*1d160*/  FADD.FTZ R0, R159, R0 ;  /* 0x000000009f007221 */ /* 0x000fe20000010000 */
[-C--:B------:R-:W-:Y:S01]  /*1d170*/  FFMA.FTZ R153, R153, R2.reuse, -R180 ;  /* 0x0000000299997223 */ /* 0x080fe200000108b4 */
[-C--:B------:R-:W-:Y:S01]  /*1d180*/  FMUL.FTZ R154, R154, R2.reuse ;  /* 0x000000029a9a7220 */ /* 0x080fe20000410000 */
[----:B------:R-:W-:Y:S01]  /*1d190*/  MUFU.EX2 R152, R152 ;  /* 0x0000009800987308 */ /* 0x000fe20000000800 */
[----:B------:R-:W-:Y:S01]  /*1d1a0*/  FADD.FTZ R0, R185, R0 ;  /* 0x00000000b9007221 */ /* 0x000fe20000010000 */
[-CC-:B------:R-:W-:Y:S01]  /*1d1b0*/  FFMA.FTZ R155, R155, R2.reuse, -R180.reuse ;  /* 0x000000029b9b7223 */ /* 0x180fe200000108b4 */
[-CC-:B------:R-:W-:Y:S01]  /*1d1c0*/  FFMA.FTZ R158, R158, R2.reuse, -R180.reuse ;  /* 0x000000029e9e7223 */ /* 0x180fe200000108b4 */
[-C--:B------:R-:W-:Y:S01]  /*1d1d0*/  FFMA.FTZ R160, R160, R2.reuse, -R180 ;  /* 0x00000002a0a07223 */ /* 0x080fe200000108b4 */
[----:B------:R-:W-:Y:S01]  /*1d1e0*/  FADD.FTZ R0, R186, R0 ;  /* 0x00000000ba007221 */ /* 0x000fe20000010000 */
[-CC-:B------:R-:W-:Y:S01]  /*1d1f0*/  FFMA.FTZ R161, R161, R2.reuse, -R180.reuse ;  /* 0x00000002a1a17223 */ /* 0x180fe200000108b4 */
[-C--:B------:R-:W-:Y:S01]  /*1d200*/  FFMA.FTZ R162, R162, R2.reuse, -R180 ;  /* 0x00000002a2a27223 */ /* 0x080fe200000108b4 */
[----:B------:R-:W0:Y:S01]  /*1d210*/  MUFU.EX2 R179, R179 ;  /* 0x000000b300b37308 */ /* 0x000e220000000800 */
[----:B------:R-:W-:Y:S01]  /*1d220*/  FADD.FTZ R0, R165, R0 ;  /* 0x00000000a5007221 */ /* 0x000fe20000010000 */
[-CC-:B------:R-:W-:Y:S01]  /*1d230*/  FFMA.FTZ R163, R163, R2.reuse, -R180.reuse ;  /* 0x00000002a3a37223 */ /* 0x180fe200000108b4 */
[-CC-:B------:R-:W-:Y:S01]  /*1d240*/  FFMA.FTZ R164, R164, R2.reuse, -R180.reuse ;  /* 0x00000002a4a47223 */ /* 0x180fe200000108b4 */
[-C--:B------:R-:W-:Y:S01]  /*1d250*/  FFMA.FTZ R166, R166, R2.reuse, -R180 ;  /* 0x00000002a6a67223 */ /* 0x080fe200000108b4 */
[----:B------:R-:W-:Y:S01]  /*1d260*/  FADD.FTZ R157, R167, R0 ;  /* 0x00000000a79d7221 */ /* 0x000fe20000010000 */
[-CC-:B------:R-:W-:Y:S01]  /*1d270*/  FFMA.FTZ R168, R168, R2.reuse, -R180.reuse ;  /* 0x00000002a8a87223 */ /* 0x180fe200000108b4 */
[-CC-:B------:R-:W-:Y:S01]  /*1d280*/  FFMA.FTZ R170, R170, R2.reuse, -R180.reuse ;  /* 0x00000002aaaa7223 */ /* 0x180fe200000108b4 */
[----:B------:R2:W4:Y:S01]  /*1d290*/  MUFU.EX2 R0, R154 ;  /* 0x0000009a00007308 */ /* 0x0005220000000800 */
[-CC-:B------:R-:W-:Y:S01]  /*1d2a0*/  FFMA.FTZ R171, R171, R2.reuse, -R180.reuse ;  /* 0x00000002abab7223 */ /* 0x180fe200000108b4 */
[-CC-:B------:R-:W-:Y:S01]  /*1d2b0*/  FFMA.FTZ R156, R156, R2.reuse, -R180.reuse ;  /* 0x000000029c9c7223 */ /* 0x180fe200000108b4 */
[----:B------:R-:W-:Y:S01]  /*1d2c0*/  FADD.FTZ R157, R169, R157 ;  /* 0x0000009da99d7221 */ /* 0x000fe20000010000 */
[----:B------:R-:W-:Y:S01]  /*1d2d0*/  FFMA.FTZ R175, R175, R2, -R180 ;  /* 0x00000002afaf7223 */ /* 0x000fe200000108b4 */
[----:B---3--:R-:W-:Y:S01]  /*1d2e0*/  F2FP.F16.F32.PACK_AB R184, R176, R174 ;  /* 0x000000aeb0b8723e */ /* 0x008fe200000000ff */
[----:B------:R-:W-:-:S02]  /*1d2f0*/  IMAD.MOV.U32 R229, RZ, RZ, R4 ;  /* 0x000000ffffe57224 */ /* 0x000fc400078e0004 */
[----:B------:R-:W-:Y:S01]  /*1d300*/  FADD.FTZ R157, R172, R157 ;  /* 0x0000009dac9d7221 */ /* 0x000fe20000010000 */
[----:B------:R-:W3:Y:S01]  /*1d310*/  MUFU.EX2 R153, R153 ;  /* 0x0000009900997308 */ /* 0x000ee20000000800 */
[----:B-1----:R-:W-:Y:S02]  /*1d320*/  F2FP.F16.F32.PACK_AB R186, R177, R178 ;  /* 0x000000b2b1ba723e */ /* 0x002fe400000000ff */
[----:B------:R-:W-:Y:S01]  /*1d330*/  FADD.FTZ R157, R173, R157 ;  /* 0x0000009dad9d7221 */ /* 0x000fe20000010000 */
[----:B0-----:R-:W-:Y:S02]  /*1d340*/  F2FP.F16.F32.PACK_AB R197, R179, R152 ;  /* 0x00000098b3c5723e */ /* 0x001fe400000000ff */
[----:B------:R-:W-:Y:S01]  /*1d350*/  IADD3 R5, R5, -0x1, RZ ;  /* 0xffffffff05057810 */ /* 0x000fe20007ffe0ff */
[----:B--2---:R-:W-:Y:S01]  /*1d360*/  FADD.FTZ R154, R174, R157 ;  /* 0x0000009dae9a7221 */ /* 0x004fe20000010000 */
[----:B------:R-:W0:Y:S01]  /*1d370*/  MUFU.EX2 R155, R155 ;  /* 0x0000009b009b7308 */ /* 0x000e220000000800 */
[----:B----4-:R-:W-:-:S02]  /*1d380*/  FFMA.FTZ R226, R0, R226, R152 ;  /* 0x000000e200e27223 */ /* 0x010fc40000010098 */
[----:B------:R-:W-:Y:S02]  /*1d390*/  FADD.FTZ R154, R176, R154 ;  /* 0x0000009ab09a7221 */ /* 0x000fe40000010000 */
[----:B------:R-:W-:Y:S02]  /*1d3a0*/  FADD.FTZ R226, R179, R226 ;  /* 0x000000e2b3e27221 */ /* 0x000fe40000010000 */
[----:B------:R-:W-:Y:S01]  /*1d3b0*/  FADD.FTZ R154, R178, R154 ;  /* 0x0000009ab29a7221 */ /* 0x000fe20000010000 */
[----:B------:R-:W1:Y:S01]  /*1d3c0*/  MUFU.EX2 R158, R158 ;  /* 0x0000009e009e7308 */ /* 0x000e620000000800 */
[----:B---3--:R-:W-:Y:S02]  /*1d3d0*/  FADD.FTZ R226, R153, R226 ;  /* 0x000000e299e27221 */ /* 0x008fe40000010000 */
[----:B------:R-:W-:-:S05]  /*1d3e0*/  FADD.FTZ R227, R177, R154 ;  /* 0x0000009ab1e37221 */ /* 0x000fca0000010000 */
        /* <DEDUP_REMOVED lines=27> */
[----:B------:R-:W-:-:S03]  /*1d5a0*/  F2FP.F16.F32.PACK_AB R185, R171, R170 ;  /* 0x000000aaabb9723e */ /* 0x000fc600000000ff */
[----:B--2---:R-:W-:-:S04]  /*1d5b0*/  FADD.FTZ R226, R156, R226 ;  /* 0x000000e29ce27221 */ /* 0x004fc80000010000 */
[C---:B0-----:R-:W-:Y:S01]  /*1d5c0*/  FADD.FTZ R226, R175.reuse, R226 ;  /* 0x000000e2afe27221 */ /* 0x041fe20000010000 */
[----:B------:R-:W-:Y:S01]  /*1d5d0*/  F2FP.F16.F32.PACK_AB R187, R175, R156 ;  /* 0x0000009cafbb723e */ /* 0x000fe200000000ff */
[----:B------:R-:W-:Y:S06]  /*1d5e0*/  @P2 BRA `(.L_x_1624) ;  /* 0xffffffd000502947 */ /* 0x000fec000383ffff */
.L_x_1605:
[----:B------:R-:W-:Y:S05]  /*1d5f0*/  BSYNC B0 ;  /* 0x0000000000007941 */ /* 0x000fea0003800000 */
.L_x_1604:
        /* <DEDUP_REMOVED lines=131> */
.L_x_1625:
[----:B------:R-:W-:Y:S01]  /*1de30*/  IMAD R12, R22, 0x8, R16 ;  /* 0x00000008160c7824 */ /* 0x000fe200078e0210 */
[----:B------:R-:W-:-:S04]  /*1de40*/  SHF.L.U32 R5, R218, 0x1f, RZ ;  /* 0x0000001fda057819 */ /* 0x000fc800000006ff */
[----:B------:R0:W1:Y:S01]  /*1de50*/  SYNCS.PHASECHK.TRANS64.TRYWAIT P2, [R12+URZ+0x30850], R5 ;  /* 0x030850050c0075a7 */ /* 0x000062000804017f */
[----:B------:R-:W-:Y:S05]  /*1de60*/  @!P0 BRA `(.L_x_1626) ;  /* 0x0000000000048947 */ /* 0x000fea0003800000 */
[----:B------:R-:W-:Y:S01]  /*1de70*/  BPT.TRAP 0x1 ;  /* 0x000000040000795c */ /* 0x000fe20000300000 */
.L_x_1626:
[----:B------:R-:W-:Y:S01]  /*1de80*/  IADD3 R16, R16, 0x400, RZ ;  /* 0x0000040010107810 */ /* 0x000fe20007ffe0ff */
[----:B------:R-:W-:Y:S03]  /*1de90*/  BSSY B0, `(.L_x_1627) ;  /* 0x0000008000007945 */ /* 0x000fe60003800000 */
[----:B------:R-:W-:-:S04]  /*1dea0*/  SHF.R.U32.HI R16, RZ, 0x4, R16 ;  /* 0x00000004ff107819 */ /* 0x000fc80000011610 */
[----:B------:R-:W-:-:S04]  /*1deb0*/  LOP3.LUT R16, R16, 0x3fff, RZ, 0xc0, !PT ;  /* 0x00003fff10107812 */ /* 0x000fc800078ec0ff */
[----:B------:R-:W-:-:S05]  /*1dec0*/  LOP3.LUT R7, R16, 0x2000000, RZ, 0xfc, !PT ;  /* 0x0200000010077812 */ /* 0x000fca00078efcff */
[----:B------:R-:W-:Y:S01]  /*1ded0*/  IMAD R0, R22, 0x800, R7 ;  /* 0x0000080016007824 */ /* 0x000fe200078e0207 */
[----:B-1----:R-:W-:Y:S06]  /*1dee0*/  @P2 BRA `(.L_x_1628) ;  /* 0x0000000000082947 */ /* 0x002fec0003800000 */
[----:B------:R-:W1:Y:S02]  /*1def0*/  SYNCS.PHASECHK.TRANS64.TRYWAIT P0, [R12+URZ+0x30850], R5 ;  /* 0x030850050c0075a7 */ /* 0x000e64000800017f */
[----:B-1----:R-:W-:Y:S05]  /*1df00*/  @!P0 BRA `(.L_x_1629) ;  /* 0x000000bc000c8947 */ /* 0x002fea0003800000 */
.L_x_1628:
[----:B------:R-:W-:Y:S05]  /*1df10*/  BSYNC B0 ;  /* 0x0000000000007941 */ /* 0x000fea0003800000 */
.L_x_1627:
[----:B------:R-:W-:Y:S01]  /*1df20*/  IMAD.MOV.U32 R6, RZ, RZ, R0 ;  /* 0x000000ffff067224 */ /* 0x000fe200078e0000 */
[----:B------:R-:W-:Y:S01]  /*1df30*/  MOV R7, 0x40000040 ;  /* 0x4000004000077802 */ /* 0x000fe20000000f00 */
[----:B------:R-:W2:Y:S01]  /*1df40*/  LDL.LU R16, [R1+0x68] ;  /* 0x0000680001107983 */ /* 0x000ea20000300800 */
[----:B------:R-:W-:Y:S01]  /*1df50*/  WARPGROUP.ARRIVE ;  /* 0x00000000000079c5 */ /* 0x000fe20000000000 */
[----:B------:R-:W-:Y:S01]  /*1df60*/  VIADD R22, R22, 0x1 ;  /* 0x0000000116167836 */ /* 0x000fe20000000000 */
[----:B------:R-:W-:Y:S01]  /*1df70*/  R2UR UR6, R6 ;  /* 0x00000000060672ca */ /* 0x000fe200000e0000 */
[----:B------:R-:W-:Y:S01]  /*1df80*/  VIADD R6, R0, 0x80 ;  /* 0x0000008000067836 */ /* 0x000fe20000000000 */
[----:B------:R-:W-:Y:S01]  /*1df90*/  R2UR UR7, R7 ;  /* 0x00000000070772ca */ /* 0x000fe200000e0000 */
[----:B------:R-:W-:Y:S01]  /*1dfa0*/  IMAD.MOV.U32 R7, RZ, RZ, 0x40000040 ;  /* 0x40000040ff077424 */ /* 0x000fe200078e00ff */
[----:B01----:R-:W-:Y:S01]  /*1dfb0*/  SHFL.BFLY PT, R5, R226, 0x2, 0x1f ;  /* 0x0c401f00e2057f89 */ /* 0x003fe200000e0000 */
[----:B------:R-:W-:Y:S01]  /*1dfc0*/  ISETP.NE.AND P2, PT, R22, 0x2, PT ;  /* 0x000000021600780c */ /* 0x000fe20003f45270 */
[----:B------:R-:W-:-:S03]  /*1dfd0*/  @!P1 VIADD R12, R12, 0x30860 ;  /* 0x000308600c0c9836 */ /* 0x000fc60000000000 */
[----:B------:R-:W-:Y:S02]  /*1dfe0*/  SEL R22, R22, RZ, P2 ;  /* 0x000000ff16167207 */ /* 0x000fe40001000000 */
[----:B------:R-:W-:-:S04]  /*1dff0*/  @!P1 PRMT R12, RZ, 0x654, R12 ;  /* 0x00000654ff0c9816 */ /* 0x000fc8000000000c */
        /* <DEDUP_REMOVED lines=9> */
[----:B------:R-:W-:Y:S01]  /*1e090*/  R2UR UR6, R6 ;  /* 0x00000000060672ca */ /* 0x000fe200000e0000 */
[----:B------:R-:W-:Y:S01]  /*1e0a0*/  VIADD R6, R0, 0x180 ;  /* 0x0000018000067836 */ /* 0x000fe20000000000 */
[----:B------:R-:W-:Y:S01]  /*1e0b0*/  R2UR UR7, R7 ;  /* 0x00000000070772ca */ /* 0x000fe200000e0000 */
[----:B------:R-:W0:Y:S01]  /*1e0c0*/  SHFL.BFLY PT, R0, R227, 0x2, 0x1f ;  /* 0x0c401f00e3007f89 */ /* 0x000e2200000e0000 */
[----:B------:R-:W-:Y:S01]  /*1e0d0*/  MOV R7, 0x40000040 ;  /* 0x4000004000077802 */ /* 0x000fe20000000f00 */
[----:B--2---:R-:W-:-:S05]  /*1e0e0*/  VIADD R16, R16, 0x1 ;  /* 0x0000000110107836 */ /* 0x004fca0000000000 */
[----:B------:R-:W-:Y:S01]  /*1e0f0*/  STL [R1+0x68], R16 ;  /* 0x0000681001007387 */ /* 0x000fe20000100800 */
[----:B0-----:R-:W-:Y:S01]  /*1e100*/  FADD.FTZ R0, R0, R227 ;  /* 0x000000e300007221 */ /* 0x001fe20000010000 */
[----:B------:R-:W-:Y:S02]  /*1e110*/  WARPGROUP.DEPBAR.LE gsb0, 0x0 ;  /* 0x00008000000079c5 */ /* 0x000fe40000010000 */
[----:B------:R-:W-:-:S13]  /*1e120*/  WARPGROUP.ARRIVE ;  /* 0x00000000000079c5 */ /* 0x000fda0000000000 */
[----:B------:R-:W-:Y:S01]  /*1e130*/  HGMMA.64x256x16.F32 R24, R188, gdesc[UR4].tnspB, R24, gsb0 ;  /* 0x43e00004bc187df0 */ /* 0x000fe20008000818 */
[----:B------:R-:W-:Y:S01]  /*1e140*/  R2UR UR6, R6 ;  /* 0x00000000060672ca */ /* 0x000fe200000e0000 */
[----:B------:R-:W-:Y:S01]  /*1e150*/  FADD.FTZ R6, R5, R226 ;  /* 0x000000e205067221 */ /* 0x000fe20000010000 */
[----:B------:R-:W-:Y:S01]  /*1e160*/  R2UR UR7, R7 ;  /* 0x00000000070772ca */ /* 0x000fe200000e0000 */
[----:B------:R-:W0:Y:S04]  /*1e170*/  SHFL.BFLY PT, R5, R0, 0x1, 0x1f ;  /* 0x0c201f0000057f89 */ /* 0x000e2800000e0000 */
[----:B------:R-:W1:Y:S01]  /*1e180*/  SHFL.BFLY PT, R7, R6, 0x1, 0x1f ;  /* 0x0c201f0006077f89 */ /* 0x000e6200000e0000 */
[----:B0-----:R-:W-:Y:S01]  /*1e190*/  FADD.FTZ R13, R0, R5 ;  /* 0x00000005000d7221 */ /* 0x001fe20000010000 */
[----:B------:R-:W-:Y:S01]  /*1e1a0*/  SEL R5, RZ, 0x1, P2 ;  /* 0x00000001ff057807 */ /* 0x000fe20001000000 */
[----:B------:R-:W-:-:S02]  /*1e1b0*/  IMAD.MOV.U32 R0, RZ, RZ, -0x800000 ;  /* 0xff800000ff007424 */ /* 0x000fc400078e00ff */
[----:B-1----:R-:W-:Y:S01]  /*1e1c0*/  FADD.FTZ R14, R6, R7 ;  /* 0x00000007060e7221 */ /* 0x002fe20000010000 */
[----:B------:R-:W-:Y:S02]  /*1e1d0*/  FSETP.NE.FTZ.AND P0, PT, R13, RZ, PT ;  /* 0x000000ff0d00720b */ /* 0x000fe40003f15000 */
[----:B------:R-:W-:Y:S02]  /*1e1e0*/  CS2R R6, SRZ ;  /* 0x0000000000067805 */ /* 0x000fe4000001ff00 */
[----:B------:R-:W-:Y:S02]  /*1e1f0*/  LOP3.LUT R218, R218, R5, RZ, 0x3c, !PT ;  /* 0x00000005dada7212 */ /* 0x000fe400078e3cff */
[----:B------:R-:W-:Y:S02]  /*1e200*/  FSETP.NE.FTZ.AND P3, PT, R14, RZ, PT ;  /* 0x000000ff0e00720b */ /* 0x000fe40003f75000 */
[----:B------:R-:W-:-:S05]  /*1e210*/  MOV R5, 0xff800000 ;  /* 0xff80000000057802 */ /* 0x000fca0000000f00 */
[----:B------:R-:W0:Y:S01]  /*1e220*/  @P0 MUFU.LG2 R9, R13 ;  /* 0x0000000d00090308 */ /* 0x000e220000000c00 */
[----:B------:R-:W-:-:S05]  /*1e230*/  @P0 FMUL.FTZ R8, R2, 0.69314718246459960938 ;  /* 0x3f31721802080820 */ /* 0x000fca0000410000 */
[----:B------:R-:W-:Y:S02]  /*1e240*/  @P3 FMUL.FTZ R2, R2, 0.69314718246459960938 ;  /* 0x3f31721802023820 */ /* 0x000fe40000410000 */
[----:B------:R-:W1:Y:S08]  /*1e250*/  @P3 MUFU.LG2 R10, R14 ;  /* 0x0000000e000a3308 */ /* 0x000e700000000c00 */
[----:B------:R-:W2:Y:S01]  /*1e260*/  @P0 MUFU.RCP R7, R13 ;  /* 0x0000000d00070308 */ /* 0x000ea20000001000 */
[----:B0-----:R-:W-:-:S04]  /*1e270*/  @P0 FMUL.FTZ R9, R9, 0.69314718246459960938 ;  /* 0x3f31721809090820 */ /* 0x001fc80000410000 */
[----:B------:R-:W-:Y:S01]  /*1e280*/  @P0 FFMA.FTZ R5, R8, R3, R9 ;  /* 0x0000000308050223 */ /* 0x000fe20000010009 */
[----:B------:R-:W-:Y:S02]  /*1e290*/  PLOP3.LUT P0, PT, PT, PT, PT, 0x8, 0x0 ;  /* 0x000000000000781c */ /* 0x000fe40003f0e170 */
[----:B------:R-:W0:Y:S01]  /*1e2a0*/  @P3 MUFU.RCP R6, R14 ;  /* 0x0000000e00063308 */ /* 0x000e220000001000 */
[----:B-1----:R-:W-:-:S04]  /*1e2b0*/  @P3 FMUL.FTZ R11, R10, 0.69314718246459960938 ;  /* 0x3f3172180a0b3820 */ /* 0x002fc80000410000 */
[----:B------:R-:W-:Y:S01]  /*1e2c0*/  @P3 FFMA.FTZ R0, R2, R4, R11 ;  /* 0x0000000402003223 */ /* 0x000fe2000001000b */
[----:B------:R-:W-:Y:S02]  /*1e2d0*/  WARPGROUP.DEPBAR.LE gsb0, 0x0 ;  /* 0x00008000000079c5 */ /* 0x000fe40000010000 */
[----:B------:R-:W-:-:S06]  /*1e2e0*/  WARPGROUP.ARRIVE ;  /* 0x00000000000079c5 */ /* 0x000fcc0000000000 */
[----:B------:R-:W-:Y:S03]  /*1e2f0*/  HGMMA.64x256x16.F32 R24, R184, gdesc[UR4].tnspB, R24, gsb0 ;  /* 0x43e00004b8187df0 */ /* 0x000fe60008000818 */
[----:B------:R-:W-:Y:S02]  /*1e300*/  WARPGROUP.DEPBAR.LE gsb0, 0x0 ;  /* 0x00008000000079c5 */ /* 0x000fe40000010000 */
[-C--:B--2---:R-:W-:Y:S01]  /*1e310*/  FMUL.FTZ R153, R48, R7.reuse ;  /* 0x0000000730997220 */ /* 0x084fe20000410000 */
[-C--:B------:R-:W-:Y:S01]  /*1e320*/  FMUL.FTZ R154, R52, R7.reuse ;  /* 0x00000007349a7220 */ /* 0x080fe20000410000 */
[-C--:B------:R-:W-:Y:S01]  /*1e330*/  FMUL.FTZ R152, R44, R7.reuse ;  /* 0x000000072c987220 */ /* 0x080fe20000410000 */
[-C--:B0-----:R-:W-:Y:S01]  /*1e340*/  FMUL.FTZ R52, R27, R6.reuse ;  /* 0x000000061b347220 */ /* 0x081fe20000410000 */
[-C--:B------:R-:W-:Y:S01]  /*1e350*/  FMUL.FTZ R48, R31, R6.reuse ;  /* 0x000000061f307220 */ /* 0x080fe20000410000 */
        /* <DEDUP_REMOVED lines=124> */
.L_x_1439:
[----:B------:R-:W0:Y:S08]  /*1eb20*/  S2UR UR5, SR_CgaCtaId ;  /* 0x00000000000579c3 */ /* 0x000e300000008800 */
[----:B------:R-:W-:Y:S06]  /*1eb30*/  BAR.SYNC.DEFER_BLOCKING 0x5, 0x120 ;  /* 0x0144800000007b1d */ /* 0x000fec0000010000 */
[----:B------:R-:W-:Y:S01]  /*1eb40*/  UMOV UR4, 0x400 ;  /* 0x0000040000047882 */ /* 0x000fe20000000000 */
[----:B------:R-:W-:Y:S01]  /*1eb50*/  BSSY B0, `(.L_x_1630) ;  /* 0x0000293000007945 */ /* 0x000fe20003800000 */
[----:B0-----:R-:W-:-:S06]  /*1eb60*/  ULEA UR4, UR5, UR4, 0x18 ;  /* 0x0000000405047291 */ /* 0x001fcc000f8ec03f */
[----:B------:R-:W-:-:S05]  /*1eb70*/  MOV R16, UR4 ;  /* 0x0000000400107c02 */ /* 0x000fca0008000f00 */
[----:B------:R-:W0:Y:S04]  /*1eb80*/  LDS.128 R172, [R16+0x308d0] ;  /* 0x0308d00010ac7984 */ /* 0x000e280000000c00 */
[----:B0-----:R0:W-:Y:S04]  /*1eb90*/  STL.64 [R1], R172 ;  /* 0x000000ac01007387 */ /* 0x0011e80000100a00 */
[----:B------:R0:W-:Y:S01]  /*1eba0*/  STL.64 [R1+0x8], R174 ;  /* 0x000008ae01007387 */ /* 0x0001e20000100a00 */
[----:B------:R-:W-:Y:S06]  /*1ebb0*/  BAR.ARV 0x4, 0x120 ;  /* 0x0104800000007b1d */ /* 0x000fec0000002000 */
[----:B------:R-:W-:Y:S05]  /*1ebc0*/  @P0 BRA `(.L_x_1631) ;  /* 0x0000001c00540947 */ /* 0x000fea0003800000 */
[----:B------:R-:W2:Y:S04]  /*1ebd0*/  LDL R6, [R1+0x94] ;  /* 0x0000940001067983 */ /* 0x000ea80000100800 */
[----:B0-----:R-:W3:Y:S04]  /*1ebe0*/  LDL R172, [R1+0x64] ;  /* 0x0000640001ac7983 */ /* 0x001ee80000100800 */
[----:B------:R-:W4:Y:S04]  /*1ebf0*/  LDL R176, [R1+0x38] ;  /* 0x0000380001b07983 */ /* 0x000f280000100800 */
[----:B------:R-:W4:Y:S01]  /*1ec00*/  LDL R174, [R1+0x24] ;  /* 0x0000240001ae7983 */ /* 0x000f220000100800 */
[----:B------:R-:W0:Y:S01]  /*1ec10*/  S2R R7, SR_SWINHI ;  /* 0x0000000000077919 */ /* 0x000e220000002f00 */
[----:B------:R-:W-:Y:S01]  /*1ec20*/  F2FP.F16.F32.PACK_AB R24, R25, R24 ;  /* 0x000000181918723e */ /* 0x000fe200000000ff */
[----:B------:R-:W-:Y:S01]  /*1ec30*/  ULDC.64 UR4, c[0x0][0xbd8] ;  /* 0x0002f60000047ab9 */ /* 0x000fe20000000a00 */
[----:B------:R-:W-:-:S02]  /*1ec40*/  MOV R2, R16 ;  /* 0x0000001000027202 */ /* 0x000fc40000000f00 */
[----:B0-----:R-:W-:Y:S02]  /*1ec50*/  MOV R3, R7 ;  /* 0x0000000700037202 */ /* 0x001fe40000000f00 */
        /* <DEDUP_REMOVED lines=33> */
[----:B------:R-:W-:Y:S01]  /*1ee70*/  F2FP.F16.F32.PACK_AB R147, R151, R150 ;  /* 0x000000969793723e */ /* 0x000fe200000000ff */
[----:B------:R-:W-:Y:S01]  /*1ee80*/  ULDC.64 UR6, c[0x0][0x208] ;  /* 0x0000820000067ab9 */ /* 0x000fe20000000a00 */
[----:B--2---:R-:W-:-:S03]  /*1ee90*/  IMAD.WIDE R130, R6, 0x2, R2 ;  /* 0x0000000206827825 */ /* 0x004fc600078e0202 */
[----:B------:R-:W-:-:S04]  /*1eea0*/  IADD3 R20, P1, R130, 0x20, RZ ;  /* 0x0000002082147810 */ /* 0x000fc80007f3e0ff */
[----:B------:R-:W-:Y:S02]  /*1eeb0*/  LOP3.LUT R173, R20, 0x380, RZ, 0xc0, !PT ;  /* 0x0000038014ad7812 */ /* 0x000fe400078ec0ff */
[C---:B------:R-:W-:Y:S02]  /*1eec0*/  IADD3 R54, P6, R130.reuse, 0x4020, RZ ;  /* 0x0000402082367810 */ /* 0x040fe40007fde0ff */
[----:B------:R-:W-:Y:S02]  /*1eed0*/  SHF.R.U64 R173, R173, 0x3, RZ ;  /* 0x00000003adad7819 */ /* 0x000fe400000012ff */
[----:B------:R-:W-:Y:S02]  /*1eee0*/  IADD3 R38, P0, R130, 0x40, RZ ;  /* 0x0000004082267810 */ /* 0x000fe40007f1e0ff */
[----:B------:R-:W-:Y:S02]  /*1eef0*/  LOP3.LUT R20, R173, R20, RZ, 0x3c, !PT ;  /* 0x00000014ad147212 */ /* 0x000fe400078e3cff */
[----:B------:R-:W-:Y:S01]  /*1ef00*/  LOP3.LUT R173, R54, 0x380, RZ, 0xc0, !PT ;  /* 0x0000038036ad7812 */ /* 0x000fe200078ec0ff */
[----:B------:R-:W-:Y:S01]  /*1ef10*/  IMAD.X R39, RZ, RZ, R131, P0 ;  /* 0x000000ffff277224 */ /* 0x000fe200000e0683 */
[----:B------:R-:W-:-:S02]  /*1ef20*/  IADD3 R106, P0, R130, 0x8020, RZ ;  /* 0x00008020826a7810 */ /* 0x000fc40007f1e0ff */
[----:B------:R-:W-:Y:S01]  /*1ef30*/  SHF.R.U64 R173, R173, 0x3, RZ ;  /* 0x00000003adad7819 */ /* 0x000fe200000012ff */
[----:B------:R-:W-:Y:S01]  /*1ef40*/  IMAD.X R21, RZ, RZ, R131, P1 ;  /* 0x000000ffff157224 */ /* 0x000fe200008e0683 */
[C---:B------:R-:W-:Y:S02]  /*1ef50*/  IADD3 R46, P4, R130.reuse, 0x60, RZ ;  /* 0x00000060822e7810 */ /* 0x040fe40007f9e0ff */
[C---:B------:R-:W-:Y:S02]  /*1ef60*/  IADD3 R50, P3, R130.reuse, 0x4000, RZ ;  /* 0x0000400082327810 */ /* 0x040fe40007f7e0ff */
[C---:B------:R-:W-:Y:S02]  /*1ef70*/  IADD3 R58, P5, R130.reuse, 0x4040, RZ ;  /* 0x00004040823a7810 */ /* 0x040fe40007fbe0ff */
[----:B------:R-:W-:Y:S02]  /*1ef80*/  IADD3 R102, P1, R130, 0x8000, RZ ;  /* 0x0000800082667810 */ /* 0x000fe40007f3e0ff */
[----:B------:R-:W-:-:S02]  /*1ef90*/  LOP3.LUT R54, R173, R54, RZ, 0x3c, !PT ;  /* 0x00000036ad367212 */ /* 0x000fc400078e3cff */
[----:B------:R-:W-:Y:S02]  /*1efa0*/  LOP3.LUT R175, R38, 0x380, RZ, 0xc0, !PT ;  /* 0x0000038026af7812 */ /* 0x000fe400078ec0ff */
[----:B------:R-:W-:Y:S02]  /*1efb0*/  LOP3.LUT R173, R106, 0x380, RZ, 0xc0, !PT ;  /* 0x000003806aad7812 */ /* 0x000fe400078ec0ff */
[----:B------:R-:W-:Y:S01]  /*1efc0*/  LOP3.LUT R177, R46, 0x380, RZ, 0xc0, !PT ;  /* 0x000003802eb17812 */ /* 0x000fe200078ec0ff */
[----:B------:R-:W-:Y:S01]  /*1efd0*/  IMAD.X R103, RZ, RZ, R131, P1 ;  /* 0x000000ffff677224 */ /* 0x000fe200008e0683 */
[----:B------:R-:W-:Y:S02]  /*1efe0*/  IADD3.X R59, RZ, R131, RZ, P5, !PT ;  /* 0x00000083ff3b7210 */ /* 0x000fe40002ffe4ff */
[----:B------:R-:W-:Y:S02]  /*1eff0*/  LOP3.LUT R122, R50, 0x380, RZ, 0xc0, !PT ;  /* 0x00000380327a7812 */ /* 0x000fe400078ec0ff */
[----:B------:R-:W-:-:S02]  /*1f000*/  LOP3.LUT R7, R130, 0x380, RZ, 0xc0, !PT ;  /* 0x0000038082077812 */ /* 0x000fc400078ec0ff */
[C---:B------:R-:W-:Y:S02]  /*1f010*/  IADD3 R6, P5, R130.reuse, 0xc020, RZ ;  /* 0x0000c02082067810 */ /* 0x040fe40007fbe0ff */
[----:B------:R-:W-:Y:S02]  /*1f020*/  SHF.R.U64 R175, R175, 0x3, RZ ;  /* 0x00000003afaf7819 */ /* 0x000fe400000012ff */
[----:B------:R-:W-:Y:S01]  /*1f030*/  SHF.R.U64 R173, R173, 0x3, RZ ;  /* 0x00000003adad7819 */ /* 0x000fe200000012ff */
[----:B------:R-:W-:Y:S01]  /*1f040*/  IMAD.X R51, RZ, RZ, R131, P3 ;  /* 0x000000ffff337224 */ /* 0x000fe200018e0683 */
[C---:B------:R-:W-:Y:S02]  /*1f050*/  IADD3 R62, P2, R130.reuse, 0x4060, RZ ;  /* 0x00004060823e7810 */ /* 0x040fe40007f5e0ff */
[----:B-----5:R-:W-:Y:S02]  /*1f060*/  IADD3 R100, P1, R130, 0xc060, RZ ;  /* 0x0000c06082647810 */ /* 0x020fe40007f3e0ff */
[----:B------:R-:W-:-:S02]  /*1f070*/  SHF.R.U64 R177, R177, 0x3, RZ ;  /* 0x00000003b1b17819 */ /* 0x000fc400000012ff */
[----:B------:R-:W-:Y:S02]  /*1f080*/  IADD3 R114, P3, R130, 0x8060, RZ ;  /* 0x0000806082727810 */ /* 0x000fe40007f7e0ff */
[----:B------:R-:W-:Y:S02]  /*1f090*/  SHF.R.U64 R179, R122, 0x3, RZ ;  /* 0x000000037ab37819 */ /* 0x000fe400000012ff */
[----:B------:R-:W-:Y:S02]  /*1f0a0*/  SHF.R.U64 R7, R7, 0x3, RZ ;  /* 0x0000000307077819 */ /* 0x000fe400000012ff */
[----:B------:R-:W-:Y:S02]  /*1f0b0*/  LOP3.LUT R38, R175, R38, RZ, 0x3c, !PT ;  /* 0x00000026af267212 */ /* 0x000fe400078e3cff */
[----:B------:R-:W-:Y:S02]  /*1f0c0*/  LOP3.LUT R106, R173, R106, RZ, 0x3c, !PT ;  /* 0x0000006aad6a7212 */ /* 0x000fe400078e3cff */
[----:B------:R-:W-:Y:S01]  /*1f0d0*/  LOP3.LUT R52, R6, 0x380, RZ, 0xc0, !PT ;  /* 0x0000038006347812 */ /* 0x000fe200078ec0ff */
[--C-:B------:R-:W-:Y:S01]  /*1f0e0*/  IMAD.X R55, RZ, RZ, R131.reuse, P6 ;  /* 0x000000ffff377224 */ /* 0x100fe200030e0683 */
[----:B------:R-:W-:Y:S01]  /*1f0f0*/  LOP3.LUT R46, R177, R46, RZ, 0x3c, !PT ;  /* 0x0000002eb12e7212 */ /* 0x000fe200078e3cff */
[----:B------:R-:W-:Y:S01]  /*1f100*/  IMAD.X R63, RZ, RZ, R131, P2 ;  /* 0x000000ffff3f7224 */ /* 0x000fe200010e0683 */
[----:B------:R-:W-:-:S02]  /*1f110*/  LOP3.LUT R175, R58, 0x380, RZ, 0xc0, !PT ;  /* 0x000003803aaf7812 */ /* 0x000fc400078ec0ff */
[----:B------:R-:W-:Y:S02]  /*1f120*/  LOP3.LUT R173, R100, 0x380, RZ, 0xc0, !PT ;  /* 0x0000038064ad7812 */ /* 0x000fe400078ec0ff */
[----:B------:R-:W-:Y:S02]  /*1f130*/  IADD3.X R47, RZ, R131, RZ, P4, !PT ;  /* 0x00000083ff2f7210 */ /* 0x000fe400027fe4ff */
[----:B------:R-:W-:Y:S01]  /*1f140*/  LOP3.LUT R177, R62, 0x380, RZ, 0xc0, !PT ;  /* 0x000003803eb17812 */ /* 0x000fe200078ec0ff */
[----:B------:R-:W-:Y:S01]  /*1f150*/  IMAD.X R115, RZ, RZ, R131, P3 ;  /* 0x000000ffff737224 */ /* 0x000fe200018e0683 */
[C---:B------:R-:W-:Y:S02]  /*1f160*/  IADD3 R110, P4, R130.reuse, 0x8040, RZ ;  /* 0x00008040826e7810 */ /* 0x040fe40007f9e0ff */
[C---:B------:R-:W-:Y:S02]  /*1f170*/  IADD3 R118, P6, R130.reuse, 0xc000, RZ ;  /* 0x0000c00082767810 */ /* 0x040fe40007fde0ff */
[----:B------:R-:W-:-:S02]  /*1f180*/  IADD3 R104, P2, R130, 0xc040, RZ ;  /* 0x0000c04082687810 */ /* 0x000fc40007f5e0ff */
[----:B------:R-:W-:Y:S02]  /*1f190*/  LOP3.LUT R50, R179, R50, RZ, 0x3c, !PT ;  /* 0x00000032b3327212 */ /* 0x000fe400078e3cff */
[----:B------:R-:W-:Y:S02]  /*1f1a0*/  LOP3.LUT R130, R7, R130, RZ, 0x3c, !PT ;  /* 0x0000008207827212 */ /* 0x000fe400078e3cff */
[----:B------:R-:W-:Y:S02]  /*1f1b0*/  LOP3.LUT R179, R102, 0x380, RZ, 0xc0, !PT ;  /* 0x0000038066b37812 */ /* 0x000fe400078ec0ff */
[----:B------:R-:W-:Y:S02]  /*1f1c0*/  SHF.R.U64 R29, R52, 0x3, RZ ;  /* 0x00000003341d7819 */ /* 0x000fe400000012ff */
[----:B------:R-:W-:Y:S02]  /*1f1d0*/  SHF.R.U64 R175, R175, 0x3, RZ ;  /* 0x00000003afaf7819 */ /* 0x000fe400000012ff */
[----:B------:R-:W-:-:S02]  /*1f1e0*/  SHF.R.U64 R173, R173, 0x3, RZ ;  /* 0x00000003adad7819 */ /* 0x000fc400000012ff */
[----:B------:R-:W-:Y:S02]  /*1f1f0*/  ISETP.NE.U32.AND P3, PT, RZ, UR4, PT ;  /* 0x00000004ff007c0c */ /* 0x000fe4000bf65070 */
[----:B------:R-:W-:Y:S02]  /*1f200*/  SHF.R.U64 R177, R177, 0x3, RZ ;  /* 0x00000003b1b17819 */ /* 0x000fe400000012ff */
[----:B------:R-:W-:Y:S02]  /*1f210*/  SHF.R.U64 R179, R179, 0x3, RZ ;  /* 0x00000003b3b37819 */ /* 0x000fe400000012ff */
[----:B------:R-:W-:Y:S01]  /*1f220*/  MOV R130, R130 ;  /* 0x0000008200827202 */ /* 0x000fe20000000f00 */
[----:B------:R-:W-:Y:S01]  /*1f230*/  BAR.SYNC.DEFER_BLOCKING 0x1, 0x100 ;  /* 0x0044000000007b1d */ /* 0x000fe20000010000 */
[----:B------:R-:W-:Y:S02]  /*1f240*/  LOP3.LUT R122, R29, R6, RZ, 0x3c, !PT ;  /* 0x000000061d7a7212 */ /* 0x000fe400078e3cff */
[----:B------:R-:W-:-:S02]  /*1f250*/  IADD3.X R7, RZ, R131, RZ, P1, !PT ;  /* 0x00000083ff077210 */ /* 0x000fc40000ffe4ff */
[----:B------:R-:W-:Y:S02]  /*1f260*/  LOP3.LUT R58, R175, R58, RZ, 0x3c, !PT ;  /* 0x0000003aaf3a7212 */ /* 0x000fe400078e3cff */
[----:B------:R-:W-:Y:S02]  /*1f270*/  LOP3.LUT R6, R173, R100, RZ, 0x3c, !PT ;  /* 0x00000064ad067212 */ /* 0x000fe400078e3cff */
[----:B------:R-:W-:Y:S02]  /*1f280*/  MOV R21, R20 ;  /* 0x0000001400157202 */ /* 0x000fe40000000f00 */
[----:B------:R-:W-:Y:S01]  /*1f290*/  ISETP.NE.AND.EX P3, PT, RZ, UR5, PT, P3 ;  /* 0x00000005ff007c0c */ /* 0x000fe2000bf65330 */
[----:B------:R-:W-:Y:S01]  /*1f2a0*/  ULDC.64 UR4, c[0x0][0xbe0] ;  /* 0x0002f80000047ab9 */ /* 0x000fe20000000a00 */
[----:B------:R-:W-:Y:S01]  /*1f2b0*/  LOP3.LUT R62, R177, R62, RZ, 0x3c, !PT ;  /* 0x0000003eb13e7212 */ /* 0x000fe200078e3cff */
[----:B------:R-:W-:Y:S01]  /*1f2c0*/  IMAD.X R127, RZ, RZ, R131, P2 ;  /* 0x000000ffff7f7224 */ /* 0x000fe200010e0683 */
[----:B------:R-:W-:-:S02]  /*1f2d0*/  LOP3.LUT R175, R110, 0x380, RZ, 0xc0, !PT ;  /* 0x000003806eaf7812 */ /* 0x000fc400078ec0ff */
[----:B------:R-:W-:Y:S02]  /*1f2e0*/  MOV R38, R38 ;  /* 0x0000002600267202 */ /* 0x000fe40000000f00 */
[----:B------:R-:W-:Y:S02]  /*1f2f0*/  LOP3.LUT R177, R114, 0x380, RZ, 0xc0, !PT ;  /* 0x0000038072b17812 */ /* 0x000fe400078ec0ff */
[----:B------:R-:W-:Y:S02]  /*1f300*/  MOV R46, R46 ;  /* 0x0000002e002e7202 */ /* 0x000fe40000000f00 */
[----:B------:R-:W-:Y:S01]  /*1f310*/  LOP3.LUT R102, R179, R102, RZ, 0x3c, !PT ;  /* 0x00000066b3667212 */ /* 0x000fe200078e3cff */
[----:B------:R0:W-:Y:S01]  /*1f320*/  STSM.16.M88.4 [R130], R24 ;  /* 0x0000001882007844 */ /* 0x0001e20000000200 */
[----:B------:R-:W-:Y:S01]  /*1f330*/  ISETP.NE.U32.AND P2, PT, RZ, UR4, PT ;  /* 0x00000004ff007c0c */ /* 0x000fe2000bf45070 */
[--C-:B------:R-:W-:Y:S01]  /*1f340*/  IMAD.X R111, RZ, RZ, R131.reuse, P4 ;  /* 0x000000ffff6f7224 */ /* 0x100fe200020e0683 */
[----:B------:R-:W-:Y:S01]  /*1f350*/  LOP3.LUT R179, R118, 0x380, RZ, 0xc0, !PT ;  /* 0x0000038076b37812 */ /* 0x000fe200078ec0ff */
[----:B------:R-:W-:Y:S01]  /*1f360*/  IMAD.X R123, RZ, RZ, R131, P5 ;  /* 0x000000ffff7b7224 */ /* 0x000fe200028e0683 */
[-C--:B------:R-:W-:Y:S01]  /*1f370*/  IADD3.X R107, RZ, R131.reuse, RZ, P0, !PT ;  /* 0x00000083ff6b7210 */ /* 0x080fe200007fe4ff */
[----:B------:R-:W-:Y:S01]  /*1f380*/  STSM.16.M88.4 [R21], R32 ;  /* 0x0000002015007844 */ /* 0x000fe20000000200 */
[----:B------:R-:W-:-:S02]  /*1f390*/  IADD3.X R119, RZ, R131, RZ, P6, !PT ;  /* 0x00000083ff777210 */ /* 0x000fc400037fe4ff */
[----:B------:R-:W-:Y:S01]  /*1f3a0*/  SHF.R.U64 R175, R175, 0x3, RZ ;  /* 0x00000003afaf7819 */ /* 0x000fe200000012ff */
[----:B------:R-:W-:Y:S01]  /*1f3b0*/  STSM.16.M88.4 [R38], R40 ;  /* 0x0000002826007844 */ /* 0x000fe20000000200 */
[----:B------:R-:W-:Y:S02]  /*1f3c0*/  MOV R20, R6 ;  /* 0x0000000600147202 */ /* 0x000fe40000000f00 */
[----:B------:R-:W-:Y:S01]  /*1f3d0*/  SHF.R.U64 R177, R177, 0x3, RZ ;  /* 0x00000003b1b17819 */ /* 0x000fe200000012ff */
[----:B------:R-:W3:Y:S01]  /*1f3e0*/  LDC.64 R6, c[0x0][0xbd8] ;  /* 0x0002f600ff067b82 */ /* 0x000ee20000000a00 */
[----:B------:R-:W-:Y:S01]  /*1f3f0*/  LOP3.LUT R131, R104, 0x380, RZ, 0xc0, !PT ;  /* 0x0000038068837812 */ /* 0x000fe200078ec0ff */
[----:B------:R1:W-:Y:S01]  /*1f400*/  STSM.16.M88.4 [R46], R8 ;  /* 0x000000082e007844 */ /* 0x0003e20000000200 */
[----:B------:R-:W-:Y:S02]  /*1f410*/  MOV R50, R50 ;  /* 0x0000003200327202 */ /* 0x000fe40000000f00 */
[----:B------:R-:W-:-:S02]  /*1f420*/  MOV R54, R54 ;  /* 0x0000003600367202 */ /* 0x000fc40000000f00 */
[----:B0-----:R-:W-:Y:S02]  /*1f430*/  F2FP.F16.F32.PACK_AB R24, R65, R157 ;  /* 0x0000009d4118723e */ /* 0x001fe400000000ff */
[----:B------:R-:W-:Y:S02]  /*1f440*/  F2FP.F16.F32.PACK_AB R25, R67, R66 ;  /* 0x000000424319723e */ /* 0x000fe400000000ff */
[----:B------:R-:W-:Y:S02]  /*1f450*/  F2FP.F16.F32.PACK_AB R26, R69, R158 ;  /* 0x0000009e451a723e */ /* 0x000fe400000000ff */
[----:B------:R-:W-:Y:S02]  /*1f460*/  F2FP.F16.F32.PACK_AB R27, R71, R70 ;  /* 0x00000046471b723e */ /* 0x000fe400000000ff */
[----:B------:R-:W-:Y:S02]  /*1f470*/  ISETP.NE.AND.EX P2, PT, RZ, UR5, PT, P2 ;  /* 0x00000005ff007c0c */ /* 0x000fe4000bf45320 */
[----:B------:R-:W-:-:S02]  /*1f480*/  SHF.R.U64 R179, R179, 0x3, RZ ;  /* 0x00000003b3b37819 */ /* 0x000fc400000012ff */
[----:B------:R-:W-:Y:S02]  /*1f490*/  MOV R58, R58 ;  /* 0x0000003a003a7202 */ /* 0x000fe40000000f00 */
[----:B-1----:R-:W-:Y:S02]  /*1f4a0*/  F2FP.F16.F32.PACK_AB R8, R73, R159 ;  /* 0x0000009f4908723e */ /* 0x002fe400000000ff */
[----:B------:R-:W-:Y:S02]  /*1f4b0*/  F2FP.F16.F32.PACK_AB R9, R75, R74 ;  /* 0x0000004a4b09723e */ /* 0x000fe400000000ff */
[----:B------:R-:W-:Y:S02]  /*1f4c0*/  F2FP.F16.F32.PACK_AB R10, R77, R160 ;  /* 0x000000a04d0a723e */ /* 0x000fe400000000ff */
[----:B------:R-:W-:Y:S02]  /*1f4d0*/  F2FP.F16.F32.PACK_AB R11, R79, R78 ;  /* 0x0000004e4f0b723e */ /* 0x000fe400000000ff */
[----:B------:R-:W-:Y:S01]  /*1f4e0*/  LOP3.LUT R110, R175, R110, RZ, 0x3c, !PT ;  /* 0x0000006eaf6e7212 */ /* 0x000fe200078e3cff */
[----:B------:R-:W-:Y:S01]  /*1f4f0*/  STSM.16.M88.4 [R50], R12 ;  /* 0x0000000c32007844 */ /* 0x000fe20000000200 */
[----:B------:R-:W-:-:S02]  /*1f500*/  LOP3.LUT R114, R177, R114, RZ, 0x3c, !PT ;  /* 0x00000072b1727212 */ /* 0x000fc400078e3cff */
[----:B------:R-:W-:Y:S02]  /*1f510*/  SHF.R.U64 R131, R131, 0x3, RZ ;  /* 0x0000000383837819 */ /* 0x000fe400000012ff */
[----:B------:R-:W-:Y:S02]  /*1f520*/  MOV R62, R62 ;  /* 0x0000003e003e7202 */ /* 0x000fe40000000f00 */
[----:B------:R-:W-:Y:S01]  /*1f530*/  F2FP.F16.F32.PACK_AB R29, R83, R82 ;  /* 0x00000052531d723e */ /* 0x000fe200000000ff */
[----:B------:R-:W-:Y:S01]  /*1f540*/  STSM.16.M88.4 [R54], R24 ;  /* 0x0000001836007844 */ /* 0x000fe20000000200 */
[----:B------:R-:W-:Y:S02]  /*1f550*/  MOV R102, R102 ;  /* 0x0000006600667202 */ /* 0x000fe40000000f00 */
[----:B------:R-:W-:Y:S02]  /*1f560*/  F2FP.F16.F32.PACK_AB R32, R89, R163 ;  /* 0x000000a35920723e */ /* 0x000fe400000000ff */
[----:B------:R-:W-:-:S02]  /*1f570*/  F2FP.F16.F32.PACK_AB R33, R91, R90 ;  /* 0x0000005a5b21723e */ /* 0x000fc400000000ff */
[----:B------:R-:W-:Y:S02]  /*1f580*/  F2FP.F16.F32.PACK_AB R34, R93, R164 ;  /* 0x000000a45d22723e */ /* 0x000fe400000000ff */
[----:B------:R-:W-:Y:S01]  /*1f590*/  F2FP.F16.F32.PACK_AB R35, R95, R94 ;  /* 0x0000005e5f23723e */ /* 0x000fe200000000ff */
[----:B------:R0:W-:Y:S01]  /*1f5a0*/  STSM.16.M88.4 [R58], R8 ;  /* 0x000000083a007844 */ /* 0x0001e20000000200 */
[----:B------:R-:W-:Y:S02]  /*1f5b0*/  LOP3.LUT R118, R179, R118, RZ, 0x3c, !PT ;  /* 0x00000076b3767212 */ /* 0x000fe400078e3cff */
[----:B------:R-:W-:Y:S02]  /*1f5c0*/  MOV R106, R106 ;  /* 0x0000006a006a7202 */ /* 0x000fe40000000f00 */
[----:B------:R-:W-:Y:S02]  /*1f5d0*/  F2FP.F16.F32.PACK_AB R38, R101, R166 ;  /* 0x000000a66526723e */ /* 0x000fe400000000ff */
[----:B------:R-:W-:-:S02]  /*1f5e0*/  F2FP.F16.F32.PACK_AB R39, R60, R56 ;  /* 0x000000383c27723e */ /* 0x000fc400000000ff */
[----:B------:R-:W-:Y:S02]  /*1f5f0*/  MOV R110, R110 ;  /* 0x0000006e006e7202 */ /* 0x000fe40000000f00 */
[----:B------:R-:W-:Y:S02]  /*1f600*/  F2FP.F16.F32.PACK_AB R40, R105, R167 ;  /* 0x000000a76928723e */ /* 0x000fe400000000ff */
[----:B------:R-:W-:Y:S02]  /*1f610*/  F2FP.F16.F32.PACK_AB R41, R68, R64 ;  /* 0x000000404429723e */ /* 0x000fe400000000ff */
[----:B------:R-:W-:Y:S02]  /*1f620*/  F2FP.F16.F32.PACK_AB R42, R109, R168 ;  /* 0x000000a86d2a723e */ /* 0x000fe400000000ff */
[----:B------:R-:W-:Y:S01]  /*1f630*/  F2FP.F16.F32.PACK_AB R43, R76, R72 ;  /* 0x000000484c2b723e */ /* 0x000fe200000000ff */
[----:B------:R-:W-:Y:S01]  /*1f640*/  STSM.16.M88.4 [R62], R28 ;  /* 0x0000001c3e007844 */ /* 0x000fe20000000200 */
[----:B------:R-:W-:-:S02]  /*1f650*/  LOP3.LUT R126, R131, R104, RZ, 0x3c, !PT ;  /* 0x00000068837e7212 */ /* 0x000fc400078e3cff */
[----:B------:R-:W-:Y:S02]  /*1f660*/  MOV R114, R114 ;  /* 0x0000007200727202 */ /* 0x000fe40000000f00 */
[----:B0-----:R-:W-:Y:S02]  /*1f670*/  F2FP.F16.F32.PACK_AB R8, R113, R169 ;  /* 0x000000a97108723e */ /* 0x001fe400000000ff */
[----:B------:R-:W-:Y:S02]  /*1f680*/  F2FP.F16.F32.PACK_AB R9, R84, R80 ;  /* 0x000000505409723e */ /* 0x000fe400000000ff */
[----:B------:R-:W-:Y:S02]  /*1f690*/  F2FP.F16.F32.PACK_AB R10, R117, R170 ;  /* 0x000000aa750a723e */ /* 0x000fe400000000ff */
[----:B------:R-:W-:Y:S01]  /*1f6a0*/  F2FP.F16.F32.PACK_AB R11, R88, R87 ;  /* 0x00000057580b723e */ /* 0x000fe200000000ff */
[----:B------:R-:W-:Y:S01]  /*1f6b0*/  STSM.16.M88.4 [R102], R32 ;  /* 0x0000002066007844 */ /* 0x000fe20000000200 */
[----:B------:R-:W-:-:S02]  /*1f6c0*/  MOV R118, R118 ;  /* 0x0000007600767202 */ /* 0x000fc40000000f00 */
[----:B------:R-:W-:Y:S01]  /*1f6d0*/  F2FP.F16.F32.PACK_AB R12, R121, R171 ;  /* 0x000000ab790c723e */ /* 0x000fe200000000ff */
[----:B------:R-:W-:Y:S01]  /*1f6e0*/  STSM.16.M88.4 [R106], R36 ;  /* 0x000000246a007844 */ /* 0x000fe20000000200 */
[----:B------:R-:W-:Y:S02]  /*1f6f0*/  F2FP.F16.F32.PACK_AB R13, R96, R92 ;  /* 0x0000005c600d723e */ /* 0x000fe400000000ff */
[----:B------:R-:W-:Y:S02]  /*1f700*/  F2FP.F16.F32.PACK_AB R14, R125, R124 ;  /* 0x0000007c7d0e723e */ /* 0x000fe400000000ff */
[----:B------:R-:W-:Y:S01]  /*1f710*/  F2FP.F16.F32.PACK_AB R15, R112, R108 ;  /* 0x0000006c700f723e */ /* 0x000fe200000000ff */
[----:B------:R-:W-:Y:S01]  /*1f720*/  STSM.16.M88.4 [R110], R40 ;  /* 0x000000286e007844 */ /* 0x000fe20000000200 */
[----:B------:R-:W-:Y:S02]  /*1f730*/  MOV R122, R122 ;  /* 0x0000007a007a7202 */ /* 0x000fe40000000f00 */
[----:B------:R-:W-:-:S02]  /*1f740*/  F2FP.F16.F32.PACK_AB R130, R133, R132 ;  /* 0x000000848582723e */ /* 0x000fc400000000ff */
[----:B------:R-:W-:Y:S01]  /*1f750*/  F2FP.F16.F32.PACK_AB R131, R135, R134 ;  /* 0x000000868783723e */ /* 0x000fe200000000ff */
[----:B------:R0:W-:Y:S01]  /*1f760*/  STSM.16.M88.4 [R114], R8 ;  /* 0x0000000872007844 */ /* 0x0001e20000000200 */
[----:B------:R-:W-:-:S03]  /*1f770*/  MOV R126, R126 ;  /* 0x0000007e007e7202 */ /* 0x000fc60000000f00 */
[----:B------:R1:W-:Y:S04]  /*1f780*/  STSM.16.M88.4 [R118], R12 ;  /* 0x0000000c76007844 */ /* 0x0003e80000000200 */
[----:B------:R-:W-:Y:S04]  /*1f790*/  STSM.16.M88.4 [R122], R128 ;  /* 0x000000807a007844 */ /* 0x000fe80000000200 */
[----:B------:R-:W-:Y:S01]  /*1f7a0*/  STSM.16.M88.4 [R126], R136 ;  /* 0x000000887e007844 */ /* 0x000fe20000000200 */
[----:B0-----:R-:W0:Y:S03]  /*1f7b0*/  @P2 LDC.64 R8, c[0x0][0xbe0] ;  /* 0x0002f800ff082b82 */ /* 0x001e260000000a00 */
[----:B------:R2:W-:Y:S01]  /*1f7c0*/  STSM.16.M88.4 [R20], R144 ;  /* 0x0000009014007844 */ /* 0x0005e20000000200 */
[----:B---3--:R-:W-:-:S04]  /*1f7d0*/  IMAD.WIDE R10, R172, 0x4, R6 ;  /* 0x00000004ac0a7825 */ /* 0x008fc800078e0206 */
[----:B----4-:R-:W-:-:S04]  /*1f7e0*/  IMAD R7, R174, 0x8, R176 ;  /* 0x00000008ae077824 */ /* 0x010fc800078e02b0 */
[----:B------:R-:W-:Y:S01]  /*1f7f0*/  IMAD.WIDE R6, R7, 0x2, R2 ;  /* 0x0000000207067825 */ /* 0x000fe200078e0202 */
[----:B------:R-:W-:Y:S01]  /*1f800*/  ULDC UR4, c[0x0][0xa88] ;  /* 0x0002a20000047ab9 */ /* 0x000fe20000000800 */
[----:B------:R-:W-:Y:S01]  /*1f810*/  BAR.SYNC.DEFER_BLOCKING 0x1, 0x100 ;  /* 0x0044000000007b1d */ /* 0x000fe20000010000 */
[----:B-1----:R-:W-:Y:S01]  /*1f820*/  IADD3 R15, P0, R6, 0x1000, RZ ;  /* 0x00001000060f7810 */ /* 0x002fe20007f1e0ff */
[----:B------:R-:W-:Y:S01]  /*1f830*/  IMAD.MOV.U32 R21, RZ, RZ, RZ ;  /* 0x000000ffff157224 */ /* 0x000fe200078e00ff */
[----:B--2---:R-:W-:Y:S02]  /*1f840*/  MOV R20, UR4 ;  /* 0x0000000400147c02 */ /* 0x004fe40008000f00 */
[----:B------:R-:W-:Y:S01]  /*1f850*/  LOP3.LUT R4, R15, 0x380, RZ, 0xc0, !PT ;  /* 0x000003800f047812 */ /* 0x000fe200078ec0ff */
[----:B0-----:R-:W-:-:S03]  /*1f860*/  @P2 IMAD.WIDE R2, R172, 0x4, R8 ;  /* 0x00000004ac022825 */ /* 0x001fc600078e0208 */
[----:B------:R-:W-:Y:S02]  /*1f870*/  SHF.R.U64 R8, R4, 0x3, RZ ;  /* 0x0000000304087819 */ /* 0x000fe400000012ff */
[----:B------:R-:W-:Y:S02]  /*1f880*/  IADD3 R13, P1, R6, 0x2000, RZ ;  /* 0x00002000060d7810 */ /* 0x000fe40007f3e0ff */
[----:B------:R-:W-:Y:S01]  /*1f890*/  LOP3.LUT R8, R8, R15, RZ, 0x3c, !PT ;  /* 0x0000000f08087212 */ /* 0x000fe200078e3cff */
[----:B------:R0:W5:Y:S04]  /*1f8a0*/  @P3 LDG.E R21, desc[UR6][R10.64] ;  /* 0x000000060a153981 */ /* 0x000168000c1e1900 */
[----:B------:R0:W5:Y:S01]  /*1f8b0*/  @P2 LDG.E R20, desc[UR6][R2.64] ;  /* 0x0000000602142981 */ /* 0x000162000c1e1900 */
[----:B------:R-:W-:Y:S05]  /*1f8c0*/  @P2 BRA `(.L_x_1632) ;  /* 0x0000000000142947 */ /* 0x000fea0003800000 */
[----:B------:R-:W-:Y:S05]  /*1f8d0*/  @!P3 BRA `(.L_x_1632) ;  /* 0x000000000010b947 */ /* 0x000fea0003800000 */
[----:B------:R-:W-:Y:S02]  /*1f8e0*/  ULDC.64 UR4, c[0x0][0x208] ;  /* 0x0000820000047ab9 */ /* 0x000fe40000000a00 */
[----:B0-----:R-:W2:Y:S04]  /*1f8f0*/  LDG.E R3, desc[UR4][R10.64] ;  /* 0x000000040a037981 */ /* 0x001ea8000c1e1900 */
[----:B-----5:R-:W2:Y:S02]  /*1f900*/  LDG.E R20, desc[UR4][R10.64+0x4] ;  /* 0x000004040a147981 */ /* 0x020ea4000c1e1900 */
[----:B--2---:R-:W-:-:S07]  /*1f910*/  IMAD.IADD R20, R20, 0x1, -R3 ;  /* 0x0000000114147824 */ /* 0x004fce00078e0a03 */
.L_x_1632:
[----:B------:R-:W2:Y:S01]  /*1f920*/  LDL R14, [R1+0x54] ;  /* 0x00005400010e7983 */ /* 0x000ea20000100800 */
[----:B------:R-:W-:-:S03]  /*1f930*/  ULDC.64 UR4, c[0x0][0xb70] ;  /* 0x0002dc0000047ab9 */ /* 0x000fc60000000a00 */
[----:B------:R-:W3:Y:S04]  /*1f940*/  LDL.LU R81, [R1+0x60] ;  /* 0x0000600001517983 */ /* 0x000ee80000300800 */
[----:B------:R-:W2:Y:S01]  /*1f950*/  LDL.LU R79, [R1+0x70] ;  /* 0x00007000014f7983 */ /* 0x000ea20000300800 */
[--C-:B0----5:R-:W-:Y:S01]  /*1f960*/  SHF.R.S32.HI R3, RZ, 0x1f, R21.reuse ;  /* 0x0000001fff037819 */ /* 0x121fe20000011415 */
[----:B------:R-:W-:Y:S01]  /*1f970*/  IMAD.MOV.U32 R2, RZ, RZ, R21 ;  /* 0x000000ffff027224 */ /* 0x000fe200078e0015 */
[----:B------:R-:W-:Y:S01]  /*1f980*/  SHF.R.S32.HI R4, RZ, 0x1f, R172 ;  /* 0x0000001fff047819 */ /* 0x000fe200000114ac */
[----:B------:R-:W4:Y:S01]  /*1f990*/  LDL R80, [R1+0x6c] ;  /* 0x00006c0001507983 */ /* 0x000f220000100800 */
[----:B------:R-:W-:Y:S02]  /*1f9a0*/  SEL R77, R172, RZ, !P3 ;  /* 0x000000ffac4d7207 */ /* 0x000fe40005800000 */
[----:B------:R-:W-:-:S02]  /*1f9b0*/  SEL R76, R4, RZ, !P3 ;  /* 0x000000ff044c7207 */ /* 0x000fc40005800000 */
[----:B------:R-:W-:Y:S02]  /*1f9c0*/  IADD3 R25, P2, R6, 0x3000, RZ ;  /* 0x0000300006197810 */ /* 0x000fe40007f5e0ff */
[----:B------:R-:W-:Y:S02]  /*1f9d0*/  LOP3.LUT R12, R13, 0x380, RZ, 0xc0, !PT ;  /* 0x000003800d0c7812 */ /* 0x000fe400078ec0ff */
[----:B------:R-:W-:Y:S02]  /*1f9e0*/  LOP3.LUT R24, R25, 0x380, RZ, 0xc0, !PT ;  /* 0x0000038019187812 */ /* 0x000fe400078ec0ff */
[----:B------:R-:W-:Y:S02]  /*1f9f0*/  SHF.R.U64 R12, R12, 0x3, RZ ;  /* 0x000000030c0c7819 */ /* 0x000fe400000012ff */
[----:B------:R-:W-:Y:S02]  /*1fa00*/  SHF.R.U64 R24, R24, 0x3, RZ ;  /* 0x0000000318187819 */ /* 0x000fe400000012ff */
[----:B------:R-:W-:-:S02]  /*1fa10*/  LOP3.LUT R12, R12, R13, RZ, 0x3c, !PT ;  /* 0x0000000d0c0c7212 */ /* 0x000fc400078e3cff */
[----:B------:R-:W-:Y:S02]  /*1fa20*/  LOP3.LUT R24, R24, R25, RZ, 0x3c, !PT ;  /* 0x0000001918187212 */ /* 0x000fe400078e3cff */
[C---:B------:R-:W-:Y:S02]  /*1fa30*/  IADD3 R29, P6, R6.reuse, 0x4000, RZ ;  /* 0x00004000061d7810 */ /* 0x040fe40007fde0ff */
[C---:B------:R-:W-:Y:S02]  /*1fa40*/  IADD3 R33, P5, R6.reuse, 0x5000, RZ ;  /* 0x0000500006217810 */ /* 0x040fe40007fbe0ff */
[----:B------:R-:W-:Y:S01]  /*1fa50*/  IADD3 R37, P4, R6, 0x6000, RZ ;  /* 0x0000600006257810 */ /* 0x000fe20007f9e0ff */
[----:B------:R-:W-:Y:S01]  /*1fa60*/  ULDC.64 UR6, c[0x0][0x208] ;  /* 0x0000820000067ab9 */ /* 0x000fe20000000a00 */
[----:B------:R-:W-:Y:S01]  /*1fa70*/  SHF.R.S32.HI R229, RZ, 0x1f, R228 ;  /* 0x0000001fffe57819 */ /* 0x000fe200000114e4 */
[----:B------:R-:W-:Y:S01]  /*1fa80*/  VIADD R78, R18, 0x40 ;  /* 0x00000040124e7836 */ /* 0x000fe20000000000 */
[----:B------:R-:W-:Y:S01]  /*1fa90*/  BSSY B1, `(.L_x_1633) ;  /* 0x000009c000017945 */ /* 0x000fe20003800000 */
[----:B------:R-:W-:Y:S01]  /*1faa0*/  VIADD R82, R228, 0x80 ;  /* 0x00000080e4527836 */ /* 0x000fe20000000000 */
[----:B---3--:R-:W-:Y:S01]  /*1fab0*/  SHF.R.S32.HI R23, RZ, 0x1f, R81 ;  /* 0x0000001fff177819 */ /* 0x008fe20000011451 */
[----:B------:R-:W-:-:S04]  /*1fac0*/  IMAD.WIDE.U32 R10, R81, UR4, R2 ;  /* 0x00000004510a7c25 */ /* 0x000fc8000f8e0002 */
[----:B--2---:R-:W-:Y:S02]  /*1fad0*/  IMAD R15, R79, 0x80, R14 ;  /* 0x000000804f0f7824 */ /* 0x004fe400078e020e */
[----:B------:R-:W2:Y:S01]  /*1fae0*/  LDL R14, [R1+0x74] ;  /* 0x00007400010e7983 */ /* 0x000ea20000100800 */
[----:B------:R-:W-:-:S04]  /*1faf0*/  IMAD R9, R23, UR4, RZ ;  /* 0x0000000417097c24 */ /* 0x000fc8000f8e02ff */
[----:B------:R-:W-:Y:S01]  /*1fb00*/  IMAD R9, R81, UR5, R9 ;  /* 0x0000000551097c24 */ /* 0x000fe2000f8e0209 */
[----:B------:R-:W-:Y:S02]  /*1fb10*/  ULDC.64 UR4, c[0x0][0xb78] ;  /* 0x0002de0000047ab9 */ /* 0x000fe40000000a00 */
[----:B------:R-:W-:Y:S02]  /*1fb20*/  IMAD R2, R76, UR4, RZ ;  /* 0x000000044c027c24 */ /* 0x000fe4000f8e02ff */
[----:B------:R-:W-:-:S03]  /*1fb30*/  IADD3 R11, R11, R9, RZ ;  /* 0x000000090b0b7210 */ /* 0x000fc60007ffe0ff */
[----:B------:R-:W-:Y:S01]  /*1fb40*/  IMAD.WIDE.U32 R10, R77, UR4, R10 ;  /* 0x000000044d0a7c25 */ /* 0x000fe2000f8e000a */
[----:B------:R-:W-:-:S03]  /*1fb50*/  SHF.R.S32.HI R9, RZ, 0x1f, R15 ;  /* 0x0000001fff097819 */ /* 0x000fc6000001140f */
[----:B------:R-:W-:Y:S01]  /*1fb60*/  IMAD R4, R77, UR5, R2 ;  /* 0x000000054d047c24 */ /* 0x000fe2000f8e0202 */
[----:B------:R-:W-:Y:S01]  /*1fb70*/  IADD3 R2, P3, R15, R10, RZ ;  /* 0x0000000a0f027210 */ /* 0x000fe20007f7e0ff */
[----:B------:R-:W-:-:S03]  /*1fb80*/  ULDC.64 UR4, c[0x0][0xb40] ;  /* 0x0002d00000047ab9 */ /* 0x000fc60000000a00 */
[----:B------:R-:W-:Y:S02]  /*1fb90*/  IADD3.X R9, R9, R11, R4, P3, !PT ;  /* 0x0000000b09097210 */ /* 0x000fe40001ffe404 */
[----:B------:R-:W-:-:S04]  /*1fba0*/  LEA R54, P3, R2, UR4, 0x2 ;  /* 0x0000000402367c11 */ /* 0x000fc8000f8610ff */
[----:B------:R-:W-:Y:S01]  /*1fbb0*/  LEA.HI.X R55, R2, UR5, R9, 0x2, P3 ;  /* 0x0000000502377c11 */ /* 0x000fe200098f1409 */
[--C-:B------:R-:W-:Y:S01]  /*1fbc0*/  IMAD.X R9, RZ, RZ, R7.reuse, P0 ;  /* 0x000000ffff097224 */ /* 0x100fe200000e0607 */
[C---:B------:R-:W-:Y:S01]  /*1fbd0*/  IADD3 R45, P0, R6.reuse, 0x8000, RZ ;  /* 0x00008000062d7810 */ /* 0x040fe20007f1e0ff */
[----:B------:R-:W-:Y:S01]  /*1fbe0*/  IMAD.X R25, RZ, RZ, R7, P2 ;  /* 0x000000ffff197224 */ /* 0x000fe200010e0607 */
[----:B------:R-:W-:Y:S02]  /*1fbf0*/  IADD3.X R13, RZ, R7, RZ, P1, !PT ;  /* 0x00000007ff0d7210 */ /* 0x000fe40000ffe4ff */
[----:B------:R-:W-:Y:S02]  /*1fc00*/  LOP3.LUT R28, R29, 0x380, RZ, 0xc0, !PT ;  /* 0x000003801d1c7812 */ /* 0x000fe400078ec0ff */
[----:B------:R-:W-:Y:S02]  /*1fc10*/  LOP3.LUT R32, R33, 0x380, RZ, 0xc0, !PT ;  /* 0x0000038021207812 */ /* 0x000fe400078ec0ff */
[----:B------:R-:W-:Y:S01]  /*1fc20*/  LOP3.LUT R36, R37, 0x380, RZ, 0xc0, !PT ;  /* 0x0000038025247812 */ /* 0x000fe200078ec0ff */
[----:B------:R-:W-:Y:S01]  /*1fc30*/  VIADD R11, R15, 0x8 ;  /* 0x000000080f0b7836 */ /* 0x000fe20000000000 */
[C---:B------:R-:W-:Y:S01]  /*1fc40*/  IADD3 R41, P3, R6.reuse, 0x7000, RZ ;  /* 0x0000700006297810 */ /* 0x040fe20007f7e0ff */
[----:B------:R-:W-:Y:S01]  /*1fc50*/  ULDC.64 UR4, c[0x0][0xaa0] ;  /* 0x0002a80000047ab9 */ /* 0x000fe20000000a00 */
[----:B------:R-:W-:-:S02]  /*1fc60*/  IADD3 R49, P1, R6, 0x9000, RZ ;  /* 0x0000900006317810 */ /* 0x000fc40007f3e0ff */
[----:B------:R-:W-:Y:S02]  /*1fc70*/  LOP3.LUT R44, R45, 0x380, RZ, 0xc0, !PT ;  /* 0x000003802d2c7812 */ /* 0x000fe400078ec0ff */
[----:B------:R-:W-:Y:S02]  /*1fc80*/  IADD3 R53, P2, R6, 0xa000, RZ ;  /* 0x0000a00006357810 */ /* 0x000fe40007f5e0ff */
[----:B------:R-:W-:Y:S02]  /*1fc90*/  LOP3.LUT R40, R41, 0x380, RZ, 0xc0, !PT ;  /* 0x0000038029287812 */ /* 0x000fe400078ec0ff */
[----:B------:R-:W-:Y:S02]  /*1fca0*/  LOP3.LUT R48, R49, 0x380, RZ, 0xc0, !PT ;  /* 0x0000038031307812 */ /* 0x000fe400078ec0ff */
[----:B------:R-:W-:Y:S02]  /*1fcb0*/  SHF.R.U64 R44, R44, 0x3, RZ ;  /* 0x000000032c2c7819 */ /* 0x000fe400000012ff */
[----:B------:R-:W-:-:S02]  /*1fcc0*/  LOP3.LUT R52, R53, 0x380, RZ, 0xc0, !PT ;  /* 0x0000038035347812 */ /* 0x000fc400078ec0ff */
[----:B------:R-:W-:Y:S02]  /*1fcd0*/  SHF.R.U64 R28, R28, 0x3, RZ ;  /* 0x000000031c1c7819 */ /* 0x000fe400000012ff */
[----:B------:R-:W-:Y:S02]  /*1fce0*/  SHF.R.U64 R32, R32, 0x3, RZ ;  /* 0x0000000320207819 */ /* 0x000fe400000012ff */
[----:B------:R-:W-:Y:S02]  /*1fcf0*/  SHF.R.U64 R36, R36, 0x3, RZ ;  /* 0x0000000324247819 */ /* 0x000fe400000012ff */
[----:B------:R-:W-:Y:S02]  /*1fd00*/  SHF.R.U64 R40, R40, 0x3, RZ ;  /* 0x0000000328287819 */ /* 0x000fe400000012ff */
[----:B------:R-:W-:Y:S02]  /*1fd10*/  SHF.R.U64 R48, R48, 0x3, RZ ;  /* 0x0000000330307819 */ /* 0x000fe400000012ff */
[----:B------:R-:W-:-:S02]  /*1fd20*/  LOP3.LUT R44, R44, R45, RZ, 0x3c, !PT ;  /* 0x0000002d2c2c7212 */ /* 0x000fc400078e3cff */
[----:B------:R-:W-:Y:S02]  /*1fd30*/  SHF.R.U64 R52, R52, 0x3, RZ ;  /* 0x0000000334347819 */ /* 0x000fe400000012ff */
[----:B------:R-:W-:Y:S02]  /*1fd40*/  IADD3.X R45, RZ, R7, RZ, P0, !PT ;  /* 0x00000007ff2d7210 */ /* 0x000fe400007fe4ff */
[----:B------:R-:W-:Y:S01]  /*1fd50*/  LOP3.LUT R28, R28, R29, RZ, 0x3c, !PT ;  /* 0x0000001d1c1c7212 */ /* 0x000fe200078e3cff */
[--C-:B------:R-:W-:Y:S01]  /*1fd60*/  IMAD.X R29, RZ, RZ, R7.reuse, P6 ;  /* 0x000000ffff1d7224 */ /* 0x100fe200030e0607 */
[----:B------:R-:W-:Y:S02]  /*1fd70*/  LOP3.LUT R32, R32, R33, RZ, 0x3c, !PT ;  /* 0x0000002120207212 */ /* 0x000fe400078e3cff */
[----:B------:R-:W-:Y:S01]  /*1fd80*/  LOP3.LUT R36, R36, R37, RZ, 0x3c, !PT ;  /* 0x0000002524247212 */ /* 0x000fe200078e3cff */
[--C-:B------:R-:W-:Y:S01]  /*1fd90*/  IMAD.X R37, RZ, RZ, R7.reuse, P4 ;  /* 0x000000ffff257224 */ /* 0x100fe200020e0607 */
[----:B------:R-:W-:Y:S01]  /*1fda0*/  LOP3.LUT R40, R40, R41, RZ, 0x3c, !PT ;  /* 0x0000002928287212 */ /* 0x000fe200078e3cff */
[--C-:B------:R-:W-:Y:S01]  /*1fdb0*/  IMAD.X R41, RZ, RZ, R7.reuse, P3 ;  /* 0x000000ffff297224 */ /* 0x100fe200018e0607 */
[----:B------:R-:W-:Y:S01]  /*1fdc0*/  LOP3.LUT R48, R48, R49, RZ, 0x3c, !PT ;  /* 0x0000003130307212 */ /* 0x000fe200078e3cff */
[----:B------:R-:W-:Y:S01]  /*1fdd0*/  IMAD.X R49, RZ, RZ, R7, P1 ;  /* 0x000000ffff317224 */ /* 0x000fe200008e0607 */
[----:B------:R-:W-:-:S02]  /*1fde0*/  LOP3.LUT R52, R52, R53, RZ, 0x3c, !PT ;  /* 0x0000003534347212 */ /* 0x000fc400078e3cff */
[----:B------:R-:W-:Y:S02]  /*1fdf0*/  IADD3.X R33, RZ, R7, RZ, P5, !PT ;  /* 0x00000007ff217210 */ /* 0x000fe40002ffe4ff */
[C---:B------:R-:W-:Y:S02]  /*1fe00*/  IADD3 R57, P6, R6.reuse, 0xb000, RZ ;  /* 0x0000b00006397810 */ /* 0x040fe40007fde0ff */
[C---:B------:R-:W-:Y:S02]  /*1fe10*/  IADD3 R61, P5, R6.reuse, 0xc000, RZ ;  /* 0x0000c000063d7810 */ /* 0x040fe40007fbe0ff */
[C---:B------:R-:W-:Y:S02]  /*1fe20*/  IADD3 R65, P4, R6.reuse, 0xd000, RZ ;  /* 0x0000d00006417810 */ /* 0x040fe40007f9e0ff */
[C---:B------:R-:W-:Y:S02]  /*1fe30*/  IADD3 R69, P3, R6.reuse, 0xe000, RZ ;  /* 0x0000e00006457810 */ /* 0x040fe40007f7e0ff */
[----:B------:R-:W-:-:S02]  /*1fe40*/  LOP3.LUT R2, R6, 0x380, RZ, 0xc0, !PT ;  /* 0x0000038006027812 */ /* 0x000fc400078ec0ff */
[----:B------:R-:W-:Y:S02]  /*1fe50*/  IADD3.X R53, RZ, R7, RZ, P2, !PT ;  /* 0x00000007ff357210 */ /* 0x000fe400017fe4ff */
[----:B------:R-:W-:Y:S02]  /*1fe60*/  LOP3.LUT R56, R57, 0x380, RZ, 0xc0, !PT ;  /* 0x0000038039387812 */ /* 0x000fe400078ec0ff */
[----:B------:R-:W-:Y:S02]  /*1fe70*/  LOP3.LUT R60, R61, 0x380, RZ, 0xc0, !PT ;  /* 0x000003803d3c7812 */ /* 0x000fe400078ec0ff */
[----:B------:R-:W-:Y:S02]  /*1fe80*/  LOP3.LUT R64, R65, 0x380, RZ, 0xc0, !PT ;  /* 0x0000038041407812 */ /* 0x000fe400078ec0ff */
[----:B------:R-:W-:Y:S02]  /*1fe90*/  LOP3.LUT R68, R69, 0x380, RZ, 0xc0, !PT ;  /* 0x0000038045447812 */ /* 0x000fe400078ec0ff */
[----:B------:R-:W-:-:S02]  /*1fea0*/  SHF.R.U64 R56, R56, 0x3, RZ ;  /* 0x0000000338387819 */ /* 0x000fc400000012ff */
[----:B------:R-:W-:Y:S02]  /*1feb0*/  SHF.R.U64 R60, R60, 0x3, RZ ;  /* 0x000000033c3c7819 */ /* 0x000fe400000012ff */
[----:B------:R-:W-:Y:S02]  /*1fec0*/  SHF.R.U64 R64, R64, 0x3, RZ ;  /* 0x0000000340407819 */ /* 0x000fe400000012ff */
[----:B------:R-:W-:Y:S02]  /*1fed0*/  SHF.R.U64 R68, R68, 0x3, RZ ;  /* 0x0000000344447819 */ /* 0x000fe400000012ff */
[----:B------:R-:W-:Y:S01]  /*1fee0*/  LOP3.LUT R56, R56, R57, RZ, 0x3c, !PT ;  /* 0x0000003938387212 */ /* 0x000fe200078e3cff */
[--C-:B------:R-:W-:Y:S01]  /*1fef0*/  IMAD.X R57, RZ, RZ, R7.reuse, P6 ;  /* 0x000000ffff397224 */ /* 0x100fe200030e0607 */
[----:B------:R-:W-:Y:S01]  /*1ff00*/  LOP3.LUT R60, R60, R61, RZ, 0x3c, !PT ;  /* 0x0000003d3c3c7212 */ /* 0x000fe200078e3cff */
[----:B------:R-:W-:Y:S01]  /*1ff10*/  IMAD.X R61, RZ, RZ, R7, P5 ;  /* 0x000000ffff3d7224 */ /* 0x000fe200028e0607 */
[----:B------:R-:W-:-:S02]  /*1ff20*/  LOP3.LUT R64, R64, R65, RZ, 0x3c, !PT ;  /* 0x0000004140407212 */ /* 0x000fc400078e3cff */
[----:B------:R-:W-:Y:S01]  /*1ff30*/  LOP3.LUT R68, R68, R69, RZ, 0x3c, !PT ;  /* 0x0000004544447212 */ /* 0x000fe200078e3cff */
[----:B------:R-:W-:Y:S01]  /*1ff40*/  IMAD.X R69, RZ, RZ, R7, P3 ;  /* 0x000000ffff457224 */ /* 0x000fe200018e0607 */
[----:B------:R-:W-:Y:S02]  /*1ff50*/  IADD3.X R65, RZ, R7, RZ, P4, !PT ;  /* 0x00000007ff417210 */ /* 0x000fe400027fe4ff */
[----:B--2---:R-:W-:-:S04]  /*1ff60*/  LOP3.LUT P0, RZ, R14, 0x3, RZ, 0xc0, !PT ;  /* 0x000000030eff7812 */ /* 0x004fc8000780c0ff */
[-C--:B------:R-:W-:Y:S02]  /*1ff70*/  ISETP.GE.OR P1, PT, R15, R20.reuse, P0 ;  /* 0x000000140f00720c */ /* 0x080fe40000726670 */
[----:B------:R-:W-:Y:S02]  /*1ff80*/  IADD3 R15, P2, R6, 0xf000, RZ ;  /* 0x0000f000060f7810 */ /* 0x000fe40007f5e0ff */
[----:B------:R-:W-:Y:S02]  /*1ff90*/  ISETP.GE.OR P0, PT, R11, R20, P0 ;  /* 0x000000140b00720c */ /* 0x000fe40000706670 */
[----:B------:R-:W-:Y:S02]  /*1ffa0*/  SHF.R.U64 R11, R2, 0x3, RZ ;  /* 0x00000003020b7819 */ /* 0x000fe400000012ff */
[----:B------:R-:W-:-:S04]  /*1ffb0*/  LOP3.LUT R2, R15, 0x380, RZ, 0xc0, !PT ;  /* 0x000003800f027812 */ /* 0x000fc800078ec0ff */
[----:B------:R-:W-:Y:S01]  /*1ffc0*/  SHF.R.U64 R2, R2, 0x3, RZ ;  /* 0x0000000302027819 */ /* 0x000fe200000012ff */
[----:B------:R-:W-:Y:S01]  /*1ffd0*/  IMAD.X R73, RZ, RZ, R7, P2 ;  /* 0x000000ffff497224 */ /* 0x000fe200010e0607 */
[----:B------:R-:W-:Y:S02]  /*1ffe0*/  LOP3.LUT R6, R11, R6, RZ, 0x3c, !PT ;  /* 0x000000060b067212 */ /* 0x000fe400078e3cff */
[----:B------:R-:W-:Y:S01]  /*1fff0*/  LOP3.LUT R72, R2, R15, RZ, 0x3c, !PT ;  /* 0x0000000f02487212 */ /* 0x000fe200078e3cff */
[----:B------:R0:W-:Y:S04]  /*20000*/  @!P1 STG.E desc[UR6][R54.64], R5 ;  /* 0x0000000536009986 */ /* 0x0001e8000c101906 */
[----:B------:R1:W-:Y:S04]  /*20010*/  @!P0 STG.E desc[UR6][R54.64+0x20], R0 ;  /* 0x0000200036008986 */ /* 0x0003e8000c101906 */
[----:B------:R-:W5:Y:S04]  /*20020*/  LD.E.128 R8, desc[UR6][R8.64] ;  /* 0x0000000608087980 */ /* 0x000f68000c101d00 */
[----:B0-----:R-:W5:Y:S04]  /*20030*/  LD.E.128 R4, desc[UR6][R6.64] ;  /* 0x0000000606047980 */ /* 0x001f68000c101d00 */
[----:B------:R-:W5:Y:S01]  /*20040*/  LD.E.128 R12, desc[UR6][R12.64] ;  /* 0x000000060c0c7980 */ /* 0x000f62000c101d00 */
[----:B-1----:R-:W-:-:S03]  /*20050*/  IMAD R0, R3, UR4, RZ ;  /* 0x0000000403007c24 */ /* 0x002fc6000f8e02ff */
[----:B------:R-:W5:Y:S01]  /*20060*/  LD.E.128 R24, desc[UR6][R24.64] ;  /* 0x0000000618187980 */ /* 0x000f62000c101d00 */
[----:B------:R-:W-:-:S03]  /*20070*/  IMAD.WIDE.U32 R2, R21, UR4, R228 ;  /* 0x0000000415027c25 */ /* 0x000fc6000f8e00e4 */
        /* <DEDUP_REMOVED lines=12> */
[----:B------:R-:W-:Y:S01]  /*20140*/  IMAD R21, R21, UR5, R0 ;  /* 0x0000000515157c24 */ /* 0x000fe2000f8e0200 */
[----:B------:R-:W-:Y:S01]  /*20150*/  ULDC.64 UR4, c[0x0][0xae0] ;  /* 0x0002b80000047ab9 */ /* 0x000fe20000000a00 */
[----:B------:R-:W-:Y:S01]  /*20160*/  @!PT LDS RZ, [RZ] ;  /* 0x00000000fffff984 */ /* 0x000fe20000000800 */
[----:B------:R-:W-:Y:S01]  /*20170*/  @!PT LDS RZ, [RZ] ;  /* 0x00000000fffff984 */ /* 0x000fe20000000800 */
[----:B------:R-:W-:Y:S01]  /*20180*/  @!PT LDS RZ, [RZ] ;  /* 0x00000000fffff984 */ /* 0x000fe20000000800 */
[----:B------:R-:W-:Y:S01]  /*20190*/  @!PT LDS RZ, [RZ] ;  /* 0x00000000fffff984 */ /* 0x000fe20000000800 */
[----:B------:R0:W-:Y:S06]  /*201a0*/  MEMBAR.ALL.CTA ;  /* 0x0000000000007992 */ /* 0x0001ec0000008000 */
[----:B0-----:R-:W0:Y:S01]  /*201b0*/  FENCE.VIEW.ASYNC.S ;  /* 0x00000000000073c6 */ /* 0x001e220000000000 */
[----:B------:R-:W-:-:S02]  /*201c0*/  IMAD R0, R23, UR4, RZ ;  /* 0x0000000417007c24 */ /* 0x000fc4000f8e02ff */
[----:B------:R-:W-:Y:S01]  /*201d0*/  IMAD R23, R79, -0x80, R20 ;  /* 0xffffff804f177824 */ /* 0x000fe200078e0214 */
[----:B------:R-:W-:Y:S01]  /*201e0*/  IADD3 R3, R3, R21, RZ ;  /* 0x0000001503037210 */ /* 0x000fe20007ffe0ff */
[----:B------:R-:W-:-:S03]  /*201f0*/  IMAD R21, R81, UR5, R0 ;  /* 0x0000000551157c24 */ /* 0x000fc6000f8e0200 */
[-C--:B------:R-:W-:Y:S01]  /*20200*/  ISETP.GE.AND P3, PT, R18, R23.reuse, PT ;  /* 0x000000171200720c */ /* 0x080fe20003f66270 */
[----:B------:R-:W-:Y:S01]  /*20210*/  IMAD.WIDE.U32 R2, R81, UR4, R2 ;  /* 0x0000000451027c25 */ /* 0x000fe2000f8e0002 */
[----:B------:R-:W-:Y:S01]  /*20220*/  ULDC.64 UR4, c[0x0][0xae8] ;  /* 0x0002ba0000047ab9 */ /* 0x000fe20000000a00 */
[----:B------:R-:W-:Y:S02]  /*20230*/  IADD3 R0, R16, 0x30820, RZ ;  /* 0x0003082010007810 */ /* 0x000fe40007ffe0ff */
[----:B------:R-:W-:Y:S02]  /*20240*/  IMAD R20, R76, UR4, RZ ;  /* 0x000000044c147c24 */ /* 0x000fe4000f8e02ff */
[----:B------:R-:W-:Y:S01]  /*20250*/  IMAD.IADD R3, R3, 0x1, R21 ;  /* 0x0000000103037824 */ /* 0x000fe200078e0215 */
[-C--:B------:R-:W-:Y:S02]  /*20260*/  ISETP.GE.AND P0, PT, R78, R23.reuse, PT ;  /* 0x000000174e00720c */ /* 0x080fe40003f06270 */
[----:B------:R-:W-:-:S02]  /*20270*/  ISETP.GE.AND P1, PT, R233, R23, PT ;  /* 0x00000017e900720c */ /* 0x000fc40003f26270 */
[----:B----4-:R-:W-:Y:S01]  /*20280*/  ISETP.GE.AND P2, PT, R80, R23, PT ;  /* 0x000000175000720c */ /* 0x010fe20003f46270 */
[C---:B------:R-:W-:Y:S01]  /*20290*/  IMAD R23, R77.reuse, UR5, R20 ;  /* 0x000000054d177c24 */ /* 0x040fe2000f8e0214 */
[----:B------:R-:W-:Y:S01]  /*202a0*/  PRMT R0, RZ, 0x654, R0 ;  /* 0x00000654ff007816 */ /* 0x000fe20000000000 */
[----:B------:R-:W-:-:S03]  /*202b0*/  IMAD.WIDE.U32 R76, R77, UR4, R2 ;  /* 0x000000044d4c7c25 */ /* 0x000fc6000f8e0002 */
[----:B0-----:R0:W-:Y:S01]  /*202c0*/  SYNCS.ARRIVE.TRANS64.RED.A1T0 RZ, [R0+URZ], RZ ;  /* 0x000000ff00ff79a7 */ /* 0x0011e2000810043f */
[----:B------:R-:W-:Y:S01]  /*202d0*/  IMAD.WIDE R20, R79, 0x80, R18 ;  /* 0x000000804f147825 */ /* 0x000fe200078e0212 */
[----:B------:R-:W-:-:S03]  /*202e0*/  IADD3 R81, R77, R23, RZ ;  /* 0x000000174d517210 */ /* 0x000fc60007ffe0ff */
[----:B------:R-:W-:Y:S01]  /*202f0*/  VIADD R80, R228, 0xc0 ;  /* 0x000000c0e4507836 */ /* 0x000fe20000000000 */
[----:B------:R-:W-:Y:S06]  /*20300*/  @P3 BRA `(.L_x_1634) ;  /* 0x0000000000503947 */ /* 0x000fec0003800000 */
[----:B------:R-:W-:Y:S01]  /*20310*/  ULDC.64 UR4, c[0x0][0xad8] ;  /* 0x0002b60000047ab9 */ /* 0x000fe20000000a00 */
[----:B------:R-:W-:Y:S01]  /*20320*/  IMAD.MOV.U32 R2, RZ, RZ, R76 ;  /* 0x000000ffff027224 */ /* 0x000fe200078e004c */
[----:B------:R-:W-:Y:S01]  /*20330*/  ULDC.64 UR6, c[0x0][0xa80] ;  /* 0x0002a00000067ab9 */ /* 0x000fe20000000a00 */
[----:B------:R-:W-:Y:S01]  /*20340*/  IMAD R23, R21, UR4, RZ ;  /* 0x0000000415177c24 */ /* 0x000fe2000f8e02ff */
[----:B------:R-:W-:Y:S01]  /*20350*/  ULDC.64 UR8, c[0x0][0x208] ;  /* 0x0000820000087ab9 */ /* 0x000fe20000000a00 */
[----:B------:R-:W-:Y:S02]  /*20360*/  IMAD.MOV.U32 R3, RZ, RZ, R81 ;  /* 0x000000ffff037224 */ /* 0x000fe400078e0051 */
[C---:B------:R-:W-:Y:S02]  /*20370*/  IMAD R23, R20.reuse, UR5, R23 ;  /* 0x0000000514177c24 */ /* 0x040fe4000f8e0217 */
[----:B------:R-:W-:Y:S01]  /*20380*/  IMAD.WIDE.U32 R2, R20, UR4, R2 ;  /* 0x0000000414027c25 */ /* 0x000fe2000f8e0002 */
[----:B------:R-:W-:-:S02]  /*20390*/  ULDC UR4, c[0x0][0xa8c] ;  /* 0x0002a30000047ab9 */ /* 0x000fc40000000800 */
[----:B------:R-:W-:Y:S02]  /*203a0*/  ISETP.GE.AND P3, PT, R228, UR4, PT ;  /* 0x00000004e4007c0c */ /* 0x000fe4000bf66270 */
[C---:B------:R-:W-:Y:S02]  /*203b0*/  LEA R78, P5, R2.reuse, UR6, 0x1 ;  /* 0x00000006024e7c11 */ /* 0x040fe4000f8a08ff */
[----:B------:R-:W-:Y:S02]  /*203c0*/  IADD3 R3, R3, R23, RZ ;  /* 0x0000001703037210 */ /* 0x000fe40007ffe0ff */
[----:B------:R-:W-:Y:S02]  /*203d0*/  ISETP.GE.AND P4, PT, R225, UR4, PT ;  /* 0x00000004e1007c0c */ /* 0x000fe4000bf86270 */
[----:B------:R-:W-:Y:S02]  /*203e0*/  LEA.HI.X R79, R2, UR7, R3, 0x1, P5 ;  /* 0x00000007024f7c11 */ /* 0x000fe4000a8f0c03 */
[----:B------:R-:W-:-:S02]  /*203f0*/  ISETP.GE.AND P5, PT, R82, UR4, PT ;  /* 0x0000000452007c0c */ /* 0x000fc4000bfa6270 */
[----:B------:R-:W-:Y:S01]  /*20400*/  ISETP.GE.AND P6, PT, R80, UR4, PT ;  /* 0x0000000450007c0c */ /* 0x000fe2000bfc6270 */
[----:B-----5:R1:W-:Y:S06]  /*20410*/  @!P3 STG.E.128 desc[UR8][R78.64], R4 ;  /* 0x000000044e00b986 */ /* 0x0203ec000c101d08 */
[----:B------:R1:W-:Y:S04]  /*20420*/  @!P4 STG.E.128 desc[UR8][R78.64+0x80], R28 ;  /* 0x0000801c4e00c986 */ /* 0x0003e8000c101d08 */
[----:B------:R1:W-:Y:S04]  /*20430*/  @!P5 STG.E.128 desc[UR8][R78.64+0x100], R44 ;  /* 0x0001002c4e00d986 */ /* 0x0003e8000c101d08 */
[----:B------:R1:W-:Y:S02]  /*20440*/  @!P6 STG.E.128 desc[UR8][R78.64+0x180], R60 ;  /* 0x0001803c4e00e986 */ /* 0x0003e4000c101d08 */
.L_x_1634:
[----:B------:R-:W-:Y:S05]  /*20450*/  BSYNC B1 ;  /* 0x0000000000017941 */ /* 0x000fea0003800000 */
.L_x_1633:
[----:B------:R-:W-:Y:S04]  /*20460*/  BSSY B1, `(.L_x_1635) ;  /* 0x0000018000017945 */ /* 0x000fe80003800000 */
[----:B------:R-:W-:Y:S05]  /*20470*/  @P1 BRA `(.L_x_1636) ;  /* 0x0000000000581947 */ /* 0x000fea0003800000 */
[----:B-1---5:R-:W-:Y:S01]  /*20480*/  IADD3 R5, P1, R20, 0x20, RZ ;  /* 0x0000002014057810 */ /* 0x022fe20007f3e0ff */
[----:B------:R-:W-:Y:S01]  /*20490*/  ULDC.64 UR6, c[0x0][0xad8] ;  /* 0x0002b60000067ab9 */ /* 0x000fe20000000a00 */
[----:B------:R-:W-:Y:S01]  /*204a0*/  MOV R3, R81 ;  /* 0x0000005100037202 */ /* 0x000fe20000000f00 */
[----:B------:R-:W-:Y:S01]  /*204b0*/  IMAD.MOV.U32 R2, RZ, RZ, R76 ;  /* 0x000000ffff027224 */ /* 0x000fe200078e004c */
[----:B------:R-:W-:Y:S01]  /*204c0*/  ULDC UR4, c[0x0][0xa8c] ;  /* 0x0002a30000047ab9 */ /* 0x000fe20000000800 */
[----:B0-----:R-:W-:Y:S01]  /*204d0*/  IMAD.X R0, RZ, RZ, R21, P1 ;  /* 0x000000ffff007224 */ /* 0x001fe200008e0615 */
        /* <DEDUP_REMOVED lines=16> */
.L_x_1636:
[----:B------:R-:W-:Y:S05]  /*205e0*/  BSYNC B1 ;  /* 0x0000000000017941 */ /* 0x000fea0003800000 */
.L_x_1635:
[----:B------:R-:W-:Y:S04]  /*205f0*/  BSSY B1, `(.L_x_1637) ;  /* 0x0000018000017945 */ /* 0x000fe80003800000 */
[----:B------:R-:W-:Y:S05]  /*20600*/  @P0 BRA `(.L_x_1638) ;  /* 0x0000000000580947 */ /* 0x000fea0003800000 */
[----:B-12--5:R-:W-:Y:S01]  /*20610*/  IADD3 R5, P0, R20, 0x40, RZ ;  /* 0x0000004014057810 */ /* 0x026fe20007f1e0ff */
        /* <DEDUP_REMOVED lines=21> */
.L_x_1638:
[----:B------:R-:W-:Y:S05]  /*20770*/  BSYNC B1 ;  /* 0x0000000000017941 */ /* 0x000fea0003800000 */
.L_x_1637:
[----:B------:R-:W-:Y:S05]  /*20780*/  @P2 BRA `(.L_x_1639) ;  /* 0x0000000c003c2947 */ /* 0x000fea0003800000 */
[----:B-123-5:R-:W-:Y:S01]  /*20790*/  IADD3 R5, P0, R20, 0x60, RZ ;  /* 0x0000006014057810 */ /* 0x02efe20007f1e0ff */
[----:B------:R-:W-:Y:S01]  /*207a0*/  ULDC.64 UR6, c[0x0][0xad8] ;  /* 0x0002b60000067ab9 */ /* 0x000fe20000000a00 */
[----:B------:R-:W-:Y:S01]  /*207b0*/  IMAD.MOV.U32 R2, RZ, RZ, R76 ;  /* 0x000000ffff027224 */ /* 0x000fe200078e004c */
[----:B------:R-:W-:Y:S01]  /*207c0*/  ULDC UR4, c[0x0][0xa8c] ;  /* 0x0002a30000047ab9 */ /* 0x000fe20000000800 */
[----:B------:R-:W-:Y:S01]  /*207d0*/  IADD3.X R20, RZ, R21, RZ, P0, !PT ;  /* 0x00000015ff147210 */ /* 0x000fe200007fe4ff */
[----:B------:R-:W-:Y:S01]  /*207e0*/  IMAD.MOV.U32 R3, RZ, RZ, R81 ;  /* 0x000000ffff037224 */ /* 0x000fe200078e0051 */
[----:B------:R-:W-:Y:S01]  /*207f0*/  ISETP.GE.AND P1, PT, R228, UR4, PT ;  /* 0x00000004e4007c0c */ /* 0x000fe2000bf26270 */
[----:B------:R-:W-:Y:S01]  /*20800*/  ULDC.64 UR8, c[0x0][0x208] ;  /* 0x0000820000087ab9 */ /* 0x000fe20000000a00 */
[----:B------:R-:W-:Y:S01]  /*20810*/  ISETP.GE.AND P2, PT, R225, UR4, PT ;  /* 0x00000004e1007c0c */ /* 0x000fe2000bf46270 */
[----:B------:R-:W-:Y:S01]  /*20820*/  IMAD R20, R20, UR6, RZ ;  /* 0x0000000614147c24 */ /* 0x000fe2000f8e02ff */
[----:B------:R-:W-:Y:S01]  /*20830*/  ISETP.GE.AND P3, PT, R82, UR4, PT ;  /* 0x0000000452007c0c */ /* 0x000fe2000bf66270 */
[----:B------:R-:W-:-:S04]  /*20840*/  IMAD.WIDE.U32 R2, R5, UR6, R2 ;  /* 0x0000000605027c25 */ /* 0x000fc8000f8e0002 */
        /* <DEDUP_REMOVED lines=13> */
.L_x_1631:
[----:B------:R-:W2:Y:S01]  /*20920*/  LDL R10, [R1+0x64] ;  /* 0x00006400010a7983 */ /* 0x000ea20000100800 */
[----:B------:R-:W-:Y:S01]  /*20930*/  ULDC.64 UR4, c[0x0][0xbd8] ;  /* 0x0002f60000047ab9 */ /* 0x000fe20000000a00 */
[----:B------:R-:W2:Y:S01]  /*20940*/  LDC.64 R2, c[0x0][0xbd8] ;  /* 0x0002f600ff027b82 */ /* 0x000ea20000000a00 */
[----:B------:R-:W-:Y:S01]  /*20950*/  ISETP.NE.U32.AND P0, PT, RZ, UR4, PT ;  /* 0x00000004ff007c0c */ /* 0x000fe2000bf05070 */
[----:B------:R-:W-:Y:S01]  /*20960*/  IMAD.MOV.U32 R7, RZ, RZ, RZ ;  /* 0x000000ffff077224 */ /* 0x000fe200078e00ff */
[----:B------:R-:W-:Y:S02]  /*20970*/  ULDC.64 UR6, c[0x0][0x208] ;  /* 0x0000820000067ab9 */ /* 0x000fe40000000a00 */
[----:B------:R-:W-:Y:S01]  /*20980*/  ISETP.NE.AND.EX P0, PT, RZ, UR5, PT, P0 ;  /* 0x00000005ff007c0c */ /* 0x000fe2000bf05300 */
[----:B------:R-:W-:Y:S02]  /*20990*/  ULDC.64 UR4, c[0x0][0xbe0] ;  /* 0x0002f80000047ab9 */ /* 0x000fe40000000a00 */
[----:B------:R-:W-:-:S04]  /*209a0*/  ISETP.NE.U32.AND P1, PT, RZ, UR4, PT ;  /* 0x00000004ff007c0c */ /* 0x000fc8000bf25070 */
[----:B------:R-:W-:Y:S01]  /*209b0*/  ISETP.NE.AND.EX P1, PT, RZ, UR5, PT, P1 ;  /* 0x00000005ff007c0c */ /* 0x000fe2000bf25310 */
[----:B------:R-:W1:-:S12]  /*209c0*/  S2R R8, SR_TID.X ;  /* 0x0000000000087919 */ /* 0x000e580000002100 */
[----:B------:R-:W3:Y:S01]  /*209d0*/  @P1 LDC.64 R4, c[0x0][0xbe0] ;  /* 0x0002f800ff041b82 */ /* 0x000ee20000000a00 */
[----:B------:R-:W-:Y:S02]  /*209e0*/  ULDC UR4, c[0x0][0xa88] ;  /* 0x0002a20000047ab9 */ /* 0x000fe40000000800 */
[----:B------:R-:W-:Y:S01]  /*209f0*/  IMAD.U32 R0, RZ, RZ, UR4 ;  /* 0x00000004ff007e24 */ /* 0x000fe2000f8e00ff */
[----:B-1----:R-:W-:-:S04]  /*20a00*/  IADD3 R6, R8, -0x80, RZ ;  /* 0xffffff8008067810 */ /* 0x002fc80007ffe0ff */
[----:B------:R-:W-:Y:S01]  /*20a10*/  ISETP.GT.AND P2, PT, R6, 0x7f, PT ;  /* 0x0000007f0600780c */ /* 0x000fe20003f44270 */
[----:B--2---:R-:W-:-:S04]  /*20a20*/  IMAD.WIDE R2, R10, 0x4, R2 ;  /* 0x000000040a027825 */ /* 0x004fc800078e0202 */
[----:B---3--:R-:W-:Y:S01]  /*20a30*/  @P1 IMAD.WIDE R4, R10, 0x4, R4 ;  /* 0x000000040a041825 */ /* 0x008fe200078e0204 */
[----:B------:R1:W5:Y:S04]  /*20a40*/  @P0 LDG.E R7, desc[UR6][R2.64] ;  /* 0x0000000602070981 */ /* 0x000368000c1e1900 */
[----:B------:R1:W5:Y:S01]  /*20a50*/  @P1 LDG.E R0, desc[UR6][R4.64] ;  /* 0x0000000604001981 */ /* 0x000362000c1e1900 */
[----:B------:R-:W-:Y:S05]  /*20a60*/  @P1 BRA `(.L_x_1640) ;  /* 0x0000000000141947 */ /* 0x000fea0003800000 */
[----:B------:R-:W-:Y:S05]  /*20a70*/  @!P0 BRA `(.L_x_1640) ;  /* 0x0000000000108947 */ /* 0x000fea0003800000 */
[----:B------:R-:W-:Y:S02]  /*20a80*/  ULDC.64 UR4, c[0x0][0x208] ;  /* 0x0000820000047ab9 */ /* 0x000fe40000000a00 */
[----:B-1----:R-:W2:Y:S04]  /*20a90*/  LDG.E R5, desc[UR4][R2.64] ;  /* 0x0000000402057981 */ /* 0x002ea8000c1e1900 */
[----:B-----5:R-:W2:Y:S02]  /*20aa0*/  LDG.E R0, desc[UR4][R2.64+0x4] ;  /* 0x0000040402007981 */ /* 0x020ea4000c1e1900 */
[----:B--2---:R-:W-:-:S07]  /*20ab0*/  IMAD.IADD R0, R0, 0x1, -R5 ;  /* 0x0000000100007824 */ /* 0x004fce00078e0a05 */
.L_x_1640:
[----:B------:R-:W2:Y:S04]  /*20ac0*/  LDL R13, [R1+0x60] ;  /* 0x00006000010d7983 */ /* 0x000ea80000100800 */
[----:B------:R3:W5:Y:S01]  /*20ad0*/  LDL R12, [R1+0x70] ;  /* 0x00007000010c7983 */ /* 0x0007620000100800 */
[----:B-1----:R-:W-:Y:S01]  /*20ae0*/  SHF.R.S32.HI R2, RZ, 0x1f, R10 ;  /* 0x0000001fff027819 */ /* 0x002fe2000001140a */
[----:B------:R-:W-:Y:S01]  /*20af0*/  BSSY B1, `(.L_x_1641) ;  /* 0x000001d000017945 */ /* 0x000fe20003800000 */
[----:B------:R-:W-:Y:S02]  /*20b00*/  SEL R11, R10, RZ, !P0 ;  /* 0x000000ff0a0b7207 */ /* 0x000fe40004000000 */
[----:B------:R-:W-:Y:S02]  /*20b10*/  SHF.R.S32.HI R229, RZ, 0x1f, R228 ;  /* 0x0000001fffe57819 */ /* 0x000fe400000114e4 */
[----:B------:R-:W-:-:S02]  /*20b20*/  SEL R10, R2, RZ, !P0 ;  /* 0x000000ff020a7207 */ /* 0x000fc40004000000 */
[----:B-----5:R-:W-:Y:S02]  /*20b30*/  SHF.R.S32.HI R6, RZ, 0x1f, R7 ;  /* 0x0000001fff067819 */ /* 0x020fe40000011407 */
[----:B--2---:R-:W-:Y:S01]  /*20b40*/  SHF.R.S32.HI R9, RZ, 0x1f, R13 ;  /* 0x0000001fff097819 */ /* 0x004fe2000001140d */
[----:B---3--:R-:W-:Y:S06]  /*20b50*/  @P2 BRA `(.L_x_1642) ;  /* 0x0000000000582947 */ /* 0x008fec0003800000 */
[----:B------:R-:W-:-:S05]  /*20b60*/  IMAD R2, R12, 0x80, R8 ;  /* 0x000000800c027824 */ /* 0x000fca00078e0208 */
[----:B------:R-:W-:-:S04]  /*20b70*/  IADD3 R3, R2, -0x80, RZ ;  /* 0xffffff8002037810 */ /* 0x000fc80007ffe0ff */
        /* <DEDUP_REMOVED lines=10> */
[----:B------:R-:W-:Y:S02]  /*20c20*/  IMAD R4, R10, UR4, RZ ;  /* 0x000000040a047c24 */ /* 0x000fe4000f8e02ff */
[----:B------:R-:W-:Y:S02]  /*20c30*/  IMAD.IADD R3, R3, 0x1, R5 ;  /* 0x0000000103037824 */ /* 0x000fe400078e0205 */
        /* <DEDUP_REMOVED lines=8> */
.L_x_1642:
[----:B------:R-:W-:Y:S05]  /*20cc0*/  BSYNC B1 ;  /* 0x0000000000017941 */ /* 0x000fea0003800000 */
.L_x_1641:
[----:B------:R-:W-:Y:S01]  /*20cd0*/  ULDC.64 UR4, c[0x0][0xaa0] ;  /* 0x0002a80000047ab9 */ /* 0x000fe20000000a00 */
[----:B------:R-:W-:Y:S01]  /*20ce0*/  IMAD R8, R12, -0x80, R0 ;  /* 0xffffff800c087824 */ /* 0x000fe200078e0200 */
[----:B------:R-:W-:Y:S01]  /*20cf0*/  BSSY B1, `(.L_x_1643) ;  /* 0x000002d000017945 */ /* 0x000fe20003800000 */
[----:B-1----:R-:W-:Y:S01]  /*20d00*/  IMAD R4, R6, UR4, RZ ;  /* 0x0000000406047c24 */ /* 0x002fe2000f8e02ff */
[----:B------:R-:W-:Y:S01]  /*20d10*/  IADD3 R14, R228, 0xc0, RZ ;  /* 0x000000c0e40e7810 */ /* 0x000fe20007ffe0ff */
[----:B------:R-:W-:Y:S01]  /*20d20*/  IMAD.WIDE.U32 R2, R7, UR4, R228 ;  /* 0x0000000407027c25 */ /* 0x000fe2000f8e00e4 */
[-C--:B------:R-:W-:Y:S02]  /*20d30*/  ISETP.GE.AND P2, PT, R18, R8.reuse, PT ;  /* 0x000000081200720c */ /* 0x080fe40003f46270 */
[----:B------:R-:W-:Y:S01]  /*20d40*/  ISETP.GE.AND P1, PT, R233, R8, PT ;  /* 0x00000008e900720c */ /* 0x000fe20003f26270 */
[----:B------:R-:W-:Y:S01]  /*20d50*/  IMAD R7, R7, UR5, R4 ;  /* 0x0000000507077c24 */ /* 0x000fe2000f8e0204 */
[----:B------:R-:W-:Y:S01]  /*20d60*/  ULDC.64 UR4, c[0x0][0xae0] ;  /* 0x0002b80000047ab9 */ /* 0x000fe20000000a00 */
[----:B------:R-:W-:-:S02]  /*20d70*/  VIADD R15, R228, 0x80 ;  /* 0x00000080e40f7836 */ /* 0x000fc40000000000 */
[----:B------:R-:W-:Y:S02]  /*20d80*/  IMAD R4, R9, UR4, RZ ;  /* 0x0000000409047c24 */ /* 0x000fe4000f8e02ff */
[----:B------:R-:W-:Y:S02]  /*20d90*/  IMAD.IADD R3, R3, 0x1, R7 ;  /* 0x0000000103037824 */ /* 0x000fe400078e0207 */
[C---:B------:R-:W-:Y:S02]  /*20da0*/  IMAD R5, R13.reuse, UR5, R4 ;  /* 0x000000050d057c24 */ /* 0x040fe4000f8e0204 */
[----:B------:R-:W-:Y:S01]  /*20db0*/  IMAD.WIDE.U32 R2, R13, UR4, R2 ;  /* 0x000000040d027c25 */ /* 0x000fe2000f8e0002 */
[----:B------:R-:W-:-:S03]  /*20dc0*/  ULDC.64 UR4, c[0x0][0xae8] ;  /* 0x0002ba0000047ab9 */ /* 0x000fc60000000a00 */
[----:B------:R-:W-:Y:S01]  /*20dd0*/  IMAD R0, R10, UR4, RZ ;  /* 0x000000040a007c24 */ /* 0x000fe2000f8e02ff */
[----:B------:R-:W-:Y:S01]  /*20de0*/  IADD3 R3, R3, R5, RZ ;  /* 0x0000000503037210 */ /* 0x000fe20007ffe0ff */
[----:B------:R-:W-:Y:S02]  /*20df0*/  VIADD R7, R18, 0x40 ;  /* 0x0000004012077836 */ /* 0x000fe40000000000 */
[C---:B------:R-:W-:Y:S02]  /*20e00*/  IMAD R9, R11.reuse, UR5, R0 ;  /* 0x000000050b097c24 */ /* 0x040fe4000f8e0200 */
[----:B------:R-:W-:Y:S01]  /*20e10*/  IMAD.WIDE.U32 R4, R11, UR4, R2 ;  /* 0x000000040b047c25 */ /* 0x000fe2000f8e0002 */
[----:B------:R-:W-:-:S03]  /*20e20*/  ISETP.GE.AND P0, PT, R7, R8, PT ;  /* 0x000000080700720c */ /* 0x000fc60003f06270 */
[----:B------:R-:W-:Y:S02]  /*20e30*/  IMAD.MOV.U32 R2, RZ, RZ, R18 ;  /* 0x000000ffff027224 */ /* 0x000fe400078e0012 */
[----:B------:R-:W-:Y:S02]  /*20e40*/  IMAD.MOV.U32 R3, RZ, RZ, R19 ;  /* 0x000000ffff037224 */ /* 0x000fe400078e0013 */
[----:B------:R-:W-:Y:S02]  /*20e50*/  IMAD.IADD R11, R5, 0x1, R9 ;  /* 0x00000001050b7824 */ /* 0x000fe400078e0209 */
[----:B------:R-:W-:Y:S01]  /*20e60*/  IMAD.WIDE R6, R12, 0x80, R2 ;  /* 0x000000800c067825 */ /* 0x000fe200078e0202 */
        /* <DEDUP_REMOVED lines=21> */
.L_x_1644:
[----:B------:R-:W-:Y:S05]  /*20fc0*/  BSYNC B1 ;  /* 0x0000000000017941 */ /* 0x000fea0003800000 */
.L_x_1643:
[----:B------:R-:W2:Y:S01]  /*20fd0*/  LDL R0, [R1+0x6c] ;  /* 0x00006c0001007983 */ /* 0x000ea20000100800 */
[----:B------:R-:W-:Y:S01]  /*20fe0*/  BSSY B1, `(.L_x_1645) ;  /* 0x0000019000017945 */ /* 0x000fe20003800000 */
[----:B--2---:R-:W-:-:S03]  /*20ff0*/  ISETP.GE.AND P2, PT, R0, R8, PT ;  /* 0x000000080000720c */ /* 0x004fc60003f46270 */
[----:B------:R-:W-:Y:S10]  /*21000*/  @P1 BRA `(.L_x_1646) ;  /* 0x0000000000581947 */ /* 0x000ff40003800000 */
[----:B------:R-:W-:Y:S01]  /*21010*/  IADD3 R9, P1, R6, 0x20, RZ ;  /* 0x0000002006097810 */ /* 0x000fe20007f3e0ff */
        /* <DEDUP_REMOVED lines=10> */
[----:B------:R-:W-:Y:S01]  /*210c0*/  IMAD.WIDE.U32 R2, R9, UR6, R2 ;  /* 0x0000000609027c25 */ /* 0x000fe2000f8e0002 */
[----:B------:R-:W-:-:S03]  /*210d0*/  ISETP.GE.AND P6, PT, R14, UR4, PT ;  /* 0x000000040e007c0c */ /* 0x000fc6000bfc6270 */
        /* <DEDUP_REMOVED lines=9> */
.L_x_1646:
[----:B------:R-:W-:Y:S05]  /*21170*/  BSYNC B1 ;  /* 0x0000000000017941 */ /* 0x000fea0003800000 */
.L_x_1645:
[----:B------:R-:W-:Y:S04]  /*21180*/  BSSY B1, `(.L_x_1647) ;  /* 0x0000018000017945 */ /* 0x000fe80003800000 */
[----:B------:R-:W-:Y:S05]  /*21190*/  @P0 BRA `(.L_x_1648) ;  /* 0x0000000000580947 */ /* 0x000fea0003800000 */
[----:B--2---:R-:W-:Y:S01]  /*211a0*/  IADD3 R9, P0, R6, 0x40, RZ ;  /* 0x0000004006097810 */ /* 0x004fe20007f1e0ff */
        /* <DEDUP_REMOVED lines=21> */
.L_x_1648:
[----:B------:R-:W-:Y:S05]  /*21300*/  BSYNC B1 ;  /* 0x0000000000017941 */ /* 0x000fea0003800000 */
.L_x_1647:
[----:B------:R-:W-:Y:S05]  /*21310*/  @P2 BRA `(.L_x_1639) ;  /* 0x0000000000582947 */ /* 0x000fea0003800000 */
[----:B------:R-:W-:Y:S01]  /*21320*/  IADD3 R5, P0, R6, 0x60, RZ ;  /* 0x0000006006057810 */ /* 0x000fe20007f1e0ff */
        /* <DEDUP_REMOVED lines=21> */
.L_x_1639:
[----:B------:R-:W-:Y:S05]  /*21480*/  BSYNC B0 ;  /* 0x0000000000007941 */ /* 0x000fea0003800000 */
.L_x_1630:
[----:B0-----:R-:W3:Y:S01]  /*21490*/  LDL R0, [R1+0xc] ;  /* 0x00000c0001007983 */ /* 0x001ee20000100800 */
[----:B------:R-:W-:Y:S02]  /*214a0*/  ULDC UR4, c[0x0][0xc14] ;  /* 0x0003050000047ab9 */ /* 0x000fe40000000800 */
[----:B---3--:R-:W-:-:S13]  /*214b0*/  ISETP.GE.AND P0, PT, R0, UR4, PT ;  /* 0x0000000400007c0c */ /* 0x008fda000bf06270 */
[----:B------:R-:W-:Y:S05]  /*214c0*/  @!P0 BRA `(.L_x_1649) ;  /* 0xfffffdfc00d48947 */ /* 0x000fea000383ffff */
[----:B------:R-:W-:Y:S05]  /*214d0*/  BRA `(.L_x_1336) ;  /* 0x0000006c008c7947 */ /* 0x000fea0003800000 */
.L_x_1334:
[----:B------:R-:W-:-:S08]  /*214e0*/  NOP ;  /* 0x0000000000007918 */ /* 0x000fd00000000000 */
[----:B0-----:R-:W0:-:S00]  /*214f0*/  USETMAXREG.DEALLOC.CTAPOOL 0x18 ;  /* 0x00000018000079c8 */ /* 0x001e0000080e0500 */
[----:B0-----:R-:W-:-:S06]  /*21500*/  LOP3.LUT R0, R0, 0x3, RZ, 0xc0, !PT ;  /* 0x0000000300007812 */ /* 0x001fcc00078ec0ff */
[----:B------:R-:W0:Y:S02]  /*21510*/  SHFL.IDX PT, R0, R0, RZ, 0x1f ;  /* 0x00001fff00007589 */ /* 0x000e2400000e0000 */
[----:B0-----:R-:W-:-:S13]  /*21520*/  ISETP.NE.AND P0, PT, R0, RZ, PT ;  /* 0x000000ff0000720c */ /* 0x001fda0003f05270 */
[----:B------:R-:W-:Y:S05]  /*21530*/  @P0 BRA `(.L_x_1336) ;  /* 0x0000006c00740947 */ /* 0x000fea0003800000 */
        /* <DEDUP_REMOVED lines=15> */
[----:B------:R-:W-:Y:S02]  /*21630*/  ISETP.GE.U32.AND P0, PT, R7, 0x2, PT ;  /* 0x000000020700780c */ /* 0x000fe40003f06070 */
        /* <DEDUP_REMOVED lines=35> */
[----:B------:R-:W-:Y:S01]  /*21870*/  MOV R5, R2 ;  /* 0x0000000200057202 */ /* 0x000fe20000000f00 */
[----:B------:R-:W-:Y:S01]  /*21880*/  IMAD.MOV.U32 R6, RZ, RZ, RZ ;  /* 0x000000ffff067224 */ /* 0x000fe200078e00ff */
[----:B------:R-:W-:Y:S01]  /*21890*/  ULDC UR5, c[0x0][0xc14] ;  /* 0x0003050000057ab9 */ /* 0x000fe20000000800 */
[----:B------:R-:W-:Y:S01]  /*218a0*/  ULDC UR7, c[0x0][0xc14] ;  /* 0x0003050000077ab9 */ /* 0x000fe20000000800 */
[----:B------:R-:W-:-:S05]  /*218b0*/  ULDC UR4, c[0x0][0xc10] ;  /* 0x0003040000047ab9 */ /* 0x000fca0000000800 */
.L_x_1654:
[----:B------:R-:W-:Y:S01]  /*218c0*/  VIADD R6, R6, 0x1f ;  /* 0x0000001f06067836 */ /* 0x000fe20000000000 */
[----:B------:R-:W-:-:S04]  /*218d0*/  MOV R19, UR7 ;  /* 0x0000000700137c02 */ /* 0x000fc80008000f00 */
        /* <DEDUP_REMOVED lines=14> */
.L_x_1653:
[----:B------:R-:W-:Y:S05]  /*219c0*/  BSYNC B0 ;  /* 0x0000000000007941 */ /* 0x000fea0003800000 */
.L_x_1652:
        /* <DEDUP_REMOVED lines=25> */
.L_x_1650:
[----:B------:R-:W-:Y:S01]  /*21b60*/  IADD3 R7, -R2, R5, RZ ;  /* 0x0000000502077210 */ /* 0x000fe20007ffe1ff */
[----:B------:R-:W-:-:S04]  /*21b70*/  ULDC.64 UR8, c[0x0][0x208] ;  /* 0x0000820000087ab9 */ /* 0x000fc80000000a00 */
        /* <DEDUP_REMOVED lines=17> */
[----:B------:R-:W-:-:S05]  /*21c90*/  IADD3 R5, R5, -0x1, RZ ;  /* 0xffffffff05057810 */ /* 0x000fca0007ffe0ff */
[----:B------:R2:W3:Y:S02]  /*21ca0*/  SHFL.IDX PT, R16, R4, R5, 0x1f ;  /* 0x00001f0504107589 */ /* 0x0004e400000e0000 */
.L_x_1655:
[----:B-1----:R-:W-:Y:S01]  /*21cb0*/  IMAD.MOV R2, RZ, RZ, -R3 ;  /* 0x000000ffff027224 */ /* 0x002fe200078e0a03 */
[----:B--2---:R-:W-:Y:S01]  /*21cc0*/  IABS R4, R6 ;  /* 0x0000000600047213 */ /* 0x004fe20000000000 */
[----:B---3--:R-:W-:Y:S02]  /*21cd0*/  IMAD R16, R16, UR4, R7 ;  /* 0x0000000410107c24 */ /* 0x008fe4000f8e0207 */
[----:B------:R-:W-:Y:S01]  /*21ce0*/  IMAD R5, R2, R11, RZ ;  /* 0x0000000b02057224 */ /* 0x000fe200078e02ff */
[----:B------:R-:W-:Y:S01]  /*21cf0*/  IADD3 R4, RZ, -R4, RZ ;  /* 0x80000004ff047210 */ /* 0x000fe20007ffe0ff */
[----:B------:R-:W-:-:S04]  /*21d00*/  IMAD.MOV.U32 R2, RZ, RZ, RZ ;  /* 0x000000ffff027224 */ /* 0x000fc800078e00ff */
[----:B------:R-:W-:Y:S01]  /*21d10*/  IMAD.HI.U32 R2, R3, R5, R2 ;  /* 0x0000000503027227 */ /* 0x000fe200078e0002 */
[----:B------:R-:W-:-:S04]  /*21d20*/  IADD3 R5, -R16, UR6, RZ ;  /* 0x0000000610057c10 */ /* 0x000fc8000fffe1ff */
[----:B------:R-:W-:-:S05]  /*21d30*/  IABS R3, R5 ;  /* 0x0000000500037213 */ /* 0x000fca0000000000 */
[----:B------:R-:W-:-:S04]  /*21d40*/  IMAD.HI.U32 R9, R2, R3, RZ ;  /* 0x0000000302097227 */ /* 0x000fc800078e00ff */
[----:B------:R-:W-:-:S05]  /*21d50*/  IMAD R2, R9, R4, R3 ;  /* 0x0000000409027224 */ /* 0x000fca00078e0203 */
[----:B------:R-:W-:-:S13]  /*21d60*/  ISETP.GT.U32.AND P0, PT, R11, R2, PT ;  /* 0x000000020b00720c */ /* 0x000fda0003f04070 */
[----:B------:R-:W-:Y:S02]  /*21d70*/  @!P0 IMAD.IADD R2, R2, 0x1, -R11 ;  /* 0x0000000102028824 */ /* 0x000fe400078e0a0b */
[----:B------:R-:W-:-:S03]  /*21d80*/  @!P0 VIADD R9, R9, 0x1 ;  /* 0x0000000109098836 */ /* 0x000fc60000000000 */
[----:B------:R-:W-:Y:S02]  /*21d90*/  ISETP.GE.U32.AND P0, PT, R2, R11, PT ;  /* 0x0000000b0200720c */ /* 0x000fe40003f06070 */
[----:B------:R-:W-:-:S11]  /*21da0*/  LOP3.LUT R2, R5, R6, RZ, 0x3c, !PT ;  /* 0x0000000605027212 */ /* 0x000fd600078e3cff */
[----:B------:R-:W-:Y:S02]  /*21db0*/  @P0 IADD3 R9, R9, 0x1, RZ ;  /* 0x0000000109090810 */ /* 0x000fe40007ffe0ff */
        /* <DEDUP_REMOVED lines=8> */
[----:B------:R-:W-:Y:S02]  /*21e40*/  VIADDMNMX R8, R3, UR4, R8, PT ;  /* 0x0000000403087c46 */ /* 0x000fe4000b800108 */
[----:B------:R-:W-:Y:S02]  /*21e50*/  IADD3 R4, R5, R4, RZ ;  /* 0x0000000405047210 */ /* 0x000fe40007ffe0ff */
[----:B------:R-:W-:-:S04]  /*21e60*/  IABS R7, R8 ;  /* 0x0000000800077213 */ /* 0x000fc80000000000 */
[----:B------:R-:W1:Y:S08]  /*21e70*/  I2F.RP R10, R7 ;  /* 0x00000007000a7306 */ /* 0x000e700000209400 */
[----:B-1----:R-:W1:Y:S02]  /*21e80*/  MUFU.RCP R10, R10 ;  /* 0x0000000a000a7308 */ /* 0x002e640000001000 */
[----:B-1----:R-:W-:-:S06]  /*21e90*/  IADD3 R2, R10, 0xffffffe, RZ ;  /* 0x0ffffffe0a027810 */ /* 0x002fcc0007ffe0ff */
[----:B------:R1:W2:Y:S02]  /*21ea0*/  F2I.FTZ.U32.TRUNC.NTZ R3, R2 ;  /* 0x0000000200037305 */ /* 0x0002a4000021f000 */
[----:B-1----:R-:W-:Y:S01]  /*21eb0*/  MOV R2, RZ ;  /* 0x000000ff00027202 */ /* 0x002fe20000000f00 */
[----:B--2---:R-:W-:-:S04]  /*21ec0*/  IMAD.MOV R6, RZ, RZ, -R3 ;  /* 0x000000ffff067224 */ /* 0x004fc800078e0a03 */
        /* <DEDUP_REMOVED lines=22> */
.L_x_1651:
[----:B------:R-:W-:Y:S01]  /*22030*/  MOV R17, RZ ;  /* 0x000000ff00117202 */ /* 0x000fe20000000f00 */
[----:B------:R-:W-:Y:S02]  /*22040*/  IMAD.U32 R16, RZ, RZ, UR6 ;  /* 0x00000006ff107e24 */ /* 0x000fe4000f8e00ff */
[----:B------:R-:W-:-:S07]  /*22050*/  IMAD.MOV.U32 R18, RZ, RZ, RZ ;  /* 0x000000ffff127224 */ /* 0x000fce00078e00ff */
.L_x_1656:
        /* <DEDUP_REMOVED lines=9> */
[----:B------:R-:W-:Y:S02]  /*220f0*/  ISETP.GE.AND P0, PT, R19, UR5, PT ;  /* 0x0000000513007c0c */ /* 0x000fe4000bf06270 */
[----:B-1----:R-:W-:-:S05]  /*22100*/  MOV R0, 0x1 ;  /* 0x0000000100007802 */ /* 0x002fca0000000f00 */
[----:B------:R1:W-:Y:S04]  /*22110*/  STL [R1+0x8], R0 ;  /* 0x0000080001007387 */ /* 0x0003e80000100800 */
[----:B------:R1:W-:Y:S02]  /*22120*/  STL [R1+0x24], RZ ;  /* 0x000024ff01007387 */ /* 0x0003e40000100800 */
[----:B------:R-:W-:Y:S05]  /*22130*/  @P0 BRA `(.L_x_1657) ;  /* 0x0000005c008c0947 */ /* 0x000fea0003800000 */
[----:B-1----:R-:W-:Y:S01]  /*22140*/  IMAD.MOV.U32 R0, RZ, RZ, 0x1 ;  /* 0x00000001ff007424 */ /* 0x002fe200078e00ff */
[----:B------:R1:W-:Y:S01]  /*22150*/  STL [R1+0x24], RZ ;  /* 0x000024ff01007387 */ /* 0x0003e20000100800 */
[----:B------:R-:W-:Y:S01]  /*22160*/  ULDC.64 UR36, c[0x0][0x198] ;  /* 0x0000660000247ab9 */ /* 0x000fe20000000a00 */
[----:B------:R-:W-:Y:S02]  /*22170*/  ULDC UR38, c[0x0][0xc] ;  /* 0x0000030000267ab9 */ /* 0x000fe40000000800 */
[----:B------:R1:W-:Y:S04]  /*22180*/  STL [R1+0x10], R0 ;  /* 0x0000100001007387 */ /* 0x0003e80000100800 */
[----:B------:R1:W-:Y:S04]  /*22190*/  STL [R1+0xc], RZ ;  /* 0x00000cff01007387 */ /* 0x0003e80000100800 */
[----:B------:R1:W-:Y:S04]  /*221a0*/  STL [R1], RZ ;  /* 0x000000ff01007387 */ /* 0x0003e80000100800 */
[----:B------:R1:W-:Y:S02]  /*221b0*/  STL [R1+0x8], R0 ;  /* 0x0000080001007387 */ /* 0x0003e40000100800 */
.L_x_1760:
[----:B------:R-:W-:Y:S05]  /*221c0*/  YIELD ;  /* 0x0000000000007946 */ /* 0x000fea0003800000 */
[----:B------:R-:W-:Y:S01]  /*221d0*/  ULDC.64 UR4, c[0x0][0xa28] ;  /* 0x00028a0000047ab9 */ /* 0x000fe20000000a00 */
[----:B------:R-:W-:Y:S01]  /*221e0*/  IMAD.MOV.U32 R9, RZ, RZ, RZ ;  /* 0x000000ffff097224 */ /* 0x000fe200078e00ff */
[----:B------:R-:W-:Y:S01]  /*221f0*/  ISETP.NE.U32.AND P0, PT, RZ, UR4, PT ;  /* 0x00000004ff007c0c */ /* 0x000fe2000bf05070 */
[----:B------:R-:W-:Y:S01]  /*22200*/  ULDC.64 UR6, c[0x0][0x208] ;  /* 0x0000820000067ab9 */ /* 0x000fe20000000a00 */
[----:B-1----:R-:W-:Y:S01]  /*22210*/  MOV R0, RZ ;  /* 0x000000ff00007202 */ /* 0x002fe20000000f00 */
[----:B------:R-:W-:Y:S01]  /*22220*/  ULDC.64 UR8, c[0x0][0xa08] ;  /* 0x0002820000087ab9 */ /* 0x000fe20000000a00 */
[----:B------:R-:W-:Y:S01]  /*22230*/  ISETP.NE.AND.EX P0, PT, RZ, UR5, PT, P0 ;  /* 0x00000005ff007c0c */ /* 0x000fe2000bf05300 */
[----:B------:R-:W-:Y:S01]  /*22240*/  ULDC.64 UR4, c[0x0][0xa00] ;  /* 0x0002800000047ab9 */ /* 0x000fe20000000a00 */
[----:B------:R-:W-:-:S11]  /*22250*/  ULDC.64 UR10, c[0x0][0xa10] ;  /* 0x00028400000a7ab9 */ /* 0x000fd60000000a00 */
[----:B--2---:R-:W1:Y:S01]  /*22260*/  @P0 LDC.64 R2, c[0x0][0xa28] ;  /* 0x00028a00ff020b82 */ /* 0x004e620000000a00 */
[----:B------:R-:W-:Y:S01]  /*22270*/  ISETP.NE.U32.AND P2, PT, RZ, UR4, PT ;  /* 0x00000004ff007c0c */ /* 0x000fe2000bf45070 */
[----:B-1----:R-:W-:-:S05]  /*22280*/  @P0 IMAD.WIDE R2, R19, 0x4, R2 ;  /* 0x0000000413020825 */ /* 0x002fca00078e0202 */
[----:B------:R1:W5:Y:S01]  /*22290*/  @P0 LDG.E R9, desc[UR6][R2.64] ;  /* 0x0000000602090981 */ /* 0x000362000c1e1900 */
[----:B------:R-:W-:Y:S01]  /*222a0*/  ISETP.NE.AND.EX P2, PT, RZ, UR5, PT, P2 ;  /* 0x00000005ff007c0c */ /* 0x000fe2000bf45320 */
[----:B------:R-:W-:Y:S01]  /*222b0*/  ULDC.64 UR4, c[0x0][0xa18] ;  /* 0x0002860000047ab9 */ /* 0x000fe20000000a00 */
[----:B-1----:R-:W1:Y:S02]  /*222c0*/  LDC.64 R2, c[0x0][0xa00] ;  /* 0x00028000ff027b82 */ /* 0x002e640000000a00 */
[----:B-1----:R-:W-:-:S09]  /*222d0*/  IMAD.WIDE R2, R19, 0x4, R2 ;  /* 0x0000000413027825 */ /* 0x002fd200078e0202 */
[----:B------:R-:W2:Y:S01]  /*222e0*/  @P2 LDG.E R0, desc[UR6][R2.64] ;  /* 0x0000000602002981 */ /* 0x000ea2000c1e1900 */
[----:B------:R-:W-:Y:S01]  /*222f0*/  ISETP.NE.U32.AND P0, PT, RZ, UR4, PT ;  /* 0x00000004ff007c0c */ /* 0x000fe2000bf05070 */
[----:B------:R-:W-:-:S03]  /*22300*/  ULDC UR4, c[0x0][0x288] ;  /* 0x0000a20000047ab9 */ /* 0x000fc60000000800 */
[----:B------:R-:W-:-:S13]  /*22310*/  ISETP.NE.AND.EX P0, PT, RZ, UR5, PT, P0 ;  /* 0x00000005ff007c0c */ /* 0x000fda000bf05300 */
[----:B------:R-:W1:Y:S01]  /*22320*/  @P0 LDC.64 R4, c[0x0][0xa18] ;  /* 0x00028600ff040b82 */ /* 0x000e620000000a00 */
[----:B------:R-:W-:-:S04]  /*22330*/  ISETP.NE.U32.AND P1, PT, RZ, UR8, PT ;  /* 0x00000008ff007c0c */ /* 0x000fc8000bf25070 */
[----:B------:R-:W-:Y:S02]  /*22340*/  ISETP.NE.AND.EX P3, PT, RZ, UR9, PT, P1 ;  /* 0x00000009ff007c0c */ /* 0x000fe4000bf65310 */
[----:B------:R-:W-:-:S04]  /*22350*/  ISETP.NE.U32.AND P1, PT, RZ, UR10, PT ;  /* 0x0000000aff007c0c */ /* 0x000fc8000bf25070 */
[----:B------:R-:W-:Y:S01]  /*22360*/  ISETP.NE.AND.EX P1, PT, RZ, UR11, PT, P1 ;  /* 0x0000000bff007c0c */ /* 0x000fe2000bf25310 */
        /* <DEDUP_REMOVED lines=8> */
[----:B------:R-:W-:Y:S01]  /*223f0*/  ULDC UR6, c[0x0][0x338] ;  /* 0x0000ce0000067ab9 */ /* 0x000fe20000000800 */
[----:B------:R-:W-:Y:S01]  /*22400*/  ULDC UR5, c[0x0][0x2e0] ;  /* 0x0000b80000057ab9 */ /* 0x000fe20000000800 */
[----:B------:R-:W-:Y:S01]  /*22410*/  USEL UR4, UR4, 0x1, UP0 ;  /* 0x0000000104047887 */ /* 0x000fe20008000000 */
[----:B------:R-:W-:-:S03]  /*22420*/  IMAD.U32 R10, RZ, RZ, UR6 ;  /* 0x00000006ff0a7e24 */ /* 0x000fc6000f8e00ff */
[----:B------:R-:W-:-:S06]  /*22430*/  UIMAD UR4, UR4, UR5, URZ ;  /* 0x00000005040472a4 */ /* 0x000fcc000f8e023f */
[----:B-1----:R-:W-:Y:S01]  /*22440*/  MOV R4, UR4 ;  /* 0x0000000400047c02 */ /* 0x002fe20008000f00 */
[----:B------:R-:W-:Y:S06]  /*22450*/  @P0 BRA `(.L_x_1658) ;  /* 0x0000000000140947 */ /* 0x000fec0003800000 */
[----:B------:R-:W-:Y:S05]  /*22460*/  @!P2 BRA `(.L_x_1658) ;  /* 0x000000000010a947 */ /* 0x000fea0003800000 */
[----:B------:R-:W-:Y:S02]  /*22470*/  ULDC.64 UR4, c[0x0][0x208] ;  /* 0x0000820000047ab9 */ /* 0x000fe40000000a00 */
[----:B------:R-:W2:Y:S04]  /*22480*/  LDG.E R5, desc[UR4][R2.64] ;  /* 0x0000000402057981 */ /* 0x000ea8000c1e1900 */
[----:B-----5:R-:W2:Y:S02]  /*22490*/  LDG.E R0, desc[UR4][R2.64+0x4] ;  /* 0x0000040402007981 */ /* 0x020ea4000c1e1900 */
[----:B--2---:R-:W-:-:S07]  /*224a0*/  IMAD.IADD R0, R0, 0x1, -R5 ;  /* 0x0000000100007824 */ /* 0x004fce00078e0a05 */
.L_x_1658:
[----:B------:R-:W1:Y:S01]  /*224b0*/  LDC.64 R6, c[0x0][0xa08] ;  /* 0x00028200ff067b82 */ /* 0x000e620000000a00 */
[----:B------:R-:W-:Y:S01]  /*224c0*/  IMAD.MOV.U32 R8, RZ, RZ, RZ ;  /* 0x000000ffff087224 */ /* 0x000fe200078e00ff */
[----:B------:R-:W-:-:S06]  /*224d0*/  ULDC.64 UR4, c[0x0][0x208] ;  /* 0x0000820000047ab9 */ /* 0x000fcc0000000a00 */
[----:B------:R-:W2:Y:S01]  /*224e0*/  LDC.64 R2, c[0x0][0xa10] ;  /* 0x00028400ff027b82 */ /* 0x000ea20000000a00 */
[----:B-1----:R-:W-:-:S05]  /*224f0*/  IMAD.WIDE R6, R19, 0x4, R6 ;  /* 0x0000000413067825 */ /* 0x002fca00078e0206 */
[----:B------:R-:W3:Y:S01]  /*22500*/  @P3 LDG.E R8, desc[UR4][R6.64] ;  /* 0x0000000406083981 */ /* 0x000ee2000c1e1900 */
[----:B------:R-:W-:Y:S01]  /*22510*/  MOV R5, RZ ;  /* 0x000000ff00057202 */ /* 0x000fe20000000f00 */
[----:B--2---:R-:W-:-:S05]  /*22520*/  IMAD.WIDE R2, R19, 0x4, R2 ;  /* 0x0000000413027825 */ /* 0x004fca00078e0202 */
[----:B------:R1:W5:Y:S01]  /*22530*/  @P1 LDG.E R5, desc[UR4][R2.64] ;  /* 0x0000000402051981 */ /* 0x000362000c1e1900 */
[----:B------:R-:W-:Y:S02]  /*22540*/  ULDC.64 UR4, c[0x0][0xa20] ;  /* 0x0002880000047ab9 */ /* 0x000fe40000000a00 */
[----:B------:R-:W-:-:S04]  /*22550*/  ISETP.NE.U32.AND P0, PT, RZ, UR4, PT ;  /* 0x00000004ff007c0c */ /* 0x000fc8000bf05070 */
[----:B------:R-:W-:Y:S01]  /*22560*/  ISETP.NE.AND.EX P0, PT, RZ, UR5, PT, P0 ;  /* 0x00000005ff007c0c */ /* 0x000fe2000bf05300 */
[----:B---3-5:R-:W-:-:S05]  /*22570*/  IMAD.IADD R8, R8, 0x1, R9 ;  /* 0x0000000108087824 */ /* 0x028fca00078e0209 */
[----:B------:R1:W-:Y:S07]  /*22580*/  STL [R1+0x4], R8 ;  /* 0x0000040801007387 */ /* 0x0003ee0000100800 */
[----:B------:R-:W-:Y:S05]  /*22590*/  @!P0 BRA `(.L_x_1659) ;  /* 0x0000000000148947 */ /* 0x000fea0003800000 */
[----:B------:R-:W2:Y:S01]  /*225a0*/  LDC.64 R6, c[0x0][0xa20] ;  /* 0x00028800ff067b82 */ /* 0x000ea20000000a00 */
[----:B------:R-:W-:Y:S01]  /*225b0*/  ULDC.64 UR4, c[0x0][0x208] ;  /* 0x0000820000047ab9 */ /* 0x000fe20000000a00 */
[----:B--2---:R-:W-:-:S05]  /*225c0*/  IMAD.WIDE R6, R19, 0x4, R6 ;  /* 0x0000000413067825 */ /* 0x004fca00078e0206 */
[----:B------:R2:W5:Y:S01]  /*225d0*/  LDG.E R4, desc[UR4][R6.64] ;  /* 0x0000000406047981 */ /* 0x000562000c1e1900 */
[----:B------:R-:W-:Y:S05]  /*225e0*/  BRA `(.L_x_1660) ;  /* 0x0000000000147947 */ /* 0x000fea0003800000 */
.L_x_1659:
[----:B------:R-:W-:Y:S05]  /*225f0*/  @!P3 BRA `(.L_x_1660) ;  /* 0x000000000010b947 */ /* 0x000fea0003800000 */
[----:B------:R-:W-:Y:S02]  /*22600*/  ULDC.64 UR4, c[0x0][0x208] ;  /* 0x0000820000047ab9 */ /* 0x000fe40000000a00 */
[----:B------:R-:W2:Y:S04]  /*22610*/  LDG.E R4, desc[UR4][R6.64] ;  /* 0x0000000406047981 */ /* 0x000ea8000c1e1900 */
[----:B------:R-:W2:Y:S02]  /*22620*/  LDG.E R6, desc[UR4][R6.64+0x4] ;  /* 0x0000040406067981 */ /* 0x000ea4000c1e1900 */
[----:B--2---:R-:W-:-:S07]  /*22630*/  IMAD.IADD R4, R6, 0x1, -R4 ;  /* 0x0000000106047824 */ /* 0x004fce00078e0a04 */
.L_x_1660:
[----:B------:R-:W-:Y:S02]  /*22640*/  ULDC.64 UR4, c[0x0][0x208] ;  /* 0x0000820000047ab9 */ /* 0x000fe40000000a00 */
[----:B--2---:R-:W2:Y:S04]  /*22650*/  @P1 LDG.E R6, desc[UR4][R2.64] ;  /* 0x0000000402061981 */ /* 0x004ea8000c1e1900 */
[----:B-1----:R-:W2:Y:S01]  /*22660*/  @P1 LDG.E R2, desc[UR4][R2.64+0x4] ;  /* 0x0000040402021981 */ /* 0x002ea2000c1e1900 */
[----:B-----5:R-:W-:Y:S01]  /*22670*/  IMAD.IADD R9, R4, 0x1, -R9 ;  /* 0x0000000104097824 */ /* 0x020fe200078e0a09 */
[----:B------:R-:W-:Y:S02]  /*22680*/  LEA R4, R17, 0x80, 0x7 ;  /* 0x0000008011047811 */ /* 0x000fe400078e38ff */
[----:B--2---:R-:W-:-:S05]  /*22690*/  @P1 IADD3 R10, -R6, R2, RZ ;  /* 0x00000002060a1210 */ /* 0x004fca0007ffe1ff */
[----:B------:R-:W-:-:S05]  /*226a0*/  IMAD.IADD R8, R9, 0x1, R10 ;  /* 0x0000000109087824 */ /* 0x000fca00078e020a */
[C---:B------:R-:W-:Y:S02]  /*226b0*/  IADD3 R20, R8.reuse, 0x3f, RZ ;  /* 0x0000003f08147810 */ /* 0x040fe40007ffe0ff */
[----:B------:R-:W-:Y:S02]  /*226c0*/  IADD3 R4, R8, R4, -R0 ;  /* 0x0000000408047210 */ /* 0x000fe40007ffe800 */
[----:B------:R-:W-:-:S04]  /*226d0*/  SHF.R.S32.HI R2, RZ, 0x1f, R20 ;  /* 0x0000001fff027819 */ /* 0x000fc80000011414 */
[----:B------:R-:W-:Y:S02]  /*226e0*/  LEA.HI R20, R2, R20, RZ, 0x6 ;  /* 0x0000001402147211 */ /* 0x000fe400078f30ff */
[----:B------:R-:W1:Y:S02]  /*226f0*/  LDC.64 R2, c[0x0][0x9e0] ;  /* 0x00027800ff027b82 */ /* 0x000e640000000a00 */
[----:B------:R-:W-:Y:S02]  /*22700*/  SHF.R.S32.HI R20, RZ, 0x6, R20 ;  /* 0x00000006ff147819 */ /* 0x000fe40000011414 */
[----:B-1----:R-:W-:Y:S01]  /*22710*/  ISETP.GE.AND P2, PT, R3, 0x1, PT ;  /* 0x000000010300780c */ /* 0x002fe20003f46270 */
[----:B------:R-:W-:-:S12]  /*22720*/  IMAD.IADD R2, R4, 0x1, R2 ;  /* 0x0000000104027824 */ /* 0x000fd800078e0202 */
[----:B------:R-:W-:Y:S05]  /*22730*/  @!P2 BRA `(.L_x_1661) ;  /* 0x000000000048a947 */ /* 0x000fea0003800000 */
[C---:B------:R-:W-:Y:S01]  /*22740*/  ISETP.GT.AND P0, PT, R4.reuse, RZ, PT ;  /* 0x000000ff0400720c */ /* 0x040fe20003f04270 */
[----:B------:R-:W-:Y:S01]  /*22750*/  BSSY B0, `(.L_x_1662) ;  /* 0x000000e000007945 */ /* 0x000fe20003800000 */
[----:B------:R-:W-:-:S11]  /*22760*/  VIADD R11, R4, 0xffffffff ;  /* 0xffffffff040b7836 */ /* 0x000fd60000000000 */
[----:B------:R-:W-:Y:S05]  /*22770*/  @P0 BRA `(.L_x_1663) ;  /* 0x00000000001c0947 */ /* 0x000fea0003800000 */
[----:B------:R-:W-:Y:S02]  /*22780*/  ISETP.NE.AND P0, PT, R3, 0x1, PT ;  /* 0x000000010300780c */ /* 0x000fe40003f05270 */
[----:B------:R-:W-:-:S11]  /*22790*/  IADD3 R11, -R4, RZ, RZ ;  /* 0x000000ff040b7210 */ /* 0x000fd60007ffe1ff */
[----:B------:R-:W1:Y:S02]  /*227a0*/  @P0 LDC.64 R6, c[0x0][0x9e8] ;  /* 0x00027a00ff060b82 */ /* 0x000e640000000a00 */
[----:B-1----:R-:W-:-:S05]  /*227b0*/  @P0 IMAD.HI.U32 R6, R11, R6, RZ ;  /* 0x000000060b060227 */ /* 0x002fca00078e00ff */
[----:B------:R-:W-:-:S04]  /*227c0*/  @P0 SHF.R.U32.HI R11, RZ, R7, R6 ;  /* 0x00000007ff0b0219 */ /* 0x000fc80000011606 */
[----:B------:R-:W-:Y:S01]  /*227d0*/  LOP3.LUT R11, RZ, R11, RZ, 0x33, !PT ;  /* 0x0000000bff0b7212 */ /* 0x000fe200078e33ff */
[----:B------:R-:W-:Y:S06]  /*227e0*/  BRA `(.L_x_1664) ;  /* 0x0000000000107947 */ /* 0x000fec0003800000 */
.L_x_1663:
[----:B------:R-:W-:-:S13]  /*227f0*/  ISETP.NE.AND P0, PT, R3, 0x1, PT ;  /* 0x000000010300780c */ /* 0x000fda0003f05270 */
[----:B------:R-:W1:Y:S02]  /*22800*/  @P0 LDC.64 R6, c[0x0][0x9e8] ;  /* 0x00027a00ff060b82 */ /* 0x000e640000000a00 */
[----:B-1----:R-:W-:-:S05]  /*22810*/  @P0 IMAD.HI.U32 R6, R11, R6, RZ ;  /* 0x000000060b060227 */ /* 0x002fca00078e00ff */
[----:B------:R-:W-:-:S07]  /*22820*/  @P0 SHF.R.U32.HI R11, RZ, R7, R6 ;  /* 0x00000007ff0b0219 */ /* 0x000fce0000011606 */
.L_x_1664:
[----:B------:R-:W-:Y:S05]  /*22830*/  BSYNC B0 ;  /* 0x0000000000007941 */ /* 0x000fea0003800000 */
.L_x_1662:
[----:B------:R-:W-:-:S05]  /*22840*/  IMAD R11, R11, R3, R3 ;  /* 0x000000030b0b7224 */ /* 0x000fca00078e0203 */
[----:B------:R-:W-:-:S07]  /*22850*/  VIMNMX R2, R2, R11, PT ;  /* 0x0000000b02027248 */ /* 0x000fce0003fe0100 */
.L_x_1661:
[----:B------:R-:W-:Y:S01]  /*22860*/  IMAD R0, R17, 0x80, -R0 ;  /* 0x0000008011007824 */ /* 0x000fe200078e0a00 */
[----:B------:R-:W-:-:S03]  /*22870*/  ULDC UR4, c[0x0][0x9dc] ;  /* 0x0002770000047ab9 */ /* 0x000fc60000000800 */
[----:B------:R-:W-:-:S05]  /*22880*/  IMAD.IADD R0, R8, 0x1, R0 ;  /* 0x0000000108007824 */ /* 0x000fca00078e0200 */
[----:B------:R-:W-:Y:S01]  /*22890*/  IADD3 R8, R0, -UR4, RZ ;  /* 0x8000000400087c10 */ /* 0x000fe2000fffe0ff */
[----:B------:R-:W-:Y:S06]  /*228a0*/  @!P2 BRA `(.L_x_1665) ;  /* 0x000000000048a947 */ /* 0x000fec0003800000 */
[----:B------:R-:W-:Y:S01]  /*228b0*/  ISETP.GT.AND P0, PT, R0, -0x1, PT ;  /* 0xffffffff0000780c */ /* 0x000fe20003f04270 */
[----:B------:R-:W-:-:S12]  /*228c0*/  BSSY B0, `(.L_x_1666) ;  /* 0x000000e000007945 */ /* 0x000fd80003800000 */
        /* <DEDUP_REMOVED lines=8> */
.L_x_1667:
[----:B------:R-:W-:Y:S01]  /*22950*/  ISETP.NE.AND P0, PT, R3, 0x1, PT ;  /* 0x000000010300780c */ /* 0x000fe20003f05270 */
[----:B------:R-:W-:-:S12]  /*22960*/  IMAD.MOV.U32 R11, RZ, RZ, R0 ;  /* 0x000000ffff0b7224 */ /* 0x000fd800078e0000 */
[----:B------:R-:W1:Y:S02]  /*22970*/  @P0 LDC.64 R6, c[0x0][0x9e8] ;  /* 0x00027a00ff060b82 */ /* 0x000e640000000a00 */
[----:B-1----:R-:W-:-:S05]  /*22980*/  @P0 IMAD.HI.U32 R6, R0, R6, RZ ;  /* 0x0000000600060227 */ /* 0x002fca00078e00ff */
[----:B------:R-:W-:-:S07]  /*22990*/  @P0 SHF.R.U32.HI R11, RZ, R7, R6 ;  /* 0x00000007ff0b0219 */ /* 0x000fce0000011606 */
.L_x_1668:
[----:B------:R-:W-:Y:S05]  /*229a0*/  BSYNC B0 ;  /* 0x0000000000007941 */ /* 0x000fea0003800000 */
.L_x_1666:
[----:B------:R-:W-:-:S05]  /*229b0*/  IMAD R3, R11, R3, RZ ;  /* 0x000000030b037224 */ /* 0x000fca00078e02ff */
[----:B------:R-:W-:-:S07]  /*229c0*/  VIMNMX R8, R8, R3, !PT ;  /* 0x0000000308087248 */ /* 0x000fce0007fe0100 */
.L_x_1665:
[----:B------:R-:W-:Y:S01]  /*229d0*/  VIADD R2, R2, 0x3f ;  /* 0x0000003f02027836 */ /* 0x000fe20000000000 */
[----:B------:R-:W-:Y:S01]  /*229e0*/  BSSY B0, `(.L_x_1669) ;  /* 0x0000103000007945 */ /* 0x000fe20003800000 */
[----:B------:R-:W-:-:S03]  /*229f0*/  PLOP3.LUT P2, PT, PT, PT, PT, 0x80, 0x0 ;  /* 0x000000000000781c */ /* 0x000fc60003f4f070 */
[----:B------:R-:W-:-:S04]  /*22a00*/  SHF.R.S32.HI R3, RZ, 0x1f, R2 ;  /* 0x0000001fff037819 */ /* 0x000fc80000011402 */
[----:B------:R-:W-:Y:S02]  /*22a10*/  LEA.HI R3, R3, R2, RZ, 0x6 ;  /* 0x0000000203037211 */ /* 0x000fe400078f30ff */
[----:B------:R-:W-:Y:S02]  /*22a20*/  SHF.R.S32.HI R2, RZ, 0x1f, R8 ;  /* 0x0000001fff027819 */ /* 0x000fe40000011408 */
[----:B------:R-:W-:Y:S02]  /*22a30*/  SHF.R.S32.HI R3, RZ, 0x6, R3 ;  /* 0x00000006ff037819 */ /* 0x000fe40000011403 */
[----:B------:R-:W-:Y:S02]  /*22a40*/  LEA.HI R2, R2, R8, RZ, 0x6 ;  /* 0x0000000802027211 */ /* 0x000fe400078f30ff */
[----:B------:R-:W-:Y:S02]  /*22a50*/  VIMNMX R3, R20, R3, PT ;  /* 0x0000000314037248 */ /* 0x000fe40003fe0100 */
[----:B------:R-:W-:-:S03]  /*22a60*/  SHF.R.S32.HI R2, RZ, 0x6, R2 ;  /* 0x00000006ff027819 */ /* 0x000fc60000011402 */
[----:B------:R-:W-:Y:S01]  /*22a70*/  IMAD R3, R3, 0x40, -R9 ;  /* 0x0000004003037824 */ /* 0x000fe200078e0a09 */
[----:B------:R-:W-:-:S04]  /*22a80*/  VIMNMX R2, RZ, R2, !PT ;  /* 0x00000002ff027248 */ /* 0x000fc80007fe0100 */
[----:B------:R-:W-:Y:S02]  /*22a90*/  LEA R2, R2, -R9, 0x6 ;  /* 0x8000000902027211 */ /* 0x000fe400078e30ff */
[----:B------:R-:W-:Y:S02]  /*22aa0*/  VIMNMX R3, R3, R10, PT ;  /* 0x0000000a03037248 */ /* 0x000fe40003fe0100 */
[----:B------:R-:W-:-:S04]  /*22ab0*/  VIMNMX R2, RZ, R2, !PT ;  /* 0x00000002ff027248 */ /* 0x000fc80007fe0100 */
[----:B------:R-:W-:Y:S02]  /*22ac0*/  ISETP.GT.AND P0, PT, R3, R2, PT ;  /* 0x000000020300720c */ /* 0x000fe40003f04270 */
[----:B------:R-:W-:-:S04]  /*22ad0*/  SHF.R.U32.HI R2, RZ, 0x6, R2 ;  /* 0x00000006ff027819 */ /* 0x000fc80000011602 */
[----:B------:R-:W-:-:S07]  /*22ae0*/  MOV R7, R2 ;  /* 0x0000000200077202 */ /* 0x000fce0000000f00 */
[----:B------:R-:W-:-:S05]  /*22af0*/  @P0 VIADD R3, R3, 0x3f ;  /* 0x0000003f03030836 */ /* 0x000fca0000000000 */
[----:B------:R-:W-:-:S04]  /*22b00*/  @P0 SHF.R.S32.HI R6, RZ, 0x1f, R3 ;  /* 0x0000001fff060819 */ /* 0x000fc80000011403 */
[----:B------:R-:W-:-:S04]  /*22b10*/  @P0 LEA.HI R6, R6, R3, RZ, 0x6 ;  /* 0x0000000306060211 */ /* 0x000fc800078f30ff */
[----:B------:R-:W-:-:S04]  /*22b20*/  @P0 SHF.R.S32.HI R7, RZ, 0x6, R6 ;  /* 0x00000006ff070819 */ /* 0x000fc80000011406 */
[----:B------:R-:W-:-:S13]  /*22b30*/  ISETP.GT.AND P0, PT, R7, R2, PT ;  /* 0x000000020700720c */ /* 0x000fda0003f04270 */
[----:B------:R-:W-:Y:S05]  /*22b40*/  @!P0 BRA `(.L_x_1670) ;  /* 0x0000000c00b08947 */ /* 0x000fea0003800000 */
[----:B------:R-:W1:Y:S01]  /*22b50*/  LDC R3, c[0x0][0x428] ;  /* 0x00010a00ff037b82 */ /* 0x000e620000000800 */
[----:B------:R-:W-:Y:S01]  /*22b60*/  UMOV UR4, 0xffffffff ;  /* 0xffffffff00047882 */ /* 0x000fe20000000000 */
[----:B-1----:R-:W-:Y:S01]  /*22b70*/  ISETP.NE.AND P0, PT, R3, 0x1, PT ;  /* 0x000000010300780c */ /* 0x002fe20003f05270 */
[----:B------:R-:W-:-:S12]  /*22b80*/  IMAD.MOV.U32 R3, RZ, RZ, R18 ;  /* 0x000000ffff037224 */ /* 0x000fd800078e0012 */
[----:B------:R-:W1:Y:S08]  /*22b90*/  @P0 LDC R8, c[0x0][0x42c] ;  /* 0x00010b00ff080b82 */ /* 0x000e700000000800 */
[----:B------:R-:W2:Y:S01]  /*22ba0*/  @P0 LDC R6, c[0x0][0x430] ;  /* 0x00010c00ff060b82 */ /* 0x000ea20000000800 */
[----:B-1----:R-:W-:-:S05]  /*22bb0*/  @P0 IMAD.HI.U32 R8, R18, R8, RZ ;  /* 0x0000000812080227 */ /* 0x002fca00078e00ff */
[----:B--2---:R-:W-:Y:S02]  /*22bc0*/  @P0 SHF.R.U32.HI R3, RZ, R6, R8 ;  /* 0x00000006ff030219 */ /* 0x004fe40000011608 */
[----:B------:R-:W-:Y:S01]  /*22bd0*/  SEL R6, R19, RZ, !P1 ;  /* 0x000000ff13067207 */ /* 0x000fe20004800000 */
[----:B------:R-:W-:Y:S06]  /*22be0*/  BRA.DIV UR4, `(.L_x_1671) ;  /* 0x0000006e04e87947 */ /* 0x000fec000b800000 */
.L_x_1875:
[----:B------:R-:W-:-:S03]  /*22bf0*/  UMOV UR4, 0xffffffff ;  /* 0xffffffff00047882 */ /* 0x000fc60000000000 */
[----:B------:R-:W-:Y:S05]  /*22c00*/  BRA.DIV UR4, `(.L_x_1672) ;  /* 0x0000007204147947 */ /* 0x000fea000b800000 */
[----:B------:R-:W-:-:S13]  /*22c10*/  ELECT P6, URZ, PT ;  /* 0x00000000003f782f */ /* 0x000fda00038c0000 */
.L_x_1878:
[----:B------:R-:W2:Y:S01]  /*22c20*/  LDL R8, [R1+0x24] ;  /* 0x0000240001087983 */ /* 0x000ea20000100800 */
[----:B------:R-:W-:Y:S01]  /*22c30*/  BSSY B1, `(.L_x_1673) ;  /* 0x000000b000017945 */ /* 0x000fe20003800000 */
[----:B------:R-:W1:Y:S01]  /*22c40*/  S2R R12, SR_CgaCtaId ;  /* 0x00000000000c7919 */ /* 0x000e620000008800 */
[----:B--2---:R-:W-:-:S05]  /*22c50*/  VIADD R8, R8, 0x1 ;  /* 0x0000000108087836 */ /* 0x004fca0000000000 */
[----:B------:R-:W-:-:S04]  /*22c60*/  LEA.HI R9, R8, R8, RZ, 0x1 ;  /* 0x0000000808097211 */ /* 0x000fc800078f08ff */
[----:B------:R-:W-:-:S04]  /*22c70*/  LOP3.LUT R9, R9, 0xfffffffe, RZ, 0xc0, !PT ;  /* 0xfffffffe09097812 */ /* 0x000fc800078ec0ff */
[----:B------:R-:W-:Y:S02]  /*22c80*/  IADD3 R8, R8, -R9, RZ ;  /* 0x8000000908087210 */ /* 0x000fe40007ffe0ff */
[----:B------:R-:W-:Y:S02]  /*22c90*/  MOV R9, 0x400 ;  /* 0x0000040000097802 */ /* 0x000fe40000000f00 */
[----:B------:R-:W-:Y:S02]  /*22ca0*/  SHF.L.U32 R8, R8, 0x1f, RZ ;  /* 0x0000001f08087819 */ /* 0x000fe400000006ff */
[----:B-1----:R-:W-:-:S04]  /*22cb0*/  LEA R12, R12, R9, 0x18 ;  /* 0x000000090c0c7211 */ /* 0x002fc800078ec0ff */
[----:B------:R-:W1:Y:S02]  /*22cc0*/  SYNCS.PHASECHK.TRANS64.TRYWAIT P0, [R12+URZ+0x30820], R8 ;  /* 0x030820080c0075a7 */ /* 0x000e64000800017f */
[----:B-1----:R-:W-:Y:S05]  /*22cd0*/  @!P0 BRA `(.L_x_1674) ;  /* 0x0000007000008947 */ /* 0x002fea0003800000 */
.L_x_1879:
[----:B------:R-:W-:Y:S05]  /*22ce0*/  BSYNC B1 ;  /* 0x0000000000017941 */ /* 0x000fea0003800000 */
.L_x_1673:
[----:B------:R-:W-:Y:S04]  /*22cf0*/  BSSY B1, `(.L_x_1675) ;  /* 0x000005d000017945 */ /* 0x000fe80003800000 */
[----:B------:R-:W-:Y:S05]  /*22d00*/  @!P6 BRA `(.L_x_1676) ;  /* 0x00000004006ce947 */ /* 0x000fea0003800000 */
[----:B------:R-:W1:Y:S04]  /*22d10*/  LDL R10, [R1+0xc] ;  /* 0x00000c00010a7983 */ /* 0x000e680000100800 */
[----:B------:R-:W2:Y:S01]  /*22d20*/  LDL R9, [R1+0x10] ;  /* 0x0000100001097983 */ /* 0x000ea20000100800 */
[----:B-1----:R-:W-:Y:S01]  /*22d30*/  IMAD R8, R10, 0x8, R12 ;  /* 0x000000080a087824 */ /* 0x002fe200078e020c */
[----:B--2---:R-:W-:-:S04]  /*22d40*/  SHF.L.U32 R10, R9, 0x1f, RZ ;  /* 0x0000001f090a7819 */ /* 0x004fc800000006ff */
[----:B------:R-:W1:Y:S02]  /*22d50*/  SYNCS.PHASECHK.TRANS64.TRYWAIT P0, [R8+URZ+0x308a0], R10 ;  /* 0x0308a00a080075a7 */ /* 0x000e64000800017f */
[----:B-1----:R-:W-:Y:S05]  /*22d60*/  @!P0 BRA `(.L_x_1677) ;  /* 0x0000006c00f08947 */ /* 0x002fea0003800000 */
.L_x_1880:
[----:B------:R-:W2:Y:S02]  /*22d70*/  S2R R9, SR_TID.X ;  /* 0x0000000000097919 */ /* 0x000ea40000002100 */
[----:B--2---:R-:W-:-:S04]  /*22d80*/  LOP3.LUT R9, R9, 0x7f, RZ, 0xc0, !PT ;  /* 0x0000007f09097812 */ /* 0x004fc800078ec0ff */
[----:B------:R-:W-:-:S13]  /*22d90*/  ISETP.NE.AND P1, PT, R9, RZ, PT ;  /* 0x000000ff0900720c */ /* 0x000fda0003f25270 */
[----:B------:R-:W-:Y:S05]  /*22da0*/  @P1 BRA `(.L_x_1678) ;  /* 0x00000000001c1947 */ /* 0x000fea0003800000 */
[----:B------:R-:W2:Y:S02]  /*22db0*/  S2R R9, SR_TID.X ;  /* 0x0000000000097919 */ /* 0x000ea40000002100 */
[----:B--2---:R-:W-:-:S04]  /*22dc0*/  LOP3.LUT R9, R9, 0x1f, RZ, 0xc0, !PT ;  /* 0x0000001f09097812 */ /* 0x004fc800078ec0ff */
[----:B------:R-:W-:Y:S01]  /*22dd0*/  ISETP.NE.AND P0, PT, R9, RZ, PT ;  /* 0x000000ff0900720c */ /* 0x000fe20003f05270 */
[----:B------:R-:W-:-:S04]  /*22de0*/  IMAD.MOV.U32 R9, RZ, RZ, 0x8000 ;  /* 0x00008000ff097424 */ /* 0x000fc800078e00ff */
[----:B------:R2:W-:Y:S08]  /*22df0*/  SYNCS.ARRIVE.TRANS64 RZ, [R8+URZ+0x30890], R9 ;  /* 0x0308900908ff79a7 */ /* 0x0005f0000800003f */
[----:B------:R-:W-:Y:S05]  /*22e00*/  @!P0 BRA `(.L_x_1678) ;  /* 0x0000000000048947 */ /* 0x000fea0003800000 */
[----:B------:R-:W-:Y:S01]  /*22e10*/  BPT.TRAP 0x1 ;  /* 0x000000040000795c */ /* 0x000fe20000300000 */
.L_x_1678:
[----:B--2---:R-:W2:Y:S01]  /*22e20*/  LDL R9, [R1+0xc] ;  /* 0x00000c0001097983 */ /* 0x004ea20000100800 */
[----:B------:R-:W-:Y:S01]  /*22e30*/  R2UR UR9, R8 ;  /* 0x00000000080972ca */ /* 0x000fe200000e0000 */
[----:B------:R-:W-:Y:S01]  /*22e40*/  UIADD3 UR4, UP0, UR36, 0x570, URZ ;  /* 0x0000057024047890 */ /* 0x000fe2000ff1e03f */
[----:B------:R-:W-:Y:S01]  /*22e50*/  R2UR UR12, R3 ;  /* 0x00000000030c72ca */ /* 0x000fe200000e0000 */
[----:B------:R-:W-:Y:S01]  /*22e60*/  UMOV UR10, URZ ;  /* 0x0000003f000a7c82 */ /* 0x000fe20008000000 */
[----:B------:R-:W-:Y:S01]  /*22e70*/  R2UR UR13, R6 ;  /* 0x00000000060d72ca */ /* 0x000fe200000e0000 */
[----:B------:R-:W-:Y:S01]  /*22e80*/  UIADD3.X UR5, URZ, UR37, URZ, UP0, !UPT ;  /* 0x000000253f057290 */ /* 0x000fe200087fe43f */
[----:B------:R-:W-:Y:S01]  /*22e90*/  UMOV UR6, 0x0 ;  /* 0x0000000000067882 */ /* 0x000fe20000000000 */
[----:B------:R-:W-:Y:S01]  /*22ea0*/  UMOV UR7, 0x12f00000 ;  /* 0x12f0000000077882 */ /* 0x000fe20000000000 */
[----:B------:R-:W-:-:S05]  /*22eb0*/  UMOV UR17, 0x40 ;  /* 0x0000004000117882 */ /* 0x000fca0000000000 */
[----:B------:R-:W-:Y:S01]  /*22ec0*/  UIADD3 UR9, UR9, 0x30890, URZ ;  /* 0x0003089009097890 */ /* 0x000fe2000fffe03f */
[----:B--2---:R-:W-:-:S04]  /*22ed0*/  LEA R9, R9, R12, 0xf ;  /* 0x0000000c09097211 */ /* 0x004fc800078e78ff */
[----:B------:R-:W-:Y:S01]  /*22ee0*/  R2UR UR14, R9 ;  /* 0x00000000090e72ca */ /* 0x000fe200000e0000 */
[----:B------:R-:W-:-:S04]  /*22ef0*/  IMAD R9, R7, 0x40, R5 ;  /* 0x0000004007097824 */ /* 0x000fc800078e0205 */
[----:B------:R-:W-:-:S05]  /*22f00*/  VIADD R9, R9, 0xffffffc0 ;  /* 0xffffffc009097836 */ /* 0x000fca0000000000 */
[----:B------:R-:W-:-:S03]  /*22f10*/  R2UR UR11, R9 ;  /* 0x00000000090b72ca */ /* 0x000fc600000e0000 */
[----:B------:R-:W-:Y:S02]  /*22f20*/  UIADD3 UR8, UR14, 0x20400, URZ ;  /* 0x000204000e087890 */ /* 0x000fe4000fffe03f */
[----:B------:R-:W-:Y:S02]  /*22f30*/  UIADD3 UR15, UR14, 0x22400, URZ ;  /* 0x000224000e0f7890 */ /* 0x000fe4000fffe03f */
[----:B------:R-:W-:Y:S02]  /*22f40*/  UIADD3 UR16, UR14, 0x24400, URZ ;  /* 0x000244000e107890 */ /* 0x000fe4000fffe03f */
[----:B------:R-:W-:-:S04]  /*22f50*/  UIADD3 UR14, UR14, 0x26400, URZ ;  /* 0x000264000e0e7890 */ /* 0x000fc8000fffe03f */
        /* <DEDUP_REMOVED lines=11> */
[----:B------:R2:W-:Y:S01]  /*23010*/  UTMALDG.4D [UR8], [UR4], desc[UR6] ;  /* 0x00000608040075b4 */ /* 0x0005e20008019000 */
[----:B------:R-:W3:Y:S02]  /*23020*/  SYNCS.PHASECHK.TRANS64.TRYWAIT P0, [R8+URZ+0x308c0], R10 ;  /* 0x0308c00a080075a7 */ /* 0x000ee4000800017f */
[----:B--23--:R-:W-:Y:S05]  /*23030*/  @!P0 BRA `(.L_x_1679) ;  /* 0x0000006c00508947 */ /* 0x00cfea0003800000 */
.L_x_1881:
[----:B------:R-:W1:Y:S02]  /*23040*/  LDL R11, [R1+0xc] ;  /* 0x00000c00010b7983 */ /* 0x000e640000100800 */
[----:B-12---:R-:W-:Y:S01]  /*23050*/  SHF.L.U32 R10, R11, 0xe, RZ ;  /* 0x0000000e0b0a7819 */ /* 0x006fe200000006ff */
[----:B------:R-:W-:Y:S06]  /*23060*/  @P1 BRA `(.L_x_1680) ;  /* 0x00000000001c1947 */ /* 0x000fec0003800000 */
[----:B------:R-:W1:Y:S02]  /*23070*/  S2R R11, SR_TID.X ;  /* 0x00000000000b7919 */ /* 0x000e640000002100 */
[----:B-1----:R-:W-:-:S04]  /*23080*/  LOP3.LUT R11, R11, 0x1f, RZ, 0xc0, !PT ;  /* 0x0000001f0b0b7812 */ /* 0x002fc800078ec0ff */
[----:B------:R-:W-:Y:S01]  /*23090*/  ISETP.NE.AND P0, PT, R11, RZ, PT ;  /* 0x000000ff0b00720c */ /* 0x000fe20003f05270 */
[----:B------:R-:W-:-:S04]  /*230a0*/  IMAD.MOV.U32 R11, RZ, RZ, 0x8000 ;  /* 0x00008000ff0b7424 */ /* 0x000fc800078e00ff */
[----:B------:R1:W-:Y:S08]  /*230b0*/  SYNCS.ARRIVE.TRANS64 RZ, [R8+URZ+0x308b0], R11 ;  /* 0x0308b00b08ff79a7 */ /* 0x0003f0000800003f */
[----:B------:R-:W-:Y:S05]  /*230c0*/  @!P0 BRA `(.L_x_1680) ;  /* 0x0000000000048947 */ /* 0x000fea0003800000 */
[----:B------:R-:W-:Y:S01]  /*230d0*/  BPT.TRAP 0x1 ;  /* 0x000000040000795c */ /* 0x000fe20000300000 */
.L_x_1680:
[----:B------:R-:W-:Y:S01]  /*230e0*/  IMAD R10, R10, 0x2, R12 ;  /* 0x000000020a0a7824 */ /* 0x000fe200078e020c */
        /* <DEDUP_REMOVED lines=11> */
[----:B------:R-:W-:-:S04]  /*231a0*/  UIADD3 UR9, UR9, 0x308b0, URZ ;  /* 0x000308b009097890 */ /* 0x000fc8000fffe03f */
        /* <DEDUP_REMOVED lines=17> */
.L_x_1676:
[----:B------:R-:W-:Y:S05]  /*232c0*/  BSYNC B1 ;  /* 0x0000000000017941 */ /* 0x000fea0003800000 */
.L_x_1675:
[----:B-1----:R-:W2:Y:S04]  /*232d0*/  LDL.LU R8, [R1+0xc] ;  /* 0x00000c0001087983 */ /* 0x002ea80000300800 */
[----:B------:R-:W3:Y:S01]  /*232e0*/  LDL.LU R10, [R1+0x10] ;  /* 0x00001000010a7983 */ /* 0x000ee20000300800 */
[----:B------:R-:W-:Y:S01]  /*232f0*/  VIADD R7, R7, 0xfffffffe ;  /* 0xfffffffe07077836 */ /* 0x000fe20000000000 */
[----:B------:R-:W-:Y:S02]  /*23300*/  PLOP3.LUT P2, PT, PT, PT, PT, 0x8, 0x0 ;  /* 0x000000000000781c */ /* 0x000fe40003f4e170 */
[----:B--2---:R-:W-:-:S04]  /*23310*/  IADD3 R8, R8, 0x1, RZ ;  /* 0x0000000108087810 */ /* 0x004fc80007ffe0ff */
[----:B------:R-:W-:-:S04]  /*23320*/  ISETP.NE.AND P0, PT, R8, 0x2, PT ;  /* 0x000000020800780c */ /* 0x000fc80003f05270 */
[----:B------:R-:W-:Y:S02]  /*23330*/  SEL R9, RZ, 0x1, P0 ;  /* 0x00000001ff097807 */ /* 0x000fe40000000000 */
[----:B------:R-:W-:Y:S02]  /*23340*/  SEL R8, R8, RZ, P0 ;  /* 0x000000ff08087207 */ /* 0x000fe40000000000 */
[----:B---3--:R-:W-:Y:S02]  /*23350*/  LOP3.LUT R10, R10, R9, RZ, 0x3c, !PT ;  /* 0x000000090a0a7212 */ /* 0x008fe400078e3cff */
[----:B------:R-:W-:-:S03]  /*23360*/  ISETP.GE.AND P0, PT, R7, R2, PT ;  /* 0x000000020700720c */ /* 0x000fc60003f06270 */
[----:B------:R1:W-:Y:S04]  /*23370*/  STL [R1+0x10], R10 ;  /* 0x0000100a01007387 */ /* 0x0003e80000100800 */
[----:B------:R1:W-:Y:S06]  /*23380*/  STL [R1+0xc], R8 ;  /* 0x00000c0801007387 */ /* 0x0003ec0000100800 */
[----:B------:R-:W-:Y:S05]  /*23390*/  @!P0 BRA `(.L_x_1670) ;  /* 0x00000004009c8947 */ /* 0x000fea0003800000 */
.L_x_1687:
[----:B------:R-:W-:Y:S05]  /*233a0*/  YIELD ;  /* 0x0000000000007946 */ /* 0x000fea0003800000 */
[----:B------:R-:W-:Y:S04]  /*233b0*/  BSSY B1, `(.L_x_1681) ;  /* 0x0000059000017945 */ /* 0x000fe80003800000 */
[----:B--2---:R-:W-:Y:S05]  /*233c0*/  @!P6 BRA `(.L_x_1682) ;  /* 0x00000004005ce947 */ /* 0x004fea0003800000 */
[----:B-1----:R-:W2:Y:S04]  /*233d0*/  LDL R8, [R1+0xc] ;  /* 0x00000c0001087983 */ /* 0x002ea80000100800 */
[----:B------:R-:W3:Y:S01]  /*233e0*/  LDL R9, [R1+0x10] ;  /* 0x0000100001097983 */ /* 0x000ee20000100800 */
[----:B--2---:R-:W-:Y:S01]  /*233f0*/  IMAD R8, R8, 0x8, R12 ;  /* 0x0000000808087824 */ /* 0x004fe200078e020c */
[----:B---3--:R-:W-:-:S04]  /*23400*/  SHF.L.U32 R9, R9, 0x1f, RZ ;  /* 0x0000001f09097819 */ /* 0x008fc800000006ff */
[----:B------:R-:W1:Y:S02]  /*23410*/  SYNCS.PHASECHK.TRANS64.TRYWAIT P0, [R8+URZ+0x308a0], R9 ;  /* 0x0308a009080075a7 */ /* 0x000e64000800017f */
[----:B-1----:R-:W-:Y:S05]  /*23420*/  @!P0 BRA `(.L_x_1683) ;  /* 0x0000006800688947 */ /* 0x002fea0003800000 */
.L_x_1882:
[----:B------:R-:W2:Y:S02]  /*23430*/  S2R R10, SR_TID.X ;  /* 0x00000000000a7919 */ /* 0x000ea40000002100 */
[----:B--2---:R-:W-:-:S04]  /*23440*/  LOP3.LUT R10, R10, 0x7f, RZ, 0xc0, !PT ;  /* 0x0000007f0a0a7812 */ /* 0x004fc800078ec0ff */
[----:B------:R-:W-:-:S13]  /*23450*/  ISETP.NE.AND P0, PT, R10, RZ, PT ;  /* 0x000000ff0a00720c */ /* 0x000fda0003f05270 */
[----:B------:R-:W-:Y:S05]  /*23460*/  @P0 BRA `(.L_x_1684) ;  /* 0x00000000001c0947 */ /* 0x000fea0003800000 */
[----:B------:R-:W2:Y:S02]  /*23470*/  S2R R10, SR_TID.X ;  /* 0x00000000000a7919 */ /* 0x000ea40000002100 */
[----:B--2---:R-:W-:-:S04]  /*23480*/  LOP3.LUT R10, R10, 0x1f, RZ, 0xc0, !PT ;  /* 0x0000001f0a0a7812 */ /* 0x004fc800078ec0ff */
[----:B------:R-:W-:Y:S02]  /*23490*/  ISETP.NE.AND P1, PT, R10, RZ, PT ;  /* 0x000000ff0a00720c */ /* 0x000fe40003f25270 */
[----:B------:R-:W-:-:S04]  /*234a0*/  MOV R10, 0x8000 ;  /* 0x00008000000a7802 */ /* 0x000fc80000000f00 */
[----:B------:R2:W-:Y:S07]  /*234b0*/  SYNCS.ARRIVE.TRANS64 RZ, [R8+URZ+0x30890], R10 ;  /* 0x0308900a08ff79a7 */ /* 0x0005ee000800003f */
[----:B------:R-:W-:Y:S05]  /*234c0*/  @!P1 BRA `(.L_x_1684) ;  /* 0x0000000000049947 */ /* 0x000fea0003800000 */
[----:B------:R-:W-:Y:S01]  /*234d0*/  BPT.TRAP 0x1 ;  /* 0x000000040000795c */ /* 0x000fe20000300000 */
.L_x_1684:
[----:B--2---:R-:W2:Y:S01]  /*234e0*/  LDL R10, [R1+0xc] ;  /* 0x00000c00010a7983 */ /* 0x004ea20000100800 */
[----:B------:R-:W-:Y:S01]  /*234f0*/  R2UR UR9, R8 ;  /* 0x00000000080972ca */ /* 0x000fe200000e0000 */
[----:B------:R-:W-:Y:S01]  /*23500*/  IMAD R11, R7, 0x40, R5 ;  /* 0x00000040070b7824 */ /* 0x000fe200078e0205 */
        /* <DEDUP_REMOVED lines=8> */
[----:B------:R-:W-:-:S03]  /*23590*/  UMOV UR17, 0x40 ;  /* 0x0000004000117882 */ /* 0x000fc60000000000 */
        /* <DEDUP_REMOVED lines=21> */
.L_x_1883:
[----:B------:R-:W-:Y:S05]  /*236f0*/  @P0 BRA `(.L_x_1686) ;  /* 0x00000000001c0947 */ /* 0x000fea0003800000 */
[----:B0-----:R-:W0:Y:S01]  /*23700*/  S2R R13, SR_TID.X ;  /* 0x00000000000d7919 */ /* 0x001e220000002100 */
[----:B-12---:R-:W-:-:S04]  /*23710*/  MOV R9, 0x8000 ;  /* 0x0000800000097802 */ /* 0x006fc80000000f00 */
[----:B------:R3:W-:Y:S01]  /*23720*/  SYNCS.ARRIVE.TRANS64 RZ, [R8+URZ+0x308b0], R9 ;  /* 0x0308b00908ff79a7 */ /* 0x0007e2000800003f */
[----:B0-----:R-:W-:-:S04]  /*23730*/  LOP3.LUT R13, R13, 0x1f, RZ, 0xc0, !PT ;  /* 0x0000001f0d0d7812 */ /* 0x001fc800078ec0ff */
[----:B------:R-:W-:-:S13]  /*23740*/  ISETP.NE.AND P1, PT, R13, RZ, PT ;  /* 0x000000ff0d00720c */ /* 0x000fda0003f25270 */
[----:B---3--:R-:W-:Y:S05]  /*23750*/  @!P1 BRA `(.L_x_1686) ;  /* 0x0000000000049947 */ /* 0x008fea0003800000 */
[----:B------:R-:W-:Y:S01]  /*23760*/  BPT.TRAP 0x1 ;  /* 0x000000040000795c */ /* 0x000fe20000300000 */
.L_x_1686:
        /* <DEDUP_REMOVED lines=17> */
[----:B---3--:R-:W-:Y:S01]  /*23880*/  UMOV UR8, UR14 ;  /* 0x0000000e00087c82 */ /* 0x008fe20008000000 */
[----:B------:R-:W-:Y:S01]  /*23890*/  UMOV UR10, UR17 ;  /* 0x00000011000a7c82 */ /* 0x000fe20008000000 */
[----:B------:R-:W-:Y:S01]  /*238a0*/  UMOV UR14, 0x80 ;  /* 0x00000080000e7882 */ /* 0x000fe20000000000 */
[----:B------:R3:W-:Y:S02]  /*238b0*/  UTMALDG.4D [UR8], [UR4], desc[UR6] ;  /* 0x00000608040075b4 */ /* 0x0007e40008019000 */
[----:B---3--:R-:W-:Y:S01]  /*238c0*/  UMOV UR8, UR15 ;  /* 0x0000000f00087c82 */ /* 0x008fe20008000000 */
[----:B------:R-:W-:Y:S01]  /*238d0*/  UMOV UR10, UR14 ;  /* 0x0000000e000a7c82 */ /* 0x000fe20008000000 */
[----:B------:R-:W-:Y:S01]  /*238e0*/  UMOV UR14, 0xc0 ;  /* 0x000000c0000e7882 */ /* 0x000fe20000000000 */
[----:B------:R3:W-:Y:S02]  /*238f0*/  UTMALDG.4D [UR8], [UR4], desc[UR6] ;  /* 0x00000608040075b4 */ /* 0x0007e40008019000 */
[----:B---3--:R-:W-:Y:S01]  /*23900*/  UMOV UR8, UR16 ;  /* 0x0000001000087c82 */ /* 0x008fe20008000000 */
[----:B------:R-:W-:-:S02]  /*23910*/  UMOV UR10, UR14 ;  /* 0x0000000e000a7c82 */ /* 0x000fc40008000000 */
[----:B------:R3:W-:Y:S02]  /*23920*/  UTMALDG.4D [UR8], [UR4], desc[UR6] ;  /* 0x00000608040075b4 */ /* 0x0007e40008019000 */
[----:B---3--:R-:W-:Y:S01]  /*23930*/  NOP ;  /* 0x0000000000007918 */ /* 0x008fe20000000000 */
.L_x_1682:
[----:B------:R-:W-:Y:S05]  /*23940*/  BSYNC B1 ;  /* 0x0000000000017941 */ /* 0x000fea0003800000 */
.L_x_1681:
[----:B-12---:R-:W2:Y:S04]  /*23950*/  LDL.LU R8, [R1+0xc] ;  /* 0x00000c0001087983 */ /* 0x006ea80000300800 */
[----:B------:R-:W3:Y:S01]  /*23960*/  LDL.LU R10, [R1+0x10] ;  /* 0x00001000010a7983 */ /* 0x000ee20000300800 */
[----:B--2---:R-:W-:-:S05]  /*23970*/  VIADD R8, R8, 0x1 ;  /* 0x0000000108087836 */ /* 0x004fca0000000000 */
[----:B------:R-:W-:-:S04]  /*23980*/  ISETP.NE.AND P0, PT, R8, 0x2, PT ;  /* 0x000000020800780c */ /* 0x000fc80003f05270 */
[----:B------:R-:W-:Y:S02]  /*23990*/  SEL R9, RZ, 0x1, P0 ;  /* 0x00000001ff097807 */ /* 0x000fe40000000000 */
[----:B------:R-:W-:Y:S02]  /*239a0*/  SEL R8, R8, RZ, P0 ;  /* 0x000000ff08087207 */ /* 0x000fe40000000000 */
[----:B---3--:R-:W-:Y:S02]  /*239b0*/  LOP3.LUT R10, R10, R9, RZ, 0x3c, !PT ;  /* 0x000000090a0a7212 */ /* 0x008fe400078e3cff */
[C---:B------:R-:W-:Y:S01]  /*239c0*/  ISETP.GT.AND P0, PT, R7.reuse, R2, PT ;  /* 0x000000020700720c */ /* 0x040fe20003f04270 */
[----:B------:R-:W-:Y:S02]  /*239d0*/  VIADD R7, R7, 0xffffffff ;  /* 0xffffffff07077836 */ /* 0x000fe40000000000 */
[----:B------:R2:W-:Y:S04]  /*239e0*/  STL [R1+0x10], R10 ;  /* 0x0000100a01007387 */ /* 0x0005e80000100800 */
[----:B------:R2:W-:Y:S06]  /*239f0*/  STL [R1+0xc], R8 ;  /* 0x00000c0801007387 */ /* 0x0005ec0000100800 */
[----:B------:R-:W-:Y:S05]  /*23a00*/  @P0 BRA `(.L_x_1687) ;  /* 0xfffffff800640947 */ /* 0x000fea000383ffff */
.L_x_1670:
[----:B------:R-:W-:Y:S05]  /*23a10*/  BSYNC B0 ;  /* 0x0000000000007941 */ /* 0x000fea0003800000 */
.L_x_1669:
[----:B------:R-:W3:Y:S01]  /*23a20*/  LDC.64 R2, c[0x0][0x9e0] ;  /* 0x00027800ff027b82 */ /* 0x000ee20000000a00 */
[----:B------:R-:W-:Y:S07]  /*23a30*/  @!P2 WARPSYNC.ALL ;  /* 0x000000000000a948 */ /* 0x000fee0003800000 */
[----:B------:R-:W-:Y:S01]  /*23a40*/  @!P2 BAR.SYNC.DEFER_BLOCKING 0xc, 0x120 ;  /* 0x030480000000ab1d */ /* 0x000fe20000010000 */
[----:B---3--:R-:W-:Y:S02]  /*23a50*/  ISETP.GE.AND P0, PT, R3, 0x1, PT ;  /* 0x000000010300780c */ /* 0x008fe40003f06270 */
[----:B------:R-:W-:-:S11]  /*23a60*/  IADD3 R2, R4, R2, RZ ;  /* 0x0000000204027210 */ /* 0x000fd60007ffe0ff */
[----:B------:R-:W-:Y:S05]  /*23a70*/  @!P0 BRA `(.L_x_1688) ;  /* 0x0000000000488947 */ /* 0x000fea0003800000 */
[C---:B------:R-:W-:Y:S01]  /*23a80*/  ISETP.GT.AND P1, PT, R4.reuse, RZ, PT ;  /* 0x000000ff0400720c */ /* 0x040fe20003f24270 */
[----:B------:R-:W-:Y:S01]  /*23a90*/  BSSY B0, `(.L_x_1689) ;  /* 0x000000e000007945 */ /* 0x000fe20003800000 */
[----:B------:R-:W-:-:S11]  /*23aa0*/  VIADD R6, R4, 0xffffffff ;  /* 0xffffffff04067836 */ /* 0x000fd60000000000 */
[----:B------:R-:W-:Y:S05]  /*23ab0*/  @P1 BRA `(.L_x_1690) ;  /* 0x00000000001c1947 */ /* 0x000fea0003800000 */
[----:B------:R-:W-:Y:S01]  /*23ac0*/  ISETP.NE.AND P1, PT, R3, 0x1, PT ;  /* 0x000000010300780c */ /* 0x000fe20003f25270 */
[----:B------:R-:W-:-:S12]  /*23ad0*/  IMAD.MOV R4, RZ, RZ, -R4 ;  /* 0x000000ffff047224 */ /* 0x000fd800078e0a04 */
[----:B------:R-:W3:Y:S02]  /*23ae0*/  @P1 LDC.64 R6, c[0x0][0x9e8] ;  /* 0x00027a00ff061b82 */ /* 0x000ee40000000a00 */
[----:B---3--:R-:W-:-:S05]  /*23af0*/  @P1 IMAD.HI.U32 R6, R4, R6, RZ ;  /* 0x0000000604061227 */ /* 0x008fca00078e00ff */
[----:B------:R-:W-:-:S04]  /*23b00*/  @P1 SHF.R.U32.HI R4, RZ, R7, R6 ;  /* 0x00000007ff041219 */ /* 0x000fc80000011606 */
[----:B------:R-:W-:Y:S01]  /*23b10*/  LOP3.LUT R6, RZ, R4, RZ, 0x33, !PT ;  /* 0x00000004ff067212 */ /* 0x000fe200078e33ff */
[----:B------:R-:W-:Y:S06]  /*23b20*/  BRA `(.L_x_1691) ;  /* 0x0000000000107947 */ /* 0x000fec0003800000 */
.L_x_1690:
[----:B------:R-:W-:-:S13]  /*23b30*/  ISETP.NE.AND P1, PT, R3, 0x1, PT ;  /* 0x000000010300780c */ /* 0x000fda0003f25270 */
[----:B------:R-:W3:Y:S02]  /*23b40*/  @P1 LDC.64 R4, c[0x0][0x9e8] ;  /* 0x00027a00ff041b82 */ /* 0x000ee40000000a00 */
[----:B---3--:R-:W-:-:S05]  /*23b50*/  @P1 IMAD.HI.U32 R4, R6, R4, RZ ;  /* 0x0000000406041227 */ /* 0x008fca00078e00ff */
[----:B------:R-:W-:-:S07]  /*23b60*/  @P1 SHF.R.U32.HI R6, RZ, R5, R4 ;  /* 0x00000005ff061219 */ /* 0x000fce0000011604 */
.L_x_1691:
[----:B------:R-:W-:Y:S05]  /*23b70*/  BSYNC B0 ;  /* 0x0000000000007941 */ /* 0x000fea0003800000 */
.L_x_1689:
[----:B------:R-:W-:-:S05]  /*23b80*/  IMAD R5, R6, R3, R3 ;  /* 0x0000000306057224 */ /* 0x000fca00078e0203 */
[----:B------:R-:W-:-:S07]  /*23b90*/  VIMNMX R2, R2, R5, PT ;  /* 0x0000000502027248 */ /* 0x000fce0003fe0100 */
.L_x_1688:
[----:B------:R-:W-:Y:S01]  /*23ba0*/  IADD3 R2, R2, 0x3f, RZ ;  /* 0x0000003f02027810 */ /* 0x000fe20007ffe0ff */
[----:B------:R-:W-:-:S03]  /*23bb0*/  ULDC UR4, c[0x0][0x9dc] ;  /* 0x0002770000047ab9 */ /* 0x000fc60000000800 */
[----:B------:R-:W-:-:S04]  /*23bc0*/  SHF.R.S32.HI R5, RZ, 0x1f, R2 ;  /* 0x0000001fff057819 */ /* 0x000fc80000011402 */
[----:B------:R-:W-:Y:S01]  /*23bd0*/  LEA.HI R5, R5, R2, RZ, 0x6 ;  /* 0x0000000205057211 */ /* 0x000fe200078f30ff */
[----:B------:R-:W-:-:S03]  /*23be0*/  VIADD R2, R0, -UR4 ;  /* 0x8000000400027c36 */ /* 0x000fc60008000000 */
[----:B------:R-:W-:-:S04]  /*23bf0*/  SHF.R.S32.HI R5, RZ, 0x6, R5 ;  /* 0x00000006ff057819 */ /* 0x000fc80000011405 */
[----:B------:R-:W-:-:S05]  /*23c00*/  VIMNMX R6, R20, R5, PT ;  /* 0x0000000514067248 */ /* 0x000fca0003fe0100 */
[----:B------:R3:W-:Y:S01]  /*23c10*/  STL [R1+0x20], R6 ;  /* 0x0000200601007387 */ /* 0x0007e20000100800 */
[----:B------:R-:W-:Y:S05]  /*23c20*/  @!P0 BRA `(.L_x_1692) ;  /* 0x0000000000448947 */ /* 0x000fea0003800000 */
[----:B------:R-:W-:Y:S01]  /*23c30*/  ISETP.GT.AND P0, PT, R0, -0x1, PT ;  /* 0xffffffff0000780c */ /* 0x000fe20003f04270 */
[----:B------:R-:W-:-:S12]  /*23c40*/  BSSY B0, `(.L_x_1693) ;  /* 0x000000d000007945 */ /* 0x000fd80003800000 */
[----:B------:R-:W-:Y:S05]  /*23c50*/  @P0 BRA `(.L_x_1694) ;  /* 0x00000000001c0947 */ /* 0x000fea0003800000 */
[----:B------:R-:W-:Y:S02]  /*23c60*/  ISETP.NE.AND P0, PT, R3, 0x1, PT ;  /* 0x000000010300780c */ /* 0x000fe40003f05270 */
[----:B------:R-:W-:-:S11]  /*23c70*/  LOP3.LUT R7, RZ, R0, RZ, 0x33, !PT ;  /* 0x00000000ff077212 */ /* 0x000fd600078e33ff */
[----:B------:R-:W4:Y:S02]  /*23c80*/  @P0 LDC.64 R4, c[0x0][0x9e8] ;  /* 0x00027a00ff040b82 */ /* 0x000f240000000a00 */
[----:B----4-:R-:W-:-:S05]  /*23c90*/  @P0 IMAD.HI.U32 R4, R7, R4, RZ ;  /* 0x0000000407040227 */ /* 0x010fca00078e00ff */
[----:B------:R-:W-:-:S04]  /*23ca0*/  @P0 SHF.R.U32.HI R7, RZ, R5, R4 ;  /* 0x00000005ff070219 */ /* 0x000fc80000011604 */
[----:B------:R-:W-:Y:S01]  /*23cb0*/  LOP3.LUT R0, RZ, R7, RZ, 0x33, !PT ;  /* 0x00000007ff007212 */ /* 0x000fe200078e33ff */
[----:B------:R-:W-:Y:S06]  /*23cc0*/  BRA `(.L_x_1695) ;  /* 0x0000000000107947 */ /* 0x000fec0003800000 */
.L_x_1694:
[----:B------:R-:W-:-:S13]  /*23cd0*/  ISETP.NE.AND P0, PT, R3, 0x1, PT ;  /* 0x000000010300780c */ /* 0x000fda0003f05270 */
[----:B------:R-:W4:Y:S02]  /*23ce0*/  @P0 LDC.64 R4, c[0x0][0x9e8] ;  /* 0x00027a00ff040b82 */ /* 0x000f240000000a00 */
[----:B----4-:R-:W-:-:S05]  /*23cf0*/  @P0 IMAD.HI.U32 R4, R0, R4, RZ ;  /* 0x0000000400040227 */ /* 0x010fca00078e00ff */
[----:B------:R-:W-:-:S07]  /*23d00*/  @P0 SHF.R.U32.HI R0, RZ, R5, R4 ;  /* 0x00000005ff000219 */ /* 0x000fce0000011604 */
.L_x_1695:
[----:B------:R-:W-:Y:S05]  /*23d10*/  BSYNC B0 ;  /* 0x0000000000007941 */ /* 0x000fea0003800000 */
.L_x_1693:
[----:B------:R-:W-:-:S05]  /*23d20*/  IMAD R3, R0, R3, RZ ;  /* 0x0000000300037224 */ /* 0x000fca00078e02ff */
[----:B------:R-:W-:-:S07]  /*23d30*/  VIMNMX R2, R2, R3, !PT ;  /* 0x0000000302027248 */ /* 0x000fce0007fe0100 */
.L_x_1692:
[----:B------:R-:W-:Y:S01]  /*23d40*/  SHF.R.S32.HI R3, RZ, 0x1f, R2 ;  /* 0x0000001fff037819 */ /* 0x000fe20000011402 */
[----:B------:R-:W-:Y:S03]  /*23d50*/  BSSY B6, `(.L_x_1696) ;  /* 0x000035d000067945 */ /* 0x000fe60003800000 */
[----:B------:R-:W-:-:S04]  /*23d60*/  LEA.HI R3, R3, R2, RZ, 0x6 ;  /* 0x0000000203037211 */ /* 0x000fc800078f30ff */
[----:B------:R-:W-:-:S04]  /*23d70*/  SHF.R.S32.HI R3, RZ, 0x6, R3 ;  /* 0x00000006ff037819 */ /* 0x000fc80000011403 */
[----:B------:R-:W-:-:S04]  /*23d80*/  VIMNMX R0, RZ, R3, !PT ;  /* 0x00000003ff007248 */ /* 0x000fc80007fe0100 */
[----:B------:R-:W-:Y:S01]  /*23d90*/  ISETP.GT.AND P0, PT, R6, R0, PT ;  /* 0x000000000600720c */ /* 0x000fe20003f04270 */
[----:B------:R4:W-:-:S12]  /*23da0*/  STL [R1+0x1c], R0 ;  /* 0x00001c0001007387 */ /* 0x0009d80000100800 */
[----:B----4-:R-:W-:Y:S05]  /*23db0*/  @P0 BRA `(.L_x_1697) ;  /* 0x0000000000480947 */ /* 0x010fea0003800000 */
[----:B------:R-:W4:Y:S02]  /*23dc0*/  S2R R0, SR_TID.X ;  /* 0x0000000000007919 */ /* 0x000f240000002100 */
[----:B----4-:R-:W-:-:S04]  /*23dd0*/  LOP3.LUT R0, R0, 0x1f, RZ, 0xc0, !PT ;  /* 0x0000001f00007812 */ /* 0x010fc800078ec0ff */
[----:B------:R-:W-:-:S13]  /*23de0*/  ISETP.NE.AND P1, PT, R0, RZ, PT ;  /* 0x000000ff0000720c */ /* 0x000fda0003f25270 */
[----:B------:R-:W-:Y:S05]  /*23df0*/  @P1 BRA `(.L_x_1698) ;  /* 0x0000003400481947 */ /* 0x000fea0003800000 */
[----:B------:R-:W4:Y:S01]  /*23e00*/  S2R R7, SR_LANEID ;  /* 0x0000000000077919 */ /* 0x000f220000000000 */
[----:B------:R-:W-:Y:S01]  /*23e10*/  VOTEU.ANY UR4, UPT, PT ;  /* 0x0000000000047886 */ /* 0x000fe200038e0100 */
[----:B------:R-:W5:Y:S01]  /*23e20*/  LDC.64 R2, c[0x0][0xc38] ;  /* 0x00030e00ff027b82 */ /* 0x000f620000000a00 */
[----:B------:R-:W4:Y:S01]  /*23e30*/  FLO.U32 R0, UR4 ;  /* 0x0000000400007d00 */ /* 0x000f2200080e0000 */
[----:B------:R-:W-:-:S07]  /*23e40*/  ULDC.64 UR6, c[0x0][0x208] ;  /* 0x0000820000067ab9 */ /* 0x000fce0000000a00 */
[----:B------:R-:W5:Y:S01]  /*23e50*/  POPC R5, UR4 ;  /* 0x0000000400057d09 */ /* 0x000f620008000000 */
[----:B----4-:R-:W-:-:S13]  /*23e60*/  ISETP.EQ.U32.AND P0, PT, R0, R7, PT ;  /* 0x000000070000720c */ /* 0x010fda0003f02070 */
[----:B-----5:R-:W4:Y:S01]  /*23e70*/  @P0 ATOMG.E.ADD.STRONG.GPU PT, R3, desc[UR6][R2.64], R5 ;  /* 0x00000005020309a8 */ /* 0x020f2200081ee1c6 */
[----:B------:R-:W5:Y:S02]  /*23e80*/  S2R R4, SR_LTMASK ;  /* 0x0000000000047919 */ /* 0x000f640000003900 */
[----:B-----5:R-:W-:-:S04]  /*23e90*/  LOP3.LUT R4, R4, UR4, RZ, 0xc0, !PT ;  /* 0x0000000404047c12 */ /* 0x020fc8000f8ec0ff */
[----:B------:R-:W5:Y:S01]  /*23ea0*/  POPC R7, R4 ;  /* 0x0000000400077309 */ /* 0x000f620000000000 */
[----:B----4-:R-:W5:Y:S02]  /*23eb0*/  SHFL.IDX PT, R0, R3, R0, 0x1f ;  /* 0x00001f0003007589 */ /* 0x010f6400000e0000 */
[----:B-----5:R-:W-:Y:S01]  /*23ec0*/  IADD3 R16, R0, UR38, R7 ;  /* 0x0000002600107c10 */ /* 0x020fe2000fffe007 */
[----:B------:R-:W-:Y:S06]  /*23ed0*/  BRA `(.L_x_1698) ;  /* 0x0000003400107947 */ /* 0x000fec0003800000 */
.L_x_1697:
[----:B------:R-:W4:Y:S01]  /*23ee0*/  S2R R3, SR_CgaCtaId ;  /* 0x0000000000037919 */ /* 0x000f220000008800 */
[----:B------:R-:W-:-:S04]  /*23ef0*/  MOV R0, 0x400 ;  /* 0x0000040000007802 */ /* 0x000fc80000000f00 */
[----:B----4-:R-:W-:-:S05]  /*23f00*/  LEA R2, R3, R0, 0x18 ;  /* 0x0000000003027211 */ /* 0x010fca00078ec0ff */
[----:B------:R4:W-:Y:S01]  /*23f10*/  STL [R1+0x14], R2 ;  /* 0x0000140201007387 */ /* 0x0009e20000100800 */
[----:B------:R-:W-:-:S05]  /*23f20*/  VIADD R0, R2, 0x20400 ;  /* 0x0002040002007836 */ /* 0x000fca0000000000 */
[----:B------:R-:W-:-:S13]  /*23f30*/  LOP3.LUT P0, RZ, R0, 0x3ff, RZ, 0xc0, !PT ;  /* 0x000003ff00ff7812 */ /* 0x000fda000780c0ff */
[----:B----4-:R-:W-:Y:S05]  /*23f40*/  @!P0 BRA `(.L_x_1699) ;  /* 0x0000000000408947 */ /* 0x010fea0003800000 */
[----:B------:R-:W-:Y:S01]  /*23f50*/  MOV R2, 0x0 ;  /* 0x0000000000027802 */ /* 0x000fe20000000f00 */
[----:B------:R-:W-:Y:S01]  /*23f60*/  ULDC.64 UR6, c[0x4][0xa8] ;  /* 0x01002a0000067ab9 */ /* 0x000fe20000000a00 */
[----:B------:R-:W-:Y:S01]  /*23f70*/  ULDC.64 UR8, c[0x4][0xb0] ;  /* 0x01002c0000087ab9 */ /* 0x000fe20000000a00 */
[----:B------:R-:W-:Y:S01]  /*23f80*/  ULDC.64 UR4, c[0x4][0x30] ;  /* 0x01000c0000047ab9 */ /* 0x000fe20000000a00 */
[----:B------:R-:W-:Y:S01]  /*23f90*/  MOV R4, UR6 ;  /* 0x0000000600047c02 */ /* 0x000fe20008000f00 */
[----:B------:R-:W-:Y:S01]  /*23fa0*/  IMAD.U32 R5, RZ, RZ, UR7 ;  /* 0x00000007ff057e24 */ /* 0x000fe2000f8e00ff */
[----:B------:R-:W4:Y:S01]  /*23fb0*/  LDC.64 R2, c[0x4][R2] ;  /* 0x0100000002027b82 */ /* 0x000f220000000a00 */
[----:B---3--:R-:W-:Y:S01]  /*23fc0*/  IMAD.U32 R6, RZ, RZ, UR8 ;  /* 0x00000008ff067e24 */ /* 0x008fe2000f8e00ff */
[----:B------:R-:W-:Y:S01]  /*23fd0*/  MOV R7, UR9 ;  /* 0x0000000900077c02 */ /* 0x000fe20008000f00 */
[----:B-12---:R-:W-:Y:S01]  /*23fe0*/  IMAD.U32 R10, RZ, RZ, UR4 ;  /* 0x00000004ff0a7e24 */ /* 0x006fe2000f8e00ff */
[----:B------:R-:W-:Y:S01]  /*23ff0*/  MOV R8, 0x70 ;  /* 0x0000007000087802 */ /* 0x000fe20000000f00 */
[----:B------:R-:W-:-:S02]  /*24000*/  IMAD.U32 R11, RZ, RZ, UR5 ;  /* 0x00000005ff0b7e24 */ /* 0x000fc4000f8e00ff */
[----:B------:R-:W-:Y:S02]  /*24010*/  IMAD.MOV.U32 R12, RZ, RZ, 0x1 ;  /* 0x00000001ff0c7424 */ /* 0x000fe400078e00ff */
[----:B0-----:R-:W-:-:S07]  /*24020*/  IMAD.MOV.U32 R13, RZ, RZ, RZ ;  /* 0x000000ffff0d7224 */ /* 0x001fce00078e00ff */
[----:B------:R-:W-:-:S07]  /*24030*/  LEPC R20, `(.L_x_1699) ;  /* 0x000000001014794e */ /* 0x000fce0000000000 */
[----:B----4-:R-:W-:Y:S05]  /*24040*/  CALL.ABS.NOINC R2 ;  /* 0x0000000002007343 */ /* 0x010fea0003c00000 */
.L_x_1699:
[----:B------:R-:W4:Y:S02]  /*24050*/  LDL R2, [R1+0x14] ;  /* 0x0000140001027983 */ /* 0x000f240000100800 */
[----:B----4-:R-:W-:-:S04]  /*24060*/  IADD3 R0, R2, 0x400, RZ ;  /* 0x0000040002007810 */ /* 0x010fc80007ffe0ff */
[----:B------:R-:W-:-:S13]  /*24070*/  LOP3.LUT P0, RZ, R0, 0x3ff, RZ, 0xc0, !PT ;  /* 0x000003ff00ff7812 */ /* 0x000fda000780c0ff */
[----:B------:R-:W-:Y:S05]  /*24080*/  @!P0 BRA `(.L_x_1700) ;  /* 0x0000000000808947 */ /* 0x000fea0003800000 */
[----:B------:R-:W-:Y:S01]  /*24090*/  MOV R0, 0x0 ;  /* 0x0000000000007802 */ /* 0x000fe20000000f00 */
[----:B------:R-:W-:Y:S01]  /*240a0*/  ULDC.64 UR6, c[0x4][0xa8] ;  /* 0x01002a0000067ab9 */ /* 0x000fe20000000a00 */
[----:B------:R-:W-:Y:S01]  /*240b0*/  ULDC.64 UR8, c[0x4][0xb0] ;  /* 0x01002c0000087ab9 */ /* 0x000fe20000000a00 */
[----:B------:R-:W-:Y:S01]  /*240c0*/  ULDC.64 UR4, c[0x4][0x38] ;  /* 0x01000e0000047ab9 */ /* 0x000fe20000000a00 */
[----:B------:R4:W4:Y:S01]  /*240d0*/  LDC.64 R2, c[0x4][R0] ;  /* 0x0100000000027b82 */ /* 0x0009220000000a00 */
[----:B------:R-:W-:Y:S01]  /*240e0*/  IMAD.U32 R4, RZ, RZ, UR6 ;  /* 0x00000006ff047e24 */ /* 0x000fe2000f8e00ff */
[----:B---3--:R-:W-:Y:S01]  /*240f0*/  MOV R6, UR8 ;  /* 0x0000000800067c02 */ /* 0x008fe20008000f00 */
[----:B------:R-:W-:Y:S01]  /*24100*/  IMAD.U32 R5, RZ, RZ, UR7 ;  /* 0x00000007ff057e24 */ /* 0x000fe2000f8e00ff */
[----:B------:R-:W-:Y:S01]  /*24110*/  MOV R11, UR5 ;  /* 0x00000005000b7c02 */ /* 0x000fe20008000f00 */
[----:B------:R-:W-:Y:S01]  /*24120*/  IMAD.U32 R7, RZ, RZ, UR9 ;  /* 0x00000009ff077e24 */ /* 0x000fe2000f8e00ff */
[----:B0-----:R-:W-:Y:S01]  /*24130*/  MOV R13, RZ ;  /* 0x000000ff000d7202 */ /* 0x001fe20000000f00 */
[----:B-12---:R-:W-:-:S02]  /*24140*/  IMAD.U32 R10, RZ, RZ, UR4 ;  /* 0x00000004ff0a7e24 */ /* 0x006fc4000f8e00ff */
[----:B------:R-:W-:Y:S02]  /*24150*/  IMAD.MOV.U32 R8, RZ, RZ, 0x70 ;  /* 0x00000070ff087424 */ /* 0x000fe400078e00ff */
[----:B------:R-:W-:-:S07]  /*24160*/  IMAD.MOV.U32 R12, RZ, RZ, 0x1 ;  /* 0x00000001ff0c7424 */ /* 0x000fce00078e00ff */
[----:B------:R-:W-:-:S07]  /*24170*/  LEPC R20, `(.L_x_1701) ;  /* 0x000000001014794e */ /* 0x000fce0000000000 */
[----:B----4-:R-:W-:Y:S05]  /*24180*/  CALL.ABS.NOINC R2 ;  /* 0x0000000002007343 */ /* 0x010fea0003c00000 */
.L_x_1701:
        /* <DEDUP_REMOVED lines=8> */
[----:B------:R-:W-:Y:S01]  /*24210*/  MOV R11, UR9 ;  /* 0x00000009000b7c02 */ /* 0x000fe20008000f00 */
[----:B------:R-:W-:Y:S01]  /*24220*/  IMAD.U32 R7, RZ, RZ, UR7 ;  /* 0x00000007ff077e24 */ /* 0x000fe2000f8e00ff */
[----:B------:R-:W-:Y:S01]  /*24230*/  MOV R13, RZ ;  /* 0x000000ff000d7202 */ /* 0x000fe20000000f00 */
[----:B------:R-:W-:-:S02]  /*24240*/  IMAD.U32 R10, RZ, RZ, UR8 ;  /* 0x00000008ff0a7e24 */ /* 0x000fc4000f8e00ff */
[----:B------:R-:W-:Y:S02]  /*24250*/  IMAD.MOV.U32 R8, RZ, RZ, 0x70 ;  /* 0x00000070ff087424 */ /* 0x000fe400078e00ff */
[----:B------:R-:W-:-:S07]  /*24260*/  IMAD.MOV.U32 R12, RZ, RZ, 0x1 ;  /* 0x00000001ff0c7424 */ /* 0x000fce00078e00ff */
[----:B------:R-:W-:-:S07]  /*24270*/  LEPC R20, `(.L_x_1700) ;  /* 0x000000001014794e */ /* 0x000fce0000000000 */
[----:B0-----:R-:W-:Y:S05]  /*24280*/  CALL.ABS.NOINC R2 ;  /* 0x0000000002007343 */ /* 0x001fea0003c00000 */
.L_x_1700:
[----:B------:R-:W4:Y:S01]  /*24290*/  LDL.LU R4, [R1+0x28] ;  /* 0x0000280001047983 */ /* 0x000f220000300800 */
[----:B------:R-:W0:Y:S01]  /*242a0*/  LDC R0, c[0x0][0x428] ;  /* 0x00010a00ff007b82 */ /* 0x000e220000000800 */
[----:B------:R-:W-:Y:S01]  /*242b0*/  ULDC.64 UR4, c[0x0][0x9f8] ;  /* 0x00027e0000047ab9 */ /* 0x000fe20000000a00 */
[----:B------:R-:W-:Y:S01]  /*242c0*/  MOV R5, R19 ;  /* 0x0000001300057202 */ /* 0x000fe20000000f00 */
[----:B------:R-:W-:Y:S01]  /*242d0*/  ULDC.64 UR6, c[0x0][0x208] ;  /* 0x0000820000067ab9 */ /* 0x000fe20000000a00 */
[----:B0-----:R-:W-:Y:S01]  /*242e0*/  ISETP.NE.AND P0, PT, R0, 0x1, PT ;  /* 0x000000010000780c */ /* 0x001fe20003f05270 */
[----:B------:R-:W-:-:S12]  /*242f0*/  IMAD.MOV.U32 R0, RZ, RZ, R18 ;  /* 0x000000ffff007224 */ /* 0x000fd800078e0012 */
[----:B------:R-:W0:Y:S08]  /*24300*/  @P0 LDC R3, c[0x0][0x42c] ;  /* 0x00010b00ff030b82 */ /* 0x000e300000000800 */
[----:B------:R-:W1:Y:S01]  /*24310*/  @P0 LDC R2, c[0x0][0x430] ;  /* 0x00010c00ff020b82 */ /* 0x000e620000000800 */
[----:B0-----:R-:W-:-:S05]  /*24320*/  @P0 IMAD.HI.U32 R3, R18, R3, RZ ;  /* 0x0000000312030227 */ /* 0x001fca00078e00ff */
[----:B-1----:R-:W-:Y:S02]  /*24330*/  @P0 SHF.R.U32.HI R0, RZ, R2, R3 ;  /* 0x00000002ff000219 */ /* 0x002fe40000011603 */
[----:B------:R-:W-:-:S04]  /*24340*/  ISETP.NE.U32.AND P0, PT, RZ, UR4, PT ;  /* 0x00000004ff007c0c */ /* 0x000fc8000bf05070 */
[----:B------:R-:W-:Y:S01]  /*24350*/  ISETP.NE.AND.EX P0, PT, RZ, UR5, PT, P0 ;  /* 0x00000005ff007c0c */ /* 0x000fe2000bf05300 */
[----:B------:R-:W-:-:S12]  /*24360*/  ULDC.64 UR4, c[0x0][0xa00] ;  /* 0x0002800000047ab9 */ /* 0x000fd80000000a00 */
[----:B---3--:R-:W0:Y:S02]  /*24370*/  @P0 LDC.64 R6, c[0x0][0x9f8] ;  /* 0x00027e00ff060b82 */ /* 0x008e240000000a00 */
[----:B0-----:R-:W-:-:S05]  /*24380*/  @P0 IMAD.WIDE R6, R19, 0x4, R6 ;  /* 0x0000000413060825 */ /* 0x001fca00078e0206 */
[----:B------:R0:W5:Y:S01]  /*24390*/  @P0 LDG.E R5, desc[UR6][R6.64] ;  /* 0x0000000606050981 */ /* 0x000162000c1e1900 */
[----:B------:R-:W-:-:S04]  /*243a0*/  ISETP.NE.U32.AND P0, PT, RZ, UR4, PT ;  /* 0x00000004ff007c0c */ /* 0x000fc8000bf05070 */
[----:B------:R-:W-:-:S04]  /*243b0*/  ISETP.NE.AND.EX P0, PT, RZ, UR5, PT, P0 ;  /* 0x00000005ff007c0c */ /* 0x000fc8000bf05300 */
[----:B------:R-:W-:Y:S01]  /*243c0*/  SEL R3, R19, RZ, !P0 ;  /* 0x000000ff13037207 */ /* 0x000fe20004000000 */
[----:B----4-:R-:W-:Y:S02]  /*243d0*/  IMAD R2, R17, 0x80, R4 ;  /* 0x0000008011027824 */ /* 0x010fe400078e0204 */
[----:B------:R-:W1:Y:S02]  /*243e0*/  S2R R4, SR_TID.X ;  /* 0x0000000000047919 */ /* 0x000e640000002100 */
[----:B-1----:R-:W-:-:S04]  /*243f0*/  LOP3.LUT R4, R4, 0x1f, RZ, 0xc0, !PT ;  /* 0x0000001f04047812 */ /* 0x002fc800078ec0ff */
[----:B------:R-:W-:-:S04]  /*24400*/  ISETP.NE.AND P6, PT, R4, RZ, PT ;  /* 0x000000ff0400720c */ /* 0x000fc80003fc5270 */
[----:B------:R-:W-:-:S09]  /*24410*/  PLOP3.LUT P1, PT, P6, PT, PT, 0x8, 0x0 ;  /* 0x000000000000781c */ /* 0x000fd2000372e170 */
[----:B------:R-:W-:-:S05]  /*24420*/  VOTEU.ALL UP1, P6 ;  /* 0x00000000003f7886 */ /* 0x000fca0003020000 */
[----:B------:R-:W-:-:S04]  /*24430*/  @!UP1 UIADD3 UR8, UP0, UR36, 0x270, URZ ;  /* 0x0000027024089890 */ /* 0x000fc8000ff1e03f */
[----:B------:R-:W-:-:S03]  /*24440*/  @!UP1 UIADD3.X UR9, URZ, UR37, URZ, UP0, !UPT ;  /* 0x000000253f099290 */ /* 0x000fc600087fe43f */
[----:B0-----:R-:W-:-:S09]  /*24450*/  VOTEU.ALL UP0, P6 ;  /* 0x00000000003f7886 */ /* 0x001fd20003000000 */
.L_x_1702:
        /* <DEDUP_REMOVED lines=16> */
.L_x_1703:
        /* <DEDUP_REMOVED lines=15> */
.L_x_1704:
        /* <DEDUP_REMOVED lines=15> */
.L_x_1705:
        /* <DEDUP_REMOVED lines=9> */
[----:B------:R-:W3:Y:S01]  /*247d0*/  LDL R4, [R1+0x20] ;  /* 0x0000200001047983 */ /* 0x000ee20000100800 */
[----:B--2---:R-:W0:Y:S01]  /*247e0*/  LDC.64 R8, c[0x0][0x3f8] ;  /* 0x0000fe00ff087b82 */ /* 0x004e220000000a00 */
[----:B------:R-:W-:Y:S02]  /*247f0*/  ULDC.64 UR4, c[0x0][0xa08] ;  /* 0x0002820000047ab9 */ /* 0x000fe40000000a00 */
[----:B0-----:R-:W-:Y:S01]  /*24800*/  LOP3.LUT P0, RZ, R8, UR4, RZ, 0xfc, !PT ;  /* 0x0000000408ff7c12 */ /* 0x001fe2000f80fcff */
[----:B------:R-:W-:-:S03]  /*24810*/  UMOV UR4, 0xffffffff ;  /* 0xffffffff00047882 */ /* 0x000fc60000000000 */
[----:B------:R-:W-:-:S04]  /*24820*/  LOP3.LUT P0, RZ, R9, UR5, RZ, 0xfc, P0 ;  /* 0x0000000509ff7c12 */ /* 0x000fc8000800fcff */
[----:B-----5:R-:W-:Y:S01]  /*24830*/  SEL R6, R5, RZ, !P0 ;  /* 0x000000ff05067207 */ /* 0x020fe20004000000 */
[----:B---3--:R-:W-:Y:S01]  /*24840*/  VIADD R4, R4, 0xffffffff ;  /* 0xffffffff04047836 */ /* 0x008fe20000000000 */
[----:B------:R-:W-:Y:S07]  /*24850*/  BRA.DIV UR4, `(.L_x_1706) ;  /* 0x0000005604847947 */ /* 0x000fee000b800000 */
.L_x_1886:
[----:B------:R-:W-:Y:S01]  /*24860*/  UMOV UR4, 0xffffffff ;  /* 0xffffffff00047882 */ /* 0x000fe20000000000 */
[----:B------:R-:W-:Y:S02]  /*24870*/  SHF.R.S32.HI R17, RZ, 0x1f, R5 ;  /* 0x0000001fff117819 */ /* 0x000fe40000011405 */
[----:B------:R-:W-:Y:S05]  /*24880*/  BRA.DIV UR4, `(.L_x_1707) ;  /* 0x0000005604ac7947 */ /* 0x000fea000b800000 */
[----:B------:R-:W-:-:S13]  /*24890*/  ELECT P6, URZ, PT ;  /* 0x00000000003f782f */ /* 0x000fda00038c0000 */
.L_x_1889:
[----:B------:R-:W-:Y:S05]  /*248a0*/  @!P6 BRA `(.L_x_1708) ;  /* 0x000000040038e947 */ /* 0x000fea0003800000 */
[----:B------:R-:W-:-:S04]  /*248b0*/  ISETP.NE.U32.AND P0, PT, R8, RZ, PT ;  /* 0x000000ff0800720c */ /* 0x000fc80003f05070 */
        /* <DEDUP_REMOVED lines=20> */
.L_x_1709:
        /* <DEDUP_REMOVED lines=9> */
.L_x_1890:
        /* <DEDUP_REMOVED lines=11> */
.L_x_1711:
[----:B------:R-:W2:Y:S01]  /*24b40*/  LDL R11, [R1] ;  /* 0x00000000010b7983 */ /* 0x000ea20000100800 */
[----:B------:R-:W-:-:S03]  /*24b50*/  MOV R12, 0x400 ;  /* 0x00000400000c7802 */ /* 0x000fc60000000f00 */
[----:B0-----:R-:W3:Y:S01]  /*24b60*/  LDL R10, [R1+0x4] ;  /* 0x00000400010a7983 */ /* 0x001ee20000100800 */
[----:B------:R-:W0:Y:S01]  /*24b70*/  S2R R13, SR_CgaCtaId ;  /* 0x00000000000d7919 */ /* 0x000e220000008800 */
        /* <DEDUP_REMOVED lines=33> */
.L_x_1708:
[----:B------:R-:W2:Y:S01]  /*24d90*/  LDL.LU R12, [R1+0x24] ;  /* 0x00002400010c7983 */ /* 0x000ea20000300800 */
[----:B------:R-:W-:Y:S01]  /*24da0*/  MOV R10, 0x400 ;  /* 0x00000400000a7802 */ /* 0x000fe20000000f00 */
[----:B------:R-:W-:Y:S05]  /*24db0*/  WARPSYNC.ALL ;  /* 0x0000000000007948 */ /* 0x000fea0003800000 */
[----:B------:R-:W0:Y:S01]  /*24dc0*/  S2R R11, SR_CgaCtaId ;  /* 0x00000000000b7919 */ /* 0x000e220000008800 */
        /* <DEDUP_REMOVED lines=51> */
.L_x_1891:
[----:B------:R-:W-:Y:S05]  /*25100*/  BSYNC B0 ;  /* 0x0000000000007941 */ /* 0x000fea0003800000 */
.L_x_1712:
[----:B0-----:R-:W2:Y:S04]  /*25110*/  LDL R3, [R1+0x20] ;  /* 0x0000200001037983 */ /* 0x001ea80000100800 */
[----:B------:R-:W3:Y:S01]  /*25120*/  LDL R10, [R1+0x1c] ;  /* 0x00001c00010a7983 */ /* 0x000ee20000100800 */
[----:B------:R-:W-:Y:S01]  /*25130*/  BSSY B0, `(.L_x_1714) ;  /* 0x00001c6000007945 */ /* 0x000fe20003800000 */
[----:B--2---:R-:W-:-:S05]  /*25140*/  VIADD R7, R3, 0xfffffffe ;  /* 0xfffffffe03077836 */ /* 0x004fca0000000000 */
[----:B---3--:R-:W-:-:S13]  /*25150*/  ISETP.GE.AND P0, PT, R7, R10, PT ;  /* 0x0000000a0700720c */ /* 0x008fda0003f06270 */
[----:B------:R-:W-:Y:S05]  /*25160*/  @!P0 BRA `(.L_x_1715) ;  /* 0x0000001c00088947 */ /* 0x000fea0003800000 */
[----:B------:R-:W-:Y:S01]  /*25170*/  LOP3.LUT R2, RZ, R10, RZ, 0x33, !PT ;  /* 0x0000000aff027212 */ /* 0x000fe200078e33ff */
[----:B------:R-:W-:Y:S01]  /*25180*/  BSSY B1, `(.L_x_1716) ;  /* 0x000009d000017945 */ /* 0x000fe20003800000 */
[----:B------:R-:W-:-:S04]  /*25190*/  IADD3 R13, -R3, RZ, RZ ;  /* 0x000000ff030d7210 */ /* 0x000fc80007ffe1ff */
        /* <DEDUP_REMOVED lines=14> */
[----:B------:R-:W-:Y:S02]  /*25280*/  ISETP.NE.U32.AND P0, PT, R8, RZ, PT ;  /* 0x000000ff0800720c */ /* 0x000fe40003f05070 */
[----:B------:R-:W-:Y:S02]  /*25290*/  MOV R2, R6 ;  /* 0x0000000600027202 */ /* 0x000fe40000000f00 */
        /* <DEDUP_REMOVED lines=13> */
[----:B------:R-:W-:Y:S01]  /*25370*/  IMAD.WIDE.U32 R10, R5, UR4, R2 ;  /* 0x00000004050a7c25 */ /* 0x000fe2000f8e0002 */
[----:B------:R-:W-:-:S03]  /*25380*/  IADD3 R2, -R2, RZ, RZ ;  /* 0x000000ff02027210 */ /* 0x000fc60007ffe1ff */
[----:B------:R-:W-:Y:S01]  /*25390*/  IMAD.IADD R15, R15, 0x1, R11 ;  /* 0x000000010f0f7824 */ /* 0x000fe200078e020b */
[----:B------:R-:W-:Y:S01]  /*253a0*/  LEA R8, P0, R10, R8, 0x2 ;  /* 0x000000080a087211 */ /* 0x000fe200078010ff */
[----:B------:R-:W-:-:S03]  /*253b0*/  IMAD R7, R18, R2, R7 ;  /* 0x0000000212077224 */ /* 0x000fc600078e0207 */
[----:B------:R-:W-:-:S05]  /*253c0*/  LEA.HI.X R9, R10, R9, R15, 0x2, P0 ;  /* 0x000000090a097211 */ /* 0x000fca00000f140f */
[----:B------:R0:W5:Y:S04]  /*253d0*/  LDG.E R2, desc[UR6][R8.64] ;  /* 0x0000000608027981 */ /* 0x000168000c1e1900 */
.L_x_1720:
[----:B0-----:R-:W0:Y:S01]  /*253e0*/  S2R R8, SR_CgaCtaId ;  /* 0x0000000000087919 */ /* 0x001e220000008800 */
[----:B------:R-:W-:-:S04]  /*253f0*/  MOV R3, 0x400 ;  /* 0x0000040000037802 */ /* 0x000fc80000000f00 */
[----:B0-----:R-:W-:Y:S02]  /*25400*/  LEA R3, R8, R3, 0x18 ;  /* 0x0000000308037211 */ /* 0x001fe400078ec0ff */
[----:B------:R-:W-:-:S03]  /*25410*/  SHF.L.U32 R8, R14, 0x1f, RZ ;  /* 0x0000001f0e087819 */ /* 0x000fc600000006ff */
[----:B------:R-:W-:-:S04]  /*25420*/  IMAD R3, R12, 0x8, R3 ;  /* 0x000000080c037824 */ /* 0x000fc800078e0203 */
[----:B------:R-:W0:Y:S02]  /*25430*/  SYNCS.PHASECHK.TRANS64.TRYWAIT P0, [R3+URZ+0x30840], R8 ;  /* 0x03084008030075a7 */ /* 0x000e24000800017f */
[----:B0-----:R-:W-:Y:S05]  /*25440*/  @!P0 BRA `(.L_x_1721) ;  /* 0x0000004c00108947 */ /* 0x001fea0003800000 */
.L_x_1892:
        /* <DEDUP_REMOVED lines=11> */
.L_x_1722:
        /* <DEDUP_REMOVED lines=10> */
[----:B0-----:R-:W-:-:S04]  /*255a0*/  LEA R8, R10, R8, 0x18 ;  /* 0x000000080a087211 */ /* 0x001fc800078ec0ff */
[----:B------:R-:W-:-:S04]  /*255b0*/  LEA R3, R12, R8, 0xf ;  /* 0x000000080c037211 */ /* 0x000fc800078e78ff */
        /* <DEDUP_REMOVED lines=30> */
.L_x_1893:
        /* <DEDUP_REMOVED lines=8> */
[----:B0-----:R-:W-:-:S03]  /*25820*/  IMAD.MOV.U32 R8, RZ, RZ, 0x8000 ;  /* 0x00008000ff087424 */ /* 0x001fc600078e00ff */
[----:B---3--:R-:W-:-:S04]  /*25830*/  LEA R3, R9, R10, 0x3 ;  /* 0x0000000a09037211 */ /* 0x008fc800078e18ff */
[----:B------:R1:W-:Y:S03]  /*25840*/  SYNCS.ARRIVE.TRANS64 RZ, [R3+URZ+0x30850], R8 ;  /* 0x0308500803ff79a7 */ /* 0x0003e6000800003f */
[----:B------:R-:W-:Y:S05]  /*25850*/  @!P0 BRA `(.L_x_1724) ;  /* 0x0000000000048947 */ /* 0x000fea0003800000 */
[----:B------:R-:W-:Y:S01]  /*25860*/  BPT.TRAP 0x1 ;  /* 0x000000040000795c */ /* 0x000fe20000300000 */
.L_x_1724:
        /* <DEDUP_REMOVED lines=13> */
[----:B------:R-:W-:Y:S01]  /*25940*/  IMAD.MOV.U32 R6, RZ, RZ, R2 ;  /* 0x000000ffff067224 */ /* 0x000fe200078e0002 */
[----:B------:R-:W-:Y:S01]  /*25950*/  MOV R4, R7 ;  /* 0x0000000700047202 */ /* 0x000fe20000000f00 */
[----:B--2---:R-:W-:-:S05]  /*25960*/  IMAD.MOV.U32 R9, RZ, RZ, R3 ;  /* 0x000000ffff097224 */ /* 0x004fca00078e0003 */
[----:B------:R-:W-:-:S04]  /*25970*/  LEA R3, R9, R10, 0x3 ;  /* 0x0000000a09037211 */ /* 0x000fc800078e18ff */
[----:B------:R-:W-:Y:S01]  /*25980*/  R2UR UR9, R3 ;  /* 0x00000000030972ca */ /* 0x000fe200000e0000 */
[----:B------:R-:W-:Y:S01]  /*25990*/  IMAD R3, R9, 0x8000, R10 ;  /* 0x0000800009037824 */ /* 0x000fe200078e020a */
[----:B---3--:R-:W-:-:S04]  /*259a0*/  R2UR UR5, R8 ;  /* 0x00000000080572ca */ /* 0x008fc800000e0000 */
        /* <DEDUP_REMOVED lines=21> */
.L_x_1719:
[----:B------:R-:W-:Y:S05]  /*25b00*/  BSYNC B2 ;  /* 0x0000000000027941 */ /* 0x000fea0003800000 */
.L_x_1718:
[----:B------:R-:W2:Y:S04]  /*25b10*/  LDL R2, [R1+0x20] ;  /* 0x0000200001027983 */ /* 0x000ea80000100800 */
[----:B------:R0:W-:Y:S04]  /*25b20*/  STL [R1], R12 ;  /* 0x0000000c01007387 */ /* 0x0001e80000100800 */
[----:B------:R0:W-:Y:S02]  /*25b30*/  STL [R1+0x8], R14 ;  /* 0x0000080e01007387 */ /* 0x0001e40000100800 */
[----:B0-2---:R-:W-:-:S07]  /*25b40*/  VIADD R7, R2, 0xfffffffd ;  /* 0xfffffffd02077836 */ /* 0x005fce0000000000 */
.L_x_1717:
[----:B------:R-:W-:Y:S05]  /*25b50*/  BSYNC B1 ;  /* 0x0000000000017941 */ /* 0x000fea0003800000 */
.L_x_1716:
[----:B------:R-:W2:Y:S01]  /*25b60*/  LDL.LU R2, [R1+0x20] ;  /* 0x0000200001027983 */ /* 0x000ea20000300800 */
[----:B------:R-:W-:Y:S01]  /*25b70*/  VIADD R13, R13, 0xfffffffe ;  /* 0xfffffffe0d0d7836 */ /* 0x000fe20000000000 */
[----:B--2---:R-:W-:-:S04]  /*25b80*/  LOP3.LUT R2, RZ, R2, RZ, 0x33, !PT ;  /* 0x00000002ff027212 */ /* 0x004fc800078e33ff */
[----:B------:R-:W-:-:S13]  /*25b90*/  ISETP.NE.AND P0, PT, R13, R2, PT ;  /* 0x000000020d00720c */ /* 0x000fda0003f05270 */
[----:B------:R-:W-:Y:S05]  /*25ba0*/  @!P0 BRA `(.L_x_1715) ;  /* 0x0000001000788947 */ /* 0x000fea0003800000 */
[----:B------:R-:W-:-:S07]  /*25bb0*/  MOV R13, R6 ;  /* 0x00000006000d7202 */ /* 0x000fce0000000f00 */
.L_x_1739:
        /* <DEDUP_REMOVED lines=23> */
[----:B------:R-:W-:-:S03]  /*25d30*/  IMAD R10, R17, UR6, RZ ;  /* 0x00000006110a7c24 */ /* 0x000fc6000f8e02ff */
[--C-:B------:R-:W-:Y:S01]  /*25d40*/  SHF.R.S32.HI R3, RZ, 0x1f, R2.reuse ;  /* 0x0000001fff037819 */ /* 0x100fe20000011402 */
[----:B------:R-:W-:Y:S02]  /*25d50*/  IMAD.MOV R12, RZ, RZ, -R2 ;  /* 0x000000ffff0c7224 */ /* 0x000fe400078e0a02 */
[C---:B------:R-:W-:Y:S02]  /*25d60*/  IMAD R10, R5.reuse, UR7, R10 ;  /* 0x00000007050a7c24 */ /* 0x040fe4000f8e020a */
[----:B------:R-:W-:-:S04]  /*25d70*/  IMAD.WIDE.U32 R2, R5, UR6, R2 ;  /* 0x0000000605027c25 */ /* 0x000fc8000f8e0002 */
[----:B------:R-:W-:Y:S01]  /*25d80*/  IMAD.IADD R3, R10, 0x1, R3 ;  /* 0x000000010a037824 */ /* 0x000fe200078e0203 */
[----:B------:R-:W-:Y:S01]  /*25d90*/  LEA R10, P0, R2, UR4, 0x2 ;  /* 0x00000004020a7c11 */ /* 0x000fe2000f8010ff */
[----:B------:R-:W-:-:S03]  /*25da0*/  IMAD R12, R11, R12, R7 ;  /* 0x0000000c0b0c7224 */ /* 0x000fc600078e0207 */
[----:B------:R-:W-:-:S05]  /*25db0*/  LEA.HI.X R11, R2, UR5, R3, 0x2, P0 ;  /* 0x00000005020b7c11 */ /* 0x000fca00080f1403 */
[----:B------:R0:W5:Y:S04]  /*25dc0*/  LDG.E R13, desc[UR8][R10.64] ;  /* 0x000000080a0d7981 */ /* 0x000168000c1e1900 */
.L_x_1727:
[----:B------:R-:W1:Y:S01]  /*25dd0*/  S2R R3, SR_CgaCtaId ;  /* 0x0000000000037919 */ /* 0x000e620000008800 */
[----:B------:R-:W-:-:S04]  /*25de0*/  MOV R2, 0x400 ;  /* 0x0000040000027802 */ /* 0x000fc80000000f00 */
[----:B-1----:R-:W-:Y:S02]  /*25df0*/  LEA R2, R3, R2, 0x18 ;  /* 0x0000000203027211 */ /* 0x002fe400078ec0ff */
[----:B------:R-:W-:Y:S02]  /*25e00*/  SHF.L.U32 R3, R9, 0x1f, RZ ;  /* 0x0000001f09037819 */ /* 0x000fe400000006ff */
[----:B------:R-:W-:-:S04]  /*25e10*/  LEA R2, R8, R2, 0x3 ;  /* 0x0000000208027211 */ /* 0x000fc800078e18ff */
[----:B------:R-:W1:Y:S02]  /*25e20*/  SYNCS.PHASECHK.TRANS64.TRYWAIT P0, [R2+URZ+0x30840], R3 ;  /* 0x03084003020075a7 */ /* 0x000e64000800017f */
[----:B-1----:R-:W-:Y:S05]  /*25e30*/  @!P0 BRA `(.L_x_1728) ;  /* 0x0000004000bc8947 */ /* 0x002fea0003800000 */
.L_x_1894:
        /* <DEDUP_REMOVED lines=11> */
.L_x_1729:
        /* <DEDUP_REMOVED lines=42> */
.L_x_1895:
        /* <DEDUP_REMOVED lines=8> */
.L_x_1731:
        /* <DEDUP_REMOVED lines=15> */
[----:B------:R-:W-:Y:S02]  /*26300*/  IMAD.MOV.U32 R4, RZ, RZ, R12 ;  /* 0x000000ffff047224 */ /* 0x000fe400078e000c */
[----:B------:R-:W-:Y:S01]  /*26310*/  IMAD.MOV.U32 R6, RZ, RZ, R13 ;  /* 0x000000ffff067224 */ /* 0x000fe200078e000d */
[----:B--2---:R-:W-:Y:S02]  /*26320*/  LEA R2, R2, R11, 0xf ;  /* 0x0000000b02027211 */ /* 0x004fe400078e78ff */
[----:B---3--:R-:W-:-:S02]  /*26330*/  R2UR UR5, R10 ;  /* 0x000000000a0572ca */ /* 0x008fc400000e0000 */
[----:B------:R-:W-:-:S11]  /*26340*/  R2UR UR14, R2 ;  /* 0x00000000020e72ca */ /* 0x000fd600000e0000 */
[----:B------:R-:W-:Y:S02]  /*26350*/  ULEA UR11, UR11, UR5, 0x6 ;  /* 0x000000050b0b7291 */ /* 0x000fe4000f8e303f */
        /* <DEDUP_REMOVED lines=18> */
.L_x_1726:
[----:B------:R-:W-:Y:S05]  /*26480*/  BSYNC B1 ;  /* 0x0000000000017941 */ /* 0x000fea0003800000 */
.L_x_1725:
[----:B------:R-:W-:Y:S01]  /*26490*/  IADD3 R3, R8, 0x1, RZ ;  /* 0x0000000108037810 */ /* 0x000fe20007ffe0ff */
[----:B------:R-:W-:Y:S01]  /*264a0*/  BSSY B1, `(.L_x_1732) ;  /* 0x000008a000017945 */ /* 0x000fe20003800000 */
[----:B------:R-:W-:Y:S02]  /*264b0*/  VIADD R11, R7, 0xffffffff ;  /* 0xffffffff070b7836 */ /* 0x000fe40000000000 */
        /* <DEDUP_REMOVED lines=28> */
[----:B------:R-:W-:-:S06]  /*26680*/  LEA.HI.X R13, R2, UR5, R3, 0x2, P0 ;  /* 0x00000005020d7c11 */ /* 0x000fcc00080f1403 */
[----:B------:R1:W5:Y:S03]  /*26690*/  LDG.E R13, desc[UR8][R12.64] ;  /* 0x000000080c0d7981 */ /* 0x000366000c1e1900 */
.L_x_1734:
[----:B------:R-:W2:Y:S01]  /*266a0*/  S2R R3, SR_CgaCtaId ;  /* 0x0000000000037919 */ /* 0x000ea20000008800 */
[----:B------:R-:W-:-:S04]  /*266b0*/  MOV R2, 0x400 ;  /* 0x0000040000027802 */ /* 0x000fc80000000f00 */
[----:B--2---:R-:W-:Y:S02]  /*266c0*/  LEA R2, R3, R2, 0x18 ;  /* 0x0000000203027211 */ /* 0x004fe400078ec0ff */
[----:B------:R-:W-:Y:S02]  /*266d0*/  SHF.L.U32 R3, R14, 0x1f, RZ ;  /* 0x0000001f0e037819 */ /* 0x000fe400000006ff */
[----:B------:R-:W-:-:S04]  /*266e0*/  LEA R2, R15, R2, 0x3 ;  /* 0x000000020f027211 */ /* 0x000fc800078e18ff */
[----:B------:R-:W2:Y:S02]  /*266f0*/  SYNCS.PHASECHK.TRANS64.TRYWAIT P0, [R2+URZ+0x30840], R3 ;  /* 0x03084003020075a7 */ /* 0x000ea4000800017f */
[----:B--2---:R-:W-:Y:S05]  /*26700*/  @!P0 BRA `(.L_x_1735) ;  /* 0x0000003800b08947 */ /* 0x004fea0003800000 */
.L_x_1896:
        /* <DEDUP_REMOVED lines=11> */
.L_x_1736:
        /* <DEDUP_REMOVED lines=42> */
.L_x_1897:
        /* <DEDUP_REMOVED lines=8> */
.L_x_1738:
        /* <DEDUP_REMOVED lines=20> */
[----:B------:R-:W-:Y:S01]  /*26c20*/  IMAD.MOV.U32 R4, RZ, RZ, R10 ;  /* 0x000000ffff047224 */ /* 0x000fe200078e000a */
[----:B------:R-:W-:Y:S02]  /*26c30*/  MOV R6, R13 ;  /* 0x0000000d00067202 */ /* 0x000fe40000000f00 */
        /* <DEDUP_REMOVED lines=16> */
.L_x_1733:
[----:B------:R-:W-:Y:S05]  /*26d40*/  BSYNC B1 ;  /* 0x0000000000017941 */ /* 0x000fea0003800000 */
.L_x_1732:
[----:B------:R-:W2:Y:S01]  /*26d50*/  LDL R2, [R1+0x1c] ;  /* 0x00001c0001027983 */ /* 0x000ea20000100800 */
[----:B------:R-:W-:Y:S01]  /*26d60*/  VIADD R7, R7, 0xfffffffe ;  /* 0xfffffffe07077836 */ /* 0x000fe20000000000 */
[----:B--2---:R-:W-:-:S13]  /*26d70*/  ISETP.GT.AND P0, PT, R11, R2, PT ;  /* 0x000000020b00720c */ /* 0x004fda0003f04270 */
[----:B------:R-:W-:Y:S05]  /*26d80*/  @P0 BRA `(.L_x_1739) ;  /* 0xffffffec008c0947 */ /* 0x000fea000383ffff */
.L_x_1715:
[----:B------:R-:W-:Y:S05]  /*26d90*/  BSYNC B0 ;  /* 0x0000000000007941 */ /* 0x000fea0003800000 */
.L_x_1714:
        /* <DEDUP_REMOVED lines=14> */
[----:B-1----:R-:W-:-:S06]  /*26e80*/  LOP3.LUT R8, R8, UR4, RZ, 0xc0, !PT ;  /* 0x0000000408087c12 */ /* 0x002fcc000f8ec0ff */
[----:B------:R-:W1:Y:S01]  /*26e90*/  POPC R8, R8 ;  /* 0x0000000800087309 */ /* 0x000e620000000000 */
[----:B--2---:R-:W1:Y:S02]  /*26ea0*/  SHFL.IDX PT, R5, R2, R5, 0x1f ;  /* 0x00001f0502057589 */ /* 0x004e6400000e0000 */
[----:B-1----:R-:W-:-:S07]  /*26eb0*/  IADD3 R16, R5, UR38, R8 ;  /* 0x0000002605107c10 */ /* 0x002fce000fffe008 */
.L_x_1741:
[----:B------:R-:W-:Y:S05]  /*26ec0*/  BSYNC B0 ;  /* 0x0000000000007941 */ /* 0x000fea0003800000 */
.L_x_1740:
        /* <DEDUP_REMOVED lines=11> */
.L_x_1898:
        /* <DEDUP_REMOVED lines=11> */
.L_x_1745:
        /* <DEDUP_REMOVED lines=37> */
.L_x_1743:
[----:B------:R-:W-:Y:S05]  /*27280*/  BSYNC B0 ;  /* 0x0000000000007941 */ /* 0x000fea0003800000 */
.L_x_1742:
        /* <DEDUP_REMOVED lines=9> */
.L_x_1698:
[----:B------:R-:W-:Y:S05]  /*27320*/  BSYNC B6 ;  /* 0x0000000000067941 */ /* 0x000fea0003800000 */
.L_x_1696:
[----:B------:R-:W-:-:S03]  /*27330*/  UMOV UR4, 0xffffffff ;  /* 0xffffffff00047882 */ /* 0x000fc60000000000 */
[----:B------:R-:W-:Y:S05]  /*27340*/  BRA.DIV UR4, `(.L_x_1746) ;  /* 0x0000002e04dc7947 */ /* 0x000fea000b800000 */
[----:B------:R0:W0:Y:S04]  /*27350*/  SHFL.IDX PT, R4, R16, RZ, 0x1f ;  /* 0x00001fff10047589 */ /* 0x00002800000e0000 */
[----:B------:R-:W0:Y:S02]  /*27360*/  SHFL.IDX PT, R16, R16, 0x1, 0x1f ;  /* 0x00201f0010107f89 */ /* 0x000e2400000e0000 */
.L_x_1902:
[----:B----4-:R-:W1:Y:S01]  /*27370*/  S2R R0, SR_TID.X ;  /* 0x0000000000007919 */ /* 0x010e620000002100 */
[----:B------:R-:W-:Y:S01]  /*27380*/  ULDC UR4, c[0x0][0xc14] ;  /* 0x0003050000047ab9 */ /* 0x000fe20000000800 */
[----:B------:R-:W-:Y:S01]  /*27390*/  BSSY B0, `(.L_x_1747) ;  /* 0x000000c000007945 */ /* 0x000fe20003800000 */
[----:B------:R-:W-:Y:S01]  /*273a0*/  IMAD.MOV.U32 R3, RZ, RZ, RZ ;  /* 0x000000ffff037224 */ /* 0x000fe200078e00ff */
[----:B-12---:R-:W-:Y:S01]  /*273b0*/  LOP3.LUT R8, R0, 0x1f, RZ, 0xc0, !PT ;  /* 0x0000001f00087812 */ /* 0x006fe200078ec0ff */
[----:B------:R-:W-:-:S03]  /*273c0*/  IMAD.U32 R0, RZ, RZ, UR4 ;  /* 0x00000004ff007e24 */ /* 0x000fc6000f8e00ff */
[C---:B------:R-:W-:Y:S02]  /*273d0*/  ISETP.NE.AND P0, PT, R8.reuse, 0x1f, PT ;  /* 0x0000001f0800780c */ /* 0x040fe40003f05270 */
[----:B------:R-:W-:-:S04]  /*273e0*/  IADD3 R5, R8, R19, RZ ;  /* 0x0000001308057210 */ /* 0x000fc80007ffe0ff */
[----:B------:R-:W-:-:S13]  /*273f0*/  ISETP.GE.OR P0, PT, R5, R0, !P0 ;  /* 0x000000000500720c */ /* 0x000fda0004706670 */
[----:B------:R-:W-:Y:S05]  /*27400*/  @P0 BRA `(.L_x_1748) ;  /* 0x0000000000100947 */ /* 0x000fea0003800000 */
[----:B------:R-:W1:Y:S01]  /*27410*/  LDC.64 R2, c[0x0][0xc58] ;  /* 0x00031600ff027b82 */ /* 0x000e620000000a00 */
[----:B------:R-:W-:Y:S01]  /*27420*/  ULDC.64 UR4, c[0x0][0x208] ;  /* 0x0000820000047ab9 */ /* 0x000fe20000000a00 */
[----:B-1----:R-:W-:-:S06]  /*27430*/  IMAD.WIDE R2, R5, 0x4, R2 ;  /* 0x0000000405027825 */ /* 0x002fcc00078e0202 */
[----:B------:R1:W5:Y:S02]  /*27440*/  LDG.E R3, desc[UR4][R2.64] ;  /* 0x0000000402037981 */ /* 0x000364000c1e1900 */
.L_x_1748:
[----:B------:R-:W-:Y:S05]  /*27450*/  BSYNC B0 ;  /* 0x0000000000007941 */ /* 0x000fea0003800000 */
.L_x_1747:
[----:B------:R-:W-:-:S03]  /*27460*/  UMOV UR4, 0xffffffff ;  /* 0xffffffff00047882 */ /* 0x000fc60000000000 */
[----:B------:R-:W-:Y:S05]  /*27470*/  BRA.DIV UR4, `(.L_x_1749) ;  /* 0x0000002e04dc7947 */ /* 0x000fea000b800000 */
        /* <DEDUP_REMOVED lines=10> */
[----:B------:R-:W3:Y:S02]  /*27520*/  SHFL.UP PT, R14, R5, 0x4, RZ ;  /* 0x04800000050e7989 */ /* 0x000ee400000e00ff */
[----:B---3--:R-:W-:Y:S02]  /*27530*/  SEL R6, R14, RZ, P0 ;  /* 0x000000ff0e067207 */ /* 0x008fe40000000000 */
[----:B------:R-:W-:-:S03]  /*27540*/  ISETP.GE.U32.AND P0, PT, R8, 0x10, PT ;  /* 0x000000100800780c */ /* 0x000fc60003f06070 */
[----:B------:R-:W-:-:S05]  /*27550*/  IMAD.IADD R6, R5, 0x1, R6 ;  /* 0x0000000105067824 */ /* 0x000fca00078e0206 */
[----:B------:R-:W0:Y:S02]  /*27560*/  SHFL.UP PT, R14, R6, 0x8, RZ ;  /* 0x05000000060e7989 */ /* 0x000e2400000e00ff */
[----:B0-----:R-:W-:-:S04]  /*27570*/  SEL R7, R14, RZ, P1 ;  /* 0x000000ff0e077207 */ /* 0x001fc80000800000 */
[----:B------:R-:W-:-:S05]  /*27580*/  IADD3 R7, R6, R7, RZ ;  /* 0x0000000706077210 */ /* 0x000fca0007ffe0ff */
[----:B------:R-:W1:Y:S02]  /*27590*/  SHFL.UP PT, R14, R7, 0x10, RZ ;  /* 0x06000000070e7989 */ /* 0x000e6400000e00ff */
[----:B-1----:R-:W-:-:S05]  /*275a0*/  SEL R2, R14, RZ, P0 ;  /* 0x000000ff0e027207 */ /* 0x002fca0000000000 */
[----:B------:R-:W-:-:S05]  /*275b0*/  IMAD.IADD R2, R7, 0x1, R2 ;  /* 0x0000000107027824 */ /* 0x000fca00078e0202 */
[----:B------:R0:W1:Y:S02]  /*275c0*/  SHFL.IDX PT, R14, R2, 0x1f, 0x1f ;  /* 0x03e01f00020e7f89 */ /* 0x00006400000e0000 */
.L_x_1910:
[----:B------:R-:W-:Y:S02]  /*275d0*/  ULDC UR4, c[0x0][0xc10] ;  /* 0x0003040000047ab9 */ /* 0x000fe40000000800 */
[----:B------:R-:W-:-:S04]  /*275e0*/  IMAD.U32 R5, RZ, RZ, UR4 ;  /* 0x00000004ff057e24 */ /* 0x000fc8000f8e00ff */
[----:B-1----:R-:W-:-:S05]  /*275f0*/  IMAD R7, R14, R5, RZ ;  /* 0x000000050e077224 */ /* 0x002fca00078e02ff */
[----:B------:R-:W-:-:S04]  /*27600*/  IADD3 R16, R16, R7, RZ ;  /* 0x0000000710107210 */ /* 0x000fc80007ffe0ff */
[----:B------:R-:W-:-:S13]  /*27610*/  ISETP.GT.AND P0, PT, R16, R4, PT ;  /* 0x000000041000720c */ /* 0x000fda0003f04270 */
[----:B------:R-:W-:Y:S05]  /*27620*/  @P0 BRA `(.L_x_1750) ;  /* 0x0000000000b80947 */ /* 0x000fea0003800000 */
[----:B------:R-:W1:Y:S02]  /*27630*/  LDC R0, c[0x0][0xc14] ;  /* 0x00030500ff007b82 */ /* 0x000e640000000800 */
.L_x_1755:
[----:B------:R-:W-:-:S05]  /*27640*/  VIADD R19, R19, 0x1f ;  /* 0x0000001f13137836 */ /* 0x000fca0000000000 */
[----:B-1----:R-:W-:-:S13]  /*27650*/  ISETP.GE.AND P0, PT, R19, R0, PT ;  /* 0x000000001300720c */ /* 0x002fda0003f06270 */
[----:B------:R-:W-:Y:S05]  /*27660*/  @P0 BRA `(.L_x_1751) ;  /* 0x0000000400f40947 */ /* 0x000fea0003800000 */
[----:B0-----:R-:W0:Y:S01]  /*27670*/  S2R R2, SR_TID.X ;  /* 0x0000000000027919 */ /* 0x001e220000002100 */
[----:B------:R-:W-:Y:S01]  /*27680*/  BSSY B0, `(.L_x_1752) ;  /* 0x000000b000007945 */ /* 0x000fe20003800000 */
[----:B------:R-:W-:Y:S02]  /*27690*/  MOV R3, RZ ;  /* 0x000000ff00037202 */ /* 0x000fe40000000f00 */
        /* <DEDUP_REMOVED lines=9> */
.L_x_1753:
[----:B------:R-:W-:Y:S05]  /*27730*/  BSYNC B0 ;  /* 0x0000000000007941 */ /* 0x000fea0003800000 */
.L_x_1752:
        /* <DEDUP_REMOVED lines=17> */
[----:B-1----:R-:W-:-:S05]  /*27850*/  SEL R7, R14, RZ, P1 ;  /* 0x000000ff0e077207 */ /* 0x002fca0000800000 */
[----:B------:R-:W-:-:S05]  /*27860*/  IMAD.IADD R7, R6, 0x1, R7 ;  /* 0x0000000106077824 */ /* 0x000fca00078e0207 */
[----:B------:R-:W0:Y:S02]  /*27870*/  SHFL.UP PT, R14, R7, 0x10, RZ ;  /* 0x06000000070e7989 */ /* 0x000e2400000e00ff */
[----:B0-----:R-:W-:-:S05]  /*27880*/  SEL R2, R14, RZ, P0 ;  /* 0x000000ff0e027207 */ /* 0x001fca0000000000 */
[----:B------:R-:W-:-:S05]  /*27890*/  IMAD.IADD R2, R7, 0x1, R2 ;  /* 0x0000000107027824 */ /* 0x000fca00078e0202 */
[----:B------:R0:W1:Y:S02]  /*278a0*/  SHFL.IDX PT, R14, R2, 0x1f, 0x1f ;  /* 0x03e01f00020e7f89 */ /* 0x00006400000e0000 */
.L_x_1918:
[----:B------:R-:W-:Y:S02]  /*278b0*/  ULDC UR4, c[0x0][0xc10] ;  /* 0x0003040000047ab9 */ /* 0x000fe40000000800 */
[----:B------:R-:W-:-:S05]  /*278c0*/  MOV R5, UR4 ;  /* 0x0000000400057c02 */ /* 0x000fca0008000f00 */
[----:B-1----:R-:W-:-:S04]  /*278d0*/  IMAD R7, R14, R5, RZ ;  /* 0x000000050e077224 */ /* 0x002fc800078e02ff */
[----:B------:R-:W-:-:S05]  /*278e0*/  IMAD.IADD R16, R7, 0x1, R16 ;  /* 0x0000000107107824 */ /* 0x000fca00078e0210 */
[----:B------:R-:W-:-:S13]  /*278f0*/  ISETP.GT.AND P0, PT, R16, R4, PT ;  /* 0x000000041000720c */ /* 0x000fda0003f04270 */
[----:B------:R-:W-:Y:S05]  /*27900*/  @!P0 BRA `(.L_x_1755) ;  /* 0xfffffffc004c8947 */ /* 0x000fea000383ffff */
.L_x_1750:
        /* <DEDUP_REMOVED lines=8> */
.L_x_1922:
[----:B------:R-:W-:Y:S02]  /*27990*/  ISETP.NE.AND P0, PT, R6, RZ, PT ;  /* 0x000000ff0600720c */ /* 0x000fe40003f05270 */
[----:B------:R-:W-:-:S11]  /*279a0*/  MOV R6, RZ ;  /* 0x000000ff00067202 */ /* 0x000fd60000000f00 */
[----:B------:R-:W-:Y:S05]  /*279b0*/  @!P0 BRA `(.L_x_1757) ;  /* 0x0000000000108947 */ /* 0x000fea0003800000 */
[----:B------:R-:W-:Y:S01]  /*279c0*/  UMOV UR4, 0xffffffff ;  /* 0xffffffff00047882 */ /* 0x000fe20000000000 */
[----:B------:R-:W-:Y:S02]  /*279d0*/  VIADD R12, R7, 0xffffffff ;  /* 0xffffffff070c7836 */ /* 0x000fe40000000000 */
[----:B------:R-:W-:Y:S05]  /*279e0*/  BRA.DIV UR4, `(.L_x_1758) ;  /* 0x0000003204687947 */ /* 0x000fea000b800000 */
[----:B------:R3:W4:Y:S02]  /*279f0*/  SHFL.IDX PT, R6, R2, R12, 0x1f ;  /* 0x00001f0c02067589 */ /* 0x00072400000e0000 */
.L_x_1757:
[----:B01-3--:R-:W0:Y:S01]  /*27a00*/  LDC.64 R2, c[0x0][0xc68] ;  /* 0x00031a00ff027b82 */ /* 0x00be220000000a00 */
[----:B------:R-:W-:Y:S01]  /*27a10*/  IMAD.IADD R19, R7, 0x1, R19 ;  /* 0x0000000107137824 */ /* 0x000fe200078e0213 */
[----:B------:R-:W-:-:S03]  /*27a20*/  ULDC.64 UR4, c[0x0][0x208] ;  /* 0x0000820000047ab9 */ /* 0x000fc60000000a00 */
[----:B0-----:R-:W-:-:S05]  /*27a30*/  IMAD.WIDE R2, R19, 0x4, R2 ;  /* 0x0000000413027825 */ /* 0x001fca00078e0202 */
[----:B------:R-:W2:Y:S01]  /*27a40*/  LDG.E R9, desc[UR4][R2.64] ;  /* 0x0000000402097981 */ /* 0x000ea2000c1e1900 */
[----:B----4-:R-:W-:Y:S02]  /*27a50*/  IMAD R16, R6, R5, R16 ;  /* 0x0000000506107224 */ /* 0x010fe400078e0210 */
[----:B--2---:R-:W-:-:S05]  /*27a60*/  IMAD R7, R17, R9, RZ ;  /* 0x0000000911077224 */ /* 0x004fca00078e02ff */
[----:B------:R-:W-:-:S04]  /*27a70*/  IABS R8, R7 ;  /* 0x0000000700087213 */ /* 0x000fc80000000000 */
[----:B------:R-:W0:Y:S08]  /*27a80*/  I2F.RP R11, R8 ;  /* 0x00000008000b7306 */ /* 0x000e300000209400 */
[----:B0-----:R-:W0:Y:S02]  /*27a90*/  MUFU.RCP R11, R11 ;  /* 0x0000000b000b7308 */ /* 0x001e240000001000 */
[----:B0-----:R-:W-:-:S06]  /*27aa0*/  IADD3 R12, R11, 0xffffffe, RZ ;  /* 0x0ffffffe0b0c7810 */ /* 0x001fcc0007ffe0ff */
[----:B------:R-:W0:Y:S02]  /*27ab0*/  F2I.FTZ.U32.TRUNC.NTZ R3, R12 ;  /* 0x0000000c00037305 */ /* 0x000e24000021f000 */
[----:B0-----:R-:W-:-:S04]  /*27ac0*/  IMAD.MOV R2, RZ, RZ, -R3 ;  /* 0x000000ffff027224 */ /* 0x001fc800078e0a03 */
[----:B------:R-:W-:Y:S02]  /*27ad0*/  IMAD R10, R2, R8, RZ ;  /* 0x00000008020a7224 */ /* 0x000fe400078e02ff */
[----:B------:R-:W-:-:S04]  /*27ae0*/  IMAD.MOV.U32 R2, RZ, RZ, RZ ;  /* 0x000000ffff027224 */ /* 0x000fc800078e00ff */
[----:B------:R-:W-:Y:S01]  /*27af0*/  IMAD.HI.U32 R10, R3, R10, R2 ;  /* 0x0000000a030a7227 */ /* 0x000fe200078e0002 */
[----:B------:R-:W-:Y:S02]  /*27b00*/  IADD3 R2, R4, -R16, RZ ;  /* 0x8000001004027210 */ /* 0x000fe40007ffe0ff */
[----:B------:R-:W-:Y:S02]  /*27b10*/  IABS R4, R7 ;  /* 0x0000000700047213 */ /* 0x000fe40000000000 */
[----:B------:R-:W-:-:S03]  /*27b20*/  IABS R3, R2 ;  /* 0x0000000200037213 */ /* 0x000fc60000000000 */
[----:B------:R-:W-:Y:S02]  /*27b30*/  IMAD.MOV R4, RZ, RZ, -R4 ;  /* 0x000000ffff047224 */ /* 0x000fe400078e0a04 */
        /* <DEDUP_REMOVED lines=8> */
[----:B------:R-:W-:-:S03]  /*27bc0*/  ISETP.GE.AND P0, PT, R3, RZ, PT ;  /* 0x000000ff0300720c */ /* 0x000fc60003f06270 */
[----:B------:R-:W-:-:S10]  /*27bd0*/  IMAD.MOV.U32 R4, RZ, RZ, R10 ;  /* 0x000000ffff047224 */ /* 0x000fd400078e000a */
[----:B------:R-:W-:Y:S02]  /*27be0*/  @!P0 IADD3 R4, -R4, RZ, RZ ;  /* 0x000000ff04048210 */ /* 0x000fe40007ffe1ff */
[----:B------:R-:W-:-:S13]  /*27bf0*/  ISETP.NE.AND P0, PT, R7, RZ, PT ;  /* 0x000000ff0700720c */ /* 0x000fda0003f05270 */
[----:B------:R-:W-:-:S05]  /*27c00*/  @!P0 LOP3.LUT R4, RZ, R7, RZ, 0x33, !PT ;  /* 0x00000007ff048212 */ /* 0x000fca00078e33ff */
[----:B------:R-:W-:Y:S01]  /*27c10*/  IMAD R6, R9, R4, RZ ;  /* 0x0000000409067224 */ /* 0x000fe200078e02ff */
[----:B------:R-:W-:-:S03]  /*27c20*/  IADD3 R4, -R4, RZ, RZ ;  /* 0x000000ff04047210 */ /* 0x000fc60007ffe1ff */
[----:B------:R-:W-:Y:S02]  /*27c30*/  IMAD.MOV R8, RZ, RZ, -R6 ;  /* 0x000000ffff087224 */ /* 0x000fe400078e0a06 */
[----:B------:R-:W-:-:S03]  /*27c40*/  IMAD R7, R7, R4, R2 ;  /* 0x0000000407077224 */ /* 0x000fc600078e0202 */
[----:B------:R-:W-:-:S04]  /*27c50*/  VIADDMNMX R9, R8, R5, R9, PT ;  /* 0x0000000508097246 */ /* 0x000fc80003800109 */
[-C--:B------:R-:W-:Y:S02]  /*27c60*/  IABS R5, R9.reuse ;  /* 0x0000000900057213 */ /* 0x080fe40000000000 */
[----:B------:R-:W-:Y:S02]  /*27c70*/  IABS R4, R9 ;  /* 0x0000000900047213 */ /* 0x000fe40000000000 */
[----:B------:R-:W0:Y:S02]  /*27c80*/  I2F.RP R8, R5 ;  /* 0x0000000500087306 */ /* 0x000e240000209400 */
[----:B------:R-:W-:-:S06]  /*27c90*/  IADD3 R4, RZ, -R4, RZ ;  /* 0x80000004ff047210 */ /* 0x000fcc0007ffe0ff */
[----:B0-----:R-:W0:Y:S02]  /*27ca0*/  MUFU.RCP R8, R8 ;  /* 0x0000000800087308 */ /* 0x001e240000001000 */
[----:B0-----:R-:W-:-:S06]  /*27cb0*/  VIADD R10, R8, 0xffffffe ;  /* 0x0ffffffe080a7836 */ /* 0x001fcc0000000000 */
[----:B------:R-:W0:Y:S02]  /*27cc0*/  F2I.FTZ.U32.TRUNC.NTZ R3, R10 ;  /* 0x0000000a00037305 */ /* 0x000e24000021f000 */
[----:B0-----:R-:W-:-:S04]  /*27cd0*/  IMAD.MOV R2, RZ, RZ, -R3 ;  /* 0x000000ffff027224 */ /* 0x001fc800078e0a03 */
[----:B------:R-:W-:Y:S02]  /*27ce0*/  IMAD R11, R2, R5, RZ ;  /* 0x00000005020b7224 */ /* 0x000fe400078e02ff */
[----:B------:R-:W-:-:S04]  /*27cf0*/  IMAD.MOV.U32 R2, RZ, RZ, RZ ;  /* 0x000000ffff027224 */ /* 0x000fc800078e00ff */
[----:B------:R-:W-:Y:S01]  /*27d00*/  IMAD.HI.U32 R2, R3, R11, R2 ;  /* 0x0000000b03027227 */ /* 0x000fe200078e0002 */
[----:B------:R-:W-:-:S05]  /*27d10*/  IABS R3, R7 ;  /* 0x0000000700037213 */ /* 0x000fca0000000000 */
[----:B------:R-:W-:-:S04]  /*27d20*/  IMAD.HI.U32 R2, R2, R3, RZ ;  /* 0x0000000302027227 */ /* 0x000fc800078e00ff */
[----:B------:R-:W-:Y:S01]  /*27d30*/  IMAD R4, R2, R4, R3 ;  /* 0x0000000402047224 */ /* 0x000fe200078e0203 */
[C---:B------:R-:W-:Y:S01]  /*27d40*/  LOP3.LUT R3, R7.reuse, R9, RZ, 0x3c, !PT ;  /* 0x0000000907037212 */ /* 0x040fe200078e3cff */
[----:B------:R-:W-:-:S03]  /*27d50*/  IMAD.IADD R7, R7, 0x1, R6 ;  /* 0x0000000107077824 */ /* 0x000fc600078e0206 */
[----:B------:R-:W-:-:S13]  /*27d60*/  ISETP.GT.U32.AND P0, PT, R5, R4, PT ;  /* 0x000000040500720c */ /* 0x000fda0003f04070 */
[----:B------:R-:W-:Y:S02]  /*27d70*/  @!P0 IMAD.IADD R4, R4, 0x1, -R5 ;  /* 0x0000000104048824 */ /* 0x000fe400078e0a05 */
[----:B------:R-:W-:-:S03]  /*27d80*/  @!P0 VIADD R2, R2, 0x1 ;  /* 0x0000000102028836 */ /* 0x000fc60000000000 */
[----:B------:R-:W-:-:S13]  /*27d90*/  ISETP.GE.U32.AND P0, PT, R4, R5, PT ;  /* 0x000000050400720c */ /* 0x000fda0003f06070 */
[----:B------:R-:W-:Y:S02]  /*27da0*/  @P0 IADD3 R2, R2, 0x1, RZ ;  /* 0x0000000102020810 */ /* 0x000fe40007ffe0ff */
[----:B------:R-:W-:-:S13]  /*27db0*/  ISETP.GE.AND P0, PT, R3, RZ, PT ;  /* 0x000000ff0300720c */ /* 0x000fda0003f06270 */
[----:B------:R-:W-:Y:S01]  /*27dc0*/  @!P0 IMAD.MOV R2, RZ, RZ, -R2 ;  /* 0x000000ffff028224 */ /* 0x000fe200078e0a02 */
[----:B------:R-:W-:-:S13]  /*27dd0*/  ISETP.NE.AND P0, PT, R9, RZ, PT ;  /* 0x000000ff0900720c */ /* 0x000fda0003f05270 */
[----:B------:R-:W-:Y:S02]  /*27de0*/  @!P0 LOP3.LUT R2, RZ, R9, RZ, 0x33, !PT ;  /* 0x00000009ff028212 */ /* 0x000fe400078e33ff */
[----:B------:R-:W-:-:S05]  /*27df0*/  IADD3 R9, -R9, RZ, RZ ;  /* 0x000000ff09097210 */ /* 0x000fca0007ffe1ff */
[----:B------:R-:W-:Y:S01]  /*27e00*/  IMAD R18, R2, R9, R7 ;  /* 0x0000000902127224 */ /* 0x000fe200078e0207 */
[----:B------:R-:W-:-:S05]  /*27e10*/  LOP3.LUT R2, RZ, R2, RZ, 0x33, !PT ;  /* 0x00000002ff027212 */ /* 0x000fca00078e33ff */
[----:B------:R-:W-:Y:S01]  /*27e20*/  IMAD.IADD R17, R17, 0x1, R2 ;  /* 0x0000000111117824 */ /* 0x000fe200078e0202 */
[----:B------:R-:W-:Y:S06]  /*27e30*/  BRA `(.L_x_1759) ;  /* 0x00000000001c7947 */ /* 0x000fec0003800000 */
.L_x_1751:
[----:B------:R-:W-:Y:S01]  /*27e40*/  UMOV UR4, URZ ;  /* 0x0000003f00047c82 */ /* 0x000fe20008000000 */
[----:B------:R-:W-:Y:S01]  /*27e50*/  UMOV UR5, URZ ;  /* 0x0000003f00057c82 */ /* 0x000fe20008000000 */
[----:B------:R-:W-:Y:S01]  /*27e60*/  ULDC UR6, c[0x0][0xc14] ;  /* 0x0003050000067ab9 */ /* 0x000fe20000000800 */
[----:B------:R-:W-:Y:S01]  /*27e70*/  IMAD.MOV.U32 R16, RZ, RZ, R4 ;  /* 0x000000ffff107224 */ /* 0x000fe200078e0004 */
[----:B------:R-:W-:Y:S01]  /*27e80*/  MOV R17, UR4 ;  /* 0x0000000400117c02 */ /* 0x000fe20008000f00 */
[----:B------:R-:W-:Y:S02]  /*27e90*/  IMAD.U32 R18, RZ, RZ, UR5 ;  /* 0x00000005ff127e24 */ /* 0x000fe4000f8e00ff */
[----:B------:R-:W-:-:S07]  /*27ea0*/  IMAD.U32 R19, RZ, RZ, UR6 ;  /* 0x00000006ff137e24 */ /* 0x000fce000f8e00ff */
.L_x_1759:
        /* <DEDUP_REMOVED lines=12> */
.L_x_1657:
[----:B-1----:R-:W3:Y:S01]  /*27f70*/  LDL.LU R0, [R1+0x24] ;  /* 0x0000240001007983 */ /* 0x002ee20000300800 */
[----:B------:R-:W-:Y:S01]  /*27f80*/  BSSY B0, `(.L_x_1761) ;  /* 0x000000b000007945 */ /* 0x000fe20003800000 */
[----:B------:R-:W1:Y:S01]  /*27f90*/  S2R R5, SR_CgaCtaId ;  /* 0x0000000000057919 */ /* 0x000e620000008800 */
[----:B---3--:R-:W-:-:S04]  /*27fa0*/  IADD3 R0, R0, 0x1, RZ ;  /* 0x0000000100007810 */ /* 0x008fc80007ffe0ff */
        /* <DEDUP_REMOVED lines=8> */
.L_x_1925:
[----:B------:R-:W-:Y:S05]  /*28030*/  BSYNC B0 ;  /* 0x0000000000007941 */ /* 0x000fea0003800000 */
.L_x_1761:
[----:B------:R-:W-:-:S03]  /*28040*/  UMOV UR4, 0xffffffff ;  /* 0xffffffff00047882 */ /* 0x000fc60000000000 */
[----:B------:R-:W-:Y:S05]  /*28050*/  BRA.DIV UR4, `(.L_x_1763) ;  /* 0x0000002e04087947 */ /* 0x000fea000b800000 */
[----:B------:R-:W2:Y:S02]  /*28060*/  S2R R2, SR_TID.X ;  /* 0x0000000000027919 */ /* 0x000ea40000002100 */
[----:B--2---:R-:W-:-:S04]  /*28070*/  SHF.R.U32.HI R2, RZ, 0x5, R2 ;  /* 0x00000005ff027819 */ /* 0x004fc80000011602 */
[----:B------:R-:W-:-:S05]  /*28080*/  LOP3.LUT R2, R2, 0x3, RZ, 0xc0, !PT ;  /* 0x0000000302027812 */ /* 0x000fca00078ec0ff */
[----:B------:R2:W3:Y:S02]  /*28090*/  SHFL.IDX PT, R14, R2, RZ, 0x1f ;  /* 0x00001fff020e7589 */ /* 0x0004e400000e0000 */
.L_x_1928:
[----:B---3--:R-:W-:-:S13]  /*280a0*/  ISETP.NE.AND P0, PT, R14, RZ, PT ;  /* 0x000000ff0e00720c */ /* 0x008fda0003f05270 */
[----:B------:R-:W-:Y:S05]  /*280b0*/  @P0 BRA `(.L_x_1336) ;  /* 0x0000000000940947 */ /* 0x000fea0003800000 */
[----:B------:R-:W-:-:S03]  /*280c0*/  UMOV UR4, 0xffffffff ;  /* 0xffffffff00047882 */ /* 0x000fc60000000000 */
[----:B------:R-:W-:Y:S05]  /*280d0*/  BRA.DIV UR4, `(.L_x_1764) ;  /* 0x0000002e041c7947 */ /* 0x000fea000b800000 */
[----:B------:R-:W-:-:S13]  /*280e0*/  ELECT P6, URZ, PT ;  /* 0x00000000003f782f */ /* 0x000fda00038c0000 */
.L_x_1931:
[----:B------:R-:W-:Y:S05]  /*280f0*/  @!P6 BRA `(.L_x_1336) ;  /* 0x000000000084e947 */ /* 0x000fea0003800000 */
[----:B--2---:R-:W2:Y:S02]  /*28100*/  LDL.LU R2, [R1+0x2c] ;  /* 0x00002c0001027983 */ /* 0x004ea40000300800 */
[----:B--2---:R-:W-:-:S04]  /*28110*/  LOP3.LUT R2, R2, 0x2, RZ, 0xfc, !PT ;  /* 0x0000000202027812 */ /* 0x004fc800078efcff */
[----:B------:R-:W-:-:S13]  /*28120*/  ISETP.NE.AND P2, PT, R2, 0x3, PT ;  /* 0x000000030200780c */ /* 0x000fda0003f45270 */
[----:B------:R-:W-:Y:S05]  /*28130*/  @!P2 BRA `(.L_x_1765) ;  /* 0x000000000004a947 */ /* 0x000fea0003800000 */
[----:B------:R-:W-:Y:S01]  /*28140*/  BPT.TRAP 0x1 ;  /* 0x000000040000795c */ /* 0x000fe20000300000 */
.L_x_1765:
[----:B-1----:R-:W2:Y:S04]  /*28150*/  LDL R3, [R1] ;  /* 0x0000000001037983 */ /* 0x002ea80000100800 */
[----:B------:R-:W3:Y:S01]  /*28160*/  LDL.LU R7, [R1+0x8] ;  /* 0x0000080001077983 */ /* 0x000ee20000300800 */
[----:B------:R-:W-:-:S05]  /*28170*/  VIADD R2, R0, 0x30840 ;  /* 0x0003084000027836 */ /* 0x000fca0000000000 */
[C---:B--2---:R-:W-:Y:S01]  /*28180*/  LEA R6, R3.reuse, R2, 0x3 ;  /* 0x0000000203067211 */ /* 0x044fe200078e18ff */
        /* <DEDUP_REMOVED lines=10> */
.L_x_1932:
[----:B------:R-:W2:Y:S02]  /*28230*/  SYNCS.PHASECHK.TRANS64.TRYWAIT P0, [R7+URZ], R2 ;  /* 0x00000002070075a7 */ /* 0x000ea4000800017f */
[----:B--2---:R-:W-:Y:S05]  /*28240*/  @!P0 BRA `(.L_x_1767) ;  /* 0x0000002800f48947 */ /* 0x004fea0003800000 */
.L_x_1933:
[----:B------:R-:W-:Y:S05]  /*28250*/  @!P2 BRA `(.L_x_1768) ;  /* 0x000000000004a947 */ /* 0x000fea0003800000 */
[----:B------:R-:W-:Y:S01]  /*28260*/  BPT.TRAP 0x1 ;  /* 0x000000040000795c */ /* 0x000fe20000300000 */
.L_x_1768:
[----:B------:R-:W3:Y:S01]  /*28270*/  LDL.LU R4, [R1] ;  /* 0x0000000001047983 */ /* 0x000ee20000300800 */
[----:B------:R-:W-:-:S05]  /*28280*/  IADD3 R0, R0, 0x30860, RZ ;  /* 0x0003086000007810 */ /* 0x000fca0007ffe0ff */
[----:B---3--:R-:W-:-:S04]  /*28290*/  IMAD R4, R4, 0x8, R0 ;  /* 0x0000000804047824 */ /* 0x008fc800078e0200 */
[----:B------:R-:W3:Y:S02]  /*282a0*/  SYNCS.PHASECHK.TRANS64.TRYWAIT P0, [R4+URZ], R5 ;  /* 0x00000005040075a7 */ /* 0x000ee4000800017f */
[----:B---3--:R-:W-:Y:S05]  /*282b0*/  @!P0 BRA `(.L_x_1769) ;  /* 0x0000002800ec8947 */ /* 0x008fea0003800000 */
.L_x_1934:
[----:B------:R-:W-:-:S07]  /*282c0*/  IMAD R3, R3, 0x8, R0 ;  /* 0x0000000803037824 */ /* 0x000fce00078e0200 */
.L_x_1770:
[----:B----4-:R4:W0:Y:S02]  /*282d0*/  SYNCS.PHASECHK.TRANS64.TRYWAIT P0, [R3+URZ], R2 ;  /* 0x00000002030075a7 */ /* 0x010824000800017f */
[----:B0-----:R-:W-:Y:S05]  /*282e0*/  @!P0 NANOSLEEP.SYNCS 0x989680 ;  /* 0x009896800000895d */ /* 0x001fea0003900000 */
[----:B------:R-:W0:Y:S02]  /*282f0*/  @!P0 SYNCS.PHASECHK.TRANS64 P0, [R3+URZ], R2 ;  /* 0x00000002030085a7 */ /* 0x000e24000800007f */
[----:B0-----:R-:W-:Y:S05]  /*28300*/  @!P0 BRA `(.L_x_1770) ;  /* 0xfffffffc00f08947 */ /* 0x001fea000383ffff */
.L_x_1336:
[----:B------:R-:W-:Y:S05]  /*28310*/  BSYNC B7 ;  /* 0x0000000000077941 */ /* 0x000fea0003800000 */
.L_x_1333:
[----:B------:R-:W-:Y:S05]  /*28320*/  EXIT ;  /* 0x000000000000794d */ /* 0x000fea0003800000 */
.L_x_1362:
[----:B0-----:R0:W1:Y:S02]  /*28330*/  SYNCS.PHASECHK.TRANS64.TRYWAIT P5, [R97+URZ+0x30890], R109 ;  /* 0x0308906d610075a7 */ /* 0x00106400080a017f */
[----:B-1----:R-:W-:Y:S05]  /*28340*/  @!P5 NANOSLEEP.SYNCS 0x989680 ;  /* 0x009896800000d95d */ /* 0x002fea0003900000 */
[----:B------:R-:W1:Y:S02]  /*28350*/  @!P5 SYNCS.PHASECHK.TRANS64 P5, [R97+URZ+0x30890], R109 ;  /* 0x0308906d6100d5a7 */ /* 0x000e6400080a007f */
[----:B-1----:R-:W-:Y:S05]  /*28360*/  @!P5 BRA `(.L_x_1362) ;  /* 0xfffffffc00f0d947 */ /* 0x002fea000383ffff */
[----:B------:R-:W-:Y:S05]  /*28370*/  BRA `(.L_x_1771) ;  /* 0xfffffdb000a87947 */ /* 0x000fea000383ffff */
.L_x_1400:
[----:B-1----:R1:W3:Y:S02]  /*28380*/  SYNCS.PHASECHK.TRANS64.TRYWAIT P5, [R97+URZ+0x30890], R109 ;  /* 0x0308906d610075a7 */ /* 0x0022e400080a017f */
[----:B---3--:R-:W-:Y:S05]  /*28390*/  @!P5 NANOSLEEP.SYNCS 0x989680 ;  /* 0x009896800000d95d */ /* 0x008fea0003900000 */
[----:B------:R-:W3:Y:S02]  /*283a0*/  @!P5 SYNCS.PHASECHK.TRANS64 P5, [R97+URZ+0x30890], R109 ;  /* 0x0308906d6100d5a7 */ /* 0x000ee400080a007f */
[----:B---3--:R-:W-:Y:S05]  /*283b0*/  @!P5 BRA `(.L_x_1400) ;  /* 0xfffffffc00f0d947 */ /* 0x008fea000383ffff */
[----:B------:R-:W-:Y:S05]  /*283c0*/  BRA `(.L_x_1772) ;  /* 0xfffffdd400547947 */ /* 0x000fea000383ffff */
.L_x_1417:
[----:B0-----:R0:W1:Y:S02]  /*283d0*/  SYNCS.PHASECHK.TRANS64.TRYWAIT P0, [R97+URZ+0x30890], R109 ;  /* 0x0308906d610075a7 */ /* 0x001064000800017f */
[----:B-1----:R-:W-:Y:S05]  /*283e0*/  @!P0 NANOSLEEP.SYNCS 0x989680 ;  /* 0x009896800000895d */ /* 0x002fea0003900000 */
[----:B------:R-:W1:Y:S02]  /*283f0*/  @!P0 SYNCS.PHASECHK.TRANS64 P0, [R97+URZ+0x30890], R109 ;  /* 0x0308906d610085a7 */ /* 0x000e64000800007f */
[----:B-1----:R-:W-:Y:S05]  /*28400*/  @!P0 BRA `(.L_x_1417) ;  /* 0xfffffffc00f08947 */ /* 0x002fea000383ffff */
[----:B------:R-:W-:Y:S05]  /*28410*/  BRA `(.L_x_1773) ;  /* 0xfffffdf400907947 */ /* 0x000fea000383ffff */
.L_x_1423:
[----:B-1----:R1:W2:Y:S02]  /*28420*/  SYNCS.PHASECHK.TRANS64.TRYWAIT P1, [R97+URZ+0x308b0], R109 ;  /* 0x0308b06d610075a7 */ /* 0x0022a4000802017f */
[----:B--2---:R-:W-:Y:S05]  /*28430*/  @!P1 NANOSLEEP.SYNCS 0x989680 ;  /* 0x009896800000995d */ /* 0x004fea0003900000 */
[----:B------:R-:W2:Y:S02]  /*28440*/  @!P1 SYNCS.PHASECHK.TRANS64 P1, [R97+URZ+0x308b0], R109 ;  /* 0x0308b06d610095a7 */ /* 0x000ea4000802007f */
[----:B--2---:R-:W-:Y:S05]  /*28450*/  @!P1 BRA `(.L_x_1423) ;  /* 0xfffffffc00f09947 */ /* 0x004fea000383ffff */
[----:B------:R-:W-:Y:S05]  /*28460*/  BRA `(.L_x_1774) ;  /* 0xfffffdf800747947 */ /* 0x000fea000383ffff */
.L_x_1459:
[----:B------:R-:W-:Y:S01]  /*28470*/  BSSY B1, `(.L_x_1775) ;  /* 0x0000008000017945 */ /* 0x000fe20003800000 */
[----:B------:R-:W-:Y:S01]  /*28480*/  MOV R13, R5 ;  /* 0x00000005000d7202 */ /* 0x000fe20000000f00 */
[----:B------:R-:W-:Y:S01]  /*28490*/  IMAD.MOV.U32 R12, RZ, RZ, RZ ;  /* 0x000000ffff0c7224 */ /* 0x000fe200078e00ff */
[----:B------:R-:W-:Y:S01]  /*284a0*/  MOV R15, 0xffffffff ;  /* 0xffffffff000f7802 */ /* 0x000fe20000000f00 */
[----:B------:R-:W-:-:S07]  /*284b0*/  IMAD.MOV.U32 R11, RZ, RZ, 0x181f ;  /* 0x0000181fff0b7424 */ /* 0x000fce00078e00ff */
[----:B-----5:R-:W-:Y:S05]  /*284c0*/  WARPSYNC.COLLECTIVE R15, `(.L_x_1776) ;  /* 0x000000000f087348 */ /* 0x020fea0003c00000 */
[----:B------:R0:W1:Y:S02]  /*284d0*/  SHFL.IDX P6, R14, R13, R12, R11 ;  /* 0x0000000c0d0e7389 */ /* 0x00006400000c000b */
[----:B01---5:R-:W-:Y:S01]  /*284e0*/  ENDCOLLECTIVE ;  /* 0x000000000000791b */ /* 0x023fe20003800000 */
.L_x_1776:
[----:B------:R-:W-:Y:S05]  /*284f0*/  BSYNC B1 ;  /* 0x0000000000017941 */ /* 0x000fea0003800000 */
.L_x_1775:
[----:B------:R-:W-:Y:S05]  /*28500*/  BRA `(.L_x_1777) ;  /* 0xfffffe2000607947 */ /* 0x000fea000383ffff */
.L_x_1460:
[----:B------:R-:W-:Y:S01]  /*28510*/  BSSY B1, `(.L_x_1778) ;  /* 0x0000008000017945 */ /* 0x000fe20003800000 */
[----:B------:R-:W-:Y:S01]  /*28520*/  IMAD.MOV.U32 R13, RZ, RZ, R4 ;  /* 0x000000ffff0d7224 */ /* 0x000fe200078e0004 */
[----:B------:R-:W-:Y:S01]  /*28530*/  MOV R11, 0x181f ;  /* 0x0000181f000b7802 */ /* 0x000fe20000000f00 */
[----:B------:R-:W-:Y:S02]  /*28540*/  IMAD.MOV.U32 R12, RZ, RZ, RZ ;  /* 0x000000ffff0c7224 */ /* 0x000fe400078e00ff */
[----:B------:R-:W-:-:S07]  /*28550*/  IMAD.MOV.U32 R15, RZ, RZ, -0x1 ;  /* 0xffffffffff0f7424 */ /* 0x000fce00078e00ff */
[----:B-----5:R-:W-:Y:S05]  /*28560*/  WARPSYNC.COLLECTIVE R15, `(.L_x_1779) ;  /* 0x000000000f087348 */ /* 0x020fea0003c00000 */
[----:B------:R0:W1:Y:S02]  /*28570*/  SHFL.IDX P6, R14, R13, R12, R11 ;  /* 0x0000000c0d0e7389 */ /* 0x00006400000c000b */
[----:B01---5:R-:W-:Y:S01]  /*28580*/  ENDCOLLECTIVE ;  /* 0x000000000000791b */ /* 0x023fe20003800000 */
.L_x_1779:
[----:B------:R-:W-:Y:S05]  /*28590*/  BSYNC B1 ;  /* 0x0000000000017941 */ /* 0x000fea0003800000 */
.L_x_1778:
[----:B------:R-:W-:Y:S05]  /*285a0*/  BRA `(.L_x_1780) ;  /* 0xfffffe2000407947 */ /* 0x000fea000383ffff */
.L_x_1461:
[----:B------:R-:W-:Y:S01]  /*285b0*/  BSSY B1, `(.L_x_1781) ;  /* 0x0000008000017945 */ /* 0x000fe20003800000 */
[----:B------:R-:W-:Y:S01]  /*285c0*/  IMAD.MOV.U32 R13, RZ, RZ, R3 ;  /* 0x000000ffff0d7224 */ /* 0x000fe200078e0003 */
[----:B------:R-:W-:Y:S01]  /*285d0*/  MOV R12, RZ ;  /* 0x000000ff000c7202 */ /* 0x000fe20000000f00 */
[----:B------:R-:W-:Y:S02]  /*285e0*/  IMAD.MOV.U32 R11, RZ, RZ, 0x181f ;  /* 0x0000181fff0b7424 */ /* 0x000fe400078e00ff */
[----:B------:R-:W-:-:S07]  /*285f0*/  IMAD.MOV.U32 R15, RZ, RZ, -0x1 ;  /* 0xffffffffff0f7424 */ /* 0x000fce00078e00ff */
[----:B-----5:R-:W-:Y:S05]  /*28600*/  WARPSYNC.COLLECTIVE R15, `(.L_x_1782) ;  /* 0x000000000f087348 */ /* 0x020fea0003c00000 */
[----:B------:R0:W1:Y:S02]  /*28610*/  SHFL.IDX P6, R14, R13, R12, R11 ;  /* 0x0000000c0d0e7389 */ /* 0x00006400000c000b */
[----:B01---5:R-:W-:Y:S01]  /*28620*/  ENDCOLLECTIVE ;  /* 0x000000000000791b */ /* 0x023fe20003800000 */
.L_x_1782:
[----:B------:R-:W-:Y:S05]  /*28630*/  BSYNC B1 ;  /* 0x0000000000017941 */ /* 0x000fea0003800000 */
.L_x_1781:
[----:B------:R-:W-:Y:S05]  /*28640*/  BRA `(.L_x_1783) ;  /* 0xfffffe2000207947 */ /* 0x000fea000383ffff */
.L_x_1462:
        /* <DEDUP_REMOVED lines=8> */
.L_x_1785:
[----:B------:R-:W-:Y:S05]  /*286d0*/  BSYNC B1 ;  /* 0x0000000000017941 */ /* 0x000fea0003800000 */
.L_x_1784:
[----:B------:R-:W-:Y:S05]  /*286e0*/  BRA `(.L_x_1786) ;  /* 0xfffffe2000007947 */ /* 0x000fea000383ffff */
.L_x_1463:
[----:B------:R-:W-:Y:S01]  /*286f0*/  BSSY B1, `(.L_x_1787) ;  /* 0x0000008000017945 */ /* 0x000fe20003800000 */
[----:B------:R-:W-:Y:S01]  /*28700*/  IMAD.MOV.U32 R13, RZ, RZ, R5 ;  /* 0x000000ffff0d7224 */ /* 0x000fe200078e0005 */
[----:B------:R-:W-:Y:S01]  /*28710*/  MOV R11, 0x181f ;  /* 0x0000181f000b7802 */ /* 0x000fe20000000f00 */
[----:B------:R-:W-:Y:S02]  /*28720*/  IMAD.MOV.U32 R12, RZ, RZ, 0x1 ;  /* 0x00000001ff0c7424 */ /* 0x000fe400078e00ff */
[----:B------:R-:W-:-:S07]  /*28730*/  IMAD.MOV.U32 R15, RZ, RZ, -0x1 ;  /* 0xffffffffff0f7424 */ /* 0x000fce00078e00ff */
[----:B-----5:R-:W-:Y:S05]  /*28740*/  WARPSYNC.COLLECTIVE R15, `(.L_x_1788) ;  /* 0x000000000f087348 */ /* 0x020fea0003c00000 */
[----:B------:R0:W1:Y:S02]  /*28750*/  SHFL.IDX P6, R14, R13, R12, R11 ;  /* 0x0000000c0d0e7389 */ /* 0x00006400000c000b */
[----:B01---5:R-:W-:Y:S01]  /*28760*/  ENDCOLLECTIVE ;  /* 0x000000000000791b */ /* 0x023fe20003800000 */
.L_x_1788:
[----:B------:R-:W-:Y:S05]  /*28770*/  BSYNC B1 ;  /* 0x0000000000017941 */ /* 0x000fea0003800000 */
.L_x_1787:
[----:B------:R-:W-:Y:S05]  /*28780*/  BRA `(.L_x_1789) ;  /* 0xfffffe1c00e07947 */ /* 0x000fea000383ffff */
.L_x_1464:
        /* <DEDUP_REMOVED lines=8> */
.L_x_1791:
[----:B------:R-:W-:Y:S05]  /*28810*/  BSYNC B1 ;  /* 0x0000000000017941 */ /* 0x000fea0003800000 */
.L_x_1790:
[----:B------:R-:W-:Y:S05]  /*28820*/  BRA `(.L_x_1792) ;  /* 0xfffffe1c00c07947 */ /* 0x000fea000383ffff */
.L_x_1465:
[----:B------:R-:W-:Y:S01]  /*28830*/  BSSY B1, `(.L_x_1793) ;  /* 0x0000008000017945 */ /* 0x000fe20003800000 */
[----:B------:R-:W-:Y:S01]  /*28840*/  MOV R13, R3 ;  /* 0x00000003000d7202 */ /* 0x000fe20000000f00 */
[----:B------:R-:W-:Y:S01]  /*28850*/  IMAD.MOV.U32 R12, RZ, RZ, 0x1 ;  /* 0x00000001ff0c7424 */ /* 0x000fe200078e00ff */
[----:B------:R-:W-:Y:S01]  /*28860*/  MOV R15, 0xffffffff ;  /* 0xffffffff000f7802 */ /* 0x000fe20000000f00 */
[----:B------:R-:W-:-:S07]  /*28870*/  IMAD.MOV.U32 R11, RZ, RZ, 0x181f ;  /* 0x0000181fff0b7424 */ /* 0x000fce00078e00ff */
[----:B-----5:R-:W-:Y:S05]  /*28880*/  WARPSYNC.COLLECTIVE R15, `(.L_x_1794) ;  /* 0x000000000f087348 */ /* 0x020fea0003c00000 */
[----:B------:R0:W1:Y:S02]  /*28890*/  SHFL.IDX P6, R14, R13, R12, R11 ;  /* 0x0000000c0d0e7389 */ /* 0x00006400000c000b */
[----:B01---5:R-:W-:Y:S01]  /*288a0*/  ENDCOLLECTIVE ;  /* 0x000000000000791b */ /* 0x023fe20003800000 */
.L_x_1794:
[----:B------:R-:W-:Y:S05]  /*288b0*/  BSYNC B1 ;  /* 0x0000000000017941 */ /* 0x000fea0003800000 */
.L_x_1793:
[----:B------:R-:W-:Y:S05]  /*288c0*/  BRA `(.L_x_1795) ;  /* 0xfffffe1c00a07947 */ /* 0x000fea000383ffff */
.L_x_1466:
        /* <DEDUP_REMOVED lines=8> */
.L_x_1797:
[----:B------:R-:W-:Y:S05]  /*28950*/  BSYNC B1 ;  /* 0x0000000000017941 */ /* 0x000fea0003800000 */
.L_x_1796:
[----:B------:R-:W-:Y:S05]  /*28960*/  BRA `(.L_x_1798) ;  /* 0xfffffe1c00807947 */ /* 0x000fea000383ffff */
.L_x_1467:
        /* <DEDUP_REMOVED lines=8> */
.L_x_1800:
[----:B------:R-:W-:Y:S05]  /*289f0*/  BSYNC B1 ;  /* 0x0000000000017941 */ /* 0x000fea0003800000 */
.L_x_1799:
[----:B------:R-:W-:Y:S05]  /*28a00*/  BRA `(.L_x_1801) ;  /* 0xfffffe1c00607947 */ /* 0x000fea000383ffff */
.L_x_1468:
        /* <DEDUP_REMOVED lines=8> */
.L_x_1803:
[----:B------:R-:W-:Y:S05]  /*28a90*/  BSYNC B1 ;  /* 0x0000000000017941 */ /* 0x000fea0003800000 */
.L_x_1802:
[----:B------:R-:W-:Y:S05]  /*28aa0*/  BRA `(.L_x_1804) ;  /* 0xfffffe1c00407947 */ /* 0x000fea000383ffff */
.L_x_1469:
        /* <DEDUP_REMOVED lines=8> */
.L_x_1806:
[----:B------:R-:W-:Y:S05]  /*28b30*/  BSYNC B1 ;  /* 0x0000000000017941 */ /* 0x000fea0003800000 */
.L_x_1805:
[----:B------:R-:W-:Y:S05]  /*28b40*/  BRA `(.L_x_1807) ;  /* 0xfffffe1c00207947 */ /* 0x000fea000383ffff */
.L_x_1470:
        /* <DEDUP_REMOVED lines=8> */
.L_x_1809:
[----:B------:R-:W-:Y:S05]  /*28bd0*/  BSYNC B1 ;  /* 0x0000000000017941 */ /* 0x000fea0003800000 */
.L_x_1808:
[----:B------:R-:W-:Y:S05]  /*28be0*/  BRA `(.L_x_1810) ;  /* 0xfffffe1c00007947 */ /* 0x000fea000383ffff */
.L_x_1471:
        /* <DEDUP_REMOVED lines=8> */
.L_x_1812:
[----:B------:R-:W-:Y:S05]  /*28c70*/  BSYNC B1 ;  /* 0x0000000000017941 */ /* 0x000fea0003800000 */
.L_x_1811:
[----:B------:R-:W-:Y:S05]  /*28c80*/  BRA `(.L_x_1813) ;  /* 0xfffffe1800e07947 */ /* 0x000fea000383ffff */
.L_x_1472:
        /* <DEDUP_REMOVED lines=8> */
.L_x_1815:
[----:B------:R-:W-:Y:S05]  /*28d10*/  BSYNC B1 ;  /* 0x0000000000017941 */ /* 0x000fea0003800000 */
.L_x_1814:
[----:B------:R-:W-:Y:S05]  /*28d20*/  BRA `(.L_x_1816) ;  /* 0xfffffe1800c47947 */ /* 0x000fea000383ffff */
.L_x_1473:
        /* <DEDUP_REMOVED lines=8> */
.L_x_1818:
[----:B------:R-:W-:Y:S05]  /*28db0*/  BSYNC B1 ;  /* 0x0000000000017941 */ /* 0x000fea0003800000 */
.L_x_1817:
[----:B------:R-:W-:Y:S05]  /*28dc0*/  BRA `(.L_x_1819) ;  /* 0xfffffe1800a87947 */ /* 0x000fea000383ffff */
.L_x_1474:
        /* <DEDUP_REMOVED lines=8> */
.L_x_1821:
[----:B------:R-:W-:Y:S05]  /*28e50*/  BSYNC B1 ;  /* 0x0000000000017941 */ /* 0x000fea0003800000 */
.L_x_1820:
[----:B------:R-:W-:Y:S05]  /*28e60*/  BRA `(.L_x_1822) ;  /* 0xfffffe18008c7947 */ /* 0x000fea000383ffff */
.L_x_1476:
[----:B0-----:R0:W1:Y:S02]  /*28e70*/  SYNCS.PHASECHK.TRANS64.TRYWAIT P4, [R16+URZ+0x30800], R5 ;  /* 0x03080005100075a7 */ /* 0x001064000808017f */
[----:B-1----:R-:W-:Y:S05]  /*28e80*/  @!P4 NANOSLEEP.SYNCS 0x989680 ;  /* 0x009896800000c95d */ /* 0x002fea0003900000 */
[----:B------:R-:W1:Y:S02]  /*28e90*/  @!P4 SYNCS.PHASECHK.TRANS64 P4, [R16+URZ+0x30800], R5 ;  /* 0x030800051000c5a7 */ /* 0x000e64000808007f */
[----:B-1----:R-:W-:Y:S05]  /*28ea0*/  @!P4 BRA `(.L_x_1476) ;  /* 0xfffffffc00f0c947 */ /* 0x002fea000383ffff */
[----:B------:R-:W-:Y:S05]  /*28eb0*/  BRA `(.L_x_1823) ;  /* 0xfffffe1800f07947 */ /* 0x000fea000383ffff */
.L_x_1516:
[----:B------:R-:W-:Y:S01]  /*28ec0*/  BSSY B1, `(.L_x_1824) ;  /* 0x0000008000017945 */ /* 0x000fe20003800000 */
[----:B------:R-:W-:Y:S01]  /*28ed0*/  IMAD.MOV.U32 R13, RZ, RZ, R9 ;  /* 0x000000ffff0d7224 */ /* 0x000fe200078e0009 */
[----:B------:R-:W-:Y:S01]  /*28ee0*/  MOV R11, 0x181f ;  /* 0x0000181f000b7802 */ /* 0x000fe20000000f00 */
[----:B------:R-:W-:Y:S02]  /*28ef0*/  IMAD.MOV.U32 R12, RZ, RZ, RZ ;  /* 0x000000ffff0c7224 */ /* 0x000fe400078e00ff */
[----:B------:R-:W-:-:S07]  /*28f00*/  IMAD.MOV.U32 R15, RZ, RZ, -0x1 ;  /* 0xffffffffff0f7424 */ /* 0x000fce00078e00ff */
[----:B------:R-:W-:Y:S05]  /*28f10*/  WARPSYNC.COLLECTIVE R15, `(.L_x_1825) ;  /* 0x000000000f087348 */ /* 0x000fea0003c00000 */
[----:B------:R0:W1:Y:S02]  /*28f20*/  SHFL.IDX P6, R14, R13, R12, R11 ;  /* 0x0000000c0d0e7389 */ /* 0x00006400000c000b */
[----:B01----:R-:W-:Y:S01]  /*28f30*/  ENDCOLLECTIVE ;  /* 0x000000000000791b */ /* 0x003fe20003800000 */
.L_x_1825:
[----:B------:R-:W-:Y:S05]  /*28f40*/  BSYNC B1 ;  /* 0x0000000000017941 */ /* 0x000fea0003800000 */
.L_x_1824:
[----:B------:R-:W-:Y:S05]  /*28f50*/  BRA `(.L_x_1826) ;  /* 0xfffffe5800e87947 */ /* 0x000fea000383ffff */
.L_x_1517:
[----:B------:R-:W-:Y:S01]  /*28f60*/  BSSY B1, `(.L_x_1827) ;  /* 0x0000008000017945 */ /* 0x000fe20003800000 */
[----:B------:R-:W-:Y:S01]  /*28f70*/  IMAD.MOV.U32 R13, RZ, RZ, R8 ;  /* 0x000000ffff0d7224 */ /* 0x000fe200078e0008 */
[----:B------:R-:W-:Y:S01]  /*28f80*/  MOV R12, RZ ;  /* 0x000000ff000c7202 */ /* 0x000fe20000000f00 */
[----:B------:R-:W-:Y:S02]  /*28f90*/  IMAD.MOV.U32 R11, RZ, RZ, 0x181f ;  /* 0x0000181fff0b7424 */ /* 0x000fe400078e00ff */
[----:B------:R-:W-:-:S07]  /*28fa0*/  IMAD.MOV.U32 R15, RZ, RZ, -0x1 ;  /* 0xffffffffff0f7424 */ /* 0x000fce00078e00ff */
[----:B------:R-:W-:Y:S05]  /*28fb0*/  WARPSYNC.COLLECTIVE R15, `(.L_x_1828) ;  /* 0x000000000f087348 */ /* 0x000fea0003c00000 */
[----:B------:R0:W1:Y:S02]  /*28fc0*/  SHFL.IDX P6, R14, R13, R12, R11 ;  /* 0x0000000c0d0e7389 */ /* 0x00006400000c000b */
[----:B01----:R-:W-:Y:S01]  /*28fd0*/  ENDCOLLECTIVE ;  /* 0x000000000000791b */ /* 0x003fe20003800000 */
.L_x_1828:
[----:B------:R-:W-:Y:S05]  /*28fe0*/  BSYNC B1 ;  /* 0x0000000000017941 */ /* 0x000fea0003800000 */
.L_x_1827:
[----:B------:R-:W-:Y:S05]  /*28ff0*/  BRA `(.L_x_1829) ;  /* 0xfffffe5800c87947 */ /* 0x000fea000383ffff */
.L_x_1518:
[----:B------:R-:W-:Y:S01]  /*29000*/  BSSY B1, `(.L_x_1830) ;  /* 0x0000008000017945 */ /* 0x000fe20003800000 */
[----:B------:R-:W-:Y:S01]  /*29010*/  MOV R13, R3 ;  /* 0x00000003000d7202 */ /* 0x000fe20000000f00 */
[----:B------:R-:W-:Y:S01]  /*29020*/  IMAD.MOV.U32 R12, RZ, RZ, RZ ;  /* 0x000000ffff0c7224 */ /* 0x000fe200078e00ff */
[----:B------:R-:W-:Y:S01]  /*29030*/  MOV R15, 0xffffffff ;  /* 0xffffffff000f7802 */ /* 0x000fe20000000f00 */
[----:B------:R-:W-:-:S07]  /*29040*/  IMAD.MOV.U32 R11, RZ, RZ, 0x181f ;  /* 0x0000181fff0b7424 */ /* 0x000fce00078e00ff */
[----:B------:R-:W-:Y:S05]  /*29050*/  WARPSYNC.COLLECTIVE R15, `(.L_x_1831) ;  /* 0x000000000f087348 */ /* 0x000fea0003c00000 */
[----:B------:R0:W1:Y:S02]  /*29060*/  SHFL.IDX P6, R14, R13, R12, R11 ;  /* 0x0000000c0d0e7389 */ /* 0x00006400000c000b */
[----:B01----:R-:W-:Y:S01]  /*29070*/  ENDCOLLECTIVE ;  /* 0x000000000000791b */ /* 0x003fe20003800000 */
.L_x_1831:
[----:B------:R-:W-:Y:S05]  /*29080*/  BSYNC B1 ;  /* 0x0000000000017941 */ /* 0x000fea0003800000 */
.L_x_1830:
[----:B------:R-:W-:Y:S05]  /*29090*/  BRA `(.L_x_1832) ;  /* 0xfffffe5800a87947 */ /* 0x000fea000383ffff */
.L_x_1519:
        /* <DEDUP_REMOVED lines=8> */
.L_x_1834:
[----:B------:R-:W-:Y:S05]  /*29120*/  BSYNC B1 ;  /* 0x0000000000017941 */ /* 0x000fea0003800000 */
.L_x_1833:
[----:B------:R-:W-:Y:S05]  /*29130*/  BRA `(.L_x_1835) ;  /* 0xfffffe5800887947 */ /* 0x000fea000383ffff */
.L_x_1520:
[----:B------:R-:W-:Y:S01]  /*29140*/  BSSY B1, `(.L_x_1836) ;  /* 0x0000008000017945 */ /* 0x000fe20003800000 */
[----:B------:R-:W-:Y:S01]  /*29150*/  IMAD.MOV.U32 R13, RZ, RZ, R9 ;  /* 0x000000ffff0d7224 */ /* 0x000fe200078e0009 */
[----:B------:R-:W-:Y:S01]  /*29160*/  MOV R12, 0x1 ;  /* 0x00000001000c7802 */ /* 0x000fe20000000f00 */
[----:B------:R-:W-:Y:S02]  /*29170*/  IMAD.MOV.U32 R11, RZ, RZ, 0x181f ;  /* 0x0000181fff0b7424 */ /* 0x000fe400078e00ff */
[----:B------:R-:W-:-:S07]  /*29180*/  IMAD.MOV.U32 R15, RZ, RZ, -0x1 ;  /* 0xffffffffff0f7424 */ /* 0x000fce00078e00ff */
[----:B------:R-:W-:Y:S05]  /*29190*/  WARPSYNC.COLLECTIVE R15, `(.L_x_1837) ;  /* 0x000000000f087348 */ /* 0x000fea0003c00000 */
[----:B------:R0:W1:Y:S02]  /*291a0*/  SHFL.IDX P6, R14, R13, R12, R11 ;  /* 0x0000000c0d0e7389 */ /* 0x00006400000c000b */
[----:B01----:R-:W-:Y:S01]  /*291b0*/  ENDCOLLECTIVE ;  /* 0x000000000000791b */ /* 0x003fe20003800000 */
.L_x_1837:
[----:B------:R-:W-:Y:S05]  /*291c0*/  BSYNC B1 ;  /* 0x0000000000017941 */ /* 0x000fea0003800000 */
.L_x_1836:
[----:B------:R-:W-:Y:S05]  /*291d0*/  BRA `(.L_x_1838) ;  /* 0xfffffe5800687947 */ /* 0x000fea000383ffff */
.L_x_1521:
[----:B------:R-:W-:Y:S01]  /*291e0*/  BSSY B1, `(.L_x_1839) ;  /* 0x0000008000017945 */ /* 0x000fe20003800000 */
[----:B------:R-:W-:Y:S01]  /*291f0*/  MOV R13, R8 ;  /* 0x00000008000d7202 */ /* 0x000fe20000000f00 */
[----:B------:R-:W-:Y:S01]  /*29200*/  IMAD.MOV.U32 R12, RZ, RZ, 0x1 ;  /* 0x00000001ff0c7424 */ /* 0x000fe200078e00ff */
[----:B------:R-:W-:Y:S01]  /*29210*/  MOV R15, 0xffffffff ;  /* 0xffffffff000f7802 */ /* 0x000fe20000000f00 */
[----:B------:R-:W-:-:S07]  /*29220*/  IMAD.MOV.U32 R11, RZ, RZ, 0x181f ;  /* 0x0000181fff0b7424 */ /* 0x000fce00078e00ff */
[----:B------:R-:W-:Y:S05]  /*29230*/  WARPSYNC.COLLECTIVE R15, `(.L_x_1840) ;  /* 0x000000000f087348 */ /* 0x000fea0003c00000 */
[----:B------:R0:W1:Y:S02]  /*29240*/  SHFL.IDX P6, R14, R13, R12, R11 ;  /* 0x0000000c0d0e7389 */ /* 0x00006400000c000b */
[----:B01----:R-:W-:Y:S01]  /*29250*/  ENDCOLLECTIVE ;  /* 0x000000000000791b */ /* 0x003fe20003800000 */
.L_x_1840:
[----:B------:R-:W-:Y:S05]  /*29260*/  BSYNC B1 ;  /* 0x0000000000017941 */ /* 0x000fea0003800000 */
.L_x_1839:
[----:B------:R-:W-:Y:S05]  /*29270*/  BRA `(.L_x_1841) ;  /* 0xfffffe5800487947 */ /* 0x000fea000383ffff */
.L_x_1522:
        /* <DEDUP_REMOVED lines=8> */
.L_x_1843:
[----:B------:R-:W-:Y:S05]  /*29300*/  BSYNC B1 ;  /* 0x0000000000017941 */ /* 0x000fea0003800000 */
.L_x_1842:
[----:B------:R-:W-:Y:S05]  /*29310*/  BRA `(.L_x_1844) ;  /* 0xfffffe5800287947 */ /* 0x000fea000383ffff */
.L_x_1523:
        /* <DEDUP_REMOVED lines=8> */
.L_x_1846:
[----:B------:R-:W-:Y:S05]  /*293a0*/  BSYNC B1 ;  /* 0x0000000000017941 */ /* 0x000fea0003800000 */
.L_x_1845:
[----:B------:R-:W-:Y:S05]  /*293b0*/  BRA `(.L_x_1847) ;  /* 0xfffffe5800087947 */ /* 0x000fea000383ffff */
.L_x_1524:
        /* <DEDUP_REMOVED lines=8> */
.L_x_1849:
[----:B------:R-:W-:Y:S05]  /*29440*/  BSYNC B1 ;  /* 0x0000000000017941 */ /* 0x000fea0003800000 */
.L_x_1848:
[----:B------:R-:W-:Y:S05]  /*29450*/  BRA `(.L_x_1850) ;  /* 0xfffffe5400e87947 */ /* 0x000fea000383ffff */
.L_x_1525:
        /* <DEDUP_REMOVED lines=8> */
.L_x_1852:
[----:B------:R-:W-:Y:S05]  /*294e0*/  BSYNC B1 ;  /* 0x0000000000017941 */ /* 0x000fea0003800000 */
.L_x_1851:
[----:B------:R-:W-:Y:S05]  /*294f0*/  BRA `(.L_x_1853) ;  /* 0xfffffe5400c87947 */ /* 0x000fea000383ffff */
.L_x_1526:
        /* <DEDUP_REMOVED lines=8> */
.L_x_1855:
[----:B------:R-:W-:Y:S05]  /*29580*/  BSYNC B1 ;  /* 0x0000000000017941 */ /* 0x000fea0003800000 */
.L_x_1854:
[----:B------:R-:W-:Y:S05]  /*29590*/  BRA `(.L_x_1856) ;  /* 0xfffffe5400a87947 */ /* 0x000fea000383ffff */
.L_x_1527:
        /* <DEDUP_REMOVED lines=8> */
.L_x_1858:
[----:B------:R-:W-:Y:S05]  /*29620*/  BSYNC B1 ;  /* 0x0000000000017941 */ /* 0x000fea0003800000 */
.L_x_1857:
[----:B------:R-:W-:Y:S05]  /*29630*/  BRA `(.L_x_1859) ;  /* 0xfffffe5400887947 */ /* 0x000fea000383ffff */
.L_x_1528:
        /* <DEDUP_REMOVED lines=8> */
.L_x_1861:
[----:B------:R-:W-:Y:S05]  /*296c0*/  BSYNC B1 ;  /* 0x0000000000017941 */ /* 0x000fea0003800000 */
.L_x_1860:
[----:B------:R-:W-:Y:S05]  /*296d0*/  BRA `(.L_x_1862) ;  /* 0xfffffe5400687947 */ /* 0x000fea000383ffff */
.L_x_1529:
        /* <DEDUP_REMOVED lines=8> */
.L_x_1864:
[----:B------:R-:W-:Y:S05]  /*29760*/  BSYNC B1 ;  /* 0x0000000000017941 */ /* 0x000fea0003800000 */
.L_x_1863:
[----:B------:R-:W-:Y:S05]  /*29770*/  BRA `(.L_x_1865) ;  /* 0xfffffe54004c7947 */ /* 0x000fea000383ffff */
.L_x_1530:
        /* <DEDUP_REMOVED lines=8> */
.L_x_1867:
[----:B------:R-:W-:Y:S05]  /*29800*/  BSYNC B1 ;  /* 0x0000000000017941 */ /* 0x000fea0003800000 */
.L_x_1866:
[----:B------:R-:W-:Y:S05]  /*29810*/  BRA `(.L_x_1868) ;  /* 0xfffffe5400307947 */ /* 0x000fea000383ffff */
.L_x_1531:
        /* <DEDUP_REMOVED lines=8> */
.L_x_1870:
[----:B------:R-:W-:Y:S05]  /*298a0*/  BSYNC B1 ;  /* 0x0000000000017941 */ /* 0x000fea0003800000 */
.L_x_1869:
[----:B------:R-:W-:Y:S05]  /*298b0*/  BRA `(.L_x_1871) ;  /* 0xfffffe5400187947 */ /* 0x000fea000383ffff */
.L_x_1533:
[----:B0-----:R0:W1:Y:S02]  /*298c0*/  SYNCS.PHASECHK.TRANS64.TRYWAIT P4, [R16+URZ+0x30800], R9 ;  /* 0x03080009100075a7 */ /* 0x001064000808017f */
[----:B-1----:R-:W-:Y:S05]  /*298d0*/  @!P4 NANOSLEEP.SYNCS 0x989680 ;  /* 0x009896800000c95d */ /* 0x002fea0003900000 */
[----:B------:R-:W1:Y:S02]  /*298e0*/  @!P4 SYNCS.PHASECHK.TRANS64 P4, [R16+URZ+0x30800], R9 ;  /* 0x030800091000c5a7 */ /* 0x000e64000808007f */
[----:B-1----:R-:W-:Y:S05]  /*298f0*/  @!P4 BRA `(.L_x_1533) ;  /* 0xfffffffc00f0c947 */ /* 0x002fea000383ffff */
[----:B------:R-:W-:Y:S05]  /*29900*/  BRA `(.L_x_1872) ;  /* 0xfffffe54007c7947 */ /* 0x000fea000383ffff */
.L_x_1551:
[----:B0-----:R0:W1:Y:S02]  /*29910*/  SYNCS.PHASECHK.TRANS64.TRYWAIT P2, [R23+URZ+0x30830], R0 ;  /* 0x03083000170075a7 */ /* 0x001064000804017f */
[----:B-1----:R-:W-:Y:S05]  /*29920*/  @!P2 NANOSLEEP.SYNCS 0x989680 ;  /* 0x009896800000a95d */ /* 0x002fea0003900000 */
[----:B------:R-:W1:Y:S02]  /*29930*/  @!P2 SYNCS.PHASECHK.TRANS64 P2, [R23+URZ+0x30830], R0 ;  /* 0x030830001700a5a7 */ /* 0x000e64000804007f */
[----:B-1----:R-:W-:Y:S05]  /*29940*/  @!P2 BRA `(.L_x_1551) ;  /* 0xfffffffc00f0a947 */ /* 0x002fea000383ffff */
[----:B------:R-:W-:Y:S05]  /*29950*/  BRA `(.L_x_1550) ;  /* 0xfffffe8800b47947 */ /* 0x000fea000383ffff */
.L_x_1571:
[----:B-1----:R1:W2:Y:S02]  /*29960*/  SYNCS.PHASECHK.TRANS64.TRYWAIT P3, [R2+URZ+0x30830], R152 ;  /* 0x03083098020075a7 */ /* 0x0022a4000806017f */
[----:B--2---:R-:W-:Y:S05]  /*29970*/  @!P3 NANOSLEEP.SYNCS 0x989680 ;  /* 0x009896800000b95d */ /* 0x004fea0003900000 */
[----:B------:R-:W2:Y:S02]  /*29980*/  @!P3 SYNCS.PHASECHK.TRANS64 P3, [R2+URZ+0x30830], R152 ;  /* 0x030830980200b5a7 */ /* 0x000ea4000806007f */
[----:B--2---:R-:W-:Y:S05]  /*29990*/  @!P3 BRA `(.L_x_1571) ;  /* 0xfffffffc00f0b947 */ /* 0x004fea000383ffff */
[----:B------:R-:W-:Y:S05]  /*299a0*/  BRA `(.L_x_1570) ;  /* 0xfffffeb800187947 */ /* 0x000fea000383ffff */
.L_x_1576:
[----:B-1----:R1:W2:Y:S02]  /*299b0*/  SYNCS.PHASECHK.TRANS64.TRYWAIT P3, [R0+URZ+0x30850], R23 ;  /* 0x03085017000075a7 */ /* 0x0022a4000806017f */
[----:B--2---:R-:W-:Y:S05]  /*299c0*/  @!P3 NANOSLEEP.SYNCS 0x989680 ;  /* 0x009896800000b95d */ /* 0x004fea0003900000 */
[----:B------:R-:W2:Y:S02]  /*299d0*/  @!P3 SYNCS.PHASECHK.TRANS64 P3, [R0+URZ+0x30850], R23 ;  /* 0x030850170000b5a7 */ /* 0x000ea4000806007f */
[----:B--2---:R-:W-:Y:S05]  /*299e0*/  @!P3 BRA `(.L_x_1576) ;  /* 0xfffffffc00f0b947 */ /* 0x004fea000383ffff */
[----:B------:R-:W-:Y:S05]  /*299f0*/  BRA `(.L_x_1575) ;  /* 0xfffffec800647947 */ /* 0x000fea000383ffff */
.L_x_1597:
[----:B-1----:R1:W2:Y:S02]  /*29a00*/  SYNCS.PHASECHK.TRANS64.TRYWAIT P2, [R2+URZ+0x30830], R3 ;  /* 0x03083003020075a7 */ /* 0x0022a4000804017f */
[----:B--2---:R-:W-:Y:S05]  /*29a10*/  @!P2 NANOSLEEP.SYNCS 0x989680 ;  /* 0x009896800000a95d */ /* 0x004fea0003900000 */
[----:B------:R-:W2:Y:S02]  /*29a20*/  @!P2 SYNCS.PHASECHK.TRANS64 P2, [R2+URZ+0x30830], R3 ;  /* 0x030830030200a5a7 */ /* 0x000ea4000804007f */
[----:B--2---:R-:W-:Y:S05]  /*29a30*/  @!P2 BRA `(.L_x_1597) ;  /* 0xfffffffc00f0a947 */ /* 0x004fea000383ffff */
[----:B------:R-:W-:Y:S05]  /*29a40*/  BRA `(.L_x_1596) ;  /* 0xfffffee800507947 */ /* 0x000fea000383ffff */
.L_x_1602:
[----:B-1----:R1:W2:Y:S02]  /*29a50*/  SYNCS.PHASECHK.TRANS64.TRYWAIT P2, [R232+URZ+0x30850], R0 ;  /* 0x03085000e80075a7 */ /* 0x0022a4000804017f */
[----:B--2---:R-:W-:Y:S05]  /*29a60*/  @!P2 NANOSLEEP.SYNCS 0x989680 ;  /* 0x009896800000a95d */ /* 0x004fea0003900000 */
[----:B------:R-:W2:Y:S02]  /*29a70*/  @!P2 SYNCS.PHASECHK.TRANS64 P2, [R232+URZ+0x30850], R0 ;  /* 0x03085000e800a5a7 */ /* 0x000ea4000804007f */
[----:B--2---:R-:W-:Y:S05]  /*29a80*/  @!P2 BRA `(.L_x_1602) ;  /* 0xfffffffc00f0a947 */ /* 0x004fea000383ffff */
[----:B------:R-:W-:Y:S05]  /*29a90*/  BRA `(.L_x_1601) ;  /* 0xfffffef800987947 */ /* 0x000fea000383ffff */
.L_x_1610:
[----:B-1----:R1:W2:Y:S02]  /*29aa0*/  SYNCS.PHASECHK.TRANS64.TRYWAIT P2, [R4+URZ+0x30830], R2 ;  /* 0x03083002040075a7 */ /* 0x0022a4000804017f */
[----:B--2---:R-:W-:Y:S05]  /*29ab0*/  @!P2 NANOSLEEP.SYNCS 0x989680 ;  /* 0x009896800000a95d */ /* 0x004fea0003900000 */
[----:B------:R-:W2:Y:S02]  /*29ac0*/  @!P2 SYNCS.PHASECHK.TRANS64 P2, [R4+URZ+0x30830], R2 ;  /* 0x030830020400a5a7 */ /* 0x000ea4000804007f */
[----:B--2---:R-:W-:Y:S05]  /*29ad0*/  @!P2 BRA `(.L_x_1610) ;  /* 0xfffffffc00f0a947 */ /* 0x004fea000383ffff */
[----:B------:R-:W-:Y:S05]  /*29ae0*/  BRA `(.L_x_1609) ;  /* 0xffffff0c00647947 */ /* 0x000fea000383ffff */
.L_x_1615:
[----:B-1----:R1:W2:Y:S02]  /*29af0*/  SYNCS.PHASECHK.TRANS64.TRYWAIT P2, [R0+URZ+0x30850], R2 ;  /* 0x03085002000075a7 */ /* 0x0022a4000804017f */
[----:B--2---:R-:W-:Y:S05]  /*29b00*/  @!P2 NANOSLEEP.SYNCS 0x989680 ;  /* 0x009896800000a95d */ /* 0x004fea0003900000 */
[----:B------:R-:W2:Y:S02]  /*29b10*/  @!P2 SYNCS.PHASECHK.TRANS64 P2, [R0+URZ+0x30850], R2 ;  /* 0x030850020000a5a7 */ /* 0x000ea4000804007f */
[----:B--2---:R-:W-:Y:S05]  /*29b20*/  @!P2 BRA `(.L_x_1615) ;  /* 0xfffffffc00f0a947 */ /* 0x004fea000383ffff */
[----:B------:R-:W-:Y:S05]  /*29b30*/  BRA `(.L_x_1614) ;  /* 0xffffff1c00b47947 */ /* 0x000fea000383ffff */
.L_x_1629:
[----:B-1----:R1:W2:Y:S02]  /*29b40*/  SYNCS.PHASECHK.TRANS64.TRYWAIT P0, [R12+URZ+0x30850], R5 ;  /* 0x030850050c0075a7 */ /* 0x0022a4000800017f */
[----:B--2---:R-:W-:Y:S05]  /*29b50*/  @!P0 NANOSLEEP.SYNCS 0x989680 ;  /* 0x009896800000895d */ /* 0x004fea0003900000 */
[----:B------:R-:W2:Y:S02]  /*29b60*/  @!P0 SYNCS.PHASECHK.TRANS64 P0, [R12+URZ+0x30850], R5 ;  /* 0x030850050c0085a7 */ /* 0x000ea4000800007f */
[----:B--2---:R-:W-:Y:S05]  /*29b70*/  @!P0 BRA `(.L_x_1629) ;  /* 0xfffffffc00f08947 */ /* 0x004fea000383ffff */
[----:B------:R-:W-:Y:S05]  /*29b80*/  BRA `(.L_x_1628) ;  /* 0xffffff4000e07947 */ /* 0x000fea000383ffff */
.L_x_1671:
[----:B------:R-:W1:Y:S01]  /*29b90*/  S2R R11, SR_TID.X ;  /* 0x00000000000b7919 */ /* 0x000e620000002100 */
[----:B------:R-:W-:Y:S01]  /*29ba0*/  BSSY B1, `(.L_x_1873) ;  /* 0x000000a000017945 */ /* 0x000fe20003800000 */
[----:B------:R-:W-:Y:S01]  /*29bb0*/  MOV R12, RZ ;  /* 0x000000ff000c7202 */ /* 0x000fe20000000f00 */
[----:B------:R-:W-:Y:S01]  /*29bc0*/  IMAD.MOV.U32 R15, RZ, RZ, -0x1 ;  /* 0xffffffffff0f7424 */ /* 0x000fe200078e00ff */
[----:B-1----:R-:W-:-:S04]  /*29bd0*/  SHF.R.U32.HI R11, RZ, 0x5, R11 ;  /* 0x00000005ff0b7819 */ /* 0x002fc8000001160b */
[----:B------:R-:W-:-:S05]  /*29be0*/  LOP3.LUT R11, R11, 0x3, RZ, 0xc0, !PT ;  /* 0x000000030b0b7812 */ /* 0x000fca00078ec0ff */
[----:B0-----:R-:W-:Y:S02]  /*29bf0*/  IMAD.MOV.U32 R13, RZ, RZ, R11 ;  /* 0x000000ffff0d7224 */ /* 0x001fe400078e000b */
[----:B------:R-:W-:-:S07]  /*29c00*/  IMAD.MOV.U32 R11, RZ, RZ, 0x1f ;  /* 0x0000001fff0b7424 */ /* 0x000fce00078e00ff */
[----:B------:R-:W-:Y:S05]  /*29c10*/  WARPSYNC.COLLECTIVE R15, `(.L_x_1874) ;  /* 0x000000000f087348 */ /* 0x000fea0003c00000 */
[----:B------:R0:W1:Y:S02]  /*29c20*/  SHFL.IDX P6, R14, R13, R12, R11 ;  /* 0x0000000c0d0e7389 */ /* 0x00006400000c000b */
[----:B01----:R-:W-:Y:S01]  /*29c30*/  ENDCOLLECTIVE ;  /* 0x000000000000791b */ /* 0x003fe20003800000 */
.L_x_1874:
[----:B------:R-:W-:Y:S05]  /*29c40*/  BSYNC B1 ;  /* 0x0000000000017941 */ /* 0x000fea0003800000 */
.L_x_1873:
[----:B------:R-:W-:Y:S05]  /*29c50*/  BRA `(.L_x_1875) ;  /* 0xffffff8c00e47947 */ /* 0x000fea000383ffff */
.L_x_1672:
[----:B------:R-:W-:Y:S01]  /*29c60*/  BSSY B1, `(.L_x_1876) ;  /* 0x0000006000017945 */ /* 0x000fe20003800000 */
[----:B------:R-:W-:-:S07]  /*29c70*/  MOV R15, 0xffffffff ;  /* 0xffffffff000f7802 */ /* 0x000fce0000000f00 */
[----:B0-----:R-:W-:Y:S05]  /*29c80*/  WARPSYNC.COLLECTIVE R15, `(.L_x_1877) ;  /* 0x000000000f0c7348 */ /* 0x001fea0003c00000 */
[----:B------:R-:W-:Y:S02]  /*29c90*/  ELECT P6, UR62, PT ;  /* 0x00000000003e782f */ /* 0x000fe400038c0000 */
[----:B------:R-:W-:Y:S01]  /*29ca0*/  MOV R14, UR62 ;  /* 0x0000003e000e7c02 */ /* 0x000fe20008000f00 */
[----:B0-----:R-:W-:Y:S10]  /*29cb0*/  ENDCOLLECTIVE ;  /* 0x000000000000791b */ /* 0x001ff40003800000 */
.L_x_1877:
[----:B------:R-:W-:Y:S05]  /*29cc0*/  BSYNC B1 ;  /* 0x0000000000017941 */ /* 0x000fea0003800000 */
.L_x_1876:
[----:B------:R-:W-:Y:S05]  /*29cd0*/  BRA `(.L_x_1878) ;  /* 0xffffff8c00d07947 */ /* 0x000fea000383ffff */
.L_x_1674:
[----:B-1----:R1:W2:Y:S02]  /*29ce0*/  SYNCS.PHASECHK.TRANS64.TRYWAIT P0, [R12+URZ+0x30820], R8 ;  /* 0x030820080c0075a7 */ /* 0x0022a4000800017f */
[----:B--2---:R-:W-:Y:S05]  /*29cf0*/  @!P0 NANOSLEEP.SYNCS 0x989680 ;  /* 0x009896800000895d */ /* 0x004fea0003900000 */
[----:B------:R-:W2:Y:S02]  /*29d00*/  @!P0 SYNCS.PHASECHK.TRANS64 P0, [R12+URZ+0x30820], R8 ;  /* 0x030820080c0085a7 */ /* 0x000ea4000800007f */
[----:B--2---:R-:W-:Y:S05]  /*29d10*/  @!P0 BRA `(.L_x_1674) ;  /* 0xfffffffc00f08947 */ /* 0x004fea000383ffff */
[----:B------:R-:W-:Y:S05]  /*29d20*/  BRA `(.L_x_1879) ;  /* 0xffffff8c00ec7947 */ /* 0x000fea000383ffff */
.L_x_1677:
[----:B-1----:R1:W2:Y:S02]  /*29d30*/  SYNCS.PHASECHK.TRANS64.TRYWAIT P0, [R8+URZ+0x308a0], R10 ;  /* 0x0308a00a080075a7 */ /* 0x0022a4000800017f */
[----:B--2---:R-:W-:Y:S05]  /*29d40*/  @!P0 NANOSLEEP.SYNCS 0x989680 ;  /* 0x009896800000895d */ /* 0x004fea0003900000 */
[----:B------:R-:W2:Y:S02]  /*29d50*/  @!P0 SYNCS.PHASECHK.TRANS64 P0, [R8+URZ+0x308a0], R10 ;  /* 0x0308a00a080085a7 */ /* 0x000ea4000800007f */
[----:B--2---:R-:W-:Y:S05]  /*29d60*/  @!P0 BRA `(.L_x_1677) ;  /* 0xfffffffc00f08947 */ /* 0x004fea000383ffff */
[----:B------:R-:W-:Y:S05]  /*29d70*/  BRA `(.L_x_1880) ;  /* 0xffffff8c00fc7947 */ /* 0x000fea000383ffff */
.L_x_1679:
[----:B--2---:R2:W3:Y:S02]  /*29d80*/  SYNCS.PHASECHK.TRANS64.TRYWAIT P0, [R8+URZ+0x308c0], R10 ;  /* 0x0308c00a080075a7 */ /* 0x0044e4000800017f */
[----:B---3--:R-:W-:Y:S05]  /*29d90*/  @!P0 NANOSLEEP.SYNCS 0x989680 ;  /* 0x009896800000895d */ /* 0x008fea0003900000 */
[----:B------:R-:W3:Y:S02]  /*29da0*/  @!P0 SYNCS.PHASECHK.TRANS64 P0, [R8+URZ+0x308c0], R10 ;  /* 0x0308c00a080085a7 */ /* 0x000ee4000800007f */
[----:B---3--:R-:W-:Y:S05]  /*29db0*/  @!P0 BRA `(.L_x_1679) ;  /* 0xfffffffc00f08947 */ /* 0x008fea000383ffff */
[----:B------:R-:W-:Y:S05]  /*29dc0*/  BRA `(.L_x_1881) ;  /* 0xffffff90009c7947 */ /* 0x000fea000383ffff */
.L_x_1683:
[----:B-1----:R1:W2:Y:S02]  /*29dd0*/  SYNCS.PHASECHK.TRANS64.TRYWAIT P0, [R8+URZ+0x308a0], R9 ;  /* 0x0308a009080075a7 */ /* 0x0022a4000800017f */
[----:B--2---:R-:W-:Y:S05]  /*29de0*/  @!P0 NANOSLEEP.SYNCS 0x989680 ;  /* 0x009896800000895d */ /* 0x004fea0003900000 */
[----:B------:R-:W2:Y:S02]  /*29df0*/  @!P0 SYNCS.PHASECHK.TRANS64 P0, [R8+URZ+0x308a0], R9 ;  /* 0x0308a009080085a7 */ /* 0x000ea4000800007f */
[----:B--2---:R-:W-:Y:S05]  /*29e00*/  @!P0 BRA `(.L_x_1683) ;  /* 0xfffffffc00f08947 */ /* 0x004fea000383ffff */
[----:B------:R-:W-:Y:S05]  /*29e10*/  BRA `(.L_x_1882) ;  /* 0xffffff9400847947 */ /* 0x000fea000383ffff */
.L_x_1685:
[----:B--2---:R2:W3:Y:S02]  /*29e20*/  SYNCS.PHASECHK.TRANS64.TRYWAIT P1, [R8+URZ+0x308c0], R9 ;  /* 0x0308c009080075a7 */ /* 0x0044e4000802017f */
[----:B---3--:R-:W-:Y:S05]  /*29e30*/  @!P1 NANOSLEEP.SYNCS 0x989680 ;  /* 0x009896800000995d */ /* 0x008fea0003900000 */
[----:B------:R-:W3:Y:S02]  /*29e40*/  @!P1 SYNCS.PHASECHK.TRANS64 P1, [R8+URZ+0x308c0], R9 ;  /* 0x0308c009080095a7 */ /* 0x000ee4000802007f */
[----:B---3--:R-:W-:Y:S05]  /*29e50*/  @!P1 BRA `(.L_x_1685) ;  /* 0xfffffffc00f09947 */ /* 0x008fea000383ffff */
[----:B------:R-:W-:Y:S05]  /*29e60*/  BRA `(.L_x_1883) ;  /* 0xffffff9800207947 */ /* 0x000fea000383ffff */
.L_x_1706:
[----:B------:R-:W0:Y:S01]  /*29e70*/  S2R R7, SR_TID.X ;  /* 0x0000000000077919 */ /* 0x000e220000002100 */
[----:B------:R-:W-:Y:S01]  /*29e80*/  BSSY B0, `(.L_x_1884) ;  /* 0x000000a000007945 */ /* 0x000fe20003800000 */
[----:B------:R-:W-:Y:S01]  /*29e90*/  IMAD.MOV.U32 R12, RZ, RZ, RZ ;  /* 0x000000ffff0c7224 */ /* 0x000fe200078e00ff */
[----:B------:R-:W-:Y:S01]  /*29ea0*/  MOV R11, 0x1f ;  /* 0x0000001f000b7802 */ /* 0x000fe20000000f00 */
[----:B------:R-:W-:Y:S01]  /*29eb0*/  IMAD.MOV.U32 R15, RZ, RZ, -0x1 ;  /* 0xffffffffff0f7424 */ /* 0x000fe200078e00ff */
[----:B0-----:R-:W-:-:S04]  /*29ec0*/  SHF.R.U32.HI R7, RZ, 0x5, R7 ;  /* 0x00000005ff077819 */ /* 0x001fc80000011607 */
[----:B------:R-:W-:-:S05]  /*29ed0*/  LOP3.LUT R7, R7, 0x3, RZ, 0xc0, !PT ;  /* 0x0000000307077812 */ /* 0x000fca00078ec0ff */
[----:B------:R-:W-:-:S07]  /*29ee0*/  IMAD.MOV.U32 R13, RZ, RZ, R7 ;  /* 0x000000ffff0d7224 */ /* 0x000fce00078e0007 */
[----:B------:R-:W-:Y:S05]  /*29ef0*/  WARPSYNC.COLLECTIVE R15, `(.L_x_1885) ;  /* 0x000000000f087348 */ /* 0x000fea0003c00000 */
[----:B------:R0:W1:Y:S02]  /*29f00*/  SHFL.IDX P6, R14, R13, R12, R11 ;  /* 0x0000000c0d0e7389 */ /* 0x00006400000c000b */
[----:B01----:R-:W-:Y:S01]  /*29f10*/  ENDCOLLECTIVE ;  /* 0x000000000000791b */ /* 0x003fe20003800000 */
.L_x_1885:
[----:B------:R-:W-:Y:S05]  /*29f20*/  BSYNC B0 ;  /* 0x0000000000007941 */ /* 0x000fea0003800000 */
.L_x_1884:
[----:B------:R-:W-:Y:S05]  /*29f30*/  BRA `(.L_x_1886) ;  /* 0xffffffa800487947 */ /* 0x000fea000383ffff */
.L_x_1707:
[----:B------:R-:W-:Y:S01]  /*29f40*/  BSSY B0, `(.L_x_1887) ;  /* 0x0000006000007945 */ /* 0x000fe20003800000 */
[----:B------:R-:W-:-:S07]  /*29f50*/  IMAD.MOV.U32 R15, RZ, RZ, -0x1 ;  /* 0xffffffffff0f7424 */ /* 0x000fce00078e00ff */
[----:B------:R-:W-:Y:S05]  /*29f60*/  WARPSYNC.COLLECTIVE R15, `(.L_x_1888) ;  /* 0x000000000f0c7348 */ /* 0x000fea0003c00000 */
[----:B------:R-:W-:Y:S02]  /*29f70*/  ELECT P6, UR62, PT ;  /* 0x00000000003e782f */ /* 0x000fe400038c0000 */
[----:B------:R-:W-:Y:S01]  /*29f80*/  MOV R14, UR62 ;  /* 0x0000003e000e7c02 */ /* 0x000fe20008000f00 */
[----:B------:R-:W-:Y:S10]  /*29f90*/  ENDCOLLECTIVE ;  /* 0x000000000000791b */ /* 0x000ff40003800000 */
.L_x_1888:
[----:B------:R-:W-:Y:S05]  /*29fa0*/  BSYNC B0 ;  /* 0x0000000000007941 */ /* 0x000fea0003800000 */
.L_x_1887:
[----:B------:R-:W-:Y:S05]  /*29fb0*/  BRA `(.L_x_1889) ;  /* 0xffffffa800387947 */ /* 0x000fea000383ffff */
.L_x_1710:
[----:B0-----:R0:W1:Y:S02]  /*29fc0*/  SYNCS.PHASECHK.TRANS64.TRYWAIT P0, [R7+URZ+0x30840], R10 ;  /* 0x0308400a070075a7 */ /* 0x001064000800017f */
[----:B-1----:R-:W-:Y:S05]  /*29fd0*/  @!P0 NANOSLEEP.SYNCS 0x989680 ;  /* 0x009896800000895d */ /* 0x002fea0003900000 */
[----:B------:R-:W1:Y:S02]  /*29fe0*/  @!P0 SYNCS.PHASECHK.TRANS64 P0, [R7+URZ+0x30840], R10 ;  /* 0x0308400a070085a7 */ /* 0x000e64000800007f */
[----:B-1----:R-:W-:Y:S05]  /*29ff0*/  @!P0 BRA `(.L_x_1710) ;  /* 0xfffffffc00f08947 */ /* 0x002fea000383ffff */
[----:B------:R-:W-:Y:S05]  /*2a000*/  BRA `(.L_x_1890) ;  /* 0xffffffa800a07947 */ /* 0x000fea000383ffff */
.L_x_1713:
        /* <DEDUP_REMOVED lines=8> */
.L_x_1721:
[----:B0-----:R0:W1:Y:S02]  /*2a090*/  SYNCS.PHASECHK.TRANS64.TRYWAIT P0, [R3+URZ+0x30840], R8 ;  /* 0x03084008030075a7 */ /* 0x001064000800017f */
[----:B-1----:R-:W-:Y:S05]  /*2a0a0*/  @!P0 NANOSLEEP.SYNCS 0x989680 ;  /* 0x009896800000895d */ /* 0x002fea0003900000 */
[----:B------:R-:W1:Y:S02]  /*2a0b0*/  @!P0 SYNCS.PHASECHK.TRANS64 P0, [R3+URZ+0x30840], R8 ;  /* 0x03084008030085a7 */ /* 0x000e64000800007f */
[----:B-1----:R-:W-:Y:S05]  /*2a0c0*/  @!P0 BRA `(.L_x_1721) ;  /* 0xfffffffc00f08947 */ /* 0x002fea000383ffff */
[----:B------:R-:W-:Y:S05]  /*2a0d0*/  BRA `(.L_x_1892) ;  /* 0xffffffb000dc7947 */ /* 0x000fea000383ffff */
.L_x_1723:
[----:B0-----:R0:W1:Y:S02]  /*2a0e0*/  SYNCS.PHASECHK.TRANS64.TRYWAIT P0, [R8+URZ+0x60], R3 ;  /* 0x00006003080075a7 */ /* 0x001064000800017f */
[----:B-1----:R-:W-:Y:S05]  /*2a0f0*/  @!P0 NANOSLEEP.SYNCS 0x989680 ;  /* 0x009896800000895d */ /* 0x002fea0003900000 */
[----:B------:R-:W1:Y:S02]  /*2a100*/  @!P0 SYNCS.PHASECHK.TRANS64 P0, [R8+URZ+0x60], R3 ;  /* 0x00006003080085a7 */ /* 0x000e64000800007f */
[----:B-1----:R-:W-:Y:S05]  /*2a110*/  @!P0 BRA `(.L_x_1723) ;  /* 0xfffffffc00f08947 */ /* 0x002fea000383ffff */
[----:B------:R-:W-:Y:S05]  /*2a120*/  BRA `(.L_x_1893) ;  /* 0xffffffb4009c7947 */ /* 0x000fea000383ffff */
.L_x_1728:
[----:B-1----:R1:W2:Y:S02]  /*2a130*/  SYNCS.PHASECHK.TRANS64.TRYWAIT P0, [R2+URZ+0x30840], R3 ;  /* 0x03084003020075a7 */ /* 0x0022a4000800017f */
[----:B--2---:R-:W-:Y:S05]  /*2a140*/  @!P0 NANOSLEEP.SYNCS 0x989680 ;  /* 0x009896800000895d */ /* 0x004fea0003900000 */
[----:B------:R-:W2:Y:S02]  /*2a150*/  @!P0 SYNCS.PHASECHK.TRANS64 P0, [R2+URZ+0x30840], R3 ;  /* 0x03084003020085a7 */ /* 0x000ea4000800007f */
[----:B--2---:R-:W-:Y:S05]  /*2a160*/  @!P0 BRA `(.L_x_1728) ;  /* 0xfffffffc00f08947 */ /* 0x004fea000383ffff */
[----:B------:R-:W-:Y:S05]  /*2a170*/  BRA `(.L_x_1894) ;  /* 0xffffffbc00307947 */ /* 0x000fea000383ffff */
.L_x_1730:
[----:B0-----:R0:W1:Y:S02]  /*2a180*/  SYNCS.PHASECHK.TRANS64.TRYWAIT P1, [R3+URZ+0x60], R2 ;  /* 0x00006002030075a7 */ /* 0x001064000802017f */
[----:B-1----:R-:W-:Y:S05]  /*2a190*/  @!P1 NANOSLEEP.SYNCS 0x989680 ;  /* 0x009896800000995d */ /* 0x002fea0003900000 */
[----:B------:R-:W1:Y:S02]  /*2a1a0*/  @!P1 SYNCS.PHASECHK.TRANS64 P1, [R3+URZ+0x60], R2 ;  /* 0x00006002030095a7 */ /* 0x000e64000802007f */
[----:B-1----:R-:W-:Y:S05]  /*2a1b0*/  @!P1 BRA `(.L_x_1730) ;  /* 0xfffffffc00f09947 */ /* 0x002fea000383ffff */
[----:B------:R-:W-:Y:S05]  /*2a1c0*/  BRA `(.L_x_1895) ;  /* 0xffffffbc00f07947 */ /* 0x000fea000383ffff */
.L_x_1735:
[----:B--2---:R2:W3:Y:S02]  /*2a1d0*/  SYNCS.PHASECHK.TRANS64.TRYWAIT P0, [R2+URZ+0x30840], R3 ;  /* 0x03084003020075a7 */ /* 0x0044e4000800017f */
[----:B---3--:R-:W-:Y:S05]  /*2a1e0*/  @!P0 NANOSLEEP.SYNCS 0x989680 ;  /* 0x009896800000895d */ /* 0x008fea0003900000 */
[----:B------:R-:W3:Y:S02]  /*2a1f0*/  @!P0 SYNCS.PHASECHK.TRANS64 P0, [R2+URZ+0x30840], R3 ;  /* 0x03084003020085a7 */ /* 0x000ee4000800007f */
[----:B---3--:R-:W-:Y:S05]  /*2a200*/  @!P0 BRA `(.L_x_1735) ;  /* 0xfffffffc00f08947 */ /* 0x008fea000383ffff */
[----:B------:R-:W-:Y:S05]  /*2a210*/  BRA `(.L_x_1896) ;  /* 0xffffffc4003c7947 */ /* 0x000fea000383ffff */
.L_x_1737:
[----:B0-----:R0:W1:Y:S02]  /*2a220*/  SYNCS.PHASECHK.TRANS64.TRYWAIT P1, [R3+URZ+0x60], R9 ;  /* 0x00006009030075a7 */ /* 0x001064000802017f */
[----:B-1----:R-:W-:Y:S05]  /*2a230*/  @!P1 NANOSLEEP.SYNCS 0x989680 ;  /* 0x009896800000995d */ /* 0x002fea0003900000 */
[----:B------:R-:W1:Y:S02]  /*2a240*/  @!P1 SYNCS.PHASECHK.TRANS64 P1, [R3+URZ+0x60], R9 ;  /* 0x00006009030095a7 */ /* 0x000e64000802007f */
[----:B-1----:R-:W-:Y:S05]  /*2a250*/  @!P1 BRA `(.L_x_1737) ;  /* 0xfffffffc00f09947 */ /* 0x002fea000383ffff */
[----:B------:R-:W-:Y:S05]  /*2a260*/  BRA `(.L_x_1897) ;  /* 0xffffffc400fc7947 */ /* 0x000fea000383ffff */
.L_x_1744:
[----:B-1----:R1:W2:Y:S02]  /*2a270*/  SYNCS.PHASECHK.TRANS64.TRYWAIT P0, [R3+URZ+0x30860], R2 ;  /* 0x03086002030075a7 */ /* 0x0022a4000800017f */
[----:B--2---:R-:W-:Y:S05]  /*2a280*/  @!P0 NANOSLEEP.SYNCS 0x989680 ;  /* 0x009896800000895d */ /* 0x004fea0003900000 */
[----:B------:R-:W2:Y:S02]  /*2a290*/  @!P0 SYNCS.PHASECHK.TRANS64 P0, [R3+URZ+0x30860], R2 ;  /* 0x03086002030085a7 */ /* 0x000ea4000800007f */
[----:B--2---:R-:W-:Y:S05]  /*2a2a0*/  @!P0 BRA `(.L_x_1744) ;  /* 0xfffffffc00f08947 */ /* 0x004fea000383ffff */
[----:B------:R-:W-:Y:S05]  /*2a2b0*/  BRA `(.L_x_1898) ;  /* 0xffffffcc00307947 */ /* 0x000fea000383ffff */
.L_x_1746:
[----:B------:R-:W-:Y:S01]  /*2a2c0*/  BSSY B0, `(.L_x_1899) ;  /* 0x0000008000007945 */ /* 0x000fe20003800000 */
[----:B0-----:R-:W-:Y:S01]  /*2a2d0*/  MOV R13, R16 ;  /* 0x00000010000d7202 */ /* 0x001fe20000000f00 */
[----:B------:R-:W-:Y:S01]  /*2a2e0*/  IMAD.MOV.U32 R12, RZ, RZ, RZ ;  /* 0x000000ffff0c7224 */ /* 0x000fe200078e00ff */
[----:B------:R-:W-:Y:S01]  /*2a2f0*/  MOV R15, 0xffffffff ;  /* 0xffffffff000f7802 */ /* 0x000fe20000000f00 */
[----:B------:R-:W-:-:S07]  /*2a300*/  IMAD.MOV.U32 R11, RZ, RZ, 0x1f ;  /* 0x0000001fff0b7424 */ /* 0x000fce00078e00ff */
[----:B-1234-:R-:W-:Y:S05]  /*2a310*/  WARPSYNC.COLLECTIVE R15, `(.L_x_1900) ;  /* 0x000000000f087348 */ /* 0x01efea0003c00000 */
[----:B------:R0:W0:Y:S02]  /*2a320*/  SHFL.IDX P6, R14, R13, R12, R11 ;  /* 0x0000000c0d0e7389 */ /* 0x00002400000c000b */
[----:B01234-:R-:W-:Y:S01]  /*2a330*/  ENDCOLLECTIVE ;  /* 0x000000000000791b */ /* 0x01ffe20003800000 */
.L_x_1900:
[----:B------:R-:W-:Y:S05]  /*2a340*/  BSYNC B0 ;  /* 0x0000000000007941 */ /* 0x000fea0003800000 */
.L_x_1899:
[----:B------:R-:W-:Y:S01]  /*2a350*/  IMAD.MOV.U32 R13, RZ, RZ, R16 ;  /* 0x000000ffff0d7224 */ /* 0x000fe200078e0010 */
[----:B------:R-:W-:Y:S01]  /*2a360*/  MOV R12, 0x1 ;  /* 0x00000001000c7802 */ /* 0x000fe20000000f00 */
[----:B------:R-:W-:Y:S02]  /*2a370*/  IMAD.MOV.U32 R11, RZ, RZ, 0x1f ;  /* 0x0000001fff0b7424 */ /* 0x000fe400078e00ff */
[----:B------:R-:W-:Y:S02]  /*2a380*/  IMAD.MOV.U32 R15, RZ, RZ, -0x1 ;  /* 0xffffffffff0f7424 */ /* 0x000fe400078e00ff */
[----:B------:R-:W-:-:S07]  /*2a390*/  IMAD.MOV.U32 R4, RZ, RZ, R14 ;  /* 0x000000ffff047224 */ /* 0x000fce00078e000e */
[----:B------:R-:W-:Y:S05]  /*2a3a0*/  WARPSYNC.COLLECTIVE R15, `(.L_x_1901) ;  /* 0x000000000f087348 */ /* 0x000fea0003c00000 */
[----:B------:R0:W1:Y:S02]  /*2a3b0*/  SHFL.IDX P6, R14, R13, R12, R11 ;  /* 0x0000000c0d0e7389 */ /* 0x00006400000c000b */
[----:B01----:R-:W-:Y:S01]  /*2a3c0*/  ENDCOLLECTIVE ;  /* 0x000000000000791b */ /* 0x003fe20003800000 */
.L_x_1901:
[----:B------:R-:W-:Y:S01]  /*2a3d0*/  MOV R16, R14 ;  /* 0x0000000e00107202 */ /* 0x000fe20000000f00 */
[----:B------:R-:W-:Y:S06]  /*2a3e0*/  BRA `(.L_x_1902) ;  /* 0xffffffcc00e07947 */ /* 0x000fec000383ffff */
.L_x_1749:
[----:B------:R-:W-:Y:S01]  /*2a3f0*/  BSSY B0, `(.L_x_1903) ;  /* 0x0000008000007945 */ /* 0x000fe20003800000 */
[----:B0----5:R-:W-:Y:S01]  /*2a400*/  IMAD.MOV.U32 R13, RZ, RZ, R3 ;  /* 0x000000ffff0d7224 */ /* 0x021fe200078e0003 */
[----:B------:R-:W-:Y:S01]  /*2a410*/  MOV R11, RZ ;  /* 0x000000ff000b7202 */ /* 0x000fe20000000f00 */
[----:B------:R-:W-:Y:S02]  /*2a420*/  IMAD.MOV.U32 R12, RZ, RZ, 0x1 ;  /* 0x00000001ff0c7424 */ /* 0x000fe400078e00ff */
[----:B------:R-:W-:-:S07]  /*2a430*/  IMAD.MOV.U32 R15, RZ, RZ, -0x1 ;  /* 0xffffffffff0f7424 */ /* 0x000fce00078e00ff */
[----:B-1-3--:R-:W-:Y:S05]  /*2a440*/  WARPSYNC.COLLECTIVE R15, `(.L_x_1904) ;  /* 0x000000000f087348 */ /* 0x00afea0003c00000 */
[----:B------:R0:W2:Y:S02]  /*2a450*/  SHFL.UP P6, R14, R13, R12, R11 ;  /* 0x0400000c0d0e7389 */ /* 0x0000a400000c000b */
[----:B0123--:R-:W-:Y:S01]  /*2a460*/  ENDCOLLECTIVE ;  /* 0x000000000000791b */ /* 0x00ffe20003800000 */
.L_x_1904:
[----:B------:R-:W-:Y:S05]  /*2a470*/  BSYNC B0 ;  /* 0x0000000000007941 */ /* 0x000fea0003800000 */
.L_x_1903:
[----:B------:R-:W-:Y:S01]  /*2a480*/  ISETP.NE.AND P0, PT, R8, RZ, PT ;  /* 0x000000ff0800720c */ /* 0x000fe20003f05270 */
[----:B------:R-:W-:Y:S01]  /*2a490*/  IMAD.MOV.U32 R11, RZ, RZ, RZ ;  /* 0x000000ffff0b7224 */ /* 0x000fe200078e00ff */
[----:B------:R-:W-:Y:S01]  /*2a4a0*/  MOV R12, 0x2 ;  /* 0x00000002000c7802 */ /* 0x000fe20000000f00 */
[----:B------:R-:W-:Y:S01]  /*2a4b0*/  IMAD.MOV.U32 R15, RZ, RZ, -0x1 ;  /* 0xffffffffff0f7424 */ /* 0x000fe200078e00ff */
[----:B------:R-:W-:Y:S02]  /*2a4c0*/  SEL R14, R14, RZ, P0 ;  /* 0x000000ff0e0e7207 */ /* 0x000fe40000000000 */
[----:B------:R-:W-:-:S03]  /*2a4d0*/  ISETP.GE.U32.AND P0, PT, R8, 0x2, PT ;  /* 0x000000020800780c */ /* 0x000fc60003f06070 */
[----:B------:R-:W-:-:S10]  /*2a4e0*/  IMAD.IADD R13, R3, 0x1, R14 ;  /* 0x00000001030d7824 */ /* 0x000fd400078e020e */
[----:B------:R-:W-:Y:S05]  /*2a4f0*/  WARPSYNC.COLLECTIVE R15, `(.L_x_1905) ;  /* 0x000000000f087348 */ /* 0x000fea0003c00000 */
[----:B------:R0:W1:Y:S02]  /*2a500*/  SHFL.UP P6, R14, R13, R12, R11 ;  /* 0x0400000c0d0e7389 */ /* 0x00006400000c000b */
[----:B01----:R-:W-:Y:S01]  /*2a510*/  ENDCOLLECTIVE ;  /* 0x000000000000791b */ /* 0x003fe20003800000 */
.L_x_1905:
        /* <DEDUP_REMOVED lines=8> */
.L_x_1906:
        /* <DEDUP_REMOVED lines=8> */
.L_x_1907:
        /* <DEDUP_REMOVED lines=8> */
.L_x_1908:
[----:B------:R-:W-:Y:S01]  /*2a6a0*/  IMAD.MOV.U32 R12, RZ, RZ, 0x1f ;  /* 0x0000001fff0c7424 */ /* 0x000fe200078e00ff */
[----:B------:R-:W-:Y:S02]  /*2a6b0*/  MOV R11, 0x1f ;  /* 0x0000001f000b7802 */ /* 0x000fe40000000f00 */
[----:B------:R-:W-:-:S04]  /*2a6c0*/  SEL R2, R14, RZ, P0 ;  /* 0x000000ff0e027207 */ /* 0x000fc80000000000 */
[----:B------:R-:W-:-:S05]  /*2a6d0*/  IADD3 R2, R7, R2, RZ ;  /* 0x0000000207027210 */ /* 0x000fca0007ffe0ff */
[----:B------:R-:W-:-:S07]  /*2a6e0*/  IMAD.MOV.U32 R13, RZ, RZ, R2 ;  /* 0x000000ffff0d7224 */ /* 0x000fce00078e0002 */
[----:B------:R-:W-:Y:S05]  /*2a6f0*/  WARPSYNC.COLLECTIVE R15, `(.L_x_1909) ;  /* 0x000000000f087348 */ /* 0x000fea0003c00000 */
[----:B------:R0:W1:Y:S02]  /*2a700*/  SHFL.IDX P6, R14, R13, R12, R11 ;  /* 0x0000000c0d0e7389 */ /* 0x00006400000c000b */
[----:B01----:R-:W-:Y:S01]  /*2a710*/  ENDCOLLECTIVE ;  /* 0x000000000000791b */ /* 0x003fe20003800000 */
.L_x_1909:
[----:B------:R-:W-:Y:S05]  /*2a720*/  BRA `(.L_x_1910) ;  /* 0xffffffcc00a87947 */ /* 0x000fea000383ffff */
.L_x_1754:
[----:B------:R-:W-:Y:S01]  /*2a730*/  BSSY B0, `(.L_x_1911) ;  /* 0x0000008000007945 */ /* 0x000fe20003800000 */
[----:B-----5:R-:W-:Y:S01]  /*2a740*/  IMAD.MOV.U32 R13, RZ, RZ, R3 ;  /* 0x000000ffff0d7224 */ /* 0x020fe200078e0003 */
[----:B------:R-:W-:Y:S01]  /*2a750*/  MOV R11, RZ ;  /* 0x000000ff000b7202 */ /* 0x000fe20000000f00 */
[----:B------:R-:W-:Y:S02]  /*2a760*/  IMAD.MOV.U32 R12, RZ, RZ, 0x1 ;  /* 0x00000001ff0c7424 */ /* 0x000fe400078e00ff */
[----:B------:R-:W-:-:S07]  /*2a770*/  IMAD.MOV.U32 R15, RZ, RZ, -0x1 ;  /* 0xffffffffff0f7424 */ /* 0x000fce00078e00ff */
[----:B0-----:R-:W-:Y:S05]  /*2a780*/  WARPSYNC.COLLECTIVE R15, `(.L_x_1912) ;  /* 0x000000000f087348 */ /* 0x001fea0003c00000 */
[----:B------:R1:W2:Y:S02]  /*2a790*/  SHFL.UP P6, R14, R13, R12, R11 ;  /* 0x0400000c0d0e7389 */ /* 0x0002a400000c000b */
[----:B012---:R-:W-:Y:S01]  /*2a7a0*/  ENDCOLLECTIVE ;  /* 0x000000000000791b */ /* 0x007fe20003800000 */
.L_x_1912:
[----:B------:R-:W-:Y:S05]  /*2a7b0*/  BSYNC B0 ;  /* 0x0000000000007941 */ /* 0x000fea0003800000 */
.L_x_1911:
        /* <DEDUP_REMOVED lines=10> */
.L_x_1913:
        /* <DEDUP_REMOVED lines=8> */
.L_x_1914:
        /* <DEDUP_REMOVED lines=8> */
.L_x_1915:
        /* <DEDUP_REMOVED lines=8> */
.L_x_1916:
        /* <DEDUP_REMOVED lines=8> */
.L_x_1917:
[----:B------:R-:W-:Y:S05]  /*2aa60*/  BRA `(.L_x_1918) ;  /* 0xffffffcc00907947 */ /* 0x000fea000383ffff */
.L_x_1756:
[----:B------:R-:W-:Y:S01]  /*2aa70*/  BSSY B0, `(.L_x_1919) ;  /* 0x0000006000007945 */ /* 0x000fe20003800000 */
[----:B------:R-:W-:Y:S01]  /*2aa80*/  PLOP3.LUT P6, PT, P6, PT, PT, 0x8, 0x0 ;  /* 0x000000000000781c */ /* 0x000fe200037ce170 */
[----:B------:R-:W-:-:S12]  /*2aa90*/  IMAD.MOV.U32 R15, RZ, RZ, -0x1 ;  /* 0xffffffffff0f7424 */ /* 0x000fd800078e00ff */
[----:B0-----:R-:W-:Y:S05]  /*2aaa0*/  WARPSYNC.COLLECTIVE R15, `(.L_x_1920) ;  /* 0x000000000f087348 */ /* 0x001fea0003c00000 */
[----:B------:R-:W-:Y:S01]  /*2aab0*/  VOTE.ANY R14, PT, P6 ;  /* 0x00000000000e7806 */ /* 0x000fe200030e0100 */
[----:B0-----:R-:W-:Y:S06]  /*2aac0*/  ENDCOLLECTIVE ;  /* 0x000000000000791b */ /* 0x001fec0003800000 */
.L_x_1920:
[----:B------:R-:W-:Y:S05]  /*2aad0*/  BSYNC B0 ;  /* 0x0000000000007941 */ /* 0x000fea0003800000 */
.L_x_1919:
[----:B------:R-:W-:Y:S01]  /*2aae0*/  IMAD.MOV.U32 R6, RZ, RZ, R14 ;  /* 0x000000ffff067224 */ /* 0x000fe200078e000e */
[----:B------:R-:W-:Y:S01]  /*2aaf0*/  MOV R13, R3 ;  /* 0x00000003000d7202 */ /* 0x000fe20000000f00 */
[----:B------:R-:W-:Y:S01]  /*2ab00*/  IMAD.MOV.U32 R11, RZ, RZ, 0x1f ;  /* 0x0000001fff0b7424 */ /* 0x000fe200078e00ff */
[----:B------:R-:W-:Y:S01]  /*2ab10*/  MOV R15, 0xffffffff ;  /* 0xffffffff000f7802 */ /* 0x000fe20000000f00 */
[----:B------:R-:W0:Y:S02]  /*2ab20*/  POPC R7, R6 ;  /* 0x0000000600077309 */ /* 0x000e240000000000 */
[----:B0-----:R-:W-:-:S07]  /*2ab30*/  IMAD.MOV.U32 R12, RZ, RZ, R7 ;  /* 0x000000ffff0c7224 */ /* 0x001fce00078e0007 */
[----:B------:R-:W-:Y:S05]  /*2ab40*/  WARPSYNC.COLLECTIVE R15, `(.L_x_1921) ;  /* 0x000000000f087348 */ /* 0x000fea0003c00000 */
[----:B------:R0:W1:Y:S02]  /*2ab50*/  SHFL.IDX P6, R14, R13, R12, R11 ;  /* 0x0000000c0d0e7389 */ /* 0x00006400000c000b */
[----:B01----:R-:W-:Y:S01]  /*2ab60*/  ENDCOLLECTIVE ;  /* 0x000000000000791b */ /* 0x003fe20003800000 */
.L_x_1921:
[----:B------:R-:W-:Y:S01]  /*2ab70*/  IMAD.MOV.U32 R17, RZ, RZ, R14 ;  /* 0x000000ffff117224 */ /* 0x000fe200078e000e */
[----:B------:R-:W-:Y:S06]  /*2ab80*/  BRA `(.L_x_1922) ;  /* 0xffffffcc00807947 */ /* 0x000fec000383ffff */
.L_x_1758:
[----:B------:R-:W-:Y:S01]  /*2ab90*/  BSSY B0, `(.L_x_1923) ;  /* 0x0000007000007945 */ /* 0x000fe20003800000 */
[----:B------:R-:W-:Y:S01]  /*2aba0*/  IMAD.MOV.U32 R13, RZ, RZ, R2 ;  /* 0x000000ffff0d7224 */ /* 0x000fe200078e0002 */
[----:B------:R-:W-:Y:S01]  /*2abb0*/  MOV R11, 0x1f ;  /* 0x0000001f000b7802 */ /* 0x000fe20000000f00 */
[----:B------:R-:W-:-:S07]  /*2abc0*/  IMAD.MOV.U32 R15, RZ, RZ, -0x1 ;  /* 0xffffffffff0f7424 */ /* 0x000fce00078e00ff */
[----:B012---:R-:W-:Y:S05]  /*2abd0*/  WARPSYNC.COLLECTIVE R15, `(.L_x_1924) ;  /* 0x000000000f087348 */ /* 0x007fea0003c00000 */
[----:B------:R3:W4:Y:S02]  /*2abe0*/  SHFL.IDX P6, R14, R13, R12, R11 ;  /* 0x0000000c0d0e7389 */ /* 0x00072400000c000b */
[----:B01234-:R-:W-:Y:S01]  /*2abf0*/  ENDCOLLECTIVE ;  /* 0x000000000000791b */ /* 0x01ffe20003800000 */
.L_x_1924:
[----:B------:R-:W-:Y:S05]  /*2ac00*/  BSYNC B0 ;  /* 0x0000000000007941 */ /* 0x000fea0003800000 */
.L_x_1923:
[----:B------:R-:W-:Y:S01]  /*2ac10*/  IMAD.MOV.U32 R6, RZ, RZ, R14 ;  /* 0x000000ffff067224 */ /* 0x000fe200078e000e */
[----:B------:R-:W-:Y:S06]  /*2ac20*/  BRA `(.L_x_1757) ;  /* 0xffffffcc00747947 */ /* 0x000fec000383ffff */
.L_x_1762:
[----:B-1----:R1:W2:Y:S02]  /*2ac30*/  SYNCS.PHASECHK.TRANS64.TRYWAIT P0, [R0+URZ+0x30820], R3 ;  /* 0x03082003000075a7 */ /* 0x0022a4000800017f */
[----:B--2---:R-:W-:Y:S05]  /*2ac40*/  @!P0 NANOSLEEP.SYNCS 0x989680 ;  /* 0x009896800000895d */ /* 0x004fea0003900000 */
[----:B------:R-:W2:Y:S02]  /*2ac50*/  @!P0 SYNCS.PHASECHK.TRANS64 P0, [R0+URZ+0x30820], R3 ;  /* 0x03082003000085a7 */ /* 0x000ea4000800007f */
[----:B--2---:R-:W-:Y:S05]  /*2ac60*/  @!P0 BRA `(.L_x_1762) ;  /* 0xfffffffc00f08947 */ /* 0x004fea000383ffff */
[----:B------:R-:W-:Y:S05]  /*2ac70*/  BRA `(.L_x_1925) ;  /* 0xffffffd000ec7947 */ /* 0x000fea000383ffff */
.L_x_1763:
[----:B------:R-:W2:Y:S01]  /*2ac80*/  S2R R2, SR_TID.X ;  /* 0x0000000000027919 */ /* 0x000ea20000002100 */
[----:B------:R-:W-:Y:S01]  /*2ac90*/  BSSY B0, `(.L_x_1926) ;  /* 0x000000a000007945 */ /* 0x000fe20003800000 */
[----:B------:R-:W-:Y:S01]  /*2aca0*/  IMAD.MOV.U32 R12, RZ, RZ, RZ ;  /* 0x000000ffff0c7224 */ /* 0x000fe200078e00ff */
[----:B------:R-:W-:Y:S01]  /*2acb0*/  MOV R15, 0xffffffff ;  /* 0xffffffff000f7802 */ /* 0x000fe20000000f00 */
[----:B------:R-:W-:Y:S01]  /*2acc0*/  IMAD.MOV.U32 R11, RZ, RZ, 0x1f ;  /* 0x0000001fff0b7424 */ /* 0x000fe200078e00ff */
[----:B--2---:R-:W-:-:S04]  /*2acd0*/  SHF.R.U32.HI R2, RZ, 0x5, R2 ;  /* 0x00000005ff027819 */ /* 0x004fc80000011602 */
[----:B------:R-:W-:-:S04]  /*2ace0*/  LOP3.LUT R2, R2, 0x3, RZ, 0xc0, !PT ;  /* 0x0000000302027812 */ /* 0x000fc800078ec0ff */
[----:B0-----:R-:W-:-:S07]  /*2acf0*/  MOV R13, R2 ;  /* 0x00000002000d7202 */ /* 0x001fce0000000f00 */
[----:B-1----:R-:W-:Y:S05]  /*2ad00*/  WARPSYNC.COLLECTIVE R15, `(.L_x_1927) ;  /* 0x000000000f087348 */ /* 0x002fea0003c00000 */
[----:B------:R0:W2:Y:S02]  /*2ad10*/  SHFL.IDX P6, R14, R13, R12, R11 ;  /* 0x0000000c0d0e7389 */ /* 0x0000a400000c000b */
[----:B012---:R-:W-:Y:S01]  /*2ad20*/  ENDCOLLECTIVE ;  /* 0x000000000000791b */ /* 0x007fe20003800000 */
.L_x_1927:
[----:B------:R-:W-:Y:S05]  /*2ad30*/  BSYNC B0 ;  /* 0x0000000000007941 */ /* 0x000fea0003800000 */
.L_x_1926:
[----:B------:R-:W-:Y:S05]  /*2ad40*/  BRA `(.L_x_1928) ;  /* 0xffffffd000d47947 */ /* 0x000fea000383ffff */
.L_x_1764:
[----:B------:R-:W-:Y:S01]  /*2ad50*/  BSSY B0, `(.L_x_1929) ;  /* 0x0000006000007945 */ /* 0x000fe20003800000 */
[----:B------:R-:W-:-:S07]  /*2ad60*/  IMAD.MOV.U32 R15, RZ, RZ, -0x1 ;  /* 0xffffffffff0f7424 */ /* 0x000fce00078e00ff */
[----:B012---:R-:W-:Y:S05]  /*2ad70*/  WARPSYNC.COLLECTIVE R15, `(.L_x_1930) ;  /* 0x000000000f0c7348 */ /* 0x007fea0003c00000 */
[----:B------:R-:W-:Y:S02]  /*2ad80*/  ELECT P6, UR62, PT ;  /* 0x00000000003e782f */ /* 0x000fe400038c0000 */
[----:B------:R-:W-:Y:S01]  /*2ad90*/  MOV R14, UR62 ;  /* 0x0000003e000e7c02 */ /* 0x000fe20008000f00 */
[----:B012---:R-:W-:Y:S10]  /*2ada0*/  ENDCOLLECTIVE ;  /* 0x000000000000791b */ /* 0x007ff40003800000 */
.L_x_1930:
[----:B------:R-:W-:Y:S05]  /*2adb0*/  BSYNC B0 ;  /* 0x0000000000007941 */ /* 0x000fea0003800000 */
.L_x_1929:
[----:B------:R-:W-:Y:S05]  /*2adc0*/  BRA `(.L_x_1931) ;  /* 0xffffffd000c87947 */ /* 0x000fea000383ffff */
.L_x_1766:
[----:B-1----:R1:W2:Y:S02]  /*2add0*/  SYNCS.PHASECHK.TRANS64.TRYWAIT P0, [R6+URZ], R5 ;  /* 0x00000005060075a7 */ /* 0x0022a4000800017f */
[----:B--2---:R-:W-:Y:S05]  /*2ade0*/  @!P0 NANOSLEEP.SYNCS 0x989680 ;  /* 0x009896800000895d */ /* 0x004fea0003900000 */
[----:B------:R-:W2:Y:S02]  /*2adf0*/  @!P0 SYNCS.PHASECHK.TRANS64 P0, [R6+URZ], R5 ;  /* 0x00000005060085a7 */ /* 0x000ea4000800007f */
[----:B--2---:R-:W-:Y:S05]  /*2ae00*/  @!P0 BRA `(.L_x_1766) ;  /* 0xfffffffc00f08947 */ /* 0x004fea000383ffff */
[----:B------:R-:W-:Y:S05]  /*2ae10*/  BRA `(.L_x_1932) ;  /* 0xffffffd400047947 */ /* 0x000fea000383ffff */
.L_x_1767:
[----:B--2---:R2:W3:Y:S02]  /*2ae20*/  SYNCS.PHASECHK.TRANS64.TRYWAIT P0, [R7+URZ], R2 ;  /* 0x00000002070075a7 */ /* 0x0044e4000800017f */
[----:B---3--:R-:W-:Y:S05]  /*2ae30*/  @!P0 NANOSLEEP.SYNCS 0x989680 ;  /* 0x009896800000895d */ /* 0x008fea0003900000 */
[----:B------:R-:W3:Y:S02]  /*2ae40*/  @!P0 SYNCS.PHASECHK.TRANS64 P0, [R7+URZ], R2 ;  /* 0x00000002070085a7 */ /* 0x000ee4000800007f */
[----:B---3--:R-:W-:Y:S05]  /*2ae50*/  @!P0 BRA `(.L_x_1767) ;  /* 0xfffffffc00f08947 */ /* 0x008fea000383ffff */
[----:B------:R-:W-:Y:S05]  /*2ae60*/  BRA `(.L_x_1933) ;  /* 0xffffffd000f87947 */ /* 0x000fea000383ffff */
.L_x_1769:
[----:B---3--:R3:W4:Y:S02]  /*2ae70*/  SYNCS.PHASECHK.TRANS64.TRYWAIT P0, [R4+URZ], R5 ;  /* 0x00000005040075a7 */ /* 0x008724000800017f */
[----:B----4-:R-:W-:Y:S05]  /*2ae80*/  @!P0 NANOSLEEP.SYNCS 0x989680 ;  /* 0x009896800000895d */ /* 0x010fea0003900000 */
[----:B------:R-:W4:Y:S02]  /*2ae90*/  @!P0 SYNCS.PHASECHK.TRANS64 P0, [R4+URZ], R5 ;  /* 0x00000005040085a7 */ /* 0x000f24000800007f */
[----:B----4-:R-:W-:Y:S05]  /*2aea0*/  @!P0 BRA `(.L_x_1769) ;  /* 0xfffffffc00f08947 */ /* 0x010fea000383ffff */
[----:B------:R-:W-:Y:S05]  /*2aeb0*/  BRA `(.L_x_1934) ;  /* 0xffffffd400007947 */ /* 0x000fea000383ffff */
.L_x_1935:
        /* <DEDUP_REMOVED lines=12> */
.L_x_2844:


//--------------------- .text._ZN7cutlass13device_kernelIN5flash11enable_sm90INS1_16FlashAttnFwdSm90INS1_25CollectiveMainloopFwdSm90ILi2EN4cute5tupleIJNS5_1CILi1EEES8_S8_EEENS6_IJNS7_ILi128EEENS7_ILi80EEENS7_ILi256EEEEEELi256ENS_6half_tEfNS_4arch4Sm90ELb1ELb0ELb1ELb0ELb0ELb0ELb0ELb1ELb1ELb0ELb0ELb0EEENS1_21CollectiveEpilogueFwdINS6_IJSA_SC_SB_EEES9_SE_SG_Li256ELb0ELb0ELb0ELb0EEENS1_30DynamicPersistentTileSchedulerILi256ELi32ELb0ELb0ELb1EEEEEEEEEvNT_6ParamsE --------------------------
	.section	.text._ZN7cutlass13device_kernelIN5flash11enable_sm90INS1_16FlashAttnFwdSm90INS1_25CollectiveMainloopFwdSm90ILi2EN4cute5tupleIJNS5_1CILi1EEES8_S8_EEENS6_IJNS7_ILi128EEENS7_ILi80EEENS7_ILi256EEEEEELi256ENS_6half_tEfNS_4arch4Sm90ELb1ELb0ELb1ELb0ELb0ELb0ELb0ELb1ELb1ELb0ELb0ELb0EEENS1_21CollectiveEpilogueFwdINS6_IJSA_SC_SB_EEES9_SE_SG_Li256ELb0ELb0ELb0ELb0EEENS1_30DynamicPersistentTileSchedulerILi256ELi32ELb0ELb0ELb1EEEEEEEEEvNT_6ParamsE,"ax",@progbits
	.align	128
.text._ZN7cutlass13device_kernelIN5flash11enable_sm90INS1_16FlashAttnFwdSm90INS1_25CollectiveMainloopFwdSm90ILi2EN4cute5tupleIJNS5_1CILi1EEES8_S8_EEENS6_IJNS7_ILi128EEENS7_ILi80EEENS7_ILi256EEEEEELi256ENS_6half_tEfNS_4arch4Sm90ELb1ELb0ELb1ELb0ELb0ELb0ELb0ELb1ELb1ELb0ELb0ELb0EEENS1_21CollectiveEpilogueFwdINS6_IJSA_SC_SB_EEES9_SE_SG_Li256ELb0ELb0ELb0ELb0EEENS1_30DynamicPersistentTileSchedulerILi256ELi32ELb0ELb0ELb1EEEEEEEEEvNT_6ParamsE:
        .type           _ZN7cutlass13device_kernelIN5flash11enable_sm90INS1_16FlashAttnFwdSm90INS1_25CollectiveMainloopFwdSm90ILi2EN4cute5tupleIJNS5_1CILi1EEES8_S8_EEENS6_IJNS7_ILi128EEENS7_ILi80EEENS7_ILi256EEEEEELi256ENS_6half_tEfNS_4arch4Sm90ELb1ELb0ELb1ELb0ELb0ELb0ELb0ELb1ELb1ELb0ELb0ELb0EEENS1_21CollectiveEpilogueFwdINS6_IJSA_SC_SB_EEES9_SE_SG_Li256ELb0ELb0ELb0ELb0EEENS1_30DynamicPersistentTileSchedulerILi256ELi32ELb0ELb0ELb1EEEEEEEEEvNT_6ParamsE,@function
        .size           _ZN7cutlass13device_kernelIN5flash11enable_sm90INS1_16FlashAttnFwdSm90INS1_25CollectiveMainloopFwdSm90ILi2EN4cute5tupleIJNS5_1CILi1EEES8_S8_EEENS6_IJNS7_ILi128EEENS7_ILi80EEENS7_ILi256EEEEEELi256ENS_6half_tEfNS_4arch4Sm90ELb1ELb0ELb1ELb0ELb0ELb0ELb0ELb1ELb1ELb0ELb0ELb0EEENS1_21CollectiveEpilogueFwdINS6_IJSA_SC_SB_EEES9_SE_SG_Li256ELb0ELb0ELb0ELb0EEENS1_30DynamicPersistentTileSchedulerILi256ELi32ELb0ELb0ELb1EEEEEEEEEvNT_6ParamsE,(.L_x_2845 - _ZN7cutlass13device_kernelIN5flash11enable_sm90INS1_16FlashAttnFwdSm90INS1_25CollectiveMainloopFwdSm90ILi2EN4cute5tupleIJNS5_1CILi1EEES8_S8_EEENS6_IJNS7_ILi128EEENS7_ILi80EEENS7_ILi256EEEEEELi256ENS_6half_tEfNS_4arch4Sm90ELb1ELb0ELb1ELb0ELb0ELb0ELb0ELb1ELb1ELb0ELb0ELb0EEENS1_21CollectiveEpilogueFwdINS6_IJSA_SC_SB_EEES9_SE_SG_Li256ELb0ELb0ELb0ELb0EEENS1_30DynamicPersistentTileSchedulerILi256ELi32ELb0ELb0ELb1EEEEEEEEEvNT_6ParamsE)
        .other          _ZN7cutlass13device_kernelIN5flash11enable_sm90INS1_16FlashAttnFwdSm90INS1_25CollectiveMainloopFwdSm90ILi2EN4cute5tupleIJNS5_1CILi1EEES8_S8_EEENS6_IJNS7_ILi128EEENS7_ILi80EEENS7_ILi256EEEEEELi256ENS_6half_tEfNS_4arch4Sm90ELb1ELb0ELb1ELb0ELb0ELb0ELb0ELb1ELb1ELb0ELb0ELb0EEENS1_21CollectiveEpilogueFwdINS6_IJSA_SC_SB_EEES9_SE_SG_Li256ELb0ELb0ELb0ELb0EEENS1_30DynamicPersistentTileSchedulerILi256ELi32ELb0ELb0ELb1EEEEEEEEEvNT_6ParamsE,@"STO_CUDA_ENTRY STV_DEFAULT"
_ZN7cutlass13device_kernelIN5flash11enable_sm90INS1_16FlashAttnFwdSm90INS1_25CollectiveMainloopFwdSm90ILi2EN4cute5tupleIJNS5_1CILi1EEES8_S8_EEENS6_IJNS7_ILi128EEENS7_ILi80EEENS7_ILi256EEEEEELi256ENS_6half_tEfNS_4arch4Sm90ELb1ELb0ELb1ELb0ELb0ELb0ELb0ELb1ELb1ELb0ELb0ELb0EEENS1_21CollectiveEpilogueFwdINS6_IJSA_SC_SB_EEES9_SE_SG_Li256ELb0ELb0ELb0ELb0EEENS1_30DynamicPersistentTileSchedulerILi256ELi32ELb0ELb0ELb1EEEEEEEEEvNT_6ParamsE:
        /* <DEDUP_REMOVED lines=24> */
.L_x_1937:
[----:B------:R-:W-:Y:S05]  /*0180*/  BSYNC B0 ;  /* 0x0000000000007941 */ /* 0x000fea0003800000 */
.L_x_1936:
        /* <DEDUP_REMOVED lines=37> */
.L_x_1938:
        /* <DEDUP_REMOVED lines=22> */
.L_x_1939:
        /* <DEDUP_REMOVED lines=18> */
.L_x_1940:
        /* <DEDUP_REMOVED lines=22> */
.L_x_1941:
        /* <DEDUP_REMOVED lines=22> */
.L_x_1942:
        /* <DEDUP_REMOVED lines=8> */
.L_x_1944:
        /* <DEDUP_REMOVED lines=14> */
[----:B-1----:R-:W1:Y:S05]  /*0a80*/  S2R R2, SR_TID.X ;  /* 0x0000000000027919 */ /* 0x002e6a0000002100 */
[----:B------:R-:W4:Y:S01]  /*0a90*/  S2UR UR6, SR_SWINHI ;  /* 0x00000000000679c3 */ /* 0x000f220000002f00 */
[----:B---3--:R-:W-:-:S07]  /*0aa0*/  ULEA UR60, UR4, UR60, 0x18 ;  /* 0x0000003c043c7291 */ /* 0x008fce000f8ec03f */
[----:B------:R-:W-:Y:S01]  /*0ab0*/  UMOV UR4, UR60 ;  /* 0x0000003c00047c82 */ /* 0x000fe20008000000 */
[----:B----4-:R-:W-:Y:S01]  /*0ac0*/  UMOV UR5, UR6 ;  /* 0x0000000600057c82 */ /* 0x010fe20008000000 */
[----:B------:R-:W-:Y:S01]  /*0ad0*/  IMAD.U32 R22, RZ, RZ, UR4 ;  /* 0x00000004ff167e24 */ /* 0x000fe2000f8e00ff */
[----:B-1----:R-:W-:Y:S01]  /*0ae0*/  IADD3 R224, R2, -0x80, RZ ;  /* 0xffffff8002e07810 */ /* 0x002fe20007ffe0ff */
[----:B------:R-:W-:Y:S01]  /*0af0*/  IMAD.U32 R23, RZ, RZ, UR5 ;  /* 0x00000005ff177e24 */ /* 0x000fe2000f8e00ff */
[----:B------:R-:W-:Y:S01]  /*0b00*/  UMOV UR4, UR7 ;  /* 0x0000000700047c82 */ /* 0x000fe20008000000 */
[----:B--2---:R-:W-:Y:S02]  /*0b10*/  R2UR UR8, R3 ;  /* 0x00000000030872ca */ /* 0x004fe400000e0000 */
[----:B------:R-:W-:-:S04]  /*0b20*/  SHF.R.S32.HI R3, RZ, 0x1f, R224 ;  /* 0x0000001fff037819 */ /* 0x000fc800000114e0 */
[CC--:B------:R-:W-:Y:S02]  /*0b30*/  LEA.HI R2, R3.reuse, R224.reuse, RZ, 0x4 ;  /* 0x000000e003027211 */ /* 0x0c0fe400078f20ff */
[CC--:B------:R-:W-:Y:S02]  /*0b40*/  LEA.HI R0, R3.reuse, R224.reuse, RZ, 0x7 ;  /* 0x000000e003007211 */ /* 0x0c0fe400078f38ff */
[----:B------:R-:W-:Y:S02]  /*0b50*/  SHF.R.S32.HI R5, RZ, 0x4, R2 ;  /* 0x00000004ff057819 */ /* 0x000fe40000011402 */
[----:B------:R-:W-:Y:S01]  /*0b60*/  LOP3.LUT R7, R0, 0xffffff80, RZ, 0xc0, !PT ;  /* 0xffffff8000077812 */ /* 0x000fe200078ec0ff */
[----:B------:R-:W-:Y:S01]  /*0b70*/  ULOP3.LUT UR5, UR8, 0x1, URZ, 0xfc, !UPT ;  /* 0x0000000108057892 */ /* 0x000fe2000f8efc3f */
[----:B------:R-:W-:Y:S02]  /*0b80*/  LEA.HI R4, R2, R5, RZ, 0x1 ;  /* 0x0000000502047211 */ /* 0x000fe400078f08ff */
[----:B------:R-:W-:Y:S01]  /*0b90*/  LEA.HI R222, R3, R224, RZ, 0x5 ;  /* 0x000000e003de7211 */ /* 0x000fe200078f28ff */
[----:B------:R-:W-:Y:S01]  /*0ba0*/  IMAD.IADD R220, R224, 0x1, -R7 ;  /* 0x00000001e0dc7824 */ /* 0x000fe200078e0a07 */
[----:B------:R-:W-:Y:S01]  /*0bb0*/  LOP3.LUT R4, R4, 0x1ffffffe, RZ, 0xc0, !PT ;  /* 0x1ffffffe04047812 */ /* 0x000fe200078ec0ff */
[----:B------:R-:W-:Y:S01]  /*0bc0*/  IMAD.U32 R223, RZ, RZ, UR5 ;  /* 0x00000005ffdf7e24 */ /* 0x000fe2000f8e00ff */
[----:B------:R-:W-:Y:S01]  /*0bd0*/  SHF.R.S32.HI R222, RZ, 0x5, R222 ;  /* 0x00000005ffde7819 */ /* 0x000fe200000114de */
[----:B------:R-:W-:Y:S01]  /*0be0*/  UMOV UR5, URZ ;  /* 0x0000003f00057c82 */ /* 0x000fe20008000000 */
[----:B------:R-:W-:Y:S01]  /*0bf0*/  SHF.R.S32.HI R7, RZ, 0x1f, R220 ;  /* 0x0000001fff077819 */ /* 0x000fe200000114dc */
[----:B------:R-:W-:Y:S01]  /*0c00*/  IMAD.IADD R4, R5, 0x1, -R4 ;  /* 0x0000000105047824 */ /* 0x000fe200078e0a04 */
[----:B------:R-:W-:Y:S01]  /*0c10*/  LOP3.LUT R5, R2, 0x3fffff0, RZ, 0xc0, !PT ;  /* 0x03fffff002057812 */ /* 0x000fe200078ec0ff */
[----:B------:R-:W-:Y:S01]  /*0c20*/  IMAD.U32 R219, RZ, RZ, UR5 ;  /* 0x00000005ffdb7e24 */ /* 0x000fe2000f8e00ff */
[----:B------:R-:W-:-:S02]  /*0c30*/  LEA.HI R2, R7, R220, RZ, 0x2 ;  /* 0x000000dc07027211 */ /* 0x000fc400078f10ff */
[----:B------:R-:W-:Y:S02]  /*0c40*/  IADD3 R5, R224, -R5, RZ ;  /* 0x80000005e0057210 */ /* 0x000fe40007ffe0ff */
[--C-:B------:R-:W-:Y:S02]  /*0c50*/  SHF.R.S32.HI R6, RZ, 0x2, R2.reuse ;  /* 0x00000002ff067819 */ /* 0x100fe40000011402 */
[----:B------:R-:W-:Y:S01]  /*0c60*/  SHF.R.S32.HI R9, RZ, 0x1f, R2 ;  /* 0x0000001fff097819 */ /* 0x000fe20000011402 */
[----:B------:R-:W-:Y:S01]  /*0c70*/  IMAD R5, R222, 0x10, R5 ;  /* 0x00000010de057824 */ /* 0x000fe200078e0205 */
[----:B------:R-:W-:Y:S02]  /*0c80*/  SHF.R.S32.HI R221, RZ, 0x7, R0 ;  /* 0x00000007ffdd7819 */ /* 0x000fe40000011400 */
[----:B------:R-:W-:Y:S01]  /*0c90*/  LEA.HI R9, R9, R6, RZ, 0x3 ;  /* 0x0000000609097211 */ /* 0x000fe200078f18ff */
[----:B------:R-:W-:Y:S01]  /*0ca0*/  IMAD R5, R5, 0x8, R4 ;  /* 0x0000000805057824 */ /* 0x000fe200078e0204 */
[----:B------:R-:W-:-:S02]  /*0cb0*/  LEA.HI R7, R7, R220, RZ, 0x5 ;  /* 0x000000dc07077211 */ /* 0x000fc400078f28ff */
[----:B------:R-:W-:Y:S02]  /*0cc0*/  LOP3.LUT R9, R9, 0xfffffff8, RZ, 0xc0, !PT ;  /* 0xfffffff809097812 */ /* 0x000fe400078ec0ff */
[----:B------:R-:W-:Y:S02]  /*0cd0*/  LEA.HI R0, R0, R221, RZ, 0x1 ;  /* 0x000000dd00007211 */ /* 0x000fe400078f08ff */
[----:B------:R-:W-:Y:S02]  /*0ce0*/  IADD3 R6, R6, -R9, RZ ;  /* 0x8000000906067210 */ /* 0x000fe40007ffe0ff */
[----:B------:R-:W-:Y:S02]  /*0cf0*/  SHF.R.S32.HI R7, RZ, 0x5, R7 ;  /* 0x00000005ff077819 */ /* 0x000fe40000011407 */
[----:B------:R-:W-:Y:S02]  /*0d00*/  LOP3.LUT R0, R0, 0x3fffffe, RZ, 0xc0, !PT ;  /* 0x03fffffe00007812 */ /* 0x000fe400078ec0ff */
[----:B------:R-:W-:Y:S01]  /*0d10*/  SHF.L.U32 R5, R5, 0x3, RZ ;  /* 0x0000000305057819 */ /* 0x000fe200000006ff */
[----:B------:R-:W-:Y:S01]  /*0d20*/  IMAD R7, R7, 0x10, R6 ;  /* 0x0000001007077824 */ /* 0x000fe200078e0206 */
[----:B------:R-:W-:Y:S01]  /*0d30*/  LEA.HI R3, R3, R224, RZ, 0x3 ;  /* 0x000000e003037211 */ /* 0x000fe200078f18ff */
[----:B------:R-:W-:Y:S01]  /*0d40*/  IMAD.IADD R0, R221, 0x1, -R0 ;  /* 0x00000001dd007824 */ /* 0x000fe200078e0a00 */
[----:B------:R-:W-:Y:S01]  /*0d50*/  MOV R16, UR5 ;  /* 0x0000000500107c02 */ /* 0x000fe20008000f00 */
[----:B------:R-:W-:Y:S01]  /*0d60*/  IMAD.WIDE R22, R5, 0x2, R22 ;  /* 0x0000000205167825 */ /* 0x000fe200078e0216 */
[----:B------:R-:W-:-:S02]  /*0d70*/  LOP3.LUT R5, R3, 0x1ffffff8, RZ, 0xc0, !PT ;  /* 0x1ffffff803057812 */ /* 0x000fc400078ec0ff */
[----:B------:R-:W-:Y:S02]  /*0d80*/  LEA R215, R0, R7, 0x6 ;  /* 0x0000000700d77211 */ /* 0x000fe400078e30ff */
[----:B------:R-:W-:Y:S01]  /*0d90*/  LOP3.LUT R7, R2, 0x7ffffffc, RZ, 0xc0, !PT ;  /* 0x7ffffffc02077812 */ /* 0x000fe200078ec0ff */
[----:B------:R-:W-:Y:S01]  /*0da0*/  IMAD.IADD R5, R224, 0x1, -R5 ;  /* 0x00000001e0057824 */ /* 0x000fe200078e0a05 */
[----:B------:R-:W-:-:S03]  /*0db0*/  SHF.R.S32.HI R216, RZ, 0x3, R3 ;  /* 0x00000003ffd87819 */ /* 0x000fc60000011403 */
[----:B------:R-:W-:Y:S01]  /*0dc0*/  IMAD.IADD R214, R220, 0x1, -R7 ;  /* 0x00000001dcd67824 */ /* 0x000fe200078e0a07 */
[----:B------:R-:W-:-:S07]  /*0dd0*/  SHF.L.U32 R212, R5, 0x3, RZ ;  /* 0x0000000305d47819 */ /* 0x000fce00000006ff */
.L_x_1991:
        /* <DEDUP_REMOVED lines=21> */
.L_x_1945:
        /* <DEDUP_REMOVED lines=8> */
.L_x_1946:
[----:B------:R-:W-:Y:S01]  /*0fb0*/  R2UR UR5, R218 ;  /* 0x00000000da0572ca */ /* 0x000fe200000e0000 */
[----:B------:R-:W-:Y:S01]  /*0fc0*/  ULDC.64 UR10, c[0x0][0x3f8] ;  /* 0x0000fe00000a7ab9 */ /* 0x000fe20000000a00 */
[----:B------:R-:W-:Y:S01]  /*0fd0*/  UIADD3 UR9, UR7, -UR4, URZ ;  /* 0x8000000407097290 */ /* 0x000fe2000fffe03f */
[----:B------:R-:W-:Y:S01]  /*0fe0*/  PLOP3.LUT P0, PT, PT, PT, PT, 0x80, 0x0 ;  /* 0x000000000000781c */ /* 0x000fe20003f0f070 */
[----:B------:R-:W-:Y:S01]  /*0ff0*/  UISETP.NE.U32.AND UP0, UPT, UR10, URZ, UPT ;  /* 0x0000003f0a00728c */ /* 0x000fe2000bf05070 */
[----:B------:R-:W-:Y:S01]  /*1000*/  CS2R R2, SRZ ;  /* 0x0000000000027805 */ /* 0x000fe2000001ff00 */
[----:B------:R-:W-:Y:S01]  /*1010*/  ULDC UR41, c[0x0][0x404] ;  /* 0x0001010000297ab9 */ /* 0x000fe20000000800 */
[----:B------:R-:W-:Y:S01]  /*1020*/  ULDC UR6, c[0x0][0x2e0] ;  /* 0x0000b80000067ab9 */ /* 0x000fe20000000800 */
[----:B------:R-:W-:Y:S01]  /*1030*/  UISETP.NE.AND.EX UP0, UPT, UR11, URZ, UPT, UP0 ;  /* 0x0000003f0b00728c */ /* 0x000fe2000bf05300 */
[----:B------:R-:W-:Y:S01]  /*1040*/  MOV R0, RZ ;  /* 0x000000ff00007202 */ /* 0x000fe20000000f00 */
[----:B------:R-:W-:Y:S01]  /*1050*/  ULDC UR7, c[0x0][0x288] ;  /* 0x0000a20000077ab9 */ /* 0x000fe20000000800 */
[----:B------:R-:W-:Y:S01]  /*1060*/  ULDC UR43, c[0x0][0xdb8] ;  /* 0x00036e00002b7ab9 */ /* 0x000fe20000000800 */
[----:B------:R-:W-:Y:S01]  /*1070*/  USEL UR41, UR41, 0x1, UP0 ;  /* 0x0000000129297887 */ /* 0x000fe20008000000 */
[----:B------:R-:W-:Y:S01]  /*1080*/  CS2R R150, SRZ ;  /* 0x0000000000967805 */ /* 0x000fe2000001ff00 */
[----:B------:R-:W-:Y:S01]  /*1090*/  ULOP3.LUT UR4, URZ, UR5, URZ, 0x33, !UPT ;  /* 0x000000053f047292 */ /* 0x000fe2000f8e333f */
[----:B------:R-:W-:Y:S01]  /*10a0*/  CS2R R148, SRZ ;  /* 0x0000000000947805 */ /* 0x000fe2000001ff00 */
[----:B------:R-:W-:Y:S01]  /*10b0*/  UIMAD UR41, UR41, UR6, URZ ;  /* 0x00000006292972a4 */ /* 0x000fe2000f8e023f */
[----:B------:R-:W-:Y:S01]  /*10c0*/  CS2R R146, SRZ ;  /* 0x0000000000927805 */ /* 0x000fe2000001ff00 */
[----:B------:R-:W-:Y:S01]  /*10d0*/  ULDC UR5, c[0x0][0xdac] ;  /* 0x00036b0000057ab9 */ /* 0x000fe20000000800 */
[----:B------:R-:W-:Y:S01]  /*10e0*/  UISETP.NE.AND UP1, UPT, UR43, 0x1, UPT ;  /* 0x000000012b00788c */ /* 0x000fe2000bf25270 */
[----:B------:R-:W-:Y:S01]  /*10f0*/  CS2R R144, SRZ ;  /* 0x0000000000907805 */ /* 0x000fe2000001ff00 */
[----:B------:R-:W-:Y:S01]  /*1100*/  UIADD3 UR4, UR4, UR5, URZ ;  /* 0x0000000504047290 */ /* 0x000fe2000fffe03f */
[----:B------:R-:W-:Y:S01]  /*1110*/  CS2R R142, SRZ ;  /* 0x00000000008e7805 */ /* 0x000fe2000001ff00 */
[----:B------:R-:W-:Y:S01]  /*1120*/  ULDC UR10, c[0x0][0xdc4] ;  /* 0x00037100000a7ab9 */ /* 0x000fe20000000800 */
[----:B------:R-:W-:Y:S01]  /*1130*/  CS2R R140, SRZ ;  /* 0x00000000008c7805 */ /* 0x000fe2000001ff00 */
[----:B------:R-:W-:Y:S01]  /*1140*/  USHF.L.U32 UR42, UR4, 0x7, URZ ;  /* 0x00000007042a7899 */ /* 0x000fe2000800063f */
[----:B------:R-:W-:Y:S01]  /*1150*/  CS2R R138, SRZ ;  /* 0x00000000008a7805 */ /* 0x000fe2000001ff00 */
[----:B------:R-:W-:Y:S01]  /*1160*/  UIADD3 UR4, UR41, 0x4f, URZ ;  /* 0x0000004f29047890 */ /* 0x000fe2000fffe03f */
[----:B------:R-:W-:Y:S01]  /*1170*/  CS2R R136, SRZ ;  /* 0x0000000000887805 */ /* 0x000fe2000001ff00 */
[----:B------:R-:W-:Y:S01]  /*1180*/  UIADD3 UR5, UR42, 0xcf, -UR7 ;  /* 0x000000cf2a057890 */ /* 0x000fe2000fffe807 */
[----:B------:R-:W-:Y:S01]  /*1190*/  CS2R R134, SRZ ;  /* 0x0000000000867805 */ /* 0x000fe2000001ff00 */
[----:B------:R-:W-:Y:S01]  /*11a0*/  UIMAD UR9, UR8, UR10, UR9 ;  /* 0x0000000a080972a4 */ /* 0x000fe2000f8e0209 */
[----:B------:R-:W-:Y:S01]  /*11b0*/  CS2R R132, SRZ ;  /* 0x0000000000847805 */ /* 0x000fe2000001ff00 */
[----:B------:R-:W-:Y:S01]  /*11c0*/  UIADD3 UR6, UR41, UR5, URZ ;  /* 0x0000000529067290 */ /* 0x000fe2000fffe03f */
[----:B------:R-:W-:Y:S01]  /*11d0*/  CS2R R130, SRZ ;  /* 0x0000000000827805 */ /* 0x000fe2000001ff00 */
[----:B------:R-:W-:Y:S01]  /*11e0*/  UIMAD.WIDE UR4, UR4, 0x66666667, URZ ;  /* 0x66666667040478a5 */ /* 0x000fe2000f8e023f */
[----:B------:R-:W-:Y:S01]  /*11f0*/  CS2R R128, SRZ ;  /* 0x0000000000807805 */ /* 0x000fe2000001ff00 */
[----:B------:R-:W-:Y:S01]  /*1200*/  UIMAD.WIDE UR6, UR6, 0x66666667, URZ ;  /* 0x66666667060678a5 */ /* 0x000fe2000f8e023f */
[----:B------:R-:W-:Y:S01]  /*1210*/  CS2R R126, SRZ ;  /* 0x00000000007e7805 */ /* 0x000fe2000001ff00 */
[----:B------:R-:W-:Y:S01]  /*1220*/  USHF.R.U32.HI UR4, URZ, 0x1f, UR5 ;  /* 0x0000001f3f047899 */ /* 0x000fe20008011605 */
[----:B------:R-:W-:Y:S01]  /*1230*/  CS2R R124, SRZ ;  /* 0x00000000007c7805 */ /* 0x000fe2000001ff00 */
[----:B------:R-:W-:Y:S01]  /*1240*/  USHF.R.U32.HI UR6, URZ, 0x1f, UR7 ;  /* 0x0000001f3f067899 */ /* 0x000fe20008011607 */
[----:B------:R-:W-:Y:S01]  /*1250*/  CS2R R122, SRZ ;  /* 0x00000000007a7805 */ /* 0x000fe2000001ff00 */
[----:B------:R-:W-:Y:S01]  /*1260*/  ULEA.HI.SX32 UR47, UR5, UR4, 0x1b ;  /* 0x00000004052f7291 */ /* 0x000fe2000f8fda3f */
[----:B------:R-:W-:Y:S01]  /*1270*/  CS2R R120, SRZ ;  /* 0x0000000000787805 */ /* 0x000fe2000001ff00 */
[----:B------:R-:W-:Y:S01]  /*1280*/  ULEA.HI.SX32 UR6, UR7, UR6, 0x1b ;  /* 0x0000000607067291 */ /* 0x000fe2000f8fda3f */
[----:B------:R-:W-:Y:S01]  /*1290*/  CS2R R118, SRZ ;  /* 0x0000000000767805 */ /* 0x000fe2000001ff00 */
[----:B------:R-:W-:Y:S01]  /*12a0*/  @UP1 ULDC UR8, c[0x0][0xdbc] ;  /* 0x00036f0000081ab9 */ /* 0x000fe20000000800 */
[----:B------:R-:W-:Y:S01]  /*12b0*/  @UP1 ULDC UR7, c[0x0][0xdc0] ;  /* 0x0003700000071ab9 */ /* 0x000fe20000000800 */
[----:B------:R-:W-:Y:S01]  /*12c0*/  UISETP.LT.AND UP0, UPT, UR47, UR6, UPT ;  /* 0x000000062f00728c */ /* 0x000fe2000bf01270 */
[----:B------:R-:W-:Y:S01]  /*12d0*/  CS2R R116, SRZ ;  /* 0x0000000000747805 */ /* 0x000fe2000001ff00 */
[----:B------:R-:W-:Y:S01]  /*12e0*/  UIMAD.WIDE.U32 UR4, UR9, UR8, URZ ;  /* 0x00000008090472a5 */ /* 0x000fe2000f8e003f */
[----:B------:R-:W-:Y:S01]  /*12f0*/  CS2R R114, SRZ ;  /* 0x0000000000727805 */ /* 0x000fe2000001ff00 */
[----:B------:R-:W-:Y:S01]  /*1300*/  USEL UR47, UR47, UR6, UP0 ;  /* 0x000000062f2f7287 */ /* 0x000fe20008000000 */
[----:B------:R-:W-:Y:S01]  /*1310*/  CS2R R112, SRZ ;  /* 0x0000000000707805 */ /* 0x000fe2000001ff00 */
[----:B------:R-:W-:Y:S01]  /*1320*/  UMOV UR44, UR9 ;  /* 0x00000009002c7c82 */ /* 0x000fe20008000000 */
[----:B------:R-:W-:Y:S01]  /*1330*/  @UP1 USHF.R.U32.HI UR44, URZ, UR7, UR5 ;  /* 0x000000073f2c1299 */ /* 0x000fe20008011605 */
[----:B------:R-:W-:Y:S01]  /*1340*/  CS2R R110, SRZ ;  /* 0x00000000006e7805 */ /* 0x000fe2000001ff00 */
[----:B------:R-:W-:Y:S01]  /*1350*/  UISETP.GE.AND UP0, UPT, UR47, 0x1, UPT ;  /* 0x000000012f00788c */ /* 0x000fe2000bf06270 */
[----:B------:R-:W-:Y:S01]  /*1360*/  CS2R R108, SRZ ;  /* 0x00000000006c7805 */ /* 0x000fe2000001ff00 */
[----:B------:R-:W-:Y:S01]  /*1370*/  UIADD3 UR4, -UR44, URZ, URZ ;  /* 0x0000003f2c047290 */ /* 0x000fe2000fffe13f */
[----:B------:R-:W-:-:S02]  /*1380*/  CS2R R106, SRZ ;  /* 0x00000000006a7805 */ /* 0x000fc4000001ff00 */
[----:B------:R-:W-:Y:S01]  /*1390*/  CS2R R104, SRZ ;  /* 0x0000000000687805 */ /* 0x000fe2000001ff00 */
[----:B------:R-:W-:Y:S01]  /*13a0*/  IMAD.MOV.U32 R102, RZ, RZ, RZ ;  /* 0x000000ffff667224 */ /* 0x000fe200078e00ff */
[----:B------:R-:W-:Y:S01]  /*13b0*/  PLOP3.LUT P1, PT, PT, PT, UP0, 0x80, 0x0 ;  /* 0x000000000000781c */ /* 0x000fe20003f2f008 */
[----:B------:R-:W-:Y:S01]  /*13c0*/  UIMAD UR43, UR43, UR4, UR9 ;  /* 0x000000042b2b72a4 */ /* 0x000fe2000f8e0209 */
        /* <DEDUP_REMOVED lines=39> */
[----:B------:R-:W-:Y:S01]  /*1640*/  MOV R4, RZ ;  /* 0x000000ff00047202 */ /* 0x000fe20000000f00 */
        /* <DEDUP_REMOVED lines=29> */
.L_x_1948:
[----:B------:R-:W-:Y:S02]  /*1820*/  R2UR UR6, R219 ;  /* 0x00000000db0672ca */ /* 0x000fe400000e0000 */
[----:B------:R-:W-:-:S11]  /*1830*/  R2UR UR5, R223 ;  /* 0x00000000df0572ca */ /* 0x000fd600000e0000 */
[----:B------:R-:W-:Y:S02]  /*1840*/  ULEA.HI UR4, UR6, UR6, URZ, 0x1 ;  /* 0x0000000606047291 */ /* 0x000fe4000f8f083f */
[----:B------:R-:W-:Y:S02]  /*1850*/  IMAD.U32 R2, RZ, RZ, UR5 ;  /* 0x00000005ff027e24 */ /* 0x000fe4000f8e00ff */
[----:B------:R-:W-:-:S03]  /*1860*/  ULOP3.LUT UR4, UR4, 0xfffffffe, URZ, 0xc0, !UPT ;  /* 0xfffffffe04047892 */ /* 0x000fc6000f8ec03f */
[----:B------:R-:W-:Y:S01]  /*1870*/  ISETP.NE.AND P0, PT, R2, 0x3, PT ;  /* 0x000000030200780c */ /* 0x000fe20003f05270 */
[----:B------:R-:W-:-:S06]  /*1880*/  UIADD3 UR4, UR6, -UR4, URZ ;  /* 0x8000000406047290 */ /* 0x000fcc000fffe03f */
[----:B------:R-:W-:-:S05]  /*1890*/  IMAD.U32 R0, RZ, RZ, UR4 ;  /* 0x00000004ff007e24 */ /* 0x000fca000f8e00ff */
[----:B------:R-:W-:-:S04]  /*18a0*/  SHF.L.U32 R0, R0, 0x1f, RZ ;  /* 0x0000001f00007819 */ /* 0x000fc800000006ff */
[----:B------:R-:W1:Y:S02]  /*18b0*/  SYNCS.PHASECHK.TRANS64.TRYWAIT P1, [UR60+0x38800], R0 ;  /* 0x03880000ff0075a7 */ /* 0x000e64000802017c */
[----:B-1----:R-:W-:Y:S05]  /*18c0*/  @!P1 BRA `(.L_x_1949) ;  /* 0x0000012c00349947 */ /* 0x002fea0003800000 */
.L_x_2050:
[----:B------:R-:W-:Y:S05]  /*18d0*/  @!P0 BRA `(.L_x_1950) ;  /* 0x0000000000048947 */ /* 0x000fea0003800000 */
[----:B------:R-:W-:Y:S01]  /*18e0*/  BPT.TRAP 0x1 ;  /* 0x000000040000795c */ /* 0x000fe20000300000 */
.L_x_1950:
[----:B------:R-:W-:Y:S02]  /*18f0*/  R2UR UR4, R16 ;  /* 0x00000000100472ca */ /* 0x000fe400000e0000 */
[----:B-1----:R-:W-:-:S04]  /*1900*/  MOV R0, UR46 ;  /* 0x0000002e00007c02 */ /* 0x002fc80008000f00 */
[----:B------:R-:W-:-:S07]  /*1910*/  LEA R0, R0, UR60, 0x3 ;  /* 0x0000003c00007c11 */ /* 0x000fce000f8e18ff */
[----:B------:R-:W-:-:S05]  /*1920*/  IMAD.U32 R3, RZ, RZ, UR4 ;  /* 0x00000004ff037e24 */ /* 0x000fca000f8e00ff */
[----:B------:R-:W-:-:S04]  /*1930*/  SHF.L.U32 R3, R3, 0x1f, RZ ;  /* 0x0000001f03037819 */ /* 0x000fc800000006ff */
[----:B------:R1:W2:Y:S01]  /*1940*/  SYNCS.PHASECHK.TRANS64.TRYWAIT P2, [R0+URZ+0x38830], R3 ;  /* 0x03883003000075a7 */ /* 0x0002a2000804017f */
[----:B------:R-:W-:Y:S05]  /*1950*/  @!P0 BRA `(.L_x_1951) ;  /* 0x0000000000048947 */ /* 0x000fea0003800000 */
[----:B------:R-:W-:Y:S01]  /*1960*/  BPT.TRAP 0x1 ;  /* 0x000000040000795c */ /* 0x000fe20000300000 */
.L_x_1951:
[----:B------:R-:W3:Y:S01]  /*1970*/  S2R R2, SR_TID.X ;  /* 0x0000000000027919 */ /* 0x000ee20000002100 */
[----:B------:R-:W-:Y:S01]  /*1980*/  IMAD.MOV.U32 R151, RZ, RZ, RZ ;  /* 0x000000ffff977224 */ /* 0x000fe200078e00ff */
[----:B---3--:R-:W-:Y:S01]  /*1990*/  LOP3.LUT P1, RZ, R2, 0x7f, RZ, 0xc0, !PT ;  /* 0x0000007f02ff7812 */ /* 0x008fe2000782c0ff */
[----:B--2---:R-:W-:-:S12]  /*19a0*/  @P2 BRA `(.L_x_1952) ;  /* 0x0000000000082947 */ /* 0x004fd80003800000 */
[----:B------:R-:W2:Y:S02]  /*19b0*/  SYNCS.PHASECHK.TRANS64.TRYWAIT P2, [R0+URZ+0x38830], R3 ;  /* 0x03883003000075a7 */ /* 0x000ea4000804017f */
[----:B--2---:R-:W-:Y:S05]  /*19c0*/  @!P2 BRA `(.L_x_1953) ;  /* 0x0000012c000ca947 */ /* 0x004fea0003800000 */
.L_x_1952:
[----:B------:R-:W-:Y:S05]  /*19d0*/  WARPSYNC.ALL ;  /* 0x0000000000007948 */ /* 0x000fea0003800000 */
[----:B------:R-:W-:Y:S01]  /*19e0*/  UIADD3 UR4, UR60, 0x24400, URZ ;  /* 0x000244003c047890 */ /* 0x000fe2000fffe03f */
[----:B------:R-:W-:Y:S01]  /*19f0*/  WARPGROUP.ARRIVE ;  /* 0x00000000000079c5 */ /* 0x000fe20000000000 */
[----:B------:R-:W-:Y:S01]  /*1a00*/  ULOP3.LUT UR5, UR36, 0x10000, URZ, 0xfc, !UPT ;  /* 0x0001000024057892 */ /* 0x000fe2000f8efc3f */
[----:B------:R-:W-:Y:S01]  /*1a10*/  MOV R2, UR43 ;  /* 0x0000002b00027c02 */ /* 0x000fe20008000f00 */
[----:B------:R-:W-:Y:S01]  /*1a20*/  USHF.R.U32.HI UR4, URZ, 0x4, UR4 ;  /* 0x000000043f047899 */ /* 0x000fe20008011604 */
[----:B-12---:R-:W-:Y:S01]  /*1a30*/  MOV R3, UR42 ;  /* 0x0000002a00037c02 */ /* 0x006fe20008000f00 */
[----:B------:R-:W-:Y:S01]  /*1a40*/  UMOV UR9, 0x40000040 ;  /* 0x4000004000097882 */ /* 0x000fe20000000000 */
[----:B------:R-:W-:Y:S01]  /*1a50*/  UMOV UR11, 0x40000040 ;  /* 0x40000040000b7882 */ /* 0x000fe20000000000 */
[----:B------:R-:W-:Y:S01]  /*1a60*/  ULOP3.LUT UR4, UR4, 0x3fff, URZ, 0xc0, !UPT ;  /* 0x00003fff04047892 */ /* 0x000fe2000f8ec03f */
[----:B------:R-:W-:Y:S01]  /*1a70*/  IMAD.U32 R19, RZ, RZ, UR9 ;  /* 0x00000009ff137e24 */ /* 0x000fe2000f8e00ff */
[----:B------:R-:W-:Y:S01]  /*1a80*/  UMOV UR8, UR5 ;  /* 0x0000000500087c82 */ /* 0x000fe20008000000 */
[----:B------:R-:W-:Y:S01]  /*1a90*/  UMOV UR21, UR9 ;  /* 0x0000000900157c82 */ /* 0x000fe20008000000 */
[----:B------:R-:W-:Y:S01]  /*1aa0*/  ULOP3.LUT UR40, UR4, 0x10000, URZ, 0xfc, !UPT ;  /* 0x0001000004287892 */ /* 0x000fe2000f8efc3f */
[----:B------:R-:W-:Y:S01]  /*1ab0*/  MOV R18, UR8 ;  /* 0x0000000800127c02 */ /* 0x000fe20008000f00 */
[----:B------:R-:W-:Y:S01]  /*1ac0*/  UMOV UR20, UR8 ;  /* 0x0000000800147c82 */ /* 0x000fe20008000000 */
[----:B------:R-:W-:Y:S01]  /*1ad0*/  UMOV UR13, UR21 ;  /* 0x00000015000d7c82 */ /* 0x000fe20008000000 */
[----:B------:R-:W-:Y:S01]  /*1ae0*/  UIMAD UR4, UR46, 0xa00, UR40 ;  /* 0x00000a002e0478a4 */ /* 0x000fe2000f8e0228 */
[----:B------:R-:W-:Y:S01]  /*1af0*/  MOV R4, UR41 ;  /* 0x0000002900047c02 */ /* 0x000fe20008000f00 */
[----:B------:R-:W-:Y:S01]  /*1b00*/  UMOV UR12, UR20 ;  /* 0x00000014000c7c82 */ /* 0x000fe20008000000 */
[----:B------:R-:W-:Y:S01]  /*1b10*/  UMOV UR15, 0x40000040 ;  /* 0x40000040000f7882 */ /* 0x000fe20000000000 */
[----:B------:R-:W-:Y:S01]  /*1b20*/  UIADD3 UR14, UR4, 0x100, URZ ;  /* 0x00000100040e7890 */ /* 0x000fe2000fffe03f */
[----:B------:R-:W-:Y:S01]  /*1b30*/  MOV R5, UR40 ;  /* 0x0000002800057c02 */ /* 0x000fe20008000f00 */
[----:B------:R-:W-:Y:S01]  /*1b40*/  UIADD3 UR18, UR4, 0x180, URZ ;  /* 0x0000018004127890 */ /* 0x000fe2000fffe03f */
[----:B------:R-:W-:Y:S01]  /*1b50*/  @!P1 IADD3 R0, R0, 0x38840, RZ ;  /* 0x0003884000009810 */ /* 0x000fe20007ffe0ff */
[----:B------:R-:W-:Y:S01]  /*1b60*/  UMOV UR10, UR4 ;  /* 0x00000004000a7c82 */ /* 0x000fe20008000000 */
[----:B------:R-:W-:Y:S01]  /*1b70*/  UMOV UR16, UR20 ;  /* 0x0000001400107c82 */ /* 0x000fe20008000000 */
[----:B------:R-:W-:Y:S01]  /*1b80*/  HGMMA.64x16x16.F32 R56, gdesc[UR8], RZ, !UPT, gsb0 ;  /* 0x00200000083879f0 */ /* 0x000fe2000c0008ff */
[----:B------:R-:W-:Y:S01]  /*1b90*/  UIADD3 UR10, UR4, 0x80, URZ ;  /* 0x00000080040a7890 */ /* 0x000fe2000fffe03f */
[----:B------:R-:W-:Y:S01]  /*1ba0*/  @!P1 PRMT R0, RZ, 0x654, R0 ;  /* 0x00000654ff009816 */ /* 0x000fe20000000000 */
[----:B------:R-:W-:Y:S01]  /*1bb0*/  UMOV UR8, UR20 ;  /* 0x0000001400087c82 */ /* 0x000fe20008000000 */
[----:B------:R-:W-:Y:S01]  /*1bc0*/  UMOV UR9, UR21 ;  /* 0x0000001500097c82 */ /* 0x000fe20008000000 */
[----:B------:R-:W-:Y:S01]  /*1bd0*/  UMOV UR11, 0x40000040 ;  /* 0x40000040000b7882 */ /* 0x000fe20000000000 */
[----:B------:R-:W-:Y:S01]  /*1be0*/  UMOV UR17, UR21 ;  /* 0x0000001500117c82 */ /* 0x000fe20008000000 */
[----:B------:R-:W-:Y:S01]  /*1bf0*/  UMOV UR19, 0x40000040 ;  /* 0x4000004000137882 */ /* 0x000fe20000000000 */
        /* <DEDUP_REMOVED lines=119> */
[----:B------:R-:W-:Y:S01]  /*2370*/  UIADD3 UR6, UR5, 0x4, URZ ;  /* 0x0000000405067890 */ /* 0x000fe2000fffe03f */
[--C-:B------:R-:W-:Y:S01]  /*2380*/  IMAD.MOV.U32 R69, RZ, RZ, R151.reuse ;  /* 0x000000ffff457224 */ /* 0x100fe200078e0097 */
[----:B------:R-:W-:Y:S01]  /*2390*/  UIADD3 UR7, UR4, 0x4, URZ ;  /* 0x0000000404077890 */ /* 0x000fe2000fffe03f */
[--C-:B------:R-:W-:Y:S01]  /*23a0*/  IMAD.MOV.U32 R67, RZ, RZ, R151.reuse ;  /* 0x000000ffff437224 */ /* 0x100fe200078e0097 */
[----:B------:R-:W-:Y:S01]  /*23b0*/  MOV R66, R151 ;  /* 0x0000009700427202 */ /* 0x000fe20000000f00 */
[----:B------:R-:W-:Y:S01]  /*23c0*/  IMAD.MOV.U32 R65, RZ, RZ, R151 ;  /* 0x000000ffff417224 */ /* 0x000fe200078e0097 */
        /* <DEDUP_REMOVED lines=205> */
[----:B------:R-:W-:Y:S01]  /*30a0*/  ULDC UR11, c[0x0][0x288] ;  /* 0x0000a200000b7ab9 */ /* 0x000fe20000000800 */
        /* <DEDUP_REMOVED lines=260> */
[----:B------:R-:W-:Y:S02]  /*40f0*/  R2UR UR42, R3 ;  /* 0x00000000032a72ca */ /* 0x000fe400000e0000 */
[----:B------:R-:W-:Y:S02]  /*4100*/  R2UR UR40, R5 ;  /* 0x00000000052872ca */ /* 0x000fe400000e0000 */
[----:B------:R-:W-:-:S09]  /*4110*/  R2UR UR43, R2 ;  /* 0x00000000022b72ca */ /* 0x000fd200000e0000 */
        /* <DEDUP_REMOVED lines=11> */
[----:B------:R-:W-:Y:S01]  /*41d0*/  UIMAD UR5, UR47, -0x50, UR41 ;  /* 0xffffffb02f0578a4 */ /* 0x000fe2000f8e0229 */
[----:B------:R-:W-:Y:S01]  /*41e0*/  IMAD.U32 R7, RZ, RZ, UR57 ;  /* 0x00000039ff077e24 */ /* 0x000fe2000f8e00ff */
[----:B------:R-:W-:Y:S01]  /*41f0*/  UMOV UR7, 0x40000040 ;  /* 0x4000004000077882 */ /* 0x000fe20000000000 */
[----:B------:R-:W-:-:S02]  /*4200*/  UIADD3 UR47, UR47, -0x2, URZ ;  /* 0xfffffffe2f2f7890 */ /* 0x000fc4000fffe03f */
[----:B------:R-:W-:Y:S02]  /*4210*/  UIADD3 UR15, -UR11, 0x51, UR5 ;  /* 0x000000510b0f7890 */ /* 0x000fe4000fffe105 */
[----:B------:R-:W-:-:S03]  /*4220*/  UIADD3 UR14, UR5, 0x50, URZ ;  /* 0x00000050050e7890 */ /* 0x000fc6000fffe03f */
[----:B------:R-:W-:Y:S01]  /*4230*/  UMOV UR5, UR19 ;  /* 0x0000001300057c82 */ /* 0x000fe20008000000 */
[----:B------:R-:W-:Y:S02]  /*4240*/  MOV R3, UR15 ;  /* 0x0000000f00037c02 */ /* 0x000fe40008000f00 */
[----:B------:R-:W-:-:S03]  /*4250*/  IMAD.U32 R5, RZ, RZ, UR14 ;  /* 0x0000000eff057e24 */ /* 0x000fc6000f8e00ff */
[C---:B------:R-:W-:Y:S02]  /*4260*/  IMAD R3, R214.reuse, -0x2, R3 ;  /* 0xfffffffed6037824 */ /* 0x040fe400078e0203 */
[----:B------:R-:W-:-:S03]  /*4270*/  IMAD R2, R214, -0x2, R5 ;  /* 0xfffffffed6027824 */ /* 0x000fc600078e0205 */
[----:B------:R-:W-:-:S04]  /*4280*/  IADD3 R5, R3, 0x8, R4 ;  /* 0x0000000803057810 */ /* 0x000fc80007ffe004 */
[----:B------:R-:W-:Y:S02]  /*4290*/  VIMNMX R5, R2, R5, PT ;  /* 0x0000000502057248 */ /* 0x000fe40003fe0100 */
[----:B------:R-:W-:Y:S02]  /*42a0*/  VIADDMNMX R2, R4, R3, R2, PT ;  /* 0x0000000304027246 */ /* 0x000fe40003800102 */
[C---:B------:R-:W-:Y:S02]  /*42b0*/  ISETP.GT.AND P2, PT, R5.reuse, RZ, PT ;  /* 0x000000ff0500720c */ /* 0x040fe40003f44270 */
[C---:B------:R-:W-:Y:S02]  /*42c0*/  ISETP.GT.AND P3, PT, R5.reuse, 0x1, PT ;  /* 0x000000010500780c */ /* 0x040fe40003f64270 */
[----:B------:R-:W-:Y:S02]  /*42d0*/  ISETP.GT.AND P4, PT, R5, 0x8, PT ;  /* 0x000000080500780c */ /* 0x000fe40003f84270 */
[----:B------:R-:W-:Y:S01]  /*42e0*/  ISETP.GT.AND P5, PT, R2, 0x9, PT ;  /* 0x000000090200780c */ /* 0x000fe20003fa4270 */
        /* <DEDUP_REMOVED lines=35> */
[----:B------:R-:W-:-:S05]  /*4520*/  ISETP.GT.AND P2, PT, R5, 0x9, PT ;  /* 0x000000090500780c */ /* 0x000fca0003f44270 */
[----:B------:R-:W1:Y:S01]  /*4530*/  MUFU.TANH R63, R63 ;  /* 0x0000003f003f7308 */ /* 0x000e620000002400 */
[----:B--2---:R-:W-:Y:S02]  /*4540*/  FSEL R59, R59, -INF , P3 ;  /* 0xff8000003b3b7808 */ /* 0x004fe40001800000 */
[----:B------:R-:W-:Y:S02]  /*4550*/  ISETP.GT.AND P3, PT, R5, 0x10, PT ;  /* 0x000000100500780c */ /* 0x000fe40003f64270 */
[----:B------:R-:W-:-:S03]  /*4560*/  FMNMX.FTZ R17, R58, R59, !PT ;  /* 0x0000003b3a117209 */ /* 0x000fc60007810000 */
[----:B------:R-:W-:Y:S01]  /*4570*/  MUFU.TANH R56, R56 ;  /* 0x0000003800387308 */ /* 0x000fe20000002400 */
[----:B---3--:R-:W-:Y:S02]  /*4580*/  FSEL R62, R62, -INF , P4 ;  /* 0xff8000003e3e7808 */ /* 0x008fe40002000000 */
[----:B------:R-:W-:Y:S02]  /*4590*/  ISETP.GT.AND P4, PT, R2, 0x8, PT ;  /* 0x000000080200780c */ /* 0x000fe40003f84270 */
[----:B------:R-:W-:-:S03]  /*45a0*/  FMNMX.FTZ R20, R62, R17, !PT ;  /* 0x000000113e147209 */ /* 0x000fc60007810000 */
[----:B------:R-:W-:Y:S01]  /*45b0*/  MUFU.TANH R57, R57 ;  /* 0x0000003900397308 */ /* 0x000fe20000002400 */
[----:B-1----:R-:W-:Y:S02]  /*45c0*/  FSEL R63, R63, -INF , P2 ;  /* 0xff8000003f3f7808 */ /* 0x002fe40001000000 */
[----:B------:R-:W-:Y:S02]  /*45d0*/  ISETP.GT.AND P2, PT, R5, 0x11, PT ;  /* 0x000000110500780c */ /* 0x000fe40003f44270 */
[----:B------:R-:W-:-:S03]  /*45e0*/  FMNMX.FTZ R17, R63, R20, !PT ;  /* 0x000000143f117209 */ /* 0x000fc60007810000 */
[----:B------:R-:W1:Y:S01]  /*45f0*/  MUFU.TANH R60, R60 ;  /* 0x0000003c003c7308 */ /* 0x000e620000002400 */
        /* <DEDUP_REMOVED lines=16> */
[----:B------:R-:W-:Y:S01]  /*4700*/  FMUL.FTZ R53, R53, UR10 ;  /* 0x0000000a35357c20 */ /* 0x000fe20008410000 */
[----:B------:R-:W3:Y:S01]  /*4710*/  MUFU.TANH R51, R51 ;  /* 0x0000003300337308 */ /* 0x000ee20000002400 */
[----:B-1----:R-:W-:-:S02]  /*4720*/  FSEL R60, R60, -INF , P4 ;  /* 0xff8000003c3c7808 */ /* 0x002fc40002000000 */
[----:B------:R-:W-:-:S05]  /*4730*/  ISETP.GT.AND P4, PT, R2, 0x19, PT ;  /* 0x000000190200780c */ /* 0x000fca0003f84270 */
[----:B------:R-:W1:Y:S01]  /*4740*/  MUFU.TANH R54, R54 ;  /* 0x0000003600367308 */ /* 0x000e620000002400 */
[----:B--2---:R-:W-:Y:S02]  /*4750*/  FSEL R50, R50, -INF , P3 ;  /* 0xff80000032327808 */ /* 0x004fe40001800000 */
[----:B------:R-:W-:Y:S02]  /*4760*/  ISETP.GT.AND P3, PT, R5, 0x18, PT ;  /* 0x000000180500780c */ /* 0x000fe40003f64270 */
[----:B------:R-:W-:-:S03]  /*4770*/  FMNMX.FTZ R20, R50, R17, !PT ;  /* 0x0000001132147209 */ /* 0x000fc60007810000 */
[----:B------:R-:W2:Y:S01]  /*4780*/  MUFU.TANH R55, R55 ;  /* 0x0000003700377308 */ /* 0x000ea20000002400 */
[----:B---3--:R-:W-:Y:S02]  /*4790*/  FSEL R51, R51, -INF , P2 ;  /* 0xff80000033337808 */ /* 0x008fe40001000000 */
[----:B------:R-:W-:Y:S02]  /*47a0*/  ISETP.GT.AND P2, PT, R5, 0x19, PT ;  /* 0x000000190500780c */ /* 0x000fe40003f44270 */
[----:B------:R-:W-:-:S03]  /*47b0*/  FMNMX.FTZ R17, R51, R20, !PT ;  /* 0x0000001433117209 */ /* 0x000fc60007810000 */
[----:B------:R-:W3:Y:S01]  /*47c0*/  MUFU.TANH R61, R61 ;  /* 0x0000003d003d7308 */ /* 0x000ee20000002400 */
[----:B-1----:R-:W-:Y:S02]  /*47d0*/  FSEL R54, R54, -INF , P3 ;  /* 0xff80000036367808 */ /* 0x002fe40001800000 */
[----:B------:R-:W-:Y:S02]  /*47e0*/  ISETP.GT.AND P3, PT, R5, 0x20, PT ;  /* 0x000000200500780c */ /* 0x000fe40003f64270 */
[----:B------:R-:W-:-:S03]  /*47f0*/  FMNMX.FTZ R20, R54, R17, !PT ;  /* 0x0000001136147209 */ /* 0x000fc60007810000 */
[----:B------:R-:W-:Y:S01]  /*4800*/  MUFU.TANH R48, R48 ;  /* 0x0000003000307308 */ /* 0x000fe20000002400 */
[----:B--2---:R-:W-:Y:S02]  /*4810*/  FSEL R55, R55, -INF , P2 ;  /* 0xff80000037377808 */ /* 0x004fe40001000000 */
[----:B------:R-:W-:Y:S02]  /*4820*/  ISETP.GT.AND P2, PT, R5, 0x21, PT ;  /* 0x000000210500780c */ /* 0x000fe40003f44270 */
[----:B------:R-:W-:-:S03]  /*4830*/  FMNMX.FTZ R17, R55, R20, !PT ;  /* 0x0000001437117209 */ /* 0x000fc60007810000 */
[----:B------:R-:W-:Y:S01]  /*4840*/  MUFU.TANH R49, R49 ;  /* 0x0000003100317308 */ /* 0x000fe20000002400 */
[----:B---3--:R-:W-:Y:S01]  /*4850*/  FSEL R61, R61, -INF , P5 ;  /* 0xff8000003d3d7808 */ /* 0x008fe20002800000 */
[----:B------:R-:W-:Y:S02]  /*4860*/  WARPGROUP.DEPBAR.LE gsb0, 0x0 ;  /* 0x00008000000079c5 */ /* 0x000fe40000010000 */
[----:B------:R-:W-:Y:S01]  /*4870*/  WARPGROUP.ARRIVE ;  /* 0x00000000000079c5 */ /* 0x000fe20000000000 */
[----:B------:R-:W-:Y:S01]  /*4880*/  FMUL.FTZ R42, R42, UR10 ;  /* 0x0000000a2a2a7c20 */ /* 0x000fe20008410000 */
[----:B------:R-:W-:Y:S01]  /*4890*/  FMUL.FTZ R43, R43, UR10 ;  /* 0x0000000a2b2b7c20 */ /* 0x000fe20008410000 */
[----:B------:R-:W-:Y:S01]  /*48a0*/  FMUL.FTZ R46, R46, UR10 ;  /* 0x0000000a2e2e7c20 */ /* 0x000fe20008410000 */
[----:B------:R-:W-:Y:S01]  /*48b0*/  FMUL.FTZ R47, R47, UR10 ;  /* 0x0000000a2f2f7c20 */ /* 0x000fe20008410000 */
[----:B------:R-:W1:Y:S01]  /*48c0*/  MUFU.TANH R52, R52 ;  /* 0x0000003400347308 */ /* 0x000e620000002400 */
[----:B------:R-:W-:Y:S01]  /*48d0*/  HGMMA.64x16x16.F32 R32, gdesc[UR56], R32, gsb0 ;  /* 0x00200000382079f0 */ /* 0x000fe20008000820 */
[----:B------:R-:W-:Y:S01]  /*48e0*/  FMUL.FTZ R40, R40, UR10 ;  /* 0x0000000a28287c20 */ /* 0x000fe20008410000 */
[----:B------:R-:W-:Y:S01]  /*48f0*/  FMUL.FTZ R41, R41, UR10 ;  /* 0x0000000a29297c20 */ /* 0x000fe20008410000 */
[----:B------:R-:W-:Y:S01]  /*4900*/  FMUL.FTZ R44, R44, UR10 ;  /* 0x0000000a2c2c7c20 */ /* 0x000fe20008410000 */
[----:B------:R-:W-:Y:S01]  /*4910*/  ISETP.GT.AND P5, PT, R2, 0x18, PT ;  /* 0x000000180200780c */ /* 0x000fe20003fa4270 */
[----:B------:R-:W-:-:S02]  /*4920*/  FMUL.FTZ R45, R45, UR10 ;  /* 0x0000000a2d2d7c20 */ /* 0x000fc40008410000 */
[----:B------:R-:W2:Y:S08]  /*4930*/  MUFU.TANH R42, R42 ;  /* 0x0000002a002a7308 */ /* 0x000eb00000002400 */
[----:B------:R-:W3:Y:S01]  /*4940*/  MUFU.TANH R43, R43 ;  /* 0x0000002b002b7308 */ /* 0x000ee20000002400 */
[----:B-1----:R-:W-:-:S07]  /*4950*/  FSEL R52, R52, -INF , P5 ;  /* 0xff80000034347808 */ /* 0x002fce0002800000 */
        /* <DEDUP_REMOVED lines=14> */
[----:B------:R-:W-:Y:S01]  /*4a40*/  ISETP.GT.AND P2, PT, R5, 0x31, PT ;  /* 0x000000310500780c */ /* 0x000fe20003f44270 */
[----:B------:R-:W-:Y:S02]  /*4a50*/  WARPGROUP.DEPBAR.LE gsb0, 0x0 ;  /* 0x00008000000079c5 */ /* 0x000fe40000010000 */
[----:B------:R-:W-:Y:S01]  /*4a60*/  WARPGROUP.ARRIVE ;  /* 0x00000000000079c5 */ /* 0x000fe20000000000 */
[----:B------:R-:W-:Y:S01]  /*4a70*/  FMUL.FTZ R34, R34, UR10 ;  /* 0x0000000a22227c20 */ /* 0x000fe20008410000 */
[----:B------:R-:W-:Y:S01]  /*4a80*/  FMUL.FTZ R35, R35, UR10 ;  /* 0x0000000a23237c20 */ /* 0x000fe20008410000 */
[----:B------:R-:W-:Y:S01]  /*4a90*/  FMUL.FTZ R38, R38, UR10 ;  /* 0x0000000a26267c20 */ /* 0x000fe20008410000 */
[----:B------:R-:W-:Y:S01]  /*4aa0*/  FMUL.FTZ R39, R39, UR10 ;  /* 0x0000000a27277c20 */ /* 0x000fe20008410000 */
[----:B------:R-:W-:Y:S01]  /*4ab0*/  FMNMX.FTZ R17, R47, R20, !PT ;  /* 0x000000142f117209 */ /* 0x000fe20007810000 */
[----:B------:R-:W-:Y:S01]  /*4ac0*/  HGMMA.64x16x16.F32 R24, gdesc[UR4], R24, gsb0 ;  /* 0x00200000041879f0 */ /* 0x000fe20008000818 */
[----:B------:R-:W1:Y:S01]  /*4ad0*/  MUFU.TANH R34, R34 ;  /* 0x0000002200227308 */ /* 0x000e620000002400 */
[----:B------:R-:W-:Y:S01]  /*4ae0*/  ULDC UR4, c[0x0][0x988] ;  /* 0x0002620000047ab9 */ /* 0x000fe20000000800 */
[----:B------:R-:W-:Y:S01]  /*4af0*/  FMUL.FTZ R32, R32, UR10 ;  /* 0x0000000a20207c20 */ /* 0x000fe20008410000 */
[----:B---3--:R-:W-:Y:S01]  /*4b00*/  FSEL R53, R53, -INF , P4 ;  /* 0xff80000035357808 */ /* 0x008fe20002000000 */
[----:B------:R-:W-:Y:S01]  /*4b10*/  FMUL.FTZ R33, R33, UR10 ;  /* 0x0000000a21217c20 */ /* 0x000fe20008410000 */
[----:B------:R-:W-:Y:S01]  /*4b20*/  FMUL.FTZ R36, R36, UR10 ;  /* 0x0000000a24247c20 */ /* 0x000fe20008410000 */
[----:B------:R-:W-:Y:S01]  /*4b30*/  FMUL.FTZ R37, R37, UR10 ;  /* 0x0000000a25257c20 */ /* 0x000fe20008410000 */
[----:B------:R-:W-:Y:S01]  /*4b40*/  UIADD3 UR6, UR42, -UR11, UR41 ;  /* 0x8000000b2a067290 */ /* 0x000fe2000fffe029 */
[----:B------:R-:W2:Y:S03]  /*4b50*/  MUFU.TANH R35, R35 ;  /* 0x0000002300237308 */ /* 0x000ea60000002400 */
[----:B------:R-:W-:-:S04]  /*4b60*/  UIMAD.WIDE UR6, UR6, 0x66666667, URZ ;  /* 0x66666667060678a5 */ /* 0x000fc8000f8e023f */
[----:B------:R-:W-:Y:S01]  /*4b70*/  USHF.R.U32.HI UR5, URZ, 0x1f, UR7 ;  /* 0x0000001f3f057899 */ /* 0x000fe20008011607 */
[----:B------:R-:W3:Y:S01]  /*4b80*/  MUFU.TANH R38, R38 ;  /* 0x0000002600267308 */ /* 0x000ee20000002400 */
[----:B-1----:R-:W-:Y:S02]  /*4b90*/  FSEL R34, R34, -INF , P3 ;  /* 0xff80000022227808 */ /* 0x002fe40001800000 */
[----:B------:R-:W-:Y:S01]  /*4ba0*/  ISETP.GT.AND P3, PT, R5, 0x38, PT ;  /* 0x000000380500780c */ /* 0x000fe20003f64270 */
[----:B------:R-:W-:Y:S01]  /*4bb0*/  ULEA.HI.SX32 UR5, UR7, UR5, 0x1b ;  /* 0x0000000507057291 */ /* 0x000fe2000f8fda3f */
[----:B------:R-:W-:-:S03]  /*4bc0*/  FMNMX.FTZ R20, R34, R17, !PT ;  /* 0x0000001122147209 */ /* 0x000fc60007810000 */
[----:B------:R-:W1:Y:S01]  /*4bd0*/  MUFU.TANH R39, R39 ;  /* 0x0000002700277308 */ /* 0x000e620000002400 */
[----:B--2---:R-:W-:Y:S01]  /*4be0*/  FSEL R35, R35, -INF , P2 ;  /* 0xff80000023237808 */ /* 0x004fe20001000000 */
[----:B------:R-:W-:Y:S01]  /*4bf0*/  UISETP.LT.AND UP0, UPT, URZ, UR5, UPT ;  /* 0x000000053f00728c */ /* 0x000fe2000bf01270 */
[----:B------:R-:W-:Y:S02]  /*4c00*/  ISETP.GT.AND P2, PT, R5, 0x39, PT ;  /* 0x000000390500780c */ /* 0x000fe40003f44270 */
[----:B------:R-:W-:Y:S01]  /*4c10*/  FMNMX.FTZ R17, R35, R20, !PT ;  /* 0x0000001423117209 */ /* 0x000fe20007810000 */
[----:B------:R-:W-:Y:S02]  /*4c20*/  USEL UR18, URZ, UR5, !UP0 ;  /* 0x000000053f127287 */ /* 0x000fe4000c000000 */
[----:B------:R-:W-:Y:S01]  /*4c30*/  MUFU.TANH R41, R41 ;  /* 0x0000002900297308 */ /* 0x000fe20000002400 */
[----:B---3--:R-:W-:Y:S01]  /*4c40*/  FSEL R38, R38, -INF , P3 ;  /* 0xff80000026267808 */ /* 0x008fe20001800000 */
[----:B------:R-:W-:Y:S01]  /*4c50*/  UISETP.GE.AND UP0, UPT, UR47, UR18, UPT ;  /* 0x000000122f00728c */ /* 0x000fe2000bf06270 */
[----:B------:R-:W-:-:S02]  /*4c60*/  ISETP.GT.AND P3, PT, R5, 0x40, PT ;  /* 0x000000400500780c */ /* 0x000fc40003f64270 */
[----:B------:R-:W-:Y:S02]  /*4c70*/  FMNMX.FTZ R20, R38, R17, !PT ;  /* 0x0000001126147209 */ /* 0x000fe40007810000 */
[----:B------:R-:W-:Y:S01]  /*4c80*/  MOV R226, UR18 ;  /* 0x0000001200e27c02 */ /* 0x000fe20008000f00 */
[----:B------:R-:W-:Y:S01]  /*4c90*/  MUFU.TANH R44, R44 ;  /* 0x0000002c002c7308 */ /* 0x000fe20000002400 */
[----:B-1----:R-:W-:Y:S02]  /*4ca0*/  FSEL R39, R39, -INF , P2 ;  /* 0xff80000027277808 */ /* 0x002fe40001000000 */
[----:B------:R-:W-:Y:S02]  /*4cb0*/  ISETP.GT.AND P2, PT, R5, 0x41, PT ;  /* 0x000000410500780c */ /* 0x000fe40003f44270 */
[----:B------:R-:W-:-:S03]  /*4cc0*/  FMNMX.FTZ R17, R39, R20, !PT ;  /* 0x0000001427117209 */ /* 0x000fc60007810000 */
[----:B------:R-:W-:Y:S01]  /*4cd0*/  MUFU.TANH R45, R45 ;  /* 0x0000002d002d7308 */ /* 0x000fe20000002400 */
[----:B------:R-:W-:Y:S02]  /*4ce0*/  WARPGROUP.DEPBAR.LE gsb0, 0x0 ;  /* 0x00008000000079c5 */ /* 0x000fe40000010000 */
[----:B------:R-:W-:Y:S01]  /*4cf0*/  FMUL.FTZ R26, R26, UR10 ;  /* 0x0000000a1a1a7c20 */ /* 0x000fe20008410000 */
[----:B------:R-:W-:Y:S01]  /*4d00*/  FMUL.FTZ R27, R27, UR10 ;  /* 0x0000000a1b1b7c20 */ /* 0x000fe20008410000 */
[----:B------:R-:W-:Y:S01]  /*4d10*/  FMUL.FTZ R30, R30, UR10 ;  /* 0x0000000a1e1e7c20 */ /* 0x000fe20008410000 */
[----:B------:R-:W-:Y:S02]  /*4d20*/  FMUL.FTZ R31, R31, UR10 ;  /* 0x0000000a1f1f7c20 */ /* 0x000fe40008410000 */
[----:B------:R-:W-:Y:S01]  /*4d30*/  MUFU.TANH R32, R32 ;  /* 0x0000002000207308 */ /* 0x000fe20000002400 */
[----:B------:R-:W-:Y:S01]  /*4d40*/  FMUL.FTZ R24, R24, UR10 ;  /* 0x0000000a18187c20 */ /* 0x000fe20008410000 */
[----:B------:R-:W-:Y:S01]  /*4d50*/  FMUL.FTZ R25, R25, UR10 ;  /* 0x0000000a19197c20 */ /* 0x000fe20008410000 */
[----:B------:R-:W-:Y:S01]  /*4d60*/  FMUL.FTZ R28, R28, UR10 ;  /* 0x0000000a1c1c7c20 */ /* 0x000fe20008410000 */
[----:B------:R-:W-:Y:S01]  /*4d70*/  FMUL.FTZ R29, R29, UR10 ;  /* 0x0000000a1d1d7c20 */ /* 0x000fe20008410000 */
[----:B------:R1:W-:Y:S03]  /*4d80*/  @!P1 SYNCS.ARRIVE.TRANS64.RED.A1T0 RZ, [R0+URZ], RZ ;  /* 0x000000ff00ff99a7 */ /* 0x0003e6000810043f */
[----:B------:R-:W2:Y:S08]  /*4d90*/  MUFU.TANH R26, R26 ;  /* 0x0000001a001a7308 */ /* 0x000eb00000002400 */
[----:B------:R-:W3:Y:S08]  /*4da0*/  MUFU.TANH R27, R27 ;  /* 0x0000001b001b7308 */ /* 0x000ef00000002400 */
[----:B------:R-:W4:Y:S01]  /*4db0*/  MUFU.TANH R30, R30 ;  /* 0x0000001e001e7308 */ /* 0x000f220000002400 */
[----:B--2---:R-:W-:-:S02]  /*4dc0*/  FSEL R26, R26, -INF , P3 ;  /* 0xff8000001a1a7808 */ /* 0x004fc40001800000 */
[----:B------:R-:W-:Y:S02]  /*4dd0*/  ISETP.GT.AND P3, PT, R5, 0x48, PT ;  /* 0x000000480500780c */ /* 0x000fe40003f64270 */
[----:B------:R-:W-:-:S03]  /*4de0*/  FMNMX.FTZ R20, R26, R17, !PT ;  /* 0x000000111a147209 */ /* 0x000fc60007810000 */
[----:B------:R-:W2:Y:S01]  /*4df0*/  MUFU.TANH R31, R31 ;  /* 0x0000001f001f7308 */ /* 0x000ea20000002400 */
[----:B---3--:R-:W-:Y:S02]  /*4e00*/  FSEL R27, R27, -INF , P2 ;  /* 0xff8000001b1b7808 */ /* 0x008fe40001000000 */
[----:B------:R-:W-:Y:S02]  /*4e10*/  ISETP.GT.AND P2, PT, R5, 0x49, PT ;  /* 0x000000490500780c */ /* 0x000fe40003f44270 */
[----:B------:R-:W-:-:S03]  /*4e20*/  FMNMX.FTZ R5, R27, R20, !PT ;  /* 0x000000141b057209 */ /* 0x000fc60007810000 */
[----:B------:R-:W-:Y:S01]  /*4e30*/  MUFU.TANH R33, R33 ;  /* 0x0000002100217308 */ /* 0x000fe20000002400 */
[----:B----4-:R-:W-:Y:S02]  /*4e40*/  FSEL R30, R30, -INF , P3 ;  /* 0xff8000001e1e7808 */ /* 0x010fe40001800000 */
[----:B------:R-:W-:Y:S02]  /*4e50*/  ISETP.GT.AND P3, PT, R2, 0x1, PT ;  /* 0x000000010200780c */ /* 0x000fe40003f64270 */
[----:B------:R-:W-:Y:S02]  /*4e60*/  FMNMX.FTZ R20, R30, R5, !PT ;  /* 0x000000051e147209 */ /* 0x000fe40007810000 */
[----:B------:R-:W-:Y:S01]  /*4e70*/  FSEL R57, R57, -INF , P3 ;  /* 0xff80000039397808 */ /* 0x000fe20001800000 */
[----:B------:R-:W3:Y:S01]  /*4e80*/  MUFU.TANH R36, R36 ;  /* 0x0000002400247308 */ /* 0x000ee20000002400 */
[----:B--2---:R-:W-:Y:S02]  /*4e90*/  FSEL R31, R31, -INF , P2 ;  /* 0xff8000001f1f7808 */ /* 0x004fe40001000000 */
[----:B------:R-:W-:-:S02]  /*4ea0*/  ISETP.GT.AND P2, PT, R2, RZ, PT ;  /* 0x000000ff0200720c */ /* 0x000fc40003f44270 */
[----:B------:R-:W-:Y:S02]  /*4eb0*/  FMNMX.FTZ R20, R31, R20, !PT ;  /* 0x000000141f147209 */ /* 0x000fe40007810000 */
[----:B------:R-:W-:Y:S01]  /*4ec0*/  FSEL R56, R56, -INF , P2 ;  /* 0xff80000038387808 */ /* 0x000fe20001000000 */
[----:B------:R-:W-:Y:S01]  /*4ed0*/  MUFU.TANH R37, R37 ;  /* 0x0000002500257308 */ /* 0x000fe20000002400 */
[C---:B------:R-:W-:Y:S01]  /*4ee0*/  ISETP.GT.AND P2, PT, R2.reuse, 0x10, PT ;  /* 0x000000100200780c */ /* 0x040fe20003f44270 */
[----:B------:R-:W2:Y:S01]  /*4ef0*/  SHFL.BFLY PT, R5, R20, 0x2, 0x1f ;  /* 0x0c401f0014057f89 */ /* 0x000ea200000e0000 */
[----:B------:R-:W-:Y:S02]  /*4f00*/  ISETP.GT.AND P3, PT, R2, 0x11, PT ;  /* 0x000000110200780c */ /* 0x000fe40003f64270 */
[----:B------:R-:W-:Y:S02]  /*4f10*/  FSEL R48, R48, -INF , P2 ;  /* 0xff80000030307808 */ /* 0x000fe40001000000 */
[----:B------:R-:W-:Y:S01]  /*4f20*/  FSEL R49, R49, -INF , P3 ;  /* 0xff80000031317808 */ /* 0x000fe20001800000 */
[----:B------:R-:W4:Y:S01]  /*4f30*/  MUFU.TANH R24, R24 ;  /* 0x0000001800187308 */ /* 0x000f220000002400 */
[----:B------:R-:W-:-:S04]  /*4f40*/  ISETP.GT.AND P2, PT, R2, 0x20, PT ;  /* 0x000000200200780c */ /* 0x000fc80003f44270 */
[----:B------:R-:W-:Y:S02]  /*4f50*/  FSEL R40, R40, -INF , P2 ;  /* 0xff80000028287808 */ /* 0x000fe40001000000 */
[----:B------:R-:W-:Y:S01]  /*4f60*/  ISETP.GT.AND P2, PT, R2, 0x28, PT ;  /* 0x000000280200780c */ /* 0x000fe20003f44270 */
[----:B------:R-:W-:Y:S03]  /*4f70*/  MUFU.TANH R25, R25 ;  /* 0x0000001900197308 */ /* 0x000fe60000002400 */
[----:B------:R-:W-:Y:S02]  /*4f80*/  FSEL R44, R44, -INF , P2 ;  /* 0xff8000002c2c7808 */ /* 0x000fe40001000000 */
[----:B------:R-:W-:-:S03]  /*4f90*/  ISETP.GT.AND P2, PT, R2, 0x30, PT ;  /* 0x000000300200780c */ /* 0x000fc60003f44270 */
[----:B------:R-:W5:Y:S01]  /*4fa0*/  MUFU.TANH R28, R28 ;  /* 0x0000001c001c7308 */ /* 0x000f620000002400 */
[----:B------:R-:W-:Y:S02]  /*4fb0*/  FSEL R32, R32, -INF , P2 ;  /* 0xff80000020207808 */ /* 0x000fe40001000000 */
[----:B--2---:R-:W-:Y:S02]  /*4fc0*/  FMNMX.FTZ R5, R20, R5, !PT ;  /* 0x0000000514057209 */ /* 0x004fe40007810000 */
[----:B------:R-:W-:-:S03]  /*4fd0*/  ISETP.GT.AND P2, PT, R2, 0x38, PT ;  /* 0x000000380200780c */ /* 0x000fc60003f44270 */
[----:B------:R-:W2:Y:S01]  /*4fe0*/  SHFL.BFLY PT, R20, R5, 0x1, 0x1f ;  /* 0x0c201f0005147f89 */ /* 0x000ea200000e0000 */
[----:B---3--:R-:W-:Y:S01]  /*4ff0*/  FSEL R36, R36, -INF , P2 ;  /* 0xff80000024247808 */ /* 0x008fe20001000000 */
[----:B------:R-:W3:Y:S01]  /*5000*/  MUFU.TANH R29, R29 ;  /* 0x0000001d001d7308 */ /* 0x000ee20000002400 */
[----:B------:R-:W-:-:S04]  /*5010*/  ISETP.GT.AND P2, PT, R2, 0x40, PT ;  /* 0x000000400200780c */ /* 0x000fc80003f44270 */
[----:B----4-:R-:W-:Y:S02]  /*5020*/  FSEL R24, R24, -INF , P2 ;  /* 0xff80000018187808 */ /* 0x010fe40001000000 */
[----:B------:R-:W-:-:S04]  /*5030*/  ISETP.GT.AND P2, PT, R2, 0x48, PT ;  /* 0x000000480200780c */ /* 0x000fc80003f44270 */
[----:B-----5:R-:W-:Y:S02]  /*5040*/  FSEL R28, R28, -INF , P2 ;  /* 0xff8000001c1c7808 */ /* 0x020fe40001000000 */
[----:B--2---:R-:W-:Y:S02]  /*5050*/  FMNMX.FTZ R3, R5, R20, !PT ;  /* 0x0000001405037209 */ /* 0x004fe40007810000 */
[----:B------:R-:W-:Y:S02]  /*5060*/  FMNMX.FTZ R5, R56, R57, !PT ;  /* 0x0000003938057209 */ /* 0x000fe40007810000 */
[C---:B------:R-:W-:Y:S01]  /*5070*/  FSETP.NEU.FTZ.AND P3, PT, R3.reuse, -INF , PT ;  /* 0xff8000000300780b */ /* 0x040fe20003f7d000 */
[----:B------:R-:W-:Y:S01]  /*5080*/  FMUL.FTZ R17, R3, UR4 ;  /* 0x0000000403117c20 */ /* 0x000fe20008410000 */
[----:B------:R-:W-:-:S04]  /*5090*/  FMNMX.FTZ R4, R60, R5, !PT ;  /* 0x000000053c047209 */ /* 0x000fc80007810000 */
[----:B------:R-:W-:Y:S02]  /*50a0*/  FMNMX.FTZ R5, R61, R4, !PT ;  /* 0x000000043d057209 */ /* 0x000fe40007810000 */
[----:B------:R-:W-:Y:S02]  /*50b0*/  FSEL R17, R17, RZ, P3 ;  /* 0x000000ff11117208 */ /* 0x000fe40001800000 */
[----:B------:R-:W-:Y:S02]  /*50c0*/  FMNMX.FTZ R4, R48, R5, !PT ;  /* 0x0000000530047209 */ /* 0x000fe40007810000 */
[----:B------:R-:W-:Y:S01]  /*50d0*/  ISETP.GT.AND P3, PT, R2, 0x21, PT ;  /* 0x000000210200780c */ /* 0x000fe20003f64270 */
[--C-:B------:R-:W-:Y:S01]  /*50e0*/  FFMA.FTZ R58, R58, UR4, -R17.reuse ;  /* 0x000000043a3a7c23 */ /* 0x100fe20008010811 */
[----:B------:R-:W-:Y:S01]  /*50f0*/  FMNMX.FTZ R5, R49, R4, !PT ;  /* 0x0000000431057209 */ /* 0x000fe20007810000 */
[--C-:B------:R-:W-:Y:S01]  /*5100*/  FFMA.FTZ R59, R59, UR4, -R17.reuse ;  /* 0x000000043b3b7c23 */ /* 0x100fe20008010811 */
[----:B------:R-:W-:Y:S01]  /*5110*/  FSEL R41, R41, -INF , P3 ;  /* 0xff80000029297808 */ /* 0x000fe20001800000 */
[--C-:B------:R-:W-:Y:S01]  /*5120*/  FFMA.FTZ R62, R62, UR4, -R17.reuse ;  /* 0x000000043e3e7c23 */ /* 0x100fe20008010811 */
[----:B------:R-:W-:Y:S01]  /*5130*/  FMNMX.FTZ R4, R52, R5, !PT ;  /* 0x0000000534047209 */ /* 0x000fe20007810000 */
[----:B------:R-:W-:Y:S01]  /*5140*/  MUFU.EX2 R58, R58 ;  /* 0x0000003a003a7308 */ /* 0x000fe20000000800 */
[----:B------:R-:W-:Y:S01]  /*5150*/  ISETP.GT.AND P3, PT, R2, 0x29, PT ;  /* 0x000000290200780c */ /* 0x000fe20003f64270 */
[--C-:B------:R-:W-:Y:S01]  /*5160*/  FFMA.FTZ R63, R63, UR4, -R17.reuse ;  /* 0x000000043f3f7c23 */ /* 0x100fe20008010811 */
[----:B------:R-:W-:Y:S01]  /*5170*/  FMNMX.FTZ R5, R53, R4, !PT ;  /* 0x0000000435057209 */ /* 0x000fe20007810000 */
[--C-:B------:R-:W-:Y:S01]  /*5180*/  FFMA.FTZ R50, R50, UR4, -R17.reuse ;  /* 0x0000000432327c23 */ /* 0x100fe20008010811 */
[----:B------:R-:W-:Y:S01]  /*5190*/  FSEL R45, R45, -INF , P3 ;  /* 0xff8000002d2d7808 */ /* 0x000fe20001800000 */
[--C-:B------:R-:W-:Y:S01]  /*51a0*/  FFMA.FTZ R51, R51, UR4, -R17.reuse ;  /* 0x0000000433337c23 */ /* 0x100fe20008010811 */
[----:B------:R-:W-:Y:S01]  /*51b0*/  FMNMX.FTZ R4, R40, R5, !PT ;  /* 0x0000000528047209 */ /* 0x000fe20007810000 */
[----:B------:R-:W2:Y:S01]  /*51c0*/  MUFU.EX2 R59, R59 ;  /* 0x0000003b003b7308 */ /* 0x000ea20000000800 */
        /* <DEDUP_REMOVED lines=15> */
[----:B------:R-:W4:Y:S01]  /*52c0*/  MUFU.EX2 R63, R63 ;  /* 0x0000003f003f7308 */ /* 0x000f220000000800 */
        /* <DEDUP_REMOVED lines=12> */
[----:B---3--:R-:W-:Y:S01]  /*5390*/  FSEL R29, R29, -INF , P3 ;  /* 0xff8000001d1d7808 */ /* 0x008fe20001800000 */
[--C-:B------:R-:W-:Y:S01]  /*53a0*/  FFMA.FTZ R27, R27, UR4, -R17.reuse ;  /* 0x000000041b1b7c23 */ /* 0x100fe20008010811 */
[----:B------:R-:W-:Y:S01]  /*53b0*/  FMNMX.FTZ R4, R24, R5, !PT ;  /* 0x0000000518047209 */ /* 0x000fe20007810000 */
[----:B------:R-:W3:Y:S01]  /*53c0*/  MUFU.EX2 R51, R51 ;  /* 0x0000003300337308 */ /* 0x000ee20000000800 */
[--C-:B------:R-:W-:Y:S01]  /*53d0*/  FFMA.FTZ R30, R30, UR4, -R17.reuse ;  /* 0x000000041e1e7c23 */ /* 0x100fe20008010811 */
[----:B------:R-:W-:Y:S01]  /*53e0*/  FFMA.FTZ R17, R31, UR4, -R17 ;  /* 0x000000041f117c23 */ /* 0x000fe20008010811 */
[----:B------:R-:W-:-:S02]  /*53f0*/  FMNMX.FTZ R5, R25, R4, !PT ;  /* 0x0000000419057209 */ /* 0x000fc40007810000 */
[----:B--2---:R-:W-:Y:S02]  /*5400*/  F2FP.F16.F32.PACK_AB R209, R59, R58 ;  /* 0x0000003a3bd1723e */ /* 0x004fe400000000ff */
[----:B------:R-:W-:Y:S01]  /*5410*/  FMNMX.FTZ R2, R28, R5, !PT ;  /* 0x000000051c027209 */ /* 0x000fe20007810000 */
[----:B------:R-:W-:Y:S01]  /*5420*/  MUFU.EX2 R54, R54 ;  /* 0x0000003600367308 */ /* 0x000fe20000000800 */
[----:B----4-:R-:W-:Y:S02]  /*5430*/  F2FP.F16.F32.PACK_AB R211, R63, R62 ;  /* 0x0000003e3fd3723e */ /* 0x010fe400000000ff */
[----:B------:R-:W-:Y:S02]  /*5440*/  FMNMX.FTZ R2, R29, R2, !PT ;  /* 0x000000021d027209 */ /* 0x000fe40007810000 */
[----:B------:R-:W-:-:S03]  /*5450*/  MOV R31, R151 ;  /* 0x00000097001f7202 */ /* 0x000fc60000000f00 */
[----:B------:R-:W2:Y:S01]  /*5460*/  SHFL.BFLY PT, R5, R2, 0x2, 0x1f ;  /* 0x0c401f0002057f89 */ /* 0x000ea200000e0000 */
[----:B------:R-:W4:Y:S01]  /*5470*/  MUFU.EX2 R55, R55 ;  /* 0x0000003700377308 */ /* 0x000f220000000800 */
[----:B---3--:R-:W-:-:S07]  /*5480*/  F2FP.F16.F32.PACK_AB R205, R51, R50 ;  /* 0x0000003233cd723e */ /* 0x008fce00000000ff */
[----:B------:R-:W-:Y:S08]  /*5490*/  MUFU.EX2 R42, R42 ;  /* 0x0000002a002a7308 */ /* 0x000ff00000000800 */
[----:B------:R-:W3:Y:S01]  /*54a0*/  MUFU.EX2 R43, R43 ;  /* 0x0000002b002b7308 */ /* 0x000ee20000000800 */
[----:B----4-:R-:W-:Y:S02]  /*54b0*/  F2FP.F16.F32.PACK_AB R207, R55, R54 ;  /* 0x0000003637cf723e */ /* 0x010fe400000000ff */
[----:B--2---:R-:W-:-:S05]  /*54c0*/  FMNMX.FTZ R5, R2, R5, !PT ;  /* 0x0000000502057209 */ /* 0x004fca0007810000 */
[----:B------:R-:W-:Y:S01]  /*54d0*/  MUFU.EX2 R46, R46 ;  /* 0x0000002e002e7308 */ /* 0x000fe20000000800 */
[----:B------:R-:W2:Y:S07]  /*54e0*/  SHFL.BFLY PT, R4, R5, 0x1, 0x1f ;  /* 0x0c201f0005047f89 */ /* 0x000eae00000e0000 */
[----:B------:R-:W4:Y:S01]  /*54f0*/  MUFU.EX2 R47, R47 ;  /* 0x0000002f002f7308 */ /* 0x000f220000000800 */
[----:B---3--:R-:W-:-:S07]  /*5500*/  F2FP.F16.F32.PACK_AB R201, R43, R42 ;  /* 0x0000002a2bc9723e */ /* 0x008fce00000000ff */
[----:B------:R-:W-:Y:S08]  /*5510*/  MUFU.EX2 R34, R34 ;  /* 0x0000002200227308 */ /* 0x000ff00000000800 */
[----:B------:R-:W3:Y:S01]  /*5520*/  MUFU.EX2 R35, R35 ;  /* 0x0000002300237308 */ /* 0x000ee20000000800 */
[----:B----4-:R-:W-:Y:S02]  /*5530*/  F2FP.F16.F32.PACK_AB R203, R47, R46 ;  /* 0x0000002e2fcb723e */ /* 0x010fe400000000ff */
[----:B--2---:R-:W-:Y:S01]  /*5540*/  FMNMX.FTZ R4, R5, R4, !PT ;  /* 0x0000000405047209 */ /* 0x004fe20007810000 */
[----:B------:R-:W-:Y:S01]  /*5550*/  FADD.FTZ R5, R58, R59 ;  /* 0x0000003b3a057221 */ /* 0x000fe20000010000 */
[----:B------:R-:W-:Y:S01]  /*5560*/  IMAD.MOV.U32 R59, RZ, RZ, R151 ;  /* 0x000000ffff3b7224 */ /* 0x000fe200078e0097 */
[----:B------:R-:W-:-:S02]  /*5570*/  MOV R58, R151 ;  /* 0x00000097003a7202 */ /* 0x000fc40000000f00 */
[----:B------:R-:W-:Y:S01]  /*5580*/  MUFU.EX2 R38, R38 ;  /* 0x0000002600267308 */ /* 0x000fe20000000800 */
[C---:B------:R-:W-:Y:S01]  /*5590*/  FMUL.FTZ R2, R4.reuse, UR4 ;  /* 0x0000000404027c20 */ /* 0x040fe20008410000 */
[----:B------:R-:W-:Y:S01]  /*55a0*/  FSETP.NEU.FTZ.AND P2, PT, R4, -INF , PT ;  /* 0xff8000000400780b */ /* 0x000fe20003f5d000 */
[----:B------:R-:W-:Y:S01]  /*55b0*/  FADD.FTZ R20, R62, R5 ;  /* 0x000000053e147221 */ /* 0x000fe20000010000 */
[----:B------:R-:W-:Y:S02]  /*55c0*/  MOV R62, R151 ;  /* 0x00000097003e7202 */ /* 0x000fe40000000f00 */
[----:B------:R-:W-:Y:S01]  /*55d0*/  FSEL R2, R2, RZ, P2 ;  /* 0x000000ff02027208 */ /* 0x000fe20001000000 */
[----:B------:R-:W-:Y:S01]  /*55e0*/  FADD.FTZ R5, R63, R20 ;  /* 0x000000143f057221 */ /* 0x000fe20000010000 */
[----:B------:R-:W-:Y:S01]  /*55f0*/  MUFU.EX2 R39, R39 ;  /* 0x0000002700277308 */ /* 0x000fe20000000800 */
        /* <DEDUP_REMOVED lines=10> */
[----:B------:R-:W-:Y:S01]  /*56a0*/  FADD.FTZ R20, R50, R5 ;  /* 0x0000000532147221 */ /* 0x000fe20000010000 */
[--C-:B------:R-:W-:Y:S01]  /*56b0*/  FFMA.FTZ R53, R53, UR4, -R2.reuse ;  /* 0x0000000435357c23 */ /* 0x100fe20008010802 */
[--C-:B------:R-:W-:Y:S01]  /*56c0*/  FFMA.FTZ R40, R40, UR4, -R2.reuse ;  /* 0x0000000428287c23 */ /* 0x100fe20008010802 */
[----:B------:R-:W-:Y:S01]  /*56d0*/  FFMA.FTZ R41, R41, UR4, -R2 ;  /* 0x0000000429297c23 */ /* 0x000fe20008010802 */
[----:B------:R-:W-:Y:S01]  /*56e0*/  FADD.FTZ R21, R51, R20 ;  /* 0x0000001433157221 */ /* 0x000fe20000010000 */
[--C-:B------:R-:W-:Y:S01]  /*56f0*/  FFMA.FTZ R44, R44, UR4, -R2.reuse ;  /* 0x000000042c2c7c23 */ /* 0x100fe20008010802 */
[----:B------:R-:W2:Y:S01]  /*5700*/  MUFU.EX2 R57, R57 ;  /* 0x0000003900397308 */ /* 0x000ea20000000800 */
[--C-:B------:R-:W-:Y:S01]  /*5710*/  FFMA.FTZ R45, R45, UR4, -R2.reuse ;  /* 0x000000042d2d7c23 */ /* 0x100fe20008010802 */
[----:B------:R-:W-:Y:S01]  /*5720*/  FADD.FTZ R64, R54, R21 ;  /* 0x0000001536407221 */ /* 0x000fe20000010000 */
[--C-:B------:R-:W-:Y:S01]  /*5730*/  FFMA.FTZ R32, R32, UR4, -R2.reuse ;  /* 0x0000000420207c23 */ /* 0x100fe20008010802 */
[--C-:B------:R-:W-:Y:S01]  /*5740*/  FFMA.FTZ R33, R33, UR4, -R2.reuse ;  /* 0x0000000421217c23 */ /* 0x100fe20008010802 */
[----:B------:R-:W-:Y:S01]  /*5750*/  FFMA.FTZ R36, R36, UR4, -R2 ;  /* 0x0000000424247c23 */ /* 0x000fe20008010802 */
[----:B------:R-:W-:Y:S01]  /*5760*/  FADD.FTZ R21, R55, R64 ;  /* 0x0000004037157221 */ /* 0x000fe20000010000 */
[--C-:B------:R-:W-:Y:S01]  /*5770*/  FFMA.FTZ R37, R37, UR4, -R2.reuse ;  /* 0x0000000425257c23 */ /* 0x100fe20008010802 */
[----:B------:R-:W4:Y:S01]  /*5780*/  MUFU.EX2 R60, R60 ;  /* 0x0000003c003c7308 */ /* 0x000f220000000800 */
[--C-:B------:R-:W-:Y:S01]  /*5790*/  FFMA.FTZ R24, R24, UR4, -R2.reuse ;  /* 0x0000000418187c23 */ /* 0x100fe20008010802 */
[----:B------:R-:W-:Y:S01]  /*57a0*/  FADD.FTZ R64, R42, R21 ;  /* 0x000000152a407221 */ /* 0x000fe20000010000 */
[--C-:B------:R-:W-:Y:S01]  /*57b0*/  FFMA.FTZ R25, R25, UR4, -R2.reuse ;  /* 0x0000000419197c23 */ /* 0x100fe20008010802 */
[--C-:B------:R-:W-:Y:S01]  /*57c0*/  FFMA.FTZ R28, R28, UR4, -R2.reuse ;  /* 0x000000041c1c7c23 */ /* 0x100fe20008010802 */
[----:B------:R-:W-:Y:S01]  /*57d0*/  FFMA.FTZ R2, R29, UR4, -R2 ;  /* 0x000000041d027c23 */ /* 0x000fe20008010802 */
[----:B------:R-:W-:Y:S01]  /*57e0*/  FADD.FTZ R21, R43, R64 ;  /* 0x000000402b157221 */ /* 0x000fe20000010000 */
[----:B---3--:R-:W-:Y:S01]  /*57f0*/  F2FP.F16.F32.PACK_AB R197, R35, R34 ;  /* 0x0000002223c5723e */ /* 0x008fe200000000ff */
[----:B------:R-:W3:Y:S01]  /*5800*/  MUFU.EX2 R61, R61 ;  /* 0x0000003d003d7308 */ /* 0x000ee20000000800 */
[----:B--2---:R-:W-:Y:S01]  /*5810*/  FADD.FTZ R5, R56, R57 ;  /* 0x0000003938057221 */ /* 0x004fe20000010000 */
[----:B-1----:R-:W-:Y:S01]  /*5820*/  FADD.FTZ R0, R46, R21 ;  /* 0x000000152e007221 */ /* 0x002fe20000010000 */
[----:B------:R-:W-:Y:S01]  /*5830*/  F2FP.F16.F32.PACK_AB R199, R39, R38 ;  /* 0x0000002627c7723e */ /* 0x000fe200000000ff */
[----:B------:R-:W-:Y:S01]  /*5840*/  IMAD.MOV.U32 R55, RZ, RZ, R151 ;  /* 0x000000ffff377224 */ /* 0x000fe200078e0097 */
[----:B------:R-:W-:Y:S01]  /*5850*/  F2FP.F16.F32.PACK_AB R208, R57, R56 ;  /* 0x0000003839d0723e */ /* 0x000fe200000000ff */
[----:B------:R-:W-:Y:S01]  /*5860*/  FADD.FTZ R21, R47, R0 ;  /* 0x000000002f157221 */ /* 0x000fe20000010000 */
[-C--:B------:R-:W-:Y:S01]  /*5870*/  MOV R64, R151.reuse ;  /* 0x0000009700407202 */ /* 0x080fe20000000f00 */
[----:B------:R-:W1:Y:S01]  /*5880*/  MUFU.EX2 R48, R48 ;  /* 0x0000003000307308 */ /* 0x000e620000000800 */
[----:B----4-:R-:W-:Y:S01]  /*5890*/  FADD.FTZ R20, R60, R5 ;  /* 0x000000053c147221 */ /* 0x010fe20000010000 */
[--C-:B------:R-:W-:Y:S01]  /*58a0*/  IMAD.MOV.U32 R57, RZ, RZ, R151.reuse ;  /* 0x000000ffff397224 */ /* 0x100fe200078e0097 */
[-C--:B------:R-:W-:Y:S01]  /*58b0*/  MOV R56, R151.reuse ;  /* 0x0000009700387202 */ /* 0x080fe20000000f00 */
[--C-:B------:R-:W-:Y:S01]  /*58c0*/  IMAD.MOV.U32 R51, RZ, RZ, R151.reuse ;  /* 0x000000ffff337224 */ /* 0x100fe200078e0097 */
[-C--:B------:R-:W-:Y:S01]  /*58d0*/  MOV R54, R151.reuse ;  /* 0x0000009700367202 */ /* 0x080fe20000000f00 */
[--C-:B------:R-:W-:Y:S01]  /*58e0*/  IMAD.MOV.U32 R47, RZ, RZ, R151.reuse ;  /* 0x000000ffff2f7224 */ /* 0x100fe200078e0097 */
[-C--:B------:R-:W-:Y:S01]  /*58f0*/  MOV R50, R151.reuse ;  /* 0x0000009700327202 */ /* 0x080fe20000000f00 */
[----:B------:R-:W2:Y:S01]  /*5900*/  MUFU.EX2 R49, R49 ;  /* 0x0000003100317308 */ /* 0x000ea20000000800 */
[C---:B---3--:R-:W-:Y:S01]  /*5910*/  FADD.FTZ R5, R61.reuse, R20 ;  /* 0x000000143d057221 */ /* 0x048fe20000010000 */
[----:B------:R-:W-:Y:S01]  /*5920*/  F2FP.F16.F32.PACK_AB R210, R61, R60 ;  /* 0x0000003c3dd2723e */ /* 0x000fe200000000ff */
[--C-:B------:R-:W-:Y:S01]  /*5930*/  IMAD.MOV.U32 R61, RZ, RZ, R151.reuse ;  /* 0x000000ffff3d7224 */ /* 0x100fe200078e0097 */
[-C--:B------:R-:W-:Y:S01]  /*5940*/  MOV R60, R151.reuse ;  /* 0x00000097003c7202 */ /* 0x080fe20000000f00 */
[----:B------:R-:W-:Y:S01]  /*5950*/  IMAD.MOV.U32 R43, RZ, RZ, R151 ;  /* 0x000000ffff2b7224 */ /* 0x000fe200078e0097 */
[----:B------:R-:W-:-:S02]  /*5960*/  MOV R46, R151 ;  /* 0x00000097002e7202 */ /* 0x000fc40000000f00 */
[----:B------:R-:W3:Y:S01]  /*5970*/  MUFU.EX2 R52, R52 ;  /* 0x0000003400347308 */ /* 0x000ee20000000800 */
[----:B-1----:R-:W-:Y:S01]  /*5980*/  FADD.FTZ R20, R48, R5 ;  /* 0x0000000530147221 */ /* 0x002fe20000010000 */
[----:B------:R-:W-:-:S06]  /*5990*/  MOV R42, R151 ;  /* 0x00000097002a7202 */ /* 0x000fcc0000000f00 */
[----:B------:R-:W1:Y:S01]  /*59a0*/  MUFU.EX2 R53, R53 ;  /* 0x0000003500357308 */ /* 0x000e620000000800 */
[C---:B--2---:R-:W-:Y:S01]  /*59b0*/  FADD.FTZ R5, R49.reuse, R20 ;  /* 0x0000001431057221 */ /* 0x044fe20000010000 */
[----:B------:R-:W-:Y:S01]  /*59c0*/  F2FP.F16.F32.PACK_AB R204, R49, R48 ;  /* 0x0000003031cc723e */ /* 0x000fe200000000ff */
[----:B------:R-:W-:Y:S01]  /*59d0*/  IMAD.MOV.U32 R49, RZ, RZ, R151 ;  /* 0x000000ffff317224 */ /* 0x000fe200078e0097 */
[----:B------:R-:W-:-:S04]  /*59e0*/  MOV R48, R151 ;  /* 0x0000009700307202 */ /* 0x000fc80000000f00 */
[----:B------:R-:W2:Y:S01]  /*59f0*/  MUFU.EX2 R40, R40 ;  /* 0x0000002800287308 */ /* 0x000ea20000000800 */
[----:B---3--:R-:W-:-:S07]  /*5a00*/  FADD.FTZ R20, R52, R5 ;  /* 0x0000000534147221 */ /* 0x008fce0000010000 */
[----:B------:R-:W3:Y:S01]  /*5a10*/  MUFU.EX2 R41, R41 ;  /* 0x0000002900297308 */ /* 0x000ee20000000800 */
[C---:B-1----:R-:W-:Y:S01]  /*5a20*/  FADD.FTZ R5, R53.reuse, R20 ;  /* 0x0000001435057221 */ /* 0x042fe20000010000 */
[----:B------:R-:W-:Y:S01]  /*5a30*/  FADD.FTZ R20, R34, R21 ;  /* 0x0000001522147221 */ /* 0x000fe20000010000 */
[----:B------:R-:W-:Y:S01]  /*5a40*/  F2FP.F16.F32.PACK_AB R206, R53, R52 ;  /* 0x0000003435ce723e */ /* 0x000fe200000000ff */
[--C-:B------:R-:W-:Y:S01]  /*5a50*/  IMAD.MOV.U32 R53, RZ, RZ, R151.reuse ;  /* 0x000000ffff357224 */ /* 0x100fe200078e0097 */
[-C--:B------:R-:W-:Y:S01]  /*5a60*/  MOV R52, R151.reuse ;  /* 0x0000009700347202 */ /* 0x080fe20000000f00 */
[----:B------:R-:W-:Y:S01]  /*5a70*/  FADD.FTZ R21, R35, R20 ;  /* 0x0000001423157221 */ /* 0x000fe20000010000 */
[----:B------:R-:W-:Y:S01]  /*5a80*/  IMAD.MOV.U32 R35, RZ, RZ, R151 ;  /* 0x000000ffff237224 */ /* 0x000fe200078e0097 */
[----:B------:R-:W1:Y:S01]  /*5a90*/  MUFU.EX2 R44, R44 ;  /* 0x0000002c002c7308 */ /* 0x000e620000000800 */
[----:B--2---:R-:W-:Y:S01]  /*5aa0*/  FADD.FTZ R0, R40, R5 ;  /* 0x0000000528007221 */ /* 0x004fe20000010000 */
[----:B------:R-:W-:Y:S01]  /*5ab0*/  FADD.FTZ R20, R38, R21 ;  /* 0x0000001526147221 */ /* 0x000fe20000010000 */
[----:B------:R-:W-:Y:S01]  /*5ac0*/  MOV R38, R151 ;  /* 0x0000009700267202 */ /* 0x000fe20000000f00 */
[----:B------:R-:W-:-:S02]  /*5ad0*/  IMAD.MOV.U32 R34, RZ, RZ, R151 ;  /* 0x000000ffff227224 */ /* 0x000fc400078e0097 */
[----:B------:R-:W-:Y:S01]  /*5ae0*/  FADD.FTZ R21, R39, R20 ;  /* 0x0000001427157221 */ /* 0x000fe20000010000 */
[--C-:B------:R-:W-:Y:S01]  /*5af0*/  IMAD.MOV.U32 R39, RZ, RZ, R151.reuse ;  /* 0x000000ffff277224 */ /* 0x100fe200078e0097 */
[----:B------:R-:W2:Y:S01]  /*5b00*/  MUFU.EX2 R45, R45 ;  /* 0x0000002d002d7308 */ /* 0x000ea20000000800 */
[C---:B---3--:R-:W-:Y:S01]  /*5b10*/  FADD.FTZ R5, R41.reuse, R0 ;  /* 0x0000000029057221 */ /* 0x048fe20000010000 */
[----:B------:R-:W-:Y:S01]  /*5b20*/  F2FP.F16.F32.PACK_AB R200, R41, R40 ;  /* 0x0000002829c8723e */ /* 0x000fe200000000ff */
[----:B------:R-:W-:Y:S01]  /*5b30*/  IMAD.MOV.U32 R41, RZ, RZ, R151 ;  /* 0x000000ffff297224 */ /* 0x000fe200078e0097 */
[----:B------:R-:W-:-:S04]  /*5b40*/  MOV R40, R151 ;  /* 0x0000009700287202 */ /* 0x000fc80000000f00 */
[----:B------:R-:W3:Y:S01]  /*5b50*/  MUFU.EX2 R32, R32 ;  /* 0x0000002000207308 */ /* 0x000ee20000000800 */
[----:B-1----:R-:W-:-:S07]  /*5b60*/  FADD.FTZ R0, R44, R5 ;  /* 0x000000052c007221 */ /* 0x002fce0000010000 */
        /* <DEDUP_REMOVED lines=22> */
[----:B--2---:R-:W-:-:S07]  /*5cd0*/  FADD.FTZ R20, R30, R21 ;  /* 0x000000151e147221 */ /* 0x004fce0000010000 */
[----:B------:R-:W2:Y:S01]  /*5ce0*/  MUFU.EX2 R17, R17 ;  /* 0x0000001100117308 */ /* 0x000ea20000000800 */
[C---:B---3--:R-:W-:Y:S01]  /*5cf0*/  FADD.FTZ R29, R37.reuse, R0 ;  /* 0x00000000251d7221 */ /* 0x048fe20000010000 */
[----:B------:R-:W-:Y:S01]  /*5d00*/  F2FP.F16.F32.PACK_AB R198, R37, R36 ;  /* 0x0000002425c6723e */ /* 0x000fe200000000ff */
[----:B------:R-:W-:Y:S01]  /*5d10*/  IMAD.MOV.U32 R37, RZ, RZ, R151 ;  /* 0x000000ffff257224 */ /* 0x000fe200078e0097 */
[----:B------:R-:W-:-:S04]  /*5d20*/  MOV R36, R151 ;  /* 0x0000009700247202 */ /* 0x000fc80000000f00 */
[----:B------:R-:W3:Y:S01]  /*5d30*/  MUFU.EX2 R25, R25 ;  /* 0x0000001900197308 */ /* 0x000ee20000000800 */
[----:B-1----:R-:W-:Y:S01]  /*5d40*/  FADD.FTZ R0, R24, R29 ;  /* 0x0000001d18007221 */ /* 0x002fe20000010000 */
[----:B------:R-:W-:-:S06]  /*5d50*/  MOV R29, R151 ;  /* 0x00000097001d7202 */ /* 0x000fcc0000000f00 */
[----:B------:R-:W1:Y:S01]  /*5d60*/  MUFU.EX2 R28, R28 ;  /* 0x0000001c001c7308 */ /* 0x000e620000000800 */
[C---:B--2---:R-:W-:Y:S01]  /*5d70*/  FADD.FTZ R5, R17.reuse, R20 ;  /* 0x0000001411057221 */ /* 0x044fe20000010000 */
[----:B------:R-:W-:Y:S01]  /*5d80*/  F2FP.F16.F32.PACK_AB R195, R17, R30 ;  /* 0x0000001e11c3723e */ /* 0x000fe200000000ff */
[----:B------:R-:W-:-:S05]  /*5d90*/  IMAD.MOV.U32 R30, RZ, RZ, R151 ;  /* 0x000000ffff1e7224 */ /* 0x000fca00078e0097 */
[----:B------:R2:W4:Y:S01]  /*5da0*/  MUFU.EX2 R21, R2 ;  /* 0x0000000200157308 */ /* 0x0005220000000800 */
[C---:B---3--:R-:W-:Y:S01]  /*5db0*/  FADD.FTZ R17, R25.reuse, R0 ;  /* 0x0000000019117221 */ /* 0x048fe20000010000 */
[----:B------:R-:W-:Y:S01]  /*5dc0*/  F2FP.F16.F32.PACK_AB R192, R25, R24 ;  /* 0x0000001819c0723e */ /* 0x000fe200000000ff */
[----:B------:R-:W-:Y:S01]  /*5dd0*/  IMAD.MOV.U32 R24, RZ, RZ, R151 ;  /* 0x000000ffff187224 */ /* 0x000fe200078e0097 */
[----:B------:R-:W-:Y:S01]  /*5de0*/  MOV R25, R151 ;  /* 0x0000009700197202 */ /* 0x000fe20000000f00 */
[----:B-1----:R-:W-:Y:S01]  /*5df0*/  FADD.FTZ R0, R28, R17 ;  /* 0x000000111c007221 */ /* 0x002fe20000010000 */
[----:B--2---:R-:W-:-:S03]  /*5e00*/  IMAD.MOV.U32 R2, RZ, RZ, 0x3f800000 ;  /* 0x3f800000ff027424 */ /* 0x004fc600078e00ff */
[C---:B----4-:R-:W-:Y:S01]  /*5e10*/  FADD.FTZ R17, R21.reuse, R0 ;  /* 0x0000000015117221 */ /* 0x050fe20000010000 */
[----:B------:R-:W-:Y:S01]  /*5e20*/  F2FP.F16.F32.PACK_AB R194, R21, R28 ;  /* 0x0000001c15c2723e */ /* 0x000fe200000000ff */
[----:B------:R-:W-:Y:S02]  /*5e30*/  IMAD.MOV.U32 R0, RZ, RZ, 0x3f800000 ;  /* 0x3f800000ff007424 */ /* 0x000fe400078e00ff */
[----:B------:R-:W-:Y:S01]  /*5e40*/  IMAD.MOV.U32 R28, RZ, RZ, R151 ;  /* 0x000000ffff1c7224 */ /* 0x000fe200078e0097 */
[----:B------:R-:W-:Y:S06]  /*5e50*/  @!P2 BRA `(.L_x_1954) ;  /* 0x0000004400a8a947 */ /* 0x000fec0003800000 */
[----:B------:R-:W-:Y:S01]  /*5e60*/  R2UR UR61, R16 ;  /* 0x00000000103d72ca */ /* 0x000fe200000e0000 */
[----:B------:R-:W-:Y:S01]  /*5e70*/  ULDC.64 UR4, c[0x0][0x3f8] ;  /* 0x0000fe0000047ab9 */ /* 0x000fe20000000a00 */
[----:B------:R-:W-:Y:S01]  /*5e80*/  MOV R20, R3 ;  /* 0x0000000300147202 */ /* 0x000fe20000000f00 */
        /* <DEDUP_REMOVED lines=66> */
[----:B------:R-:W-:Y:S01]  /*62b0*/  IMAD.U32 R225, RZ, RZ, UR4 ;  /* 0x00000004ffe17e24 */ /* 0x000fe2000f8e00ff */
[----:B------:R-:W-:Y:S01]  /*62c0*/  MOV R227, UR5 ;  /* 0x0000000500e37c02 */ /* 0x000fe20008000f00 */
[----:B------:R-:W-:Y:S01]  /*62d0*/  UMOV UR45, UR47 ;  /* 0x0000002f002d7c82 */ /* 0x000fe20008000000 */
[----:B------:R-:W-:-:S05]  /*62e0*/  UMOV UR41, UR46 ;  /* 0x0000002e00297c82 */ /* 0x000fca0008000000 */
.L_x_1963:
        /* <DEDUP_REMOVED lines=8> */
.L_x_1955:
[----:B------:R-:W-:Y:S01]  /*6370*/  R2UR UR4, R16 ;  /* 0x00000000100472ca */ /* 0x000fe200000e0000 */
[----:B------:R-:W-:-:S12]  /*6380*/  ULEA UR47, UR46, UR60, 0x3 ;  /* 0x0000003c2e2f7291 */ /* 0x000fd8000f8e183f */
[----:B------:R-:W-:-:S04]  /*6390*/  MOV R3, UR4 ;  /* 0x0000000400037c02 */ /* 0x000fc80008000f00 */
[----:B------:R-:W-:-:S04]  /*63a0*/  SHF.L.U32 R3, R3, 0x1f, RZ ;  /* 0x0000001f03037819 */ /* 0x000fc800000006ff */
[----:B------:R1:W2:Y:S01]  /*63b0*/  SYNCS.PHASECHK.TRANS64.TRYWAIT P2, [UR47+0x38830], R3 ;  /* 0x03883003ff0075a7 */ /* 0x0002a2000804016f */
[----:B------:R-:W-:Y:S05]  /*63c0*/  @!P0 BRA `(.L_x_1956) ;  /* 0x0000000000048947 */ /* 0x000fea0003800000 */
[----:B------:R-:W-:Y:S01]  /*63d0*/  BPT.TRAP 0x1 ;  /* 0x000000040000795c */ /* 0x000fe20000300000 */
.L_x_1956:
[----:B--2---:R-:W-:Y:S05]  /*63e0*/  @P2 BRA `(.L_x_1957) ;  /* 0x0000000000082947 */ /* 0x004fea0003800000 */
[----:B------:R-:W2:Y:S02]  /*63f0*/  SYNCS.PHASECHK.TRANS64.TRYWAIT P2, [UR47+0x38830], R3 ;  /* 0x03883003ff0075a7 */ /* 0x000ea4000804016f */
[----:B--2---:R-:W-:Y:S05]  /*6400*/  @!P2 BRA `(.L_x_1958) ;  /* 0x000000e00090a947 */ /* 0x004fea0003800000 */
.L_x_1957:
[----:B------:R-:W-:Y:S01]  /*6410*/  R2UR UR10, R18 ;  /* 0x00000000120a72ca */ /* 0x000fe200000e0000 */
[----:B------:R-:W-:Y:S01]  /*6420*/  UIMAD UR4, UR46, 0xa00, UR40 ;  /* 0x00000a002e0478a4 */ /* 0x000fe2000f8e0228 */
[----:B------:R-:W-:Y:S01]  /*6430*/  R2UR UR11, R19 ;  /* 0x00000000130b72ca */ /* 0x000fe200000e0000 */
[----:B------:R-:W-:Y:S01]  /*6440*/  WARPGROUP.ARRIVE ;  /* 0x00000000000079c5 */ /* 0x000fe20000000000 */
[----:B------:R-:W-:Y:S01]  /*6450*/  UMOV UR59, 0x40000040 ;  /* 0x40000040003b7882 */ /* 0x000fe20000000000 */
[----:B------:R-:W-:Y:S01]  /*6460*/  R2UR UR6, R14 ;  /* 0x000000000e0672ca */ /* 0x000fe200000e0000 */
[----:B------:R-:W-:Y:S01]  /*6470*/  UIADD3 UR18, UR4, 0x286, URZ ;  /* 0x0000028604127890 */ /* 0x000fe2000fffe03f */
[----:B------:R-:W-:Y:S01]  /*6480*/  R2UR UR7, R15 ;  /* 0x000000000f0772ca */ /* 0x000fe200000e0000 */
[----:B------:R-:W-:Y:S01]  /*6490*/  UMOV UR58, UR4 ;  /* 0x00000004003a7c82 */ /* 0x000fe20008000000 */
[----:B------:R-:W-:Y:S01]  /*64a0*/  R2UR UR14, R12 ;  /* 0x000000000c0e72ca */ /* 0x000fe200000e0000 */
[----:B------:R-:W-:Y:S01]  /*64b0*/  UMOV UR19, 0x40000040 ;  /* 0x4000004000137882 */ /* 0x000fe20000000000 */
[----:B------:R-:W-:Y:S01]  /*64c0*/  R2UR UR15, R13 ;  /* 0x000000000d0f72ca */ /* 0x000fe200000e0000 */
[----:B------:R-:W-:Y:S01]  /*64d0*/  UIADD3 UR22, UR4, 0x500, URZ ;  /* 0x0000050004167890 */ /* 0x000fe2000fffe03f */
[-C--:B------:R-:W-:Y:S01]  /*64e0*/  FMUL.FTZ R24, R24, R0.reuse ;  /* 0x0000000018187220 */ /* 0x080fe20000410000 */
[----:B------:R-:W-:Y:S01]  /*64f0*/  UMOV UR56, UR10 ;  /* 0x0000000a00387c82 */ /* 0x000fe20008000000 */
[----:B------:R-:W-:Y:S01]  /*6500*/  UMOV UR57, UR11 ;  /* 0x0000000b00397c82 */ /* 0x000fe20008000000 */
[----:B------:R-:W-:Y:S01]  /*6510*/  UMOV UR23, 0x40000040 ;  /* 0x4000004000177882 */ /* 0x000fe20000000000 */
[----:B------:R-:W-:Y:S01]  /*6520*/  HGMMA.64x16x16.F32 R184, gdesc[UR56], RZ, !UPT, gsb0 ;  /* 0x0020000038b879f0 */ /* 0x000fe2000c0008ff */
[----:B------:R-:W-:Y:S01]  /*6530*/  UIADD3 UR58, UR4, 0x80, URZ ;  /* 0x00000080043a7890 */ /* 0x000fe2000fffe03f */
[-C--:B------:R-:W-:Y:S01]  /*6540*/  FMUL.FTZ R25, R25, R0.reuse ;  /* 0x0000000019197220 */ /* 0x080fe20000410000 */
[----:B------:R-:W-:Y:S01]  /*6550*/  UMOV UR59, 0x40000040 ;  /* 0x40000040003b7882 */ /* 0x000fe20000000000 */
[----:B------:R-:W-:Y:S01]  /*6560*/  UMOV UR56, UR10 ;  /* 0x0000000a00387c82 */ /* 0x000fe20008000000 */
[----:B------:R-:W-:Y:S01]  /*6570*/  UMOV UR57, UR11 ;  /* 0x0000000b00397c82 */ /* 0x000fe20008000000 */
        /* <DEDUP_REMOVED lines=56> */
[----:B------:R-:W-:Y:S01]  /*6900*/  UMOV UR59, 0x40000040 ;  /* 0x40000040003b7882 */ /* 0x000fe20000000000 */
[----:B------:R-:W-:Y:S01]  /*6910*/  UMOV UR56, UR10 ;  /* 0x0000000a00387c82 */ /* 0x000fe20008000000 */
[----:B------:R-:W-:Y:S01]  /*6920*/  UMOV UR57, UR11 ;  /* 0x0000000b00397c82 */ /* 0x000fe20008000000 */
        /* <DEDUP_REMOVED lines=97> */
[----:B------:R-:W-:Y:S01]  /*6f40*/  UMOV UR59, 0x40000040 ;  /* 0x40000040003b7882 */ /* 0x000fe20000000000 */
[----:B------:R-:W-:Y:S01]  /*6f50*/  UMOV UR56, UR10 ;  /* 0x0000000a00387c82 */ /* 0x000fe20008000000 */
[----:B------:R-:W-:Y:S01]  /*6f60*/  UMOV UR57, UR11 ;  /* 0x0000000b00397c82 */ /* 0x000fe20008000000 */
[----:B------:R-:W-:Y:S02]  /*6f70*/  R2UR UR10, R10 ;  /* 0x000000000a0a72ca */ /* 0x000fe400000e0000 */
[----:B------:R-:W-:Y:S01]  /*6f80*/  R2UR UR11, R11 ;  /* 0x000000000b0b72ca */ /* 0x000fe200000e0000 */
[----:B------:R-:W-:Y:S02]  /*6f90*/  WARPGROUP.DEPBAR.LE gsb0, 0x0 ;  /* 0x00008000000079c5 */ /* 0x000fe40000010000 */
[----:B------:R-:W-:-:S06]  /*6fa0*/  WARPGROUP.ARRIVE ;  /* 0x00000000000079c5 */ /* 0x000fcc0000000000 */
[----:B------:R-:W-:Y:S01]  /*6fb0*/  HGMMA.64x16x16.F32 R152, gdesc[UR56], RZ, !UPT, gsb0 ;  /* 0x00200000389879f0 */ /* 0x000fe2000c0008ff */
[----:B------:R-:W-:Y:S01]  /*6fc0*/  UIADD3 UR58, UR4, 0x2, URZ ;  /* 0x00000002043a7890 */ /* 0x000fe2000fffe03f */
[----:B------:R-:W-:Y:S01]  /*6fd0*/  UMOV UR59, 0x40000040 ;  /* 0x40000040003b7882 */ /* 0x000fe20000000000 */
[----:B------:R-:W-:Y:S01]  /*6fe0*/  UMOV UR56, UR6 ;  /* 0x0000000600387c82 */ /* 0x000fe20008000000 */
[----:B------:R-:W-:Y:S01]  /*6ff0*/  UMOV UR57, UR7 ;  /* 0x0000000700397c82 */ /* 0x000fe20008000000 */
[----:B------:R-:W-:Y:S02]  /*7000*/  WARPGROUP.DEPBAR.LE gsb0, 0x0 ;  /* 0x00008000000079c5 */ /* 0x000fe40000010000 */
[----:B------:R-:W-:-:S06]  /*7010*/  WARPGROUP.ARRIVE ;  /* 0x00000000000079c5 */ /* 0x000fcc0000000000 */
[----:B------:R-:W-:Y:S01]  /*7020*/  HGMMA.64x16x16.F32 R184, gdesc[UR56], R184, gsb0 ;  /* 0x0020000038b879f0 */ /* 0x000fe200080008b8 */
        /* <DEDUP_REMOVED lines=62> */
[----:B------:R-:W-:Y:S01]  /*7410*/  UIADD3 UR14, UR4, 0x284, URZ ;  /* 0x00000284040e7890 */ /* 0x000fe2000fffe03f */
[----:B------:R-:W-:Y:S01]  /*7420*/  UMOV UR15, 0x40000040 ;  /* 0x40000040000f7882 */ /* 0x000fe20000000000 */
        /* <DEDUP_REMOVED lines=345> */
.L_x_1959:
[----:B------:R-:W-:Y:S01]  /*89c0*/  ULEA UR5, UR41, UR60, 0x3 ;  /* 0x0000003c29057291 */ /* 0x000fe2000f8e183f */
[----:B------:R-:W-:-:S05]  /*89d0*/  IMAD.U32 R0, RZ, RZ, UR61 ;  /* 0x0000003dff007e24 */ /* 0x000fca000f8e00ff */
[----:B------:R-:W-:-:S04]  /*89e0*/  SHF.L.U32 R0, R0, 0x1f, RZ ;  /* 0x0000001f00007819 */ /* 0x000fc800000006ff */
[----:B------:R3:W4:Y:S01]  /*89f0*/  SYNCS.PHASECHK.TRANS64.TRYWAIT P2, [UR5+0x38850], R0 ;  /* 0x03885000ff0075a7 */ /* 0x0007220008040145 */
[----:B------:R-:W-:Y:S05]  /*8a00*/  @!P0 BRA `(.L_x_1960) ;  /* 0x0000000000048947 */ /* 0x000fea0003800000 */
[----:B------:R-:W-:Y:S01]  /*8a10*/  BPT.TRAP 0x1 ;  /* 0x000000040000795c */ /* 0x000fe20000300000 */
.L_x_1960:
[----:B----4-:R-:W-:Y:S05]  /*8a20*/  @P2 BRA `(.L_x_1961) ;  /* 0x0000000000082947 */ /* 0x010fea0003800000 */
[----:B------:R-:W4:Y:S02]  /*8a30*/  SYNCS.PHASECHK.TRANS64.TRYWAIT P2, [UR5+0x38850], R0 ;  /* 0x03885000ff0075a7 */ /* 0x000f240008040145 */
[----:B----4-:R-:W-:Y:S05]  /*8a40*/  @!P2 BRA `(.L_x_1962) ;  /* 0x000000bc0018a947 */ /* 0x010fea0003800000 */
.L_x_1961:
[----:B------:R-:W-:Y:S01]  /*8a50*/  UIADD3 UR4, UR60, 0x400, URZ ;  /* 0x000004003c047890 */ /* 0x000fe2000fffe03f */
[----:B------:R-:W-:Y:S01]  /*8a60*/  WARPGROUP.ARRIVE ;  /* 0x00000000000079c5 */ /* 0x000fe20000000000 */
[----:B------:R-:W-:Y:S01]  /*8a70*/  UMOV UR7, 0x40000040 ;  /* 0x4000004000077882 */ /* 0x000fe20000000000 */
[----:B------:R-:W-:Y:S01]  /*8a80*/  UMOV UR11, 0x40000040 ;  /* 0x40000040000b7882 */ /* 0x000fe20000000000 */
[----:B------:R-:W-:Y:S01]  /*8a90*/  USHF.R.U32.HI UR4, URZ, 0x4, UR4 ;  /* 0x000000043f047899 */ /* 0x000fe20008011604 */
[----:B------:R-:W-:Y:S02]  /*8aa0*/  R2UR UR15, R225 ;  /* 0x00000000e10f72ca */ /* 0x000fe400000e0000 */
[----:B------:R-:W-:Y:S01]  /*8ab0*/  R2UR UR14, R227 ;  /* 0x00000000e30e72ca */ /* 0x000fe200000e0000 */
[----:B------:R-:W-:Y:S01]  /*8ac0*/  ULOP3.LUT UR4, UR4, 0x3fff, URZ, 0xc0, !UPT ;  /* 0x00003fff04047892 */ /* 0x000fe2000f8ec03f */
[----:B------:R-:W-:-:S03]  /*8ad0*/  R2UR UR61, R16 ;  /* 0x00000000103d72ca */ /* 0x000fc600000e0000 */
[----:B------:R-:W-:-:S04]  /*8ae0*/  ULOP3.LUT UR4, UR4, 0x2800000, URZ, 0xfc, !UPT ;  /* 0x0280000004047892 */ /* 0x000fc8000f8efc3f */
[----:B------:R-:W-:Y:S02]  /*8af0*/  UIMAD UR6, UR41, 0xa00, UR4 ;  /* 0x00000a00290678a4 */ /* 0x000fe4000f8e0204 */
[----:B------:R-:W-:Y:S02]  /*8b00*/  UISETP.NE.U32.AND UP0, UPT, UR15, URZ, UPT ;  /* 0x0000003f0f00728c */ /* 0x000fe4000bf05070 */
[----:B------:R-:W-:Y:S02]  /*8b10*/  UIADD3 UR10, UR6, 0x80, URZ ;  /* 0x00000080060a7890 */ /* 0x000fe4000fffe03f */
[----:B------:R-:W-:Y:S02]  /*8b20*/  UIMAD UR4, UR45, -0x50, UR42 ;  /* 0xffffffb02d0478a4 */ /* 0x000fe4000f8e022a */
[----:B------:R-:W-:-:S07]  /*8b30*/  UISETP.NE.AND.EX UP0, UPT, UR14, URZ, UPT, UP0 ;  /* 0x0000003f0e00728c */ /* 0x000fce000bf05300 */
[----:B------:R-:W-:Y:S01]  /*8b40*/  HGMMA.64x256x16.F32 R24, R208, gdesc[UR4].tnspB, R24, gsb0 ;  /* 0x43e00004d0187df0 */ /* 0x000fe20008000818 */
[----:B------:R-:W-:Y:S01]  /*8b50*/  UIADD3 UR4, UR4, 0x1, URZ ;  /* 0x0000000104047890 */ /* 0x000fe2000fffe03f */
[----:B------:R-:W-:Y:S01]  /*8b60*/  ULDC UR14, c[0x0][0x404] ;  /* 0x00010100000e7ab9 */ /* 0x000fe20000000800 */
[----:B------:R-:W-:Y:S01]  /*8b70*/  UMOV UR41, UR46 ;  /* 0x0000002e00297c82 */ /* 0x000fe20008000000 */
[----:B------:R-:W-:Y:S01]  /*8b80*/  USEL UR7, UR14, 0x1, UP0 ;  /* 0x000000010e077887 */ /* 0x000fe20008000000 */
[----:B------:R-:W-:-:S13]  /*8b90*/  R2UR UR14, R226 ;  /* 0x00000000e20e72ca */ /* 0x000fda00000e0000 */
[----:B------:R-:W-:Y:S02]  /*8ba0*/  UISETP.GT.AND UP0, UPT, UR45, UR14, UPT ;  /* 0x0000000e2d00728c */ /* 0x000fe4000bf04270 */
[----:B------:R-:W-:Y:S01]  /*8bb0*/  UIADD3 UR45, UR45, -0x1, URZ ;  /* 0xffffffff2d2d7890 */ /* 0x000fe2000fffe03f */
        /* <DEDUP_REMOVED lines=9> */
[----:B------:R-:W-:Y:S01]  /*8c50*/  ULDC UR10, c[0x0][0x2e0] ;  /* 0x0000b800000a7ab9 */ /* 0x000fe20000000800 */
[----:B------:R-:W-:Y:S01]  /*8c60*/  UMOV UR11, 0x40000040 ;  /* 0x40000040000b7882 */ /* 0x000fe20000000000 */
[----:B------:R-:W-:Y:S02]  /*8c70*/  UIMAD UR7, UR7, UR10, UR4 ;  /* 0x0000000a070772a4 */ /* 0x000fe4000f8e0204 */
[----:B------:R-:W-:Y:S01]  /*8c80*/  UIADD3 UR10, UR6, 0x180, URZ ;  /* 0x00000180060a7890 */ /* 0x000fe2000fffe03f */
[----:B------:R-:W-:Y:S01]  /*8c90*/  ULDC UR4, c[0x0][0x9d8] ;  /* 0x0002760000047ab9 */ /* 0x000fe20000000800 */
[----:B------:R-:W-:Y:S01]  /*8ca0*/  UIADD3 UR6, UR6, 0x200, URZ ;  /* 0x0000020006067890 */ /* 0x000fe2000fffe03f */
[----:B------:R-:W-:Y:S01]  /*8cb0*/  FMUL.FTZ R2, R187, UR4 ;  /* 0x00000004bb027c20 */ /* 0x000fe20008410000 */
[----:B------:R-:W-:Y:S01]  /*8cc0*/  FMUL.FTZ R187, R189, UR4 ;  /* 0x00000004bdbb7c20 */ /* 0x000fe20008410000 */
[----:B-1-3--:R-:W-:Y:S01]  /*8cd0*/  FMUL.FTZ R0, R186, UR4 ;  /* 0x00000004ba007c20 */ /* 0x00afe20008410000 */
[----:B------:R-:W1:Y:S01]  /*8ce0*/  LDC R189, c[0x0][0x288] ;  /* 0x0000a200ffbd7b82 */ /* 0x000e620000000800 */
[----:B--2---:R-:W-:Y:S01]  /*8cf0*/  FMUL.FTZ R4, R184, UR4 ;  /* 0x00000004b8047c20 */ /* 0x004fe20008410000 */
        /* <DEDUP_REMOVED lines=14> */
[----:B------:R-:W3:Y:S01]  /*8de0*/  MUFU.TANH R185, R185 ;  /* 0x000000b900b97308 */ /* 0x000ee20000002400 */
[----:B------:R-:W-:Y:S01]  /*8df0*/  FMUL.FTZ R179, R183, UR4 ;  /* 0x00000004b7b37c20 */ /* 0x000fe20008410000 */
[----:B------:R-:W-:Y:S01]  /*8e00*/  FMUL.FTZ R183, R172, UR4 ;  /* 0x00000004acb77c20 */ /* 0x000fe20008410000 */
[----:B------:R-:W-:Y:S01]  /*8e10*/  FMUL.FTZ R172, R160, UR4 ;  /* 0x00000004a0ac7c20 */ /* 0x000fe20008410000 */
[----:B------:R-:W-:Y:S01]  /*8e20*/  FMUL.FTZ R174, R174, UR4 ;  /* 0x00000004aeae7c20 */ /* 0x000fe20008410000 */
[----:B------:R-:W-:Y:S01]  /*8e30*/  FMUL.FTZ R175, R175, UR4 ;  /* 0x00000004afaf7c20 */ /* 0x000fe20008410000 */
[----:B------:R-:W-:Y:S01]  /*8e40*/  FMUL.FTZ R162, R162, UR4 ;  /* 0x00000004a2a27c20 */ /* 0x000fe20008410000 */
[----:B------:R-:W-:Y:S01]  /*8e50*/  FMUL.FTZ R163, R163, UR4 ;  /* 0x00000004a3a37c20 */ /* 0x000fe20008410000 */
[----:B-1----:R-:W-:Y:S01]  /*8e60*/  IADD3 R169, -R189, UR7, RZ ;  /* 0x00000007bda97c10 */ /* 0x002fe2000fffe1ff */
[----:B------:R-:W1:Y:S01]  /*8e70*/  MUFU.TANH R186, R186 ;  /* 0x000000ba00ba7308 */ /* 0x000e620000002400 */
[----:B------:R-:W-:Y:S01]  /*8e80*/  FMUL.FTZ R166, R166, UR4 ;  /* 0x00000004a6a67c20 */ /* 0x000fe20008410000 */
[----:B------:R-:W-:Y:S01]  /*8e90*/  FMUL.FTZ R167, R167, UR4 ;  /* 0x00000004a7a77c20 */ /* 0x000fe20008410000 */
[----:B------:R-:W-:Y:S01]  /*8ea0*/  FMUL.FTZ R154, R154, UR4 ;  /* 0x000000049a9a7c20 */ /* 0x000fe20008410000 */
[----:B------:R-:W-:-:S02]  /*8eb0*/  IMAD R168, R214, -0x2, R169 ;  /* 0xfffffffed6a87824 */ /* 0x000fc400078e02a9 */
[----:B------:R-:W-:Y:S01]  /*8ec0*/  FMUL.FTZ R155, R155, UR4 ;  /* 0x000000049b9b7c20 */ /* 0x000fe20008410000 */
[----:B------:R-:W-:Y:S01]  /*8ed0*/  FMUL.FTZ R158, R158, UR4 ;  /* 0x000000049e9e7c20 */ /* 0x000fe20008410000 */
[----:B------:R-:W-:Y:S01]  /*8ee0*/  UMOV UR7, 0x40000040 ;  /* 0x4000004000077882 */ /* 0x000fe20000000000 */
[----:B------:R-:W4:Y:S01]  /*8ef0*/  MUFU.TANH R187, R187 ;  /* 0x000000bb00bb7308 */ /* 0x000f220000002400 */
[----:B------:R-:W-:-:S04]  /*8f00*/  IADD3 R189, R215, R168, RZ ;  /* 0x000000a8d7bd7210 */ /* 0x000fc80007ffe0ff */
[C---:B------:R-:W-:Y:S02]  /*8f10*/  ISETP.GT.AND P2, PT, R189.reuse, RZ, PT ;  /* 0x000000ffbd00720c */ /* 0x040fe40003f44270 */
[C---:B------:R-:W-:Y:S01]  /*8f20*/  ISETP.GT.AND P3, PT, R189.reuse, 0x1, PT ;  /* 0x00000001bd00780c */ /* 0x040fe20003f64270 */
[----:B------:R-:W5:Y:S01]  /*8f30*/  MUFU.TANH R188, R188 ;  /* 0x000000bc00bc7308 */ /* 0x000f620000002400 */
[----:B--2---:R-:W-:Y:S02]  /*8f40*/  FSEL R160, R4, -INF , P2 ;  /* 0xff80000004a07808 */ /* 0x004fe40001000000 */
[----:B------:R-:W-:Y:S02]  /*8f50*/  ISETP.GT.AND P2, PT, R189, 0x8, PT ;  /* 0x00000008bd00780c */ /* 0x000fe40003f44270 */
[----:B---3--:R-:W-:Y:S01]  /*8f60*/  FSEL R168, R185, -INF , P3 ;  /* 0xff800000b9a87808 */ /* 0x008fe20001800000 */
[----:B------:R-:W-:Y:S01]  /*8f70*/  FMUL.FTZ R185, R161, UR4 ;  /* 0x00000004a1b97c20 */ /* 0x000fe20008410000 */
[----:B------:R-:W-:Y:S01]  /*8f80*/  FMNMX.FTZ R169, R160, R21, !PT ;  /* 0x00000015a0a97209 */ /* 0x000fe20007810000 */
[----:B------:R-:W-:Y:S01]  /*8f90*/  MUFU.TANH R190, R190 ;  /* 0x000000be00be7308 */ /* 0x000fe20000002400 */
[----:B-1----:R-:W-:-:S02]  /*8fa0*/  FSEL R161, R186, -INF , P2 ;  /* 0xff800000baa17808 */ /* 0x002fc40001000000 */
[C---:B------:R-:W-:Y:S02]  /*8fb0*/  ISETP.GT.AND P3, PT, R189.reuse, 0x9, PT ;  /* 0x00000009bd00780c */ /* 0x040fe40003f64270 */
[----:B------:R-:W-:Y:S02]  /*8fc0*/  FMNMX.FTZ R186, R168, R169, !PT ;  /* 0x000000a9a8ba7209 */ /* 0x000fe40007810000 */
[----:B------:R-:W-:Y:S01]  /*8fd0*/  ISETP.GT.AND P2, PT, R189, 0x10, PT ;  /* 0x00000010bd00780c */ /* 0x000fe20003f44270 */
[----:B------:R-:W1:Y:S01]  /*8fe0*/  MUFU.TANH R191, R191 ;  /* 0x000000bf00bf7308 */ /* 0x000e620000002400 */
[----:B----4-:R-:W-:Y:S01]  /*8ff0*/  FSEL R169, R187, -INF , P3 ;  /* 0xff800000bba97808 */ /* 0x010fe20001800000 */
[----:B------:R-:W-:Y:S01]  /*9000*/  FMUL.FTZ R187, R165, UR4 ;  /* 0x00000004a5bb7c20 */ /* 0x000fe20008410000 */
[----:B------:R-:W-:-:S05]  /*9010*/  ISETP.GT.AND P3, PT, R189, 0x11, PT ;  /* 0x00000011bd00780c */ /* 0x000fca0003f64270 */
[----:B------:R-:W2:Y:S08]  /*9020*/  MUFU.TANH R180, R180 ;  /* 0x000000b400b47308 */ /* 0x000eb00000002400 */
[----:B------:R-:W3:Y:S08]  /*9030*/  MUFU.TANH R181, R181 ;  /* 0x000000b500b57308 */ /* 0x000ef00000002400 */
[----:B------:R5:W-:Y:S08]  /*9040*/  MUFU.TANH R4, R172 ;  /* 0x000000ac00047308 */ /* 0x000bf00000002400 */
[----:B------:R-:W4:Y:S01]  /*9050*/  MUFU.TANH R182, R182 ;  /* 0x000000b600b67308 */ /* 0x000f220000002400 */
[----:B-----5:R-:W-:-:S02]  /*9060*/  FSEL R172, R188, -INF , P2 ;  /* 0xff800000bcac7808 */ /* 0x020fc40001000000 */
[----:B------:R-:W-:-:S04]  /*9070*/  ISETP.GT.AND P2, PT, R189, 0x18, PT ;  /* 0x00000018bd00780c */ /* 0x000fc80003f44270 */
[----:B-1----:R-:W-:Y:S01]  /*9080*/  FSEL R165, R191, -INF , P2 ;  /* 0xff800000bfa57808 */ /* 0x002fe20001000000 */
[----:B------:R-:W1:Y:S01]  /*9090*/  MUFU.TANH R183, R183 ;  /* 0x000000b700b77308 */ /* 0x000e620000002400 */
[----:B------:R-:W-:-:S07]  /*90a0*/  ISETP.GT.AND P2, PT, R189, 0x20, PT ;  /* 0x00000020bd00780c */ /* 0x000fce0003f44270 */
        /* <DEDUP_REMOVED lines=21> */
[----:B------:R-:W-:Y:S01]  /*9200*/  FMNMX.FTZ R202, R161, R186, !PT ;  /* 0x000000baa1ca7209 */ /* 0x000fe20007810000 */
[----:B------:R-:W-:Y:S01]  /*9210*/  FMUL.FTZ R200, R173, UR4 ;  /* 0x00000004adc87c20 */ /* 0x000fe20008410000 */
[----:B------:R-:W-:Y:S01]  /*9220*/  FMUL.FTZ R186, R164, UR4 ;  /* 0x00000004a4ba7c20 */ /* 0x000fe20008410000 */
[----:B------:R-:W-:Y:S01]  /*9230*/  FSEL R164, R190, -INF , P3 ;  /* 0xff800000bea47808 */ /* 0x000fe20001800000 */
[----:B------:R-:W-:Y:S01]  /*9240*/  FMUL.FTZ R190, R153, UR4 ;  /* 0x0000000499be7c20 */ /* 0x000fe20008410000 */
[----:B------:R-:W-:Y:S01]  /*9250*/  HGMMA.64x256x16.F32 R24, R196, gdesc[UR8].tnspB, R24, gsb0 ;  /* 0x43e00008c4187df0 */ /* 0x000fe20008000818 */
[----:B------:R-:W-:Y:S01]  /*9260*/  FMNMX.FTZ R173, R169, R202, !PT ;  /* 0x000000caa9ad7209 */ /* 0x000fe20007810000 */
[----:B------:R-:W5:Y:S01]  /*9270*/  MUFU.TANH R200, R200 ;  /* 0x000000c800c87308 */ /* 0x000f620000002400 */
[----:B------:R-:W-:Y:S02]  /*9280*/  ISETP.GT.AND P3, PT, R189, 0x19, PT ;  /* 0x00000019bd00780c */ /* 0x000fe40003f64270 */
[----:B------:R-:W-:-:S04]  /*9290*/  FMNMX.FTZ R173, R172, R173, !PT ;  /* 0x000000adacad7209 */ /* 0x000fc80007810000 */
[----:B------:R-:W-:Y:S01]  /*92a0*/  FMNMX.FTZ R188, R164, R173, !PT ;  /* 0x000000ada4bc7209 */ /* 0x000fe20007810000 */
[----:B------:R-:W5:Y:S01]  /*92b0*/  MUFU.TANH R186, R186 ;  /* 0x000000ba00ba7308 */ /* 0x000f620000002400 */
[----:B--2---:R-:W-:Y:S02]  /*92c0*/  FSEL R173, R180, -INF , P3 ;  /* 0xff800000b4ad7808 */ /* 0x004fe40001800000 */
[----:B------:R-:W-:Y:S01]  /*92d0*/  FMNMX.FTZ R180, R165, R188, !PT ;  /* 0x000000bca5b47209 */ /* 0x000fe20007810000 */
[----:B------:R-:W-:Y:S01]  /*92e0*/  FMUL.FTZ R188, R152, UR4 ;  /* 0x0000000498bc7c20 */ /* 0x000fe20008410000 */
[----:B---3--:R-:W-:Y:S02]  /*92f0*/  FSEL R152, R181, -INF , P2 ;  /* 0xff800000b5987808 */ /* 0x008fe40001000000 */
[----:B------:R-:W-:Y:S01]  /*9300*/  ISETP.GT.AND P3, PT, R189, 0x21, PT ;  /* 0x00000021bd00780c */ /* 0x000fe20003f64270 */
[----:B------:R-:W-:Y:S01]  /*9310*/  MUFU.TANH R190, R190 ;  /* 0x000000be00be7308 */ /* 0x000fe20000002400 */
[----:B------:R-:W-:-:S02]  /*9320*/  FMNMX.FTZ R181, R173, R180, !PT ;  /* 0x000000b4adb57209 */ /* 0x000fc40007810000 */
[C---:B------:R-:W-:Y:S02]  /*9330*/  ISETP.GT.AND P2, PT, R189.reuse, 0x28, PT ;  /* 0x00000028bd00780c */ /* 0x040fe40003f44270 */
[----:B----4-:R-:W-:Y:S02]  /*9340*/  FSEL R180, R182, -INF , P3 ;  /* 0xff800000b6b47808 */ /* 0x010fe40001800000 */
[----:B------:R-:W-:Y:S01]  /*9350*/  FMNMX.FTZ R191, R152, R181, !PT ;  /* 0x000000b598bf7209 */ /* 0x000fe20007810000 */
[----:B------:R-:W2:Y:S01]  /*9360*/  MUFU.TANH R188, R188 ;  /* 0x000000bc00bc7308 */ /* 0x000ea20000002400 */
[----:B------:R-:W-:Y:S02]  /*9370*/  ISETP.GT.AND P3, PT, R189, 0x29, PT ;  /* 0x00000029bd00780c */ /* 0x000fe40003f64270 */
[----:B-1----:R-:W-:Y:S02]  /*9380*/  FSEL R181, R183, -INF , P2 ;  /* 0xff800000b7b57808 */ /* 0x002fe40001000000 */
[----:B------:R-:W-:Y:S01]  /*9390*/  FMNMX.FTZ R182, R180, R191, !PT ;  /* 0x000000bfb4b67209 */ /* 0x000fe20007810000 */
[----:B------:R-:W-:Y:S01]  /*93a0*/  FMUL.FTZ R191, R156, UR4 ;  /* 0x000000049cbf7c20 */ /* 0x000fe20008410000 */
[----:B------:R-:W-:-:S02]  /*93b0*/  ISETP.GT.AND P2, PT, R189, 0x30, PT ;  /* 0x00000030bd00780c */ /* 0x000fc40003f44270 */
[----:B-----5:R-:W-:Y:S02]  /*93c0*/  FSEL R153, R200, -INF , P3 ;  /* 0xff800000c8997808 */ /* 0x020fe40001800000 */
[----:B------:R-:W-:Y:S01]  /*93d0*/  FMNMX.FTZ R182, R181, R182, !PT ;  /* 0x000000b6b5b67209 */ /* 0x000fe20007810000 */
[----:B------:R-:W1:Y:S01]  /*93e0*/  MUFU.TANH R191, R191 ;  /* 0x000000bf00bf7308 */ /* 0x000e620000002400 */
[----:B------:R-:W-:Y:S02]  /*93f0*/  ISETP.GT.AND P3, PT, R189, 0x31, PT ;  /* 0x00000031bd00780c */ /* 0x000fe40003f64270 */
[----:B------:R-:W-:Y:S01]  /*9400*/  FSEL R156, R4, -INF , P2 ;  /* 0xff800000049c7808 */ /* 0x000fe20001000000 */
[----:B------:R-:W-:Y:S01]  /*9410*/  FMUL.FTZ R4, R157, UR4 ;  /* 0x000000049d047c20 */ /* 0x000fe20008410000 */
[----:B------:R-:W-:Y:S02]  /*9420*/  FMNMX.FTZ R183, R153, R182, !PT ;  /* 0x000000b699b77209 */ /* 0x000fe40007810000 */
[----:B------:R-:W-:-:S02]  /*9430*/  ISETP.GT.AND P2, PT, R189, 0x38, PT ;  /* 0x00000038bd00780c */ /* 0x000fc40003f44270 */
[----:B------:R-:W-:Y:S01]  /*9440*/  FSEL R182, R185, -INF , P3 ;  /* 0xff800000b9b67808 */ /* 0x000fe20001800000 */
[----:B------:R-:W3:Y:S01]  /*9450*/  MUFU.TANH R4, R4 ;  /* 0x0000000400047308 */ /* 0x000ee20000002400 */
[----:B------:R-:W-:Y:S02]  /*9460*/  FMNMX.FTZ R183, R156, R183, !PT ;  /* 0x000000b79cb77209 */ /* 0x000fe40007810000 */
[----:B------:R-:W-:Y:S02]  /*9470*/  FSEL R157, R186, -INF , P2 ;  /* 0xff800000ba9d7808 */ /* 0x000fe40001000000 */
[C---:B------:R-:W-:Y:S02]  /*9480*/  ISETP.GT.AND P3, PT, R189.reuse, 0x39, PT ;  /* 0x00000039bd00780c */ /* 0x040fe40003f64270 */
[----:B------:R-:W-:Y:S02]  /*9490*/  FMNMX.FTZ R186, R182, R183, !PT ;  /* 0x000000b7b6ba7209 */ /* 0x000fe40007810000 */
[----:B------:R-:W-:-:S02]  /*94a0*/  ISETP.GT.AND P2, PT, R189, 0x40, PT ;  /* 0x00000040bd00780c */ /* 0x000fc40003f44270 */
[----:B------:R-:W-:Y:S01]  /*94b0*/  FSEL R183, R187, -INF , P3 ;  /* 0xff800000bbb77808 */ /* 0x000fe20001800000 */
[----:B------:R-:W-:Y:S01]  /*94c0*/  FMUL.FTZ R187, R170, UR4 ;  /* 0x00000004aabb7c20 */ /* 0x000fe20008410000 */
[----:B------:R-:W-:Y:S02]  /*94d0*/  FMNMX.FTZ R186, R157, R186, !PT ;  /* 0x000000ba9dba7209 */ /* 0x000fe40007810000 */
[----:B------:R-:W-:Y:S02]  /*94e0*/  ISETP.GT.AND P3, PT, R189, 0x41, PT ;  /* 0x00000041bd00780c */ /* 0x000fe40003f64270 */
[----:B--2---:R-:W-:Y:S01]  /*94f0*/  FSEL R170, R188, -INF , P2 ;  /* 0xff800000bcaa7808 */ /* 0x004fe20001000000 */
[----:B------:R-:W-:Y:S01]  /*9500*/  FMUL.FTZ R188, R171, UR4 ;  /* 0x00000004abbc7c20 */ /* 0x000fe20008410000 */
[----:B------:R-:W-:Y:S01]  /*9510*/  FMNMX.FTZ R201, R183, R186, !PT ;  /* 0x000000bab7c97209 */ /* 0x000fe20007810000 */
[----:B------:R-:W2:Y:S01]  /*9520*/  MUFU.TANH R187, R187 ;  /* 0x000000bb00bb7308 */ /* 0x000ea20000002400 */
[----:B------:R-:W-:-:S02]  /*9530*/  ISETP.GT.AND P2, PT, R189, 0x48, PT ;  /* 0x00000048bd00780c */ /* 0x000fc40003f44270 */
[----:B------:R-:W-:Y:S02]  /*9540*/  FSEL R185, R190, -INF , P3 ;  /* 0xff800000beb97808 */ /* 0x000fe40001800000 */
[----:B------:R-:W-:Y:S02]  /*9550*/  FMNMX.FTZ R190, R170, R201, !PT ;  /* 0x000000c9aabe7209 */ /* 0x000fe40007810000 */
[C---:B------:R-:W-:Y:S01]  /*9560*/  ISETP.GT.AND P3, PT, R189.reuse, 0x49, PT ;  /* 0x00000049bd00780c */ /* 0x040fe20003f64270 */
[----:B------:R-:W-:Y:S01]  /*9570*/  VIADD R189, R189, 0x8 ;  /* 0x00000008bdbd7836 */ /* 0x000fe20000000000 */
[----:B-1----:R-:W-:Y:S01]  /*9580*/  FSEL R186, R191, -INF , P2 ;  /* 0xff800000bfba7808 */ /* 0x002fe20001000000 */
[----:B------:R-:W1:Y:S01]  /*9590*/  MUFU.TANH R188, R188 ;  /* 0x000000bc00bc7308 */ /* 0x000e620000002400 */
[----:B------:R-:W-:Y:S02]  /*95a0*/  FMNMX.FTZ R191, R185, R190, !PT ;  /* 0x000000beb9bf7209 */ /* 0x000fe40007810000 */
[----:B---3--:R-:W-:-:S02]  /*95b0*/  FSEL R171, R4, -INF , P3 ;  /* 0xff80000004ab7808 */ /* 0x008fc40001800000 */
[----:B------:R-:W-:Y:S02]  /*95c0*/  FMNMX.FTZ R4, R186, R191, !PT ;  /* 0x000000bfba047209 */ /* 0x000fe40007810000 */
[----:B------:R-:W-:Y:S02]  /*95d0*/  ISETP.GT.AND P2, PT, R189, RZ, PT ;  /* 0x000000ffbd00720c */ /* 0x000fe40003f44270 */
[----:B------:R-:W-:Y:S02]  /*95e0*/  FMNMX.FTZ R4, R171, R4, !PT ;  /* 0x00000004ab047209 */ /* 0x000fe40007810000 */
[C---:B------:R-:W-:Y:S02]  /*95f0*/  ISETP.GT.AND P3, PT, R189.reuse, 0x1, PT ;  /* 0x00000001bd00780c */ /* 0x040fe40003f64270 */
[----:B------:R-:W-:Y:S01]  /*9600*/  ISETP.GT.AND P4, PT, R189, 0x8, PT ;  /* 0x00000008bd00780c */ /* 0x000fe20003f84270 */
[----:B------:R-:W3:Y:S01]  /*9610*/  SHFL.BFLY PT, R191, R4, 0x2, 0x1f ;  /* 0x0c401f0004bf7f89 */ /* 0x000ee200000e0000 */
[----:B------:R-:W-:-:S02]  /*9620*/  FSEL R2, R2, -INF , P3 ;  /* 0xff80000002027808 */ /* 0x000fc40001800000 */
[C---:B------:R-:W-:Y:S02]  /*9630*/  ISETP.GT.AND P5, PT, R189.reuse, 0x9, PT ;  /* 0x00000009bd00780c */ /* 0x040fe40003fa4270 */
[C---:B------:R-:W-:Y:S02]  /*9640*/  ISETP.GT.AND P3, PT, R189.reuse, 0x10, PT ;  /* 0x00000010bd00780c */ /* 0x040fe40003f64270 */
[----:B------:R-:W-:Y:S02]  /*9650*/  FSEL R184, R184, -INF , P5 ;  /* 0xff800000b8b87808 */ /* 0x000fe40002800000 */
[----:B------:R-:W-:Y:S02]  /*9660*/  FSEL R176, R176, -INF , P3 ;  /* 0xff800000b0b07808 */ /* 0x000fe40001800000 */
[----:B------:R-:W-:-:S04]  /*9670*/  ISETP.GT.AND P3, PT, R189, 0x18, PT ;  /* 0x00000018bd00780c */ /* 0x000fc80003f64270 */
[----:B------:R-:W-:Y:S02]  /*9680*/  FSEL R178, R178, -INF , P3 ;  /* 0xff800000b2b27808 */ /* 0x000fe40001800000 */
[----:B------:R-:W-:-:S04]  /*9690*/  ISETP.GT.AND P3, PT, R189, 0x20, PT ;  /* 0x00000020bd00780c */ /* 0x000fc80003f64270 */
[----:B--2---:R-:W-:Y:S02]  /*96a0*/  FSEL R187, R187, -INF , P3 ;  /* 0xff800000bbbb7808 */ /* 0x004fe40001800000 */
[----:B------:R-:W-:Y:S02]  /*96b0*/  ISETP.GT.AND P3, PT, R189, 0x28, PT ;  /* 0x00000028bd00780c */ /* 0x000fe40003f64270 */
[----:B---3--:R-:W-:Y:S01]  /*96c0*/  FMNMX.FTZ R190, R4, R191, !PT ;  /* 0x000000bf04be7209 */ /* 0x008fe20007810000 */
[----:B------:R-:W-:Y:S01]  /*96d0*/  FMUL.FTZ R191, R159, UR4 ;  /* 0x000000049fbf7c20 */ /* 0x000fe20008410000 */
[----:B------:R-:W-:Y:S01]  /*96e0*/  FSEL R159, R0, -INF , P2 ;  /* 0xff800000009f7808 */ /* 0x000fe20001000000 */
[----:B------:R-:W-:Y:S01]  /*96f0*/  ULDC UR4, c[0x0][0x988] ;  /* 0x0002620000047ab9 */ /* 0x000fe20000000800 */
[----:B------:R-:W-:Y:S01]  /*9700*/  FSEL R174, R174, -INF , P3 ;  /* 0xff800000aeae7808 */ /* 0x000fe20001800000 */
[----:B------:R-:W2:Y:S01]  /*9710*/  SHFL.BFLY PT, R201, R190, 0x1, 0x1f ;  /* 0x0c201f00bec97f89 */ /* 0x000ea200000e0000 */
[----:B------:R-:W-:Y:S01]  /*9720*/  ISETP.GT.AND P3, PT, R189, 0x30, PT ;  /* 0x00000030bd00780c */ /* 0x000fe20003f64270 */
[----:B------:R-:W3:Y:S03]  /*9730*/  MUFU.TANH R191, R191 ;  /* 0x000000bf00bf7308 */ /* 0x000ee60000002400 */
[----:B------:R-:W-:-:S02]  /*9740*/  FSEL R162, R162, -INF , P3 ;  /* 0xff800000a2a27808 */ /* 0x000fc40001800000 */
[----:B------:R-:W-:-:S04]  /*9750*/  ISETP.GT.AND P3, PT, R189, 0x38, PT ;  /* 0x00000038bd00780c */ /* 0x000fc80003f64270 */
[----:B------:R-:W-:Y:S02]  /*9760*/  FSEL R166, R166, -INF , P3 ;  /* 0xff800000a6a67808 */ /* 0x000fe40001800000 */
[----:B------:R-:W-:-:S04]  /*9770*/  ISETP.GT.AND P3, PT, R189, 0x40, PT ;  /* 0x00000040bd00780c */ /* 0x000fc80003f64270 */
[----:B------:R-:W-:Y:S02]  /*9780*/  FSEL R154, R154, -INF , P3 ;  /* 0xff8000009a9a7808 */ /* 0x000fe40001800000 */
[----:B------:R-:W-:-:S04]  /*9790*/  ISETP.GT.AND P3, PT, R189, 0x48, PT ;  /* 0x00000048bd00780c */ /* 0x000fc80003f64270 */
[----:B------:R-:W-:Y:S02]  /*97a0*/  FSEL R158, R158, -INF , P3 ;  /* 0xff8000009e9e7808 */ /* 0x000fe40001800000 */
[----:B--2---:R-:W-:Y:S02]  /*97b0*/  FMNMX.FTZ R4, R190, R201, !PT ;  /* 0x000000c9be047209 */ /* 0x004fe40007810000 */
[----:B------:R-:W-:Y:S02]  /*97c0*/  FSEL R190, R3, -INF , P4 ;  /* 0xff80000003be7808 */ /* 0x000fe40002000000 */
[C---:B------:R-:W-:Y:S01]  /*97d0*/  FSETP.NEU.FTZ.AND P2, PT, R4.reuse, -INF , PT ;  /* 0xff8000000400780b */ /* 0x040fe20003f5d000 */
[----:B------:R-:W-:Y:S01]  /*97e0*/  FMUL.FTZ R0, R4, UR4 ;  /* 0x0000000404007c20 */ /* 0x000fe20008410000 */
[----:B------:R-:W-:-:S04]  /*97f0*/  ISETP.GT.AND P4, PT, R189, 0x11, PT ;  /* 0x00000011bd00780c */ /* 0x000fc80003f84270 */
[----:B------:R-:W-:-:S05]  /*9800*/  FSEL R0, R0, RZ, P2 ;  /* 0x000000ff00007208 */ /* 0x000fca0001000000 */
[--C-:B------:R-:W-:Y:S01]  /*9810*/  FFMA.FTZ R3, R160, UR4, -R0.reuse ;  /* 0x00000004a0037c23 */ /* 0x100fe20008010800 */
[----:B------:R-:W-:Y:S01]  /*9820*/  FSEL R160, R177, -INF , P4 ;  /* 0xff800000b1a07808 */ /* 0x000fe20002000000 */
[--C-:B------:R-:W-:Y:S01]  /*9830*/  FFMA.FTZ R208, R168, UR4, -R0.reuse ;  /* 0x00000004a8d07c23 */ /* 0x100fe20008010800 */
[----:B------:R-:W-:Y:S01]  /*9840*/  ISETP.GT.AND P4, PT, R189, 0x19, PT ;  /* 0x00000019bd00780c */ /* 0x000fe20003f84270 */
[----:B------:R-:W-:Y:S01]  /*9850*/  MUFU.EX2 R177, R3 ;  /* 0x0000000300b17308 */ /* 0x000fe20000000800 */
[--C-:B------:R-:W-:Y:S01]  /*9860*/  FFMA.FTZ R210, R161, UR4, -R0.reuse ;  /* 0x00000004a1d27c23 */ /* 0x100fe20008010800 */
[--C-:B------:R-:W-:Y:S01]  /*9870*/  FFMA.FTZ R161, R169, UR4, -R0.reuse ;  /* 0x00000004a9a17c23 */ /* 0x100fe20008010800 */
[----:B------:R-:W-:Y:S01]  /*9880*/  FSEL R179, R179, -INF , P4 ;  /* 0xff800000b3b37808 */ /* 0x000fe20002000000 */
[--C-:B------:R-:W-:Y:S01]  /*9890*/  FFMA.FTZ R169, R164, UR4, -R0.reuse ;  /* 0x00000004a4a97c23 */ /* 0x100fe20008010800 */
[----:B------:R-:W-:Y:S01]  /*98a0*/  ISETP.GT.AND P4, PT, R189, 0x21, PT ;  /* 0x00000021bd00780c */ /* 0x000fe20003f84270 */
[--C-:B------:R-:W-:Y:S01]  /*98b0*/  FFMA.FTZ R204, R172, UR4, -R0.reuse ;  /* 0x00000004accc7c23 */ /* 0x100fe20008010800 */
[--C-:B------:R-:W-:Y:S01]  /*98c0*/  FFMA.FTZ R200, R152, UR4, -R0.reuse ;  /* 0x0000000498c87c23 */ /* 0x100fe20008010800 */
[--C-:B------:R-:W-:Y:S01]  /*98d0*/  FFMA.FTZ R206, R165, UR4, -R0.reuse ;  /* 0x00000004a5ce7c23 */ /* 0x100fe20008010800 */
[----:B-1----:R-:W-:Y:S01]  /*98e0*/  FSEL R188, R188, -INF , P4 ;  /* 0xff800000bcbc7808 */ /* 0x002fe20002000000 */
[--C-:B------:R-:W-:Y:S01]  /*98f0*/  FFMA.FTZ R152, R170, UR4, -R0.reuse ;  /* 0x00000004aa987c23 */ /* 0x100fe20008010800 */
[----:B------:R-:W-:Y:S01]  /*9900*/  ISETP.GT.AND P4, PT, R189, 0x29, PT ;  /* 0x00000029bd00780c */ /* 0x000fe20003f84270 */
[--C-:B------:R-:W-:Y:S01]  /*9910*/  FFMA.FTZ R165, R173, UR4, -R0.reuse ;  /* 0x00000004ada57c23 */ /* 0x100fe20008010800 */
[--C-:B------:R-:W-:Y:S01]  /*9920*/  FFMA.FTZ R202, R181, UR4, -R0.reuse ;  /* 0x00000004b5ca7c23 */ /* 0x100fe20008010800 */
[--C-:B------:R-:W-:Y:S01]  /*9930*/  FFMA.FTZ R170, R171, UR4, -R0.reuse ;  /* 0x00000004abaa7c23 */ /* 0x100fe20008010800 */
[----:B------:R-:W-:Y:S01]  /*9940*/  FSEL R175, R175, -INF , P4 ;  /* 0xff800000afaf7808 */ /* 0x000fe20002000000 */
[--C-:B------:R-:W-:Y:S01]  /*9950*/  FFMA.FTZ R153, R153, UR4, -R0.reuse ;  /* 0x0000000499997c23 */ /* 0x100fe20008010800 */
[----:B------:R-:W-:Y:S01]  /*9960*/  ISETP.GT.AND P4, PT, R189, 0x31, PT ;  /* 0x00000031bd00780c */ /* 0x000fe20003f84270 */
[--C-:B------:R-:W-:Y:S01]  /*9970*/  FFMA.FTZ R173, R182, UR4, -R0.reuse ;  /* 0x00000004b6ad7c23 */ /* 0x100fe20008010800 */
[----:B------:R-:W-:Y:S01]  /*9980*/  FFMA.FTZ R181, R185, UR4, -R0 ;  /* 0x00000004b9b57c23 */ /* 0x000fe20008010800 */
[----:B------:R-:W-:Y:S01]  /*9990*/  MUFU.EX2 R208, R208 ;  /* 0x000000d000d07308 */ /* 0x000fe20000000800 */
[----:B------:R-:W-:-:S02]  /*99a0*/  FSEL R163, R163, -INF , P4 ;  /* 0xff800000a3a37808 */ /* 0x000fc40002000000 */
[----:B------:R-:W-:-:S04]  /*99b0*/  ISETP.GT.AND P4, PT, R189, 0x39, PT ;  /* 0x00000039bd00780c */ /* 0x000fc80003f84270 */
[----:B------:R-:W-:Y:S01]  /*99c0*/  FSEL R164, R167, -INF , P4 ;  /* 0xff800000a7a47808 */ /* 0x000fe20002000000 */
[----:B------:R-:W-:Y:S01]  /*99d0*/  MUFU.EX2 R210, R210 ;  /* 0x000000d200d27308 */ /* 0x000fe20000000800 */
[----:B------:R-:W-:-:S04]  /*99e0*/  ISETP.GT.AND P4, PT, R189, 0x41, PT ;  /* 0x00000041bd00780c */ /* 0x000fc80003f84270 */
[----:B------:R-:W-:Y:S02]  /*99f0*/  FSEL R155, R155, -INF , P4 ;  /* 0xff8000009b9b7808 */ /* 0x000fe40002000000 */
[----:B------:R-:W-:Y:S01]  /*9a00*/  ISETP.GT.AND P4, PT, R189, 0x49, PT ;  /* 0x00000049bd00780c */ /* 0x000fe20003f84270 */
[----:B------:R1:W-:Y:S03]  /*9a10*/  MUFU.EX2 R167, R169 ;  /* 0x000000a900a77308 */ /* 0x0003e60000000800 */
[----:B---3--:R-:W-:-:S05]  /*9a20*/  FSEL R191, R191, -INF , P4 ;  /* 0xff800000bfbf7808 */ /* 0x008fca0002000000 */
[----:B------:R-:W-:Y:S01]  /*9a30*/  MUFU.EX2 R161, R161 ;  /* 0x000000a100a17308 */ /* 0x000fe20000000800 */
[----:B-1----:R-:W-:-:S07]  /*9a40*/  FFMA.FTZ R169, R180, UR4, -R0 ;  /* 0x00000004b4a97c23 */ /* 0x002fce0008010800 */
        /* <DEDUP_REMOVED lines=8> */
[----:B------:R-:W-:Y:S01]  /*9ad0*/  FMNMX.FTZ R197, R159, R20, !PT ;  /* 0x000000149fc57209 */ /* 0x000fe20007810000 */
[----:B------:R-:W-:Y:S01]  /*9ae0*/  WARPGROUP.ARRIVE ;  /* 0x00000000000079c5 */ /* 0x000fe20000000000 */
[--C-:B------:R-:W-:Y:S01]  /*9af0*/  FFMA.FTZ R196, R156, UR4, -R0.reuse ;  /* 0x000000049cc47c23 */ /* 0x100fe20008010800 */
[--C-:B------:R-:W-:Y:S01]  /*9b00*/  FFMA.FTZ R198, R157, UR4, -R0.reuse ;  /* 0x000000049dc67c23 */ /* 0x100fe20008010800 */
[----:B------:R-:W-:Y:S01]  /*9b10*/  FMNMX.FTZ R197, R2, R197, !PT ;  /* 0x000000c502c57209 */ /* 0x000fe20007810000 */
[--C-:B------:R-:W-:Y:S01]  /*9b20*/  FFMA.FTZ R157, R183, UR4, -R0.reuse ;  /* 0x00000004b79d7c23 */ /* 0x100fe20008010800 */
[----:B------:R-:W-:Y:S01]  /*9b30*/  FFMA.FTZ R156, R186, UR4, -R0 ;  /* 0x00000004ba9c7c23 */ /* 0x000fe20008010800 */
[----:B------:R-:W-:Y:S01]  /*9b40*/  HGMMA.64x256x16.F32 R24, R192, gdesc[UR4].tnspB, R24, gsb0 ;  /* 0x43e00004c0187df0 */ /* 0x000fe20008000818 */
[----:B------:R-:W-:Y:S01]  /*9b50*/  FMNMX.FTZ R197, R190, R197, !PT ;  /* 0x000000c5bec57209 */ /* 0x000fe20007810000 */
[----:B------:R-:W-:Y:S03]  /*9b60*/  MUFU.EX2 R196, R196 ;  /* 0x000000c400c47308 */ /* 0x000fe60000000800 */
[----:B------:R-:W-:-:S04]  /*9b70*/  FMNMX.FTZ R197, R184, R197, !PT ;  /* 0x000000c5b8c57209 */ /* 0x000fc80007810000 */
        /* <DEDUP_REMOVED lines=18> */
[----:B------:R-:W-:-:S04]  /*9ca0*/  FMNMX.FTZ R168, R154, R3, !PT ;  /* 0x000000039aa87209 */ /* 0x000fc80007810000 */
[----:B------:R-:W-:-:S04]  /*9cb0*/  FMNMX.FTZ R3, R155, R168, !PT ;  /* 0x000000a89b037209 */ /* 0x000fc80007810000 */
[----:B------:R-:W-:-:S04]  /*9cc0*/  FMNMX.FTZ R168, R158, R3, !PT ;  /* 0x000000039ea87209 */ /* 0x000fc80007810000 */
[----:B------:R-:W-:-:S05]  /*9cd0*/  FMNMX.FTZ R168, R191, R168, !PT ;  /* 0x000000a8bfa87209 */ /* 0x000fca0007810000 */
[----:B------:R-:W1:Y:S02]  /*9ce0*/  SHFL.BFLY PT, R3, R168, 0x2, 0x1f ;  /* 0x0c401f00a8037f89 */ /* 0x000e6400000e0000 */
[----:B-1----:R-:W-:Y:S02]  /*9cf0*/  FMNMX.FTZ R172, R168, R3, !PT ;  /* 0x00000003a8ac7209 */ /* 0x002fe40007810000 */
[----:B------:R-:W-:-:S03]  /*9d00*/  FSEL R168, R4, RZ, P2 ;  /* 0x000000ff04a87208 */ /* 0x000fc60001000000 */
[----:B------:R-:W1:Y:S02]  /*9d10*/  SHFL.BFLY PT, R3, R172, 0x1, 0x1f ;  /* 0x0c201f00ac037f89 */ /* 0x000e6400000e0000 */
[----:B------:R-:W-:Y:S02]  /*9d20*/  FADD.FTZ R168, -R168, R21 ;  /* 0x00000015a8a87221 */ /* 0x000fe40000010100 */
[----:B------:R-:W-:Y:S02]  /*9d30*/  MUFU.EX2 R21, R170 ;  /* 0x000000aa00157308 */ /* 0x000fe40000000800 */
[----:B------:R-:W-:-:S06]  /*9d40*/  FMUL.FTZ R0, R168, UR4 ;  /* 0x00000004a8007c20 */ /* 0x000fcc0008410000 */
[----:B------:R-:W2:Y:S01]  /*9d50*/  MUFU.EX2 R0, R0 ;  /* 0x0000000000007308 */ /* 0x000ea20000000800 */
[----:B-1----:R-:W-:-:S04]  /*9d60*/  FMNMX.FTZ R3, R172, R3, !PT ;  /* 0x00000003ac037209 */ /* 0x002fc80007810000 */
[C---:B------:R-:W-:Y:S01]  /*9d70*/  FSETP.NEU.FTZ.AND P2, PT, R3.reuse, -INF , PT ;  /* 0xff8000000300780b */ /* 0x040fe20003f5d000 */
[----:B------:R-:W-:Y:S01]  /*9d80*/  FMUL.FTZ R171, R3, UR4 ;  /* 0x0000000403ab7c20 */ /* 0x000fe20008410000 */
[----:B--2---:R-:W-:-:S04]  /*9d90*/  FFMA.FTZ R17, R0, R17, R177 ;  /* 0x0000001100117223 */ /* 0x004fc800000100b1 */
[----:B------:R-:W-:Y:S01]  /*9da0*/  FSEL R171, R171, RZ, P2 ;  /* 0x000000ffabab7208 */ /* 0x000fe20001000000 */
[C---:B------:R-:W-:Y:S01]  /*9db0*/  FADD.FTZ R17, R208.reuse, R17 ;  /* 0x00000011d0117221 */ /* 0x040fe20000010000 */
[----:B------:R-:W-:-:S03]  /*9dc0*/  F2FP.F16.F32.PACK_AB R208, R208, R177 ;  /* 0x000000b1d0d0723e */ /* 0x000fc600000000ff */
        /* <DEDUP_REMOVED lines=8> */
[----:B------:R-:W-:Y:S01]  /*9e50*/  FADD.FTZ R176, R210, R17 ;  /* 0x00000011d2b07221 */ /* 0x000fe20000010000 */
[--C-:B------:R-:W-:Y:S01]  /*9e60*/  FFMA.FTZ R203, R174, UR4, -R171.reuse ;  /* 0x00000004aecb7c23 */ /* 0x100fe200080108ab */
[----:B------:R-:W-:Y:S01]  /*9e70*/  FMUL.FTZ R159, R159, UR4 ;  /* 0x000000049f9f7c20 */ /* 0x000fe20008410000 */
[--C-:B------:R-:W-:Y:S01]  /*9e80*/  FFMA.FTZ R174, R175, UR4, -R171.reuse ;  /* 0x00000004afae7c23 */ /* 0x100fe200080108ab */
[----:B------:R-:W-:Y:S01]  /*9e90*/  FADD.FTZ R175, R161, R176 ;  /* 0x000000b0a1af7221 */ /* 0x000fe20000010000 */
[--C-:B------:R-:W-:Y:S01]  /*9ea0*/  FFMA.FTZ R160, R160, UR4, -R171.reuse ;  /* 0x00000004a0a07c23 */ /* 0x100fe200080108ab */
[----:B------:R-:W-:Y:S01]  /*9eb0*/  FFMA.FTZ R207, R178, UR4, -R171 ;  /* 0x00000004b2cf7c23 */ /* 0x000fe200080108ab */
[----:B------:R1:W2:Y:S01]  /*9ec0*/  MUFU.EX2 R2, R159 ;  /* 0x0000009f00027308 */ /* 0x0002a20000000800 */
[----:B------:R-:W-:Y:S01]  /*9ed0*/  FADD.FTZ R176, R204, R175 ;  /* 0x000000afccb07221 */ /* 0x000fe20000010000 */
[--C-:B------:R-:W-:Y:S01]  /*9ee0*/  FFMA.FTZ R172, R179, UR4, -R171.reuse ;  /* 0x00000004b3ac7c23 */ /* 0x100fe200080108ab */
[----:B------:R-:W-:Y:S01]  /*9ef0*/  MOV R17, UR47 ;  /* 0x0000002f00117c02 */ /* 0x000fe20008000f00 */
[--C-:B------:R-:W-:Y:S01]  /*9f00*/  FFMA.FTZ R201, R187, UR4, -R171.reuse ;  /* 0x00000004bbc97c23 */ /* 0x100fe200080108ab */
[--C-:B------:R-:W-:Y:S01]  /*9f10*/  FFMA.FTZ R188, R188, UR4, -R171.reuse ;  /* 0x00000004bcbc7c23 */ /* 0x100fe200080108ab */
[--C-:B------:R-:W-:Y:S01]  /*9f20*/  FFMA.FTZ R199, R166, UR4, -R171.reuse ;  /* 0x00000004a6c77c23 */ /* 0x100fe200080108ab */
[----:B------:R-:W-:Y:S01]  /*9f30*/  FFMA.FTZ R197, R162, UR4, -R171 ;  /* 0x00000004a2c57c23 */ /* 0x000fe200080108ab */
[----:B------:R-:W3:Y:S01]  /*9f40*/  MUFU.EX2 R168, R168 ;  /* 0x000000a800a87308 */ /* 0x000ee20000000800 */
[----:B-1----:R-:W-:Y:S01]  /*9f50*/  FADD.FTZ R159, R167, R176 ;  /* 0x000000b0a79f7221 */ /* 0x002fe20000010000 */
[----:B------:R-:W-:-:S02]  /*9f60*/  @!P1 VIADD R17, R17, 0x38840 ;  /* 0x0003884011119836 */ /* 0x000fc40000000000 */
[--C-:B------:R-:W-:Y:S01]  /*9f70*/  FFMA.FTZ R162, R163, UR4, -R171.reuse ;  /* 0x00000004a3a27c23 */ /* 0x100fe200080108ab */
[----:B------:R-:W-:Y:S01]  /*9f80*/  FFMA.FTZ R164, R164, UR4, -R171 ;  /* 0x00000004a4a47c23 */ /* 0x000fe200080108ab */
[----:B------:R-:W-:Y:S01]  /*9f90*/  FADD.FTZ R178, R206, R159 ;  /* 0x0000009fceb27221 */ /* 0x000fe20000010000 */
[----:B------:R-:W-:Y:S01]  /*9fa0*/  FFMA.FTZ R155, R155, UR4, -R171 ;  /* 0x000000049b9b7c23 */ /* 0x000fe200080108ab */
[----:B------:R-:W-:Y:S01]  /*9fb0*/  @!P1 PRMT R17, RZ, 0x654, R17 ;  /* 0x00000654ff119816 */ /* 0x000fe20000000011 */
[----:B------:R-:W1:Y:S01]  /*9fc0*/  MUFU.EX2 R211, R211 ;  /* 0x000000d300d37308 */ /* 0x000e620000000800 */
[----:B--2---:R-:W-:Y:S01]  /*9fd0*/  FFMA.FTZ R5, R2, R5, R209 ;  /* 0x0000000502057223 */ /* 0x004fe200000100d1 */
[----:B------:R-:W-:Y:S01]  /*9fe0*/  FFMA.FTZ R158, R158, UR4, -R171 ;  /* 0x000000049e9e7c23 */ /* 0x000fe200080108ab */
[----:B------:R-:W-:Y:S02]  /*9ff0*/  MOV R159, UR5 ;  /* 0x00000005009f7c02 */ /* 0x000fe40008000f00 */
[----:B------:R-:W-:-:S02]  /*a000*/  PLOP3.LUT P2, PT, PT, PT, UP0, 0x80, 0x0 ;  /* 0x000000000000781c */ /* 0x000fc40003f4f008 */
[----:B------:R-:W-:Y:S01]  /*a010*/  F2FP.F16.F32.PACK_AB R210, R161, R210 ;  /* 0x000000d2a1d2723e */ /* 0x000fe200000000ff */
[----:B------:R-:W2:Y:S01]  /*a020*/  MUFU.EX2 R170, R170 ;  /* 0x000000aa00aa7308 */ /* 0x000ea20000000800 */
[C---:B---3--:R-:W-:Y:S01]  /*a030*/  FADD.FTZ R176, R168.reuse, R5 ;  /* 0x00000005a8b07221 */ /* 0x048fe20000010000 */
[----:B------:R-:W-:Y:S01]  /*a040*/  @!P1 VIADD R159, R159, 0x38860 ;  /* 0x000388609f9f9836 */ /* 0x000fe20000000000 */
[----:B------:R-:W-:Y:S02]  /*a050*/  F2FP.F16.F32.PACK_AB R204, R167, R204 ;  /* 0x000000cca7cc723e */ /* 0x000fe400000000ff */
[----:B------:R-:W-:Y:S02]  /*a060*/  F2FP.F16.F32.PACK_AB R206, R165, R206 ;  /* 0x000000cea5ce723e */ /* 0x000fe400000000ff */
[----:B------:R-:W-:Y:S01]  /*a070*/  @!P1 PRMT R159, RZ, 0x654, R159 ;  /* 0x00000654ff9f9816 */ /* 0x000fe2000000009f */
[----:B------:R-:W3:Y:S01]  /*a080*/  MUFU.EX2 R205, R205 ;  /* 0x000000cd00cd7308 */ /* 0x000ee20000000800 */
[----:B-1----:R-:W-:Y:S01]  /*a090*/  FADD.FTZ R5, R211, R176 ;  /* 0x000000b0d3057221 */ /* 0x002fe20000010000 */
[----:B------:R-:W-:-:S06]  /*a0a0*/  F2FP.F16.F32.PACK_AB R209, R168, R209 ;  /* 0x000000d1a8d1723e */ /* 0x000fcc00000000ff */
        /* <DEDUP_REMOVED lines=14> */
[----:B-1----:R-:W-:-:S07]  /*a190*/  FADD.FTZ R5, R201, R166 ;  /* 0x000000a6c9057221 */ /* 0x002fce0000010000 */
[----:B------:R-:W1:Y:S01]  /*a1a0*/  MUFU.EX2 R174, R174 ;  /* 0x000000ae00ae7308 */ /* 0x000e620000000800 */
[C---:B--2---:R-:W-:Y:S01]  /*a1b0*/  FADD.FTZ R166, R20.reuse, R5 ;  /* 0x0000000514a67221 */ /* 0x044fe20000010000 */
[----:B------:R-:W-:Y:S01]  /*a1c0*/  F2FP.F16.F32.PACK_AB R201, R20, R201 ;  /* 0x000000c914c9723e */ /* 0x000fe200000000ff */
[----:B------:R-:W-:-:S05]  /*a1d0*/  IMAD.MOV.U32 R20, RZ, RZ, R3 ;  /* 0x000000ffff147224 */ /* 0x000fca00078e0003 */
[----:B------:R-:W2:Y:S01]  /*a1e0*/  MUFU.EX2 R197, R197 ;  /* 0x000000c500c57308 */ /* 0x000ea20000000800 */
[----:B---3--:R-:W-:-:S07]  /*a1f0*/  FADD.FTZ R5, R203, R166 ;  /* 0x000000a6cb057221 */ /* 0x008fce0000010000 */
[----:B------:R-:W3:Y:S01]  /*a200*/  MUFU.EX2 R162, R162 ;  /* 0x000000a200a27308 */ /* 0x000ee20000000800 */
[----:B-1----:R-:W-:-:S07]  /*a210*/  F2FP.F16.F32.PACK_AB R203, R174, R203 ;  /* 0x000000cbaecb723e */ /* 0x002fce00000000ff */
[----:B------:R-:W1:Y:S01]  /*a220*/  MUFU.EX2 R199, R199 ;  /* 0x000000c700c77308 */ /* 0x000e620000000800 */
[----:B------:R-:W-:Y:S02]  /*a230*/  WARPGROUP.DEPBAR.LE gsb0, 0x0 ;  /* 0x00008000000079c5 */ /* 0x000fe40000010000 */
[----:B------:R4:W-:Y:S01]  /*a240*/  @!P1 SYNCS.ARRIVE.TRANS64.RED.A1T0 RZ, [R17+URZ], RZ ;  /* 0x000000ff11ff99a7 */ /* 0x0009e2000810043f */
[--C-:B------:R-:W-:Y:S01]  /*a250*/  FFMA.FTZ R193, R154, UR4, -R171.reuse ;  /* 0x000000049ac17c23 */ /* 0x100fe200080108ab */
[----:B------:R-:W-:Y:S01]  /*a260*/  FFMA.FTZ R171, R191, UR4, -R171 ;  /* 0x00000004bfab7c23 */ /* 0x000fe200080108ab */
[----:B------:R-:W-:Y:S02]  /*a270*/  F2FP.F16.F32.PACK_AB R192, R181, R152 ;  /* 0x00000098b5c0723e */ /* 0x000fe400000000ff */
[----:B------:R5:W1:Y:S01]  /*a280*/  MUFU.EX2 R154, R164 ;  /* 0x000000a4009a7308 */ /* 0x000a620000000800 */
[----:B------:R-:W-:Y:S01]  /*a290*/  F2FP.F16.F32.PACK_AB R194, R21, R156 ;  /* 0x0000009c15c2723e */ /* 0x000fe200000000ff */
[----:B----4-:R-:W-:Y:S01]  /*a2a0*/  FADD.FTZ R17, R165, R178 ;  /* 0x000000b2a5117221 */ /* 0x010fe20000010000 */
[----:B------:R4:W-:Y:S03]  /*a2b0*/  @!P1 SYNCS.ARRIVE.TRANS64.RED.A1T0 RZ, [R159+URZ], RZ ;  /* 0x000000ff9fff99a7 */ /* 0x0009e6000810043f */
[----:B------:R-:W-:-:S02]  /*a2c0*/  FADD.FTZ R178, R200, R17 ;  /* 0x00000011c8b27221 */ /* 0x000fc40000010000 */
[----:B------:R-:W4:Y:S01]  /*a2d0*/  MUFU.EX2 R193, R193 ;  /* 0x000000c100c17308 */ /* 0x000f220000000800 */
[----:B-----5:R-:W-:Y:S01]  /*a2e0*/  FADD.FTZ R164, R174, R5 ;  /* 0x00000005aea47221 */ /* 0x020fe20000010000 */
[C---:B------:R-:W-:Y:S01]  /*a2f0*/  F2FP.F16.F32.PACK_AB R200, R169.reuse, R200 ;  /* 0x000000c8a9c8723e */ /* 0x040fe200000000ff */
[----:B------:R-:W-:Y:S02]  /*a300*/  FADD.FTZ R17, R169, R178 ;  /* 0x000000b2a9117221 */ /* 0x000fe40000010000 */
[----:B--2---:R-:W-:Y:S01]  /*a310*/  FADD.FTZ R5, R197, R164 ;  /* 0x000000a4c5057221 */ /* 0x004fe20000010000 */
[----:B---3--:R-:W-:Y:S01]  /*a320*/  F2FP.F16.F32.PACK_AB R197, R162, R197 ;  /* 0x000000c5a2c5723e */ /* 0x008fe200000000ff */
[----:B------:R-:W-:Y:S01]  /*a330*/  FADD.FTZ R176, R202, R17 ;  /* 0x00000011cab07221 */ /* 0x000fe20000010000 */
[----:B------:R-:W2:Y:S01]  /*a340*/  MUFU.EX2 R155, R155 ;  /* 0x0000009b009b7308 */ /* 0x000ea20000000800 */
[----:B------:R-:W-:Y:S01]  /*a350*/  FADD.FTZ R164, R162, R5 ;  /* 0x00000005a2a47221 */ /* 0x000fe20000010000 */
[C---:B------:R-:W-:Y:S01]  /*a360*/  F2FP.F16.F32.PACK_AB R202, R153.reuse, R202 ;  /* 0x000000ca99ca723e */ /* 0x040fe200000000ff */
[----:B------:R-:W-:-:S02]  /*a370*/  FADD.FTZ R17, R153, R176 ;  /* 0x000000b099117221 */ /* 0x000fc40000010000 */
[----:B-1----:R-:W-:Y:S01]  /*a380*/  FADD.FTZ R5, R199, R164 ;  /* 0x000000a4c7057221 */ /* 0x002fe20000010000 */
[----:B------:R-:W-:Y:S01]  /*a390*/  F2FP.F16.F32.PACK_AB R199, R154, R199 ;  /* 0x000000c79ac7723e */ /* 0x000fe200000000ff */
[----:B------:R-:W-:Y:S01]  /*a3a0*/  FADD.FTZ R176, R196, R17 ;  /* 0x00000011c4b07221 */ /* 0x000fe20000010000 */
[----:B------:R-:W1:Y:S01]  /*a3b0*/  MUFU.EX2 R195, R158 ;  /* 0x0000009e00c37308 */ /* 0x000e620000000800 */
[C---:B------:R-:W-:Y:S02]  /*a3c0*/  F2FP.F16.F32.PACK_AB R196, R173.reuse, R196 ;  /* 0x000000c4adc4723e */ /* 0x040fe400000000ff */
[----:B------:R-:W-:-:S04]  /*a3d0*/  FADD.FTZ R17, R173, R176 ;  /* 0x000000b0ad117221 */ /* 0x000fc80000010000 */
[----:B------:R-:W-:Y:S01]  /*a3e0*/  FADD.FTZ R176, R198, R17 ;  /* 0x00000011c6b07221 */ /* 0x000fe20000010000 */
[----:B------:R-:W3:Y:S01]  /*a3f0*/  MUFU.EX2 R171, R171 ;  /* 0x000000ab00ab7308 */ /* 0x000ee20000000800 */
[C---:B------:R-:W-:Y:S02]  /*a400*/  F2FP.F16.F32.PACK_AB R198, R157.reuse, R198 ;  /* 0x000000c69dc6723e */ /* 0x040fe400000000ff */
[----:B------:R-:W-:-:S04]  /*a410*/  FADD.FTZ R17, R157, R176 ;  /* 0x000000b09d117221 */ /* 0x000fc80000010000 */
[----:B------:R-:W-:Y:S01]  /*a420*/  FADD.FTZ R166, R152, R17 ;  /* 0x0000001198a67221 */ /* 0x000fe20000010000 */
[----:B------:R-:W-:-:S03]  /*a430*/  FADD.FTZ R152, R154, R5 ;  /* 0x000000059a987221 */ /* 0x000fc60000010000 */
[----:B------:R-:W-:Y:S01]  /*a440*/  FADD.FTZ R17, R181, R166 ;  /* 0x000000a6b5117221 */ /* 0x000fe20000010000 */
[----:B----4-:R-:W-:Y:S01]  /*a450*/  FADD.FTZ R152, R193, R152 ;  /* 0x00000098c1987221 */ /* 0x010fe20000010000 */
[C---:B--2---:R-:W-:Y:S02]  /*a460*/  F2FP.F16.F32.PACK_AB R193, R155.reuse, R193 ;  /* 0x000000c19bc1723e */ /* 0x044fe400000000ff */
[----:B------:R-:W-:Y:S01]  /*a470*/  FADD.FTZ R166, R156, R17 ;  /* 0x000000119ca67221 */ /* 0x000fe20000010000 */
[----:B------:R-:W-:-:S03]  /*a480*/  FADD.FTZ R152, R155, R152 ;  /* 0x000000989b987221 */ /* 0x000fc60000010000 */
[----:B------:R-:W-:Y:S01]  /*a490*/  FADD.FTZ R17, R21, R166 ;  /* 0x000000a615117221 */ /* 0x000fe20000010000 */
[----:B-1----:R-:W-:Y:S01]  /*a4a0*/  FADD.FTZ R152, R195, R152 ;  /* 0x00000098c3987221 */ /* 0x002fe20000010000 */
[C---:B---3--:R-:W-:Y:S02]  /*a4b0*/  F2FP.F16.F32.PACK_AB R195, R171.reuse, R195 ;  /* 0x000000c3abc3723e */ /* 0x048fe400000000ff */
[----:B------:R-:W-:Y:S01]  /*a4c0*/  MOV R21, R4 ;  /* 0x0000000400157202 */ /* 0x000fe20000000f00 */
[----:B------:R-:W-:Y:S01]  /*a4d0*/  FADD.FTZ R5, R171, R152 ;  /* 0x00000098ab057221 */ /* 0x000fe20000010000 */
[----:B------:R-:W-:Y:S06]  /*a4e0*/  @P2 BRA `(.L_x_1963) ;  /* 0xffffffbc00802947 */ /* 0x000fec000383ffff */
[----:B------:R-:W-:-:S05]  /*a4f0*/  UMOV UR47, UR45 ;  /* 0x0000002d002f7c82 */ /* 0x000fca0008000000 */
.L_x_1954:
[----:B------:R-:W-:-:S13]  /*a500*/  ISETP.LE.AND P2, PT, RZ, UR47, PT ;  /* 0x0000002fff007c0c */ /* 0x000fda000bf43270 */
[----:B------:R-:W-:Y:S05]  /*a510*/  @!P2 BRA `(.L_x_1964) ;  /* 0x0000003c000ca947 */ /* 0x000fea0003800000 */
[----:B------:R-:W-:Y:S01]  /*a520*/  R2UR UR61, R16 ;  /* 0x00000000103d72ca */ /* 0x000fe200000e0000 */
[----:B------:R-:W-:Y:S01]  /*a530*/  IMAD.MOV.U32 R21, RZ, RZ, R4 ;  /* 0x000000ffff157224 */ /* 0x000fe200078e0004 */
[----:B------:R-:W-:Y:S01]  /*a540*/  MOV R20, R3 ;  /* 0x0000000300147202 */ /* 0x000fe20000000f00 */
[----:B------:R-:W-:Y:S01]  /*a550*/  UMOV UR45, UR46 ;  /* 0x0000002e002d7c82 */ /* 0x000fe20008000000 */
[----:B------:R-:W-:-:S11]  /*a560*/  ULDC UR41, c[0x0][0x9d8] ;  /* 0x0002760000297ab9 */ /* 0x000fd60000000800 */
.L_x_1973:
[----:B------:R-:W-:-:S04]  /*a570*/  UIADD3 UR46, UR45, 0x1, URZ ;  /* 0x000000012d2e7890 */ /* 0x000fc8000fffe03f */
[----:B------:R-:W-:-:S04]  /*a580*/  UISETP.NE.AND UP0, UPT, UR46, 0x2, UPT ;  /* 0x000000022e00788c */ /* 0x000fc8000bf05270 */
[----:B------:R-:W-:Y:S02]  /*a590*/  USEL UR4, URZ, 0x1, UP0 ;  /* 0x000000013f047887 */ /* 0x000fe40008000000 */
[----:B------:R-:W-:Y:S02]  /*a5a0*/  USEL UR46, UR46, URZ, UP0 ;  /* 0x0000003f2e2e7287 */ /* 0x000fe40008000000 */
[----:B------:R-:W-:-:S06]  /*a5b0*/  ULOP3.LUT UR4, UR61, UR4, URZ, 0x3c, !UPT ;  /* 0x000000043d047292 */ /* 0x000fcc000f8e3c3f */
[----:B------:R-:W-:Y:S01]  /*a5c0*/  MOV R16, UR4 ;  /* 0x0000000400107c02 */ /* 0x000fe20008000f00 */
[----:B------:R-:W-:Y:S06]  /*a5d0*/  @!P0 BRA `(.L_x_1965) ;  /* 0x0000000000048947 */ /* 0x000fec0003800000 */
[----:B------:R-:W-:Y:S01]  /*a5e0*/  BPT.TRAP 0x1 ;  /* 0x000000040000795c */ /* 0x000fe20000300000 */
.L_x_1965:
[----:B------:R-:W-:Y:S01]  /*a5f0*/  R2UR UR5, R16 ;  /* 0x00000000100572ca */ /* 0x000fe200000e0000 */
[----:B------:R-:W-:-:S12]  /*a600*/  ULEA UR4, UR46, UR60, 0x3 ;  /* 0x0000003c2e047291 */ /* 0x000fd8000f8e183f */
[----:B------:R-:W-:-:S05]  /*a610*/  IMAD.U32 R3, RZ, RZ, UR5 ;  /* 0x00000005ff037e24 */ /* 0x000fca000f8e00ff */
[----:B------:R-:W-:-:S04]  /*a620*/  SHF.L.U32 R3, R3, 0x1f, RZ ;  /* 0x0000001f03037819 */ /* 0x000fc800000006ff */
[----:B------:R1:W2:Y:S01]  /*a630*/  SYNCS.PHASECHK.TRANS64.TRYWAIT P2, [UR4+0x38830], R3 ;  /* 0x03883003ff0075a7 */ /* 0x0002a20008040144 */
[----:B------:R-:W-:Y:S05]  /*a640*/  @!P0 BRA `(.L_x_1966) ;  /* 0x0000000000048947 */ /* 0x000fea0003800000 */
[----:B------:R-:W-:Y:S01]  /*a650*/  BPT.TRAP 0x1 ;  /* 0x000000040000795c */ /* 0x000fe20000300000 */
.L_x_1966:
[----:B--2---:R-:W-:Y:S05]  /*a660*/  @P2 BRA `(.L_x_1967) ;  /* 0x0000000000082947 */ /* 0x004fea0003800000 */
[----:B------:R-:W2:Y:S02]  /*a670*/  SYNCS.PHASECHK.TRANS64.TRYWAIT P2, [UR4+0x38830], R3 ;  /* 0x03883003ff0075a7 */ /* 0x000ea40008040144 */
[----:B--2---:R-:W-:Y:S05]  /*a680*/  @!P2 BRA `(.L_x_1968) ;  /* 0x000000a00020a947 */ /* 0x004fea0003800000 */
.L_x_1967:
        /* <DEDUP_REMOVED lines=604> */
.L_x_1969:
[----:B------:R-:W-:Y:S01]  /*cc50*/  ULEA UR5, UR45, UR60, 0x3 ;  /* 0x0000003c2d057291 */ /* 0x000fe2000f8e183f */
[----:B------:R-:W-:-:S04]  /*cc60*/  MOV R0, UR61 ;  /* 0x0000003d00007c02 */ /* 0x000fc80008000f00 */
[----:B------:R-:W-:-:S04]  /*cc70*/  SHF.L.U32 R0, R0, 0x1f, RZ ;  /* 0x0000001f00007819 */ /* 0x000fc800000006ff */
[----:B------:R3:W4:Y:S01]  /*cc80*/  SYNCS.PHASECHK.TRANS64.TRYWAIT P2, [UR5+0x38850], R0 ;  /* 0x03885000ff0075a7 */ /* 0x0007220008040145 */
[----:B------:R-:W-:Y:S05]  /*cc90*/  @!P0 BRA `(.L_x_1970) ;  /* 0x0000000000048947 */ /* 0x000fea0003800000 */
[----:B------:R-:W-:Y:S01]  /*cca0*/  BPT.TRAP 0x1 ;  /* 0x000000040000795c */ /* 0x000fe20000300000 */
.L_x_1970:
[----:B----4-:R-:W-:Y:S05]  /*ccb0*/  @P2 BRA `(.L_x_1971) ;  /* 0x0000000000082947 */ /* 0x010fea0003800000 */
[----:B------:R-:W4:Y:S02]  /*ccc0*/  SYNCS.PHASECHK.TRANS64.TRYWAIT P2, [UR5+0x38850], R0 ;  /* 0x03885000ff0075a7 */ /* 0x000f240008040145 */
[----:B----4-:R-:W-:Y:S05]  /*ccd0*/  @!P2 BRA `(.L_x_1972) ;  /* 0x0000007800a4a947 */ /* 0x010fea0003800000 */
.L_x_1971:
[----:B------:R-:W-:Y:S01]  /*cce0*/  UIADD3 UR4, UR60, 0x400, URZ ;  /* 0x000004003c047890 */ /* 0x000fe2000fffe03f */
[----:B------:R-:W-:Y:S01]  /*ccf0*/  WARPGROUP.ARRIVE ;  /* 0x00000000000079c5 */ /* 0x000fe20000000000 */
[----:B------:R-:W-:Y:S01]  /*cd00*/  UMOV UR7, 0x40000040 ;  /* 0x4000004000077882 */ /* 0x000fe20000000000 */
[----:B------:R-:W-:Y:S01]  /*cd10*/  FMUL.FTZ R2, R184, UR41 ;  /* 0x00000029b8027c20 */ /* 0x000fe20008410000 */
[----:B------:R-:W-:Y:S01]  /*cd20*/  USHF.R.U32.HI UR4, URZ, 0x4, UR4 ;  /* 0x000000043f047899 */ /* 0x000fe20008011604 */
[----:B-12---:R-:W-:Y:S01]  /*cd30*/  FMUL.FTZ R3, R185, UR41 ;  /* 0x00000029b9037c20 */ /* 0x006fe20008410000 */
[----:B------:R-:W-:Y:S01]  /*cd40*/  FMUL.FTZ R184, R187, UR41 ;  /* 0x00000029bbb87c20 */ /* 0x000fe20008410000 */
[----:B------:R-:W-:Y:S01]  /*cd50*/  FMUL.FTZ R187, R188, UR41 ;  /* 0x00000029bcbb7c20 */ /* 0x000fe20008410000 */
[----:B------:R-:W-:Y:S01]  /*cd60*/  ULOP3.LUT UR4, UR4, 0x3fff, URZ, 0xc0, !UPT ;  /* 0x00003fff04047892 */ /* 0x000fe2000f8ec03f */
[----:B------:R-:W3:Y:S01]  /*cd70*/  MUFU.TANH R2, R2 ;  /* 0x0000000200027308 */ /* 0x000ee20000002400 */
[----:B------:R-:W-:Y:S01]  /*cd80*/  FMUL.FTZ R188, R189, UR41 ;  /* 0x00000029bdbc7c20 */ /* 0x000fe20008410000 */
[----:B------:R-:W-:Y:S01]  /*cd90*/  FMUL.FTZ R185, R186, UR41 ;  /* 0x00000029bab97c20 */ /* 0x000fe20008410000 */
[----:B------:R-:W-:Y:S01]  /*cda0*/  ULOP3.LUT UR4, UR4, 0x2800000, URZ, 0xfc, !UPT ;  /* 0x0280000004047892 */ /* 0x000fe2000f8efc3f */
[----:B------:R-:W-:Y:S01]  /*cdb0*/  FMUL.FTZ R186, R190, UR41 ;  /* 0x00000029beba7c20 */ /* 0x000fe20008410000 */
[----:B------:R-:W-:Y:S01]  /*cdc0*/  FMUL.FTZ R190, R176, UR41 ;  /* 0x00000029b0be7c20 */ /* 0x000fe20008410000 */
[----:B------:R-:W-:Y:S01]  /*cdd0*/  FMUL.FTZ R177, R177, UR41 ;  /* 0x00000029b1b17c20 */ /* 0x000fe20008410000 */
[----:B------:R-:W-:Y:S01]  /*cde0*/  UIMAD UR10, UR45, 0xa00, UR4 ;  /* 0x00000a002d0a78a4 */ /* 0x000fe2000f8e0204 */
[----:B------:R-:W1:Y:S01]  /*cdf0*/  MUFU.TANH R3, R3 ;  /* 0x0000000300037308 */ /* 0x000e620000002400 */
        /* <DEDUP_REMOVED lines=9> */
[----:B------:R-:W2:Y:S01]  /*ce90*/  MUFU.TANH R187, R187 ;  /* 0x000000bb00bb7308 */ /* 0x000ea20000002400 */
[----:B------:R-:W-:Y:S01]  /*cea0*/  UMOV UR7, 0x40000040 ;  /* 0x4000004000077882 */ /* 0x000fe20000000000 */
[----:B---3--:R-:W-:Y:S01]  /*ceb0*/  FMNMX.FTZ R0, R2, R21, !PT ;  /* 0x0000001502007209 */ /* 0x008fe20007810000 */
[----:B------:R-:W-:Y:S01]  /*cec0*/  FMUL.FTZ R168, R169, UR41 ;  /* 0x00000029a9a87c20 */ /* 0x000fe20008410000 */
[----:B------:R-:W-:Y:S01]  /*ced0*/  FMUL.FTZ R169, R172, UR41 ;  /* 0x00000029aca97c20 */ /* 0x000fe20008410000 */
[----:B------:R-:W-:Y:S01]  /*cee0*/  FMUL.FTZ R172, R173, UR41 ;  /* 0x00000029adac7c20 */ /* 0x000fe20008410000 */
[----:B------:R-:W-:Y:S01]  /*cef0*/  FMUL.FTZ R160, R160, UR41 ;  /* 0x00000029a0a07c20 */ /* 0x000fe20008410000 */
[----:B-1----:R-:W-:Y:S01]  /*cf00*/  FMNMX.FTZ R0, R3, R0, !PT ;  /* 0x0000000003007209 */ /* 0x002fe20007810000 */
        /* <DEDUP_REMOVED lines=9> */
[----:B--2---:R-:W-:Y:S01]  /*cfa0*/  FMNMX.FTZ R173, R187, R0, !PT ;  /* 0x00000000bbad7209 */ /* 0x004fe20007810000 */
[----:B------:R-:W-:Y:S01]  /*cfb0*/  FMUL.FTZ R170, R170, UR41 ;  /* 0x00000029aaaa7c20 */ /* 0x000fe20008410000 */
[----:B------:R-:W-:Y:S01]  /*cfc0*/  ULDC UR11, c[0x0][0x988] ;  /* 0x00026200000b7ab9 */ /* 0x000fe20000000800 */
[----:B------:R-:W-:Y:S01]  /*cfd0*/  FMUL.FTZ R171, R171, UR41 ;  /* 0x00000029abab7c20 */ /* 0x000fe20008410000 */
[----:B------:R-:W-:Y:S01]  /*cfe0*/  UMOV UR4, UR11 ;  /* 0x0000000b00047c82 */ /* 0x000fe20008000000 */
[----:B------:R-:W-:Y:S01]  /*cff0*/  FMUL.FTZ R174, R174, UR41 ;  /* 0x00000029aeae7c20 */ /* 0x000fe20008410000 */
[----:B------:R-:W-:Y:S01]  /*d000*/  FMUL.FTZ R175, R175, UR41 ;  /* 0x00000029afaf7c20 */ /* 0x000fe20008410000 */
[----:B------:R-:W2:Y:S01]  /*d010*/  MUFU.TANH R177, R177 ;  /* 0x000000b100b17308 */ /* 0x000ea20000002400 */
[----:B-1----:R-:W-:Y:S01]  /*d020*/  FMNMX.FTZ R173, R188, R173, !PT ;  /* 0x000000adbcad7209 */ /* 0x002fe20007810000 */
[----:B------:R-:W-:Y:S01]  /*d030*/  FMUL.FTZ R162, R162, UR41 ;  /* 0x00000029a2a27c20 */ /* 0x000fe20008410000 */
[----:B------:R-:W-:Y:S01]  /*d040*/  FMUL.FTZ R163, R163, UR41 ;  /* 0x00000029a3a37c20 */ /* 0x000fe20008410000 */
[----:B------:R-:W-:Y:S01]  /*d050*/  FMUL.FTZ R166, R166, UR41 ;  /* 0x00000029a6a67c20 */ /* 0x000fe20008410000 */
[----:B------:R-:W-:Y:S01]  /*d060*/  FMUL.FTZ R167, R167, UR41 ;  /* 0x00000029a7a77c20 */ /* 0x000fe20008410000 */
[----:B------:R-:W-:Y:S01]  /*d070*/  FMUL.FTZ R154, R154, UR41 ;  /* 0x000000299a9a7c20 */ /* 0x000fe20008410000 */
[----:B------:R-:W-:Y:S01]  /*d080*/  FMUL.FTZ R155, R155, UR41 ;  /* 0x000000299b9b7c20 */ /* 0x000fe20008410000 */
[----:B------:R-:W1:Y:S01]  /*d090*/  MUFU.TANH R180, R180 ;  /* 0x000000b400b47308 */ /* 0x000e620000002400 */
[----:B---3--:R-:W-:Y:S01]  /*d0a0*/  FMNMX.FTZ R0, R190, R173, !PT ;  /* 0x000000adbe007209 */ /* 0x008fe20007810000 */
[----:B------:R-:W-:Y:S01]  /*d0b0*/  FMUL.FTZ R158, R158, UR41 ;  /* 0x000000299e9e7c20 */ /* 0x000fe20008410000 */
[----:B------:R-:W-:Y:S01]  /*d0c0*/  FMUL.FTZ R159, R159, UR41 ;  /* 0x000000299f9f7c20 */ /* 0x000fe20008410000 */
[----:B------:R-:W-:Y:S01]  /*d0d0*/  ISETP.LT.AND P2, PT, RZ, UR47, PT ;  /* 0x0000002fff007c0c */ /* 0x000fe2000bf41270 */
[----:B------:R-:W-:Y:S01]  /*d0e0*/  UMOV UR45, UR46 ;  /* 0x0000002e002d7c82 */ /* 0x000fe20008000000 */
[----:B------:R-:W-:-:S02]  /*d0f0*/  R2UR UR61, R16 ;  /* 0x00000000103d72ca */ /* 0x000fc400000e0000 */
[----:B------:R-:W3:Y:S01]  /*d100*/  MUFU.TANH R181, R181 ;  /* 0x000000b500b57308 */ /* 0x000ee20000002400 */
[----:B--2---:R-:W-:-:S07]  /*d110*/  FMNMX.FTZ R173, R177, R0, !PT ;  /* 0x00000000b1ad7209 */ /* 0x004fce0007810000 */
[----:B------:R-:W2:Y:S01]  /*d120*/  MUFU.TANH R182, R182 ;  /* 0x000000b600b67308 */ /* 0x000ea20000002400 */
[----:B-1----:R-:W-:-:S07]  /*d130*/  FMNMX.FTZ R0, R180, R173, !PT ;  /* 0x000000adb4007209 */ /* 0x002fce0007810000 */
[----:B------:R-:W1:Y:S01]  /*d140*/  MUFU.TANH R168, R168 ;  /* 0x000000a800a87308 */ /* 0x000e620000002400 */
[----:B---3--:R-:W-:-:S07]  /*d150*/  FMNMX.FTZ R173, R181, R0, !PT ;  /* 0x00000000b5ad7209 */ /* 0x008fce0007810000 */
        /* <DEDUP_REMOVED lines=9> */
[----:B-1----:R-:W-:Y:S01]  /*d1f0*/  FMNMX.FTZ R0, R160, R173, !PT ;  /* 0x000000ada0007209 */ /* 0x002fe20007810000 */
[----:B------:R-:W-:-:S06]  /*d200*/  FMUL.FTZ R173, R157, UR41 ;  /* 0x000000299dad7c20 */ /* 0x000fcc0008410000 */
[----:B------:R-:W1:Y:S01]  /*d210*/  MUFU.TANH R165, R165 ;  /* 0x000000a500a57308 */ /* 0x000e620000002400 */
[----:B---3--:R-:W-:-:S07]  /*d220*/  FMNMX.FTZ R157, R161, R0, !PT ;  /* 0x00000000a19d7209 */ /* 0x008fce0007810000 */
[----:B------:R-:W3:Y:S01]  /*d230*/  MUFU.TANH R152, R152 ;  /* 0x0000009800987308 */ /* 0x000ee20000002400 */
[----:B--2---:R-:W-:Y:S01]  /*d240*/  FMNMX.FTZ R0, R164, R157, !PT ;  /* 0x0000009da4007209 */ /* 0x004fe20007810000 */
[----:B------:R-:W-:-:S06]  /*d250*/  FMUL.FTZ R157, R183, UR41 ;  /* 0x00000029b79d7c20 */ /* 0x000fcc0008410000 */
        /* <DEDUP_REMOVED lines=9> */
[----:B---3--:R-:W-:-:S05]  /*d2f0*/  FMNMX.FTZ R0, R173, R0, !PT ;  /* 0x00000000ad007209 */ /* 0x008fca0007810000 */
[----:B------:R-:W3:Y:S02]  /*d300*/  SHFL.BFLY PT, R183, R0, 0x2, 0x1f ;  /* 0x0c401f0000b77f89 */ /* 0x000ee400000e0000 */
[----:B------:R-:W4:Y:S08]  /*d310*/  MUFU.TANH R186, R186 ;  /* 0x000000ba00ba7308 */ /* 0x000f300000002400 */
[----:B------:R-:W5:Y:S08]  /*d320*/  MUFU.TANH R189, R189 ;  /* 0x000000bd00bd7308 */ /* 0x000f700000002400 */
[----:B------:R-:W5:Y:S01]  /*d330*/  MUFU.TANH R176, R176 ;  /* 0x000000b000b07308 */ /* 0x000f620000002400 */
[----:B---3--:R-:W-:-:S07]  /*d340*/  FMNMX.FTZ R183, R0, R183, !PT ;  /* 0x000000b700b77209 */ /* 0x008fce0007810000 */
[----:B------:R-:W3:Y:S01]  /*d350*/  MUFU.TANH R178, R178 ;  /* 0x000000b200b27308 */ /* 0x000ee20000002400 */
[----:B------:R-:W2:Y:S07]  /*d360*/  SHFL.BFLY PT, R4, R183, 0x1, 0x1f ;  /* 0x0c201f00b7047f89 */ /* 0x000eae00000e0000 */
[----:B------:R-:W3:Y:S08]  /*d370*/  MUFU.TANH R179, R179 ;  /* 0x000000b300b37308 */ /* 0x000ef00000002400 */
[----:B------:R-:W3:Y:S08]  /*d380*/  MUFU.TANH R157, R157 ;  /* 0x0000009d009d7308 */ /* 0x000ef00000002400 */
[----:B------:R-:W3:Y:S01]  /*d390*/  MUFU.TANH R170, R170 ;  /* 0x000000aa00aa7308 */ /* 0x000ee20000002400 */
[----:B--2---:R-:W-:-:S02]  /*d3a0*/  FMNMX.FTZ R4, R183, R4, !PT ;  /* 0x00000004b7047209 */ /* 0x004fc40007810000 */
[----:B------:R-:W-:-:S03]  /*d3b0*/  FMNMX.FTZ R183, R185, R20, !PT ;  /* 0x00000014b9b77209 */ /* 0x000fc60007810000 */
[----:B------:R-:W-:Y:S01]  /*d3c0*/  FADD.FTZ R0, -R4, R21 ;  /* 0x0000001504007221 */ /* 0x000fe20000010100 */
[----:B-1----:R-:W-:Y:S01]  /*d3d0*/  FMNMX.FTZ R183, R184, R183, !PT ;  /* 0x000000b7b8b77209 */ /* 0x002fe20007810000 */
[----:B------:R-:W1:Y:S02]  /*d3e0*/  MUFU.TANH R171, R171 ;  /* 0x000000ab00ab7308 */ /* 0x000e640000002400 */
[----:B------:R-:W-:-:S06]  /*d3f0*/  FMUL.FTZ R0, R0, UR4 ;  /* 0x0000000400007c20 */ /* 0x000fcc0008410000 */
[----:B------:R-:W2:Y:S08]  /*d400*/  MUFU.TANH R174, R174 ;  /* 0x000000ae00ae7308 */ /* 0x000eb00000002400 */
[----:B------:R-:W2:Y:S08]  /*d410*/  MUFU.TANH R175, R175 ;  /* 0x000000af00af7308 */ /* 0x000eb00000002400 */
[----:B------:R-:W2:Y:S08]  /*d420*/  MUFU.TANH R162, R162 ;  /* 0x000000a200a27308 */ /* 0x000eb00000002400 */
[----:B------:R-:W2:Y:S08]  /*d430*/  MUFU.TANH R163, R163 ;  /* 0x000000a300a37308 */ /* 0x000eb00000002400 */
[----:B------:R-:W2:Y:S08]  /*d440*/  MUFU.TANH R166, R166 ;  /* 0x000000a600a67308 */ /* 0x000eb00000002400 */
[----:B------:R-:W2:Y:S01]  /*d450*/  MUFU.TANH R167, R167 ;  /* 0x000000a700a77308 */ /* 0x000ea20000002400 */
[----:B------:R-:W-:-:S02]  /*d460*/  WARPGROUP.DEPBAR.LE gsb0, 0x0 ;  /* 0x00008000000079c5 */ /* 0x000fc40000010000 */
[----:B------:R-:W-:-:S05]  /*d470*/  WARPGROUP.ARRIVE ;  /* 0x00000000000079c5 */ /* 0x000fca0000000000 */
[----:B------:R-:W2:Y:S01]  /*d480*/  MUFU.TANH R154, R154 ;  /* 0x0000009a009a7308 */ /* 0x000ea20000002400 */
[----:B------:R-:W-:Y:S01]  /*d490*/  HGMMA.64x256x16.F32 R24, R204, gdesc[UR4].tnspB, R24, gsb0 ;  /* 0x43e00004cc187df0 */ /* 0x000fe20008000818 */
[----:B------:R-:W-:Y:S01]  /*d4a0*/  UIADD3 UR6, UR10, 0x100, URZ ;  /* 0x000001000a067890 */ /* 0x000fe2000fffe03f */
[----:B------:R-:W-:-:S05]  /*d4b0*/  UMOV UR7, 0x40000040 ;  /* 0x4000004000077882 */ /* 0x000fca0000000000 */
[----:B------:R-:W2:Y:S08]  /*d4c0*/  MUFU.TANH R155, R155 ;  /* 0x0000009b009b7308 */ /* 0x000eb00000002400 */
[----:B------:R-:W2:Y:S08]  /*d4d0*/  MUFU.TANH R158, R158 ;  /* 0x0000009e009e7308 */ /* 0x000eb00000002400 */
[----:B------:R-:W2:Y:S08]  /*d4e0*/  MUFU.TANH R159, R159 ;  /* 0x0000009f009f7308 */ /* 0x000eb00000002400 */
[----:B------:R-:W-:Y:S01]  /*d4f0*/  MUFU.EX2 R0, R0 ;  /* 0x0000000000007308 */ /* 0x000fe20000000800 */
        /* <DEDUP_REMOVED lines=13> */
[----:B----4-:R-:W-:Y:S01]  /*d5d0*/  FMNMX.FTZ R196, R186, R183, !PT ;  /* 0x000000b7bac47209 */ /* 0x010fe20007810000 */
[----:B------:R-:W-:-:S03]  /*d5e0*/  FMUL.FTZ R199, R4, UR4 ;  /* 0x0000000404c77c20 */ /* 0x000fc60008410000 */
[----:B-----5:R-:W-:-:S15]  /*d5f0*/  FMNMX.FTZ R21, R189, R196, !PT ;  /* 0x000000c4bd157209 */ /* 0x020fde0007810000 */
[----:B------:R-:W-:-:S03]  /*d600*/  NOP ;  /* 0x0000000000007918 */ /* 0x000fc60000000000 */
[----:B------:R-:W-:Y:S01]  /*d610*/  HGMMA.64x256x16.F32 R24, R192, gdesc[UR4].tnspB, R24, gsb0 ;  /* 0x43e00004c0187df0 */ /* 0x000fe20008000818 */
[--C-:B------:R-:W-:Y:S01]  /*d620*/  FFMA.FTZ R183, R2, UR4, -R199.reuse ;  /* 0x0000000402b77c23 */ /* 0x100fe200080108c7 */
[--C-:B------:R-:W-:Y:S01]  /*d630*/  FFMA.FTZ R208, R3, UR4, -R199.reuse ;  /* 0x0000000403d07c23 */ /* 0x100fe200080108c7 */
[----:B------:R-:W-:Y:S01]  /*d640*/  FMNMX.FTZ R21, R176, R21, !PT ;  /* 0x00000015b0157209 */ /* 0x000fe20007810000 */
[--C-:B------:R-:W-:Y:S01]  /*d650*/  FFMA.FTZ R196, R160, UR4, -R199.reuse ;  /* 0x00000004a0c47c23 */ /* 0x100fe200080108c7 */
[--C-:B------:R-:W-:Y:S01]  /*d660*/  FFMA.FTZ R202, R169, UR4, -R199.reuse ;  /* 0x00000004a9ca7c23 */ /* 0x100fe200080108c7 */
[--C-:B------:R-:W-:Y:S01]  /*d670*/  FFMA.FTZ R169, R172, UR4, -R199.reuse ;  /* 0x00000004aca97c23 */ /* 0x100fe200080108c7 */
[----:B---3--:R-:W-:Y:S01]  /*d680*/  FMNMX.FTZ R2, R178, R21, !PT ;  /* 0x00000015b2027209 */ /* 0x008fe20007810000 */
        /* <DEDUP_REMOVED lines=15> */
[----:B-1----:R-:W-:Y:S01]  /*d780*/  FMNMX.FTZ R3, R171, R2, !PT ;  /* 0x00000002ab037209 */ /* 0x002fe20007810000 */
[--C-:B------:R-:W-:Y:S01]  /*d790*/  FFMA.FTZ R187, R161, UR4, -R199.reuse ;  /* 0x00000004a1bb7c23 */ /* 0x100fe200080108c7 */
[--C-:B------:R-:W-:Y:S01]  /*d7a0*/  FFMA.FTZ R161, R165, UR4, -R199.reuse ;  /* 0x00000004a5a17c23 */ /* 0x100fe200080108c7 */
[--C-:B------:R-:W-:Y:S01]  /*d7b0*/  FFMA.FTZ R206, R180, UR4, -R199.reuse ;  /* 0x00000004b4ce7c23 */ /* 0x100fe200080108c7 */
[----:B--2---:R-:W-:Y:S01]  /*d7c0*/  FMNMX.FTZ R2, R174, R3, !PT ;  /* 0x00000003ae027209 */ /* 0x004fe20007810000 */
[----:B------:R-:W-:Y:S01]  /*d7d0*/  MUFU.EX2 R210, R210 ;  /* 0x000000d200d27308 */ /* 0x000fe20000000800 */
[--C-:B------:R-:W-:Y:S01]  /*d7e0*/  FFMA.FTZ R200, R182, UR4, -R199.reuse ;  /* 0x00000004b6c87c23 */ /* 0x100fe200080108c7 */
[----:B------:R-:W-:Y:S01]  /*d7f0*/  FFMA.FTZ R173, R173, UR4, -R199 ;  /* 0x00000004adad7c23 */ /* 0x000fe200080108c7 */
        /* <DEDUP_REMOVED lines=12> */
[----:B------:R-:W-:-:S05]  /*d8c0*/  FMNMX.FTZ R2, R159, R2, !PT ;  /* 0x000000029f027209 */ /* 0x000fca0007810000 */
[----:B------:R-:W1:Y:S01]  /*d8d0*/  SHFL.BFLY PT, R3, R2, 0x2, 0x1f ;  /* 0x0c401f0002037f89 */ /* 0x000e6200000e0000 */
[----:B------:R-:W-:Y:S08]  /*d8e0*/  MUFU.EX2 R191, R191 ;  /* 0x000000bf00bf7308 */ /* 0x000ff00000000800 */
[----:B------:R-:W-:Y:S08]  /*d8f0*/  MUFU.EX2 R200, R200 ;  /* 0x000000c800c87308 */ /* 0x000ff00000000800 */
[----:B------:R-:W-:Y:S01]  /*d900*/  MUFU.EX2 R181, R181 ;  /* 0x000000b500b57308 */ /* 0x000fe20000000800 */
[----:B-1----:R-:W-:-:S07]  /*d910*/  FMNMX.FTZ R160, R2, R3, !PT ;  /* 0x0000000302a07209 */ /* 0x002fce0007810000 */
[----:B------:R-:W-:Y:S01]  /*d920*/  MUFU.EX2 R202, R202 ;  /* 0x000000ca00ca7308 */ /* 0x000fe20000000800 */
[----:B------:R-:W1:Y:S07]  /*d930*/  SHFL.BFLY PT, R3, R160, 0x1, 0x1f ;  /* 0x0c201f00a0037f89 */ /* 0x000e6e00000e0000 */
[----:B------:R-:W-:Y:S08]  /*d940*/  MUFU.EX2 R169, R169 ;  /* 0x000000a900a97308 */ /* 0x000ff00000000800 */
[----:B------:R-:W-:Y:S08]  /*d950*/  MUFU.EX2 R196, R196 ;  /* 0x000000c400c47308 */ /* 0x000ff00000000800 */
[----:B------:R-:W-:Y:S01]  /*d960*/  MUFU.EX2 R187, R187 ;  /* 0x000000bb00bb7308 */ /* 0x000fe20000000800 */
[----:B-1----:R-:W-:-:S07]  /*d970*/  FMNMX.FTZ R3, R160, R3, !PT ;  /* 0x00000003a0037209 */ /* 0x002fce0007810000 */
        /* <DEDUP_REMOVED lines=12> */
[----:B------:R-:W-:Y:S01]  /*da40*/  @!P1 LEA R157, R157, UR60, 0x3 ;  /* 0x0000003c9d9d9c11 */ /* 0x000fe2000f8e18ff */
[--C-:B------:R-:W-:Y:S01]  /*da50*/  FFMA.FTZ R168, R178, UR4, -R156.reuse ;  /* 0x00000004b2a87c23 */ /* 0x100fe2000801089c */
[--C-:B------:R-:W-:Y:S01]  /*da60*/  FFMA.FTZ R207, R179, UR4, -R156.reuse ;  /* 0x00000004b3cf7c23 */ /* 0x100fe2000801089c */
[--C-:B------:R-:W-:Y:S01]  /*da70*/  FFMA.FTZ R201, R170, UR4, -R156.reuse ;  /* 0x00000004aac97c23 */ /* 0x100fe2000801089c */
[----:B------:R-:W-:Y:S01]  /*da80*/  @!P1 IADD3 R157, R157, 0x38840, RZ ;  /* 0x000388409d9d9810 */ /* 0x000fe20007ffe0ff */
[----:B------:R-:W1:Y:S01]  /*da90*/  MUFU.EX2 R209, R209 ;  /* 0x000000d100d17308 */ /* 0x000e620000000800 */
[--C-:B------:R-:W-:Y:S01]  /*daa0*/  FFMA.FTZ R199, R166, UR4, -R156.reuse ;  /* 0x00000004a6c77c23 */ /* 0x100fe2000801089c */
[--C-:B------:R-:W-:Y:S01]  /*dab0*/  FFMA.FTZ R170, R171, UR4, -R156.reuse ;  /* 0x00000004abaa7c23 */ /* 0x100fe2000801089c */
[----:B------:R-:W-:Y:S01]  /*dac0*/  @!P1 PRMT R157, RZ, 0x654, R157 ;  /* 0x00000654ff9d9816 */ /* 0x000fe2000000009d */
[--C-:B------:R-:W-:Y:S01]  /*dad0*/  FFMA.FTZ R203, R174, UR4, -R156.reuse ;  /* 0x00000004aecb7c23 */ /* 0x100fe2000801089c */
[--C-:B------:R-:W-:Y:S01]  /*dae0*/  FFMA.FTZ R174, R175, UR4, -R156.reuse ;  /* 0x00000004afae7c23 */ /* 0x100fe2000801089c */
[--C-:B------:R-:W-:Y:S01]  /*daf0*/  FFMA.FTZ R167, R167, UR4, -R156.reuse ;  /* 0x00000004a7a77c23 */ /* 0x100fe2000801089c */
[--C-:B------:R-:W-:Y:S01]  /*db00*/  FFMA.FTZ R155, R155, UR4, -R156.reuse ;  /* 0x000000049b9b7c23 */ /* 0x100fe2000801089c */
[----:B------:R-:W2:Y:S01]  /*db10*/  MUFU.EX2 R160, R160 ;  /* 0x000000a000a07308 */ /* 0x000ea20000000800 */
[----:B------:R-:W-:Y:S01]  /*db20*/  FFMA.FTZ R158, R158, UR4, -R156 ;  /* 0x000000049e9e7c23 */ /* 0x000fe2000801089c */
[----:B------:R-:W-:Y:S01]  /*db30*/  IMAD.U32 R171, RZ, RZ, UR5 ;  /* 0x00000005ffab7e24 */ /* 0x000fe2000f8e00ff */
[----:B------:R-:W-:-:S04]  /*db40*/  UIADD3 UR5, UR47, -0x1, URZ ;  /* 0xffffffff2f057890 */ /* 0x000fc8000fffe03f */
[----:B------:R-:W-:Y:S01]  /*db50*/  @!P1 IADD3 R171, R171, 0x38860, RZ ;  /* 0x00038860abab9810 */ /* 0x000fe20007ffe0ff */
[----:B------:R-:W-:Y:S01]  /*db60*/  MUFU.EX2 R211, R211 ;  /* 0x000000d300d37308 */ /* 0x000fe20000000800 */
[----:B-1----:R-:W-:Y:S01]  /*db70*/  FFMA.FTZ R165, R2, R5, R209 ;  /* 0x0000000502a57223 */ /* 0x002fe200000100d1 */
[----:B------:R-:W-:Y:S01]  /*db80*/  UMOV UR47, UR5 ;  /* 0x00000005002f7c82 */ /* 0x000fe20008000000 */
[----:B------:R-:W-:-:S05]  /*db90*/  @!P1 PRMT R171, RZ, 0x654, R171 ;  /* 0x00000654ffab9816 */ /* 0x000fca00000000ab */
[----:B------:R-:W-:Y:S01]  /*dba0*/  MUFU.EX2 R164, R164 ;  /* 0x000000a400a47308 */ /* 0x000fe20000000800 */
[C---:B--2---:R-:W-:Y:S01]  /*dbb0*/  FADD.FTZ R176, R160.reuse, R165 ;  /* 0x000000a5a0b07221 */ /* 0x044fe20000010000 */
[----:B------:R-:W-:-:S06]  /*dbc0*/  F2FP.F16.F32.PACK_AB R209, R160, R209 ;  /* 0x000000d1a0d1723e */ /* 0x000fcc00000000ff */
        /* <DEDUP_REMOVED lines=11> */
[----:B------:R-:W1:Y:S01]  /*dc80*/  MUFU.EX2 R152, R152 ;  /* 0x0000009800987308 */ /* 0x000e620000000800 */
[----:B------:R-:W-:-:S02]  /*dc90*/  WARPGROUP.DEPBAR.LE gsb0, 0x0 ;  /* 0x00008000000079c5 */ /* 0x000fc40000010000 */
[----:B------:R2:W-:Y:S05]  /*dca0*/  @!P1 SYNCS.ARRIVE.TRANS64.RED.A1T0 RZ, [R157+URZ], RZ ;  /* 0x000000ff9dff99a7 */ /* 0x0005ea000810043f */
[----:B------:R-:W-:Y:S01]  /*dcb0*/  MUFU.EX2 R155, R155 ;  /* 0x0000009b009b7308 */ /* 0x000fe20000000800 */
[----:B--2---:R-:W-:Y:S01]  /*dcc0*/  FFMA.FTZ R157, R0, R17, R183 ;  /* 0x00000011009d7223 */ /* 0x004fe200000100b7 */
[--C-:B------:R-:W-:Y:S01]  /*dcd0*/  FFMA.FTZ R17, R162, UR4, -R156.reuse ;  /* 0x00000004a2117c23 */ /* 0x100fe2000801089c */
[----:B------:R-:W-:-:S05]  /*dce0*/  FFMA.FTZ R162, R163, UR4, -R156 ;  /* 0x00000004a3a27c23 */ /* 0x000fca000801089c */
[----:B------:R-:W-:Y:S01]  /*dcf0*/  MUFU.EX2 R153, R153 ;  /* 0x0000009900997308 */ /* 0x000fe20000000800 */
[----:B------:R-:W-:Y:S01]  /*dd00*/  FADD.FTZ R157, R208, R157 ;  /* 0x0000009dd09d7221 */ /* 0x000fe20000010000 */
[----:B-1----:R-:W-:Y:S01]  /*dd10*/  F2FP.F16.F32.PACK_AB R192, R152, R21 ;  /* 0x0000001598c0723e */ /* 0x002fe200000000ff */
[----:B------:R1:W-:Y:S01]  /*dd20*/  @!P1 SYNCS.ARRIVE.TRANS64.RED.A1T0 RZ, [R171+URZ], RZ ;  /* 0x000000ffabff99a7 */ /* 0x0003e2000810043f */
[----:B------:R-:W-:Y:S01]  /*dd30*/  F2FP.F16.F32.PACK_AB R208, R208, R183 ;  /* 0x000000b7d0d0723e */ /* 0x000fe200000000ff */
[----:B------:R-:W-:Y:S01]  /*dd40*/  FADD.FTZ R178, R210, R157 ;  /* 0x0000009dd2b27221 */ /* 0x000fe20000010000 */
[----:B------:R-:W-:Y:S01]  /*dd50*/  FADD.FTZ R157, R211, R176 ;  /* 0x000000b0d39d7221 */ /* 0x000fe20000010000 */
[C---:B------:R-:W-:Y:S01]  /*dd60*/  F2FP.F16.F32.PACK_AB R211, R164.reuse, R211 ;  /* 0x000000d3a4d3723e */ /* 0x040fe200000000ff */
[----:B------:R2:W-:Y:S01]  /*dd70*/  MUFU.EX2 R5, R17 ;  /* 0x0000001100057308 */ /* 0x0005e20000000800 */
[C---:B------:R-:W-:Y:S01]  /*dd80*/  FADD.FTZ R163, R197.reuse, R178 ;  /* 0x000000b2c5a37221 */ /* 0x040fe20000010000 */
[----:B------:R-:W-:Y:S01]  /*dd90*/  FADD.FTZ R166, R164, R157 ;  /* 0x0000009da4a67221 */ /* 0x000fe20000010000 */
[----:B------:R-:W-:-:S02]  /*dda0*/  F2FP.F16.F32.PACK_AB R210, R197, R210 ;  /* 0x000000d2c5d2723e */ /* 0x000fc400000000ff */
[----:B------:R-:W-:Y:S01]  /*ddb0*/  FADD.FTZ R176, R204, R163 ;  /* 0x000000a3ccb07221 */ /* 0x000fe20000010000 */
[----:B------:R-:W-:Y:S01]  /*ddc0*/  FADD.FTZ R157, R205, R166 ;  /* 0x000000a6cd9d7221 */ /* 0x000fe20000010000 */
[C---:B------:R-:W-:Y:S01]  /*ddd0*/  F2FP.F16.F32.PACK_AB R204, R177.reuse, R204 ;  /* 0x000000ccb1cc723e */ /* 0x040fe200000000ff */
[----:B------:R-:W3:Y:S01]  /*dde0*/  MUFU.EX2 R162, R162 ;  /* 0x000000a200a27308 */ /* 0x000ee20000000800 */
[----:B--2---:R-:W-:Y:S01]  /*ddf0*/  FFMA.FTZ R17, R154, UR4, -R156 ;  /* 0x000000049a117c23 */ /* 0x004fe2000801089c */
[----:B------:R-:W-:Y:S01]  /*de00*/  FADD.FTZ R163, R177, R176 ;  /* 0x000000b0b1a37221 */ /* 0x000fe20000010000 */
[C---:B------:R-:W-:Y:S01]  /*de10*/  FADD.FTZ R154, R168.reuse, R157 ;  /* 0x0000009da89a7221 */ /* 0x040fe20000010000 */
[----:B------:R-:W-:Y:S01]  /*de20*/  FFMA.FTZ R156, R159, UR4, -R156 ;  /* 0x000000049f9c7c23 */ /* 0x000fe2000801089c */
[----:B------:R-:W-:Y:S01]  /*de30*/  F2FP.F16.F32.PACK_AB R205, R168, R205 ;  /* 0x000000cda8cd723e */ /* 0x000fe200000000ff */
[----:B------:R-:W-:Y:S01]  /*de40*/  FADD.FTZ R166, R206, R163 ;  /* 0x000000a3cea67221 */ /* 0x000fe20000010000 */
[----:B------:R-:W-:Y:S01]  /*de50*/  FADD.FTZ R157, R207, R154 ;  /* 0x0000009acf9d7221 */ /* 0x000fe20000010000 */
[----:B------:R-:W-:Y:S01]  /*de60*/  MUFU.EX2 R158, R158 ;  /* 0x0000009e009e7308 */ /* 0x000fe20000000800 */
[C---:B------:R-:W-:Y:S01]  /*de70*/  F2FP.F16.F32.PACK_AB R206, R191.reuse, R206 ;  /* 0x000000cebfce723e */ /* 0x040fe200000000ff */
[----:B------:R-:W-:Y:S01]  /*de80*/  FADD.FTZ R159, R191, R166 ;  /* 0x000000a6bf9f7221 */ /* 0x000fe20000010000 */
[C---:B------:R-:W-:Y:S01]  /*de90*/  FADD.FTZ R166, R172.reuse, R157 ;  /* 0x0000009daca67221 */ /* 0x040fe20000010000 */
[----:B------:R-:W-:-:S02]  /*dea0*/  F2FP.F16.F32.PACK_AB R207, R172, R207 ;  /* 0x000000cfaccf723e */ /* 0x000fc400000000ff */
[----:B------:R-:W-:Y:S01]  /*deb0*/  FADD.FTZ R176, R200, R159 ;  /* 0x0000009fc8b07221 */ /* 0x000fe20000010000 */
[----:B------:R-:W-:Y:S01]  /*dec0*/  FADD.FTZ R157, R201, R166 ;  /* 0x000000a6c99d7221 */ /* 0x000fe20000010000 */
[----:B------:R-:W2:Y:S01]  /*ded0*/  MUFU.EX2 R154, R167 ;  /* 0x000000a7009a7308 */ /* 0x000ea20000000800 */
[----:B---3--:R-:W-:Y:S01]  /*dee0*/  F2FP.F16.F32.PACK_AB R197, R162, R5 ;  /* 0x00000005a2c5723e */ /* 0x008fe200000000ff */
[C---:B------:R-:W-:Y:S01]  /*def0*/  FADD.FTZ R159, R181.reuse, R176 ;  /* 0x000000b0b59f7221 */ /* 0x040fe20000010000 */
[----:B------:R-:W-:Y:S01]  /*df00*/  FADD.FTZ R160, R170, R157 ;  /* 0x0000009daaa07221 */ /* 0x000fe20000010000 */
[----:B------:R-:W-:Y:S02]  /*df10*/  F2FP.F16.F32.PACK_AB R200, R181, R200 ;  /* 0x000000c8b5c8723e */ /* 0x000fe400000000ff */
[----:B------:R-:W-:Y:S01]  /*df20*/  FADD.FTZ R164, R202, R159 ;  /* 0x0000009fcaa47221 */ /* 0x000fe20000010000 */
[----:B------:R-:W-:Y:S01]  /*df30*/  FADD.FTZ R157, R203, R160 ;  /* 0x000000a0cb9d7221 */ /* 0x000fe20000010000 */
[----:B------:R3:W4:Y:S01]  /*df40*/  MUFU.EX2 R166, R17 ;  /* 0x0000001100a67308 */ /* 0x0007220000000800 */
[----:B------:R-:W-:Y:S01]  /*df50*/  F2FP.F16.F32.PACK_AB R201, R170, R201 ;  /* 0x000000c9aac9723e */ /* 0x000fe200000000ff */
[C---:B------:R-:W-:Y:S01]  /*df60*/  FADD.FTZ R159, R169.reuse, R164 ;  /* 0x000000a4a99f7221 */ /* 0x040fe20000010000 */
[----:B------:R-:W-:Y:S01]  /*df70*/  FADD.FTZ R160, R174, R157 ;  /* 0x0000009daea07221 */ /* 0x000fe20000010000 */
[----:B------:R-:W-:-:S02]  /*df80*/  F2FP.F16.F32.PACK_AB R202, R169, R202 ;  /* 0x000000caa9ca723e */ /* 0x000fc400000000ff */
[----:B------:R-:W-:Y:S01]  /*df90*/  FADD.FTZ R164, R196, R159 ;  /* 0x0000009fc4a47221 */ /* 0x000fe20000010000 */
[----:B------:R-:W-:Y:S01]  /*dfa0*/  F2FP.F16.F32.PACK_AB R203, R174, R203 ;  /* 0x000000cbaecb723e */ /* 0x000fe200000000ff */
[----:B------:R-:W5:Y:S01]  /*dfb0*/  MUFU.EX2 R20, R173 ;  /* 0x000000ad00147308 */ /* 0x000f620000000800 */
[----:B---3--:R-:W-:Y:S01]  /*dfc0*/  FADD.FTZ R17, R5, R160 ;  /* 0x000000a005117221 */ /* 0x008fe20000010000 */
[C---:B------:R-:W-:Y:S01]  /*dfd0*/  FADD.FTZ R157, R187.reuse, R164 ;  /* 0x000000a4bb9d7221 */ /* 0x040fe20000010000 */
[----:B------:R-:W-:Y:S02]  /*dfe0*/  F2FP.F16.F32.PACK_AB R196, R187, R196 ;  /* 0x000000c4bbc4723e */ /* 0x000fe400000000ff */
[----:B------:R-:W-:Y:S01]  /*dff0*/  FADD.FTZ R160, R162, R17 ;  /* 0x00000011a2a07221 */ /* 0x000fe20000010000 */
[----:B------:R-:W-:Y:S01]  /*e000*/  FADD.FTZ R164, R198, R157 ;  /* 0x0000009dc6a47221 */ /* 0x000fe20000010000 */
[----:B------:R-:W-:Y:S01]  /*e010*/  F2FP.F16.F32.PACK_AB R198, R161, R198 ;  /* 0x000000c6a1c6723e */ /* 0x000fe200000000ff */
[----:B------:R-:W3:Y:S01]  /*e020*/  MUFU.EX2 R156, R156 ;  /* 0x0000009c009c7308 */ /* 0x000ee20000000800 */
[----:B------:R-:W-:Y:S01]  /*e030*/  FADD.FTZ R17, R199, R160 ;  /* 0x000000a0c7117221 */ /* 0x000fe20000010000 */
[----:B------:R-:W-:Y:S01]  /*e040*/  FADD.FTZ R164, R161, R164 ;  /* 0x000000a4a1a47221 */ /* 0x000fe20000010000 */
[----:B--2---:R-:W-:-:S02]  /*e050*/  F2FP.F16.F32.PACK_AB R199, R154, R199 ;  /* 0x000000c79ac7723e */ /* 0x004fc400000000ff */
[----:B------:R-:W-:Y:S01]  /*e060*/  FADD.FTZ R17, R154, R17 ;  /* 0x000000119a117221 */ /* 0x000fe20000010000 */
[----:B------:R-:W-:Y:S01]  /*e070*/  FADD.FTZ R5, R21, R164 ;  /* 0x000000a415057221 */ /* 0x000fe20000010000 */
[C---:B----4-:R-:W-:Y:S02]  /*e080*/  F2FP.F16.F32.PACK_AB R193, R155.reuse, R166 ;  /* 0x000000a69bc1723e */ /* 0x050fe400000000ff */
[----:B------:R-:W-:Y:S01]  /*e090*/  FADD.FTZ R17, R166, R17 ;  /* 0x00000011a6117221 */ /* 0x000fe20000010000 */
[----:B------:R-:W-:Y:S01]  /*e0a0*/  FADD.FTZ R154, R152, R5 ;  /* 0x00000005989a7221 */ /* 0x000fe20000010000 */
[----:B-----5:R-:W-:Y:S02]  /*e0b0*/  F2FP.F16.F32.PACK_AB R194, R20, R153 ;  /* 0x0000009914c2723e */ /* 0x020fe400000000ff */
[----:B------:R-:W-:Y:S01]  /*e0c0*/  FADD.FTZ R17, R155, R17 ;  /* 0x000000119b117221 */ /* 0x000fe20000010000 */
[----:B------:R-:W-:-:S03]  /*e0d0*/  FADD.FTZ R5, R153, R154 ;  /* 0x0000009a99057221 */ /* 0x000fc60000010000 */
[----:B------:R-:W-:Y:S01]  /*e0e0*/  FADD.FTZ R21, R158, R17 ;  /* 0x000000119e157221 */ /* 0x000fe20000010000 */
[----:B------:R-:W-:Y:S01]  /*e0f0*/  FADD.FTZ R17, R20, R5 ;  /* 0x0000000514117221 */ /* 0x000fe20000010000 */
[C---:B---3--:R-:W-:Y:S01]  /*e100*/  F2FP.F16.F32.PACK_AB R195, R156.reuse, R158 ;  /* 0x0000009e9cc3723e */ /* 0x048fe200000000ff */
[----:B------:R-:W-:Y:S02]  /*e110*/  IMAD.MOV.U32 R20, RZ, RZ, R3 ;  /* 0x000000ffff147224 */ /* 0x000fe400078e0003 */
[----:B------:R-:W-:Y:S01]  /*e120*/  FADD.FTZ R5, R156, R21 ;  /* 0x000000159c057221 */ /* 0x000fe20000010000 */
[----:B------:R-:W-:Y:S01]  /*e130*/  MOV R21, R4 ;  /* 0x0000000400157202 */ /* 0x000fe20000000f00 */
[----:B-1----:R-:W-:Y:S06]  /*e140*/  @P2 BRA `(.L_x_1973) ;  /* 0xffffffc400082947 */ /* 0x002fec000383ffff */
.L_x_1964:
        /* <DEDUP_REMOVED lines=131> */
.L_x_1974:
[----:B------:R-:W-:Y:S01]  /*e980*/  R2UR UR6, R16 ;  /* 0x00000000100672ca */ /* 0x000fe200000e0000 */
[----:B------:R-:W-:-:S12]  /*e990*/  ULEA UR5, UR46, UR60, 0x3 ;  /* 0x0000003c2e057291 */ /* 0x000fd8000f8e183f */
[----:B------:R-:W-:-:S05]  /*e9a0*/  IMAD.U32 R0, RZ, RZ, UR6 ;  /* 0x00000006ff007e24 */ /* 0x000fca000f8e00ff */
[----:B------:R-:W-:-:S04]  /*e9b0*/  SHF.L.U32 R0, R0, 0x1f, RZ ;  /* 0x0000001f00007819 */ /* 0x000fc800000006ff */
[----:B------:R1:W2:Y:S01]  /*e9c0*/  SYNCS.PHASECHK.TRANS64.TRYWAIT P2, [UR5+0x38850], R0 ;  /* 0x03885000ff0075a7 */ /* 0x0002a20008040145 */
[----:B------:R-:W-:Y:S05]  /*e9d0*/  @!P0 BRA `(.L_x_1975) ;  /* 0x0000000000048947 */ /* 0x000fea0003800000 */
[----:B------:R-:W-:Y:S01]  /*e9e0*/  BPT.TRAP 0x1 ;  /* 0x000000040000795c */ /* 0x000fe20000300000 */
.L_x_1975:
[----:B--2---:R-:W-:Y:S05]  /*e9f0*/  @P2 BRA `(.L_x_1976) ;  /* 0x0000000000082947 */ /* 0x004fea0003800000 */
[----:B------:R-:W2:Y:S02]  /*ea00*/  SYNCS.PHASECHK.TRANS64.TRYWAIT P0, [UR5+0x38850], R0 ;  /* 0x03885000ff0075a7 */ /* 0x000ea40008000145 */
[----:B--2---:R-:W-:Y:S05]  /*ea10*/  @!P0 BRA `(.L_x_1977) ;  /* 0x0000005c006c8947 */ /* 0x004fea0003800000 */
.L_x_1976:
[----:B------:R-:W-:Y:S01]  /*ea20*/  UIADD3 UR60, UR60, 0x400, URZ ;  /* 0x000004003c3c7890 */ /* 0x000fe2000fffe03f */
[----:B------:R-:W-:Y:S01]  /*ea30*/  WARPGROUP.ARRIVE ;  /* 0x00000000000079c5 */ /* 0x000fe20000000000 */
[----:B------:R-:W-:Y:S01]  /*ea40*/  UMOV UR7, 0x40000040 ;  /* 0x4000004000077882 */ /* 0x000fe20000000000 */
[----:B------:R-:W-:Y:S01]  /*ea50*/  UMOV UR11, 0x40000040 ;  /* 0x40000040000b7882 */ /* 0x000fe20000000000 */
[----:B------:R-:W-:Y:S01]  /*ea60*/  USHF.R.U32.HI UR60, URZ, 0x4, UR60 ;  /* 0x000000043f3c7899 */ /* 0x000fe2000801163c */
[----:B------:R-:W3:Y:S01]  /*ea70*/  SHFL.BFLY PT, R2, R5, 0x2, 0x1f ;  /* 0x0c401f0005027f89 */ /* 0x000ee200000e0000 */
[----:B------:R-:W-:Y:S02]  /*ea80*/  R2UR UR12, R219 ;  /* 0x00000000db0c72ca */ /* 0x000fe400000e0000 */
[----:B------:R-:W-:Y:S01]  /*ea90*/  ULOP3.LUT UR60, UR60, 0x3fff, URZ, 0xc0, !UPT ;  /* 0x00003fff3c3c7892 */ /* 0x000fe2000f8ec03f */
[----:B-12---:R-:W1:Y:S01]  /*eaa0*/  SHFL.BFLY PT, R0, R17, 0x2, 0x1f ;  /* 0x0c401f0011007f89 */ /* 0x006e6200000e0000 */
[----:B------:R-:W-:-:S02]  /*eab0*/  R2UR UR9, R16 ;  /* 0x00000000100972ca */ /* 0x000fc400000e0000 */
[----:B------:R-:W-:Y:S01]  /*eac0*/  ULOP3.LUT UR6, UR60, 0x2800000, URZ, 0xfc, !UPT ;  /* 0x028000003c067892 */ /* 0x000fe2000f8efc3f */
[----:B------:R-:W-:Y:S02]  /*ead0*/  MOV R13, UR4 ;  /* 0x00000004000d7c02 */ /* 0x000fe40008000f00 */
[----:B------:R-:W-:Y:S01]  /*eae0*/  MOV R12, UR5 ;  /* 0x00000005000c7c02 */ /* 0x000fe20008000f00 */
[----:B------:R-:W-:Y:S02]  /*eaf0*/  UIMAD UR6, UR46, 0xa00, UR6 ;  /* 0x00000a002e0678a4 */ /* 0x000fe4000f8e0206 */
[----:B------:R-:W-:Y:S02]  /*eb00*/  UIADD3 UR46, UR46, 0x1, URZ ;  /* 0x000000012e2e7890 */ /* 0x000fe4000fffe03f */
[----:B------:R-:W-:Y:S02]  /*eb10*/  UIADD3 UR8, UR6, 0x80, URZ ;  /* 0x0000008006087890 */ /* 0x000fe4000fffe03f */
[----:B------:R-:W-:-:S02]  /*eb20*/  UISETP.NE.AND UP0, UPT, UR46, 0x2, UPT ;  /* 0x000000022e00788c */ /* 0x000fc4000bf05270 */
[----:B------:R-:W-:Y:S01]  /*eb30*/  UIADD3 UR12, UR12, 0x1, URZ ;  /* 0x000000010c0c7890 */ /* 0x000fe2000fffe03f */
[----:B------:R-:W-:Y:S01]  /*eb40*/  HGMMA.64x256x16.F32 R24, R208, gdesc[UR4].tnspB, R24, gsb0 ;  /* 0x43e00004d0187df0 */ /* 0x000fe20008000818 */
[----:B------:R-:W-:Y:S01]  /*eb50*/  UMOV UR7, 0x40000040 ;  /* 0x4000004000077882 */ /* 0x000fe20000000000 */
[----:B------:R-:W-:Y:S01]  /*eb60*/  UMOV UR10, UR8 ;  /* 0x00000008000a7c82 */ /* 0x000fe20008000000 */
[----:B------:R-:W-:Y:S01]  /*eb70*/  UIADD3 UR8, UR6, 0x100, URZ ;  /* 0x0000010006087890 */ /* 0x000fe2000fffe03f */
[----:B---3--:R-:W-:Y:S01]  /*eb80*/  FADD.FTZ R2, R2, R5 ;  /* 0x0000000502027221 */ /* 0x008fe20000010000 */
[----:B------:R-:W-:Y:S01]  /*eb90*/  IMAD.MOV.U32 R5, RZ, RZ, RZ ;  /* 0x000000ffff057224 */ /* 0x000fe200078e00ff */
[----:B------:R-:W-:Y:S01]  /*eba0*/  MOV R219, UR12 ;  /* 0x0000000c00db7c02 */ /* 0x000fe20008000f00 */
[----:B------:R-:W-:Y:S01]  /*ebb0*/  USEL UR46, UR46, URZ, UP0 ;  /* 0x0000003f2e2e7287 */ /* 0x000fe20008000000 */
[----:B-1----:R-:W-:Y:S01]  /*ebc0*/  FADD.FTZ R0, R0, R17 ;  /* 0x0000001100007221 */ /* 0x002fe20000010000 */
[----:B------:R-:W1:Y:S04]  /*ebd0*/  SHFL.BFLY PT, R9, R2, 0x1, 0x1f ;  /* 0x0c201f0002097f89 */ /* 0x000e6800000e0000 */
[----:B------:R-:W2:Y:S01]  /*ebe0*/  SHFL.BFLY PT, R7, R0, 0x1, 0x1f ;  /* 0x0c201f0000077f89 */ /* 0x000ea200000e0000 */
[----:B-1----:R-:W-:Y:S01]  /*ebf0*/  FADD.FTZ R11, R2, R9 ;  /* 0x00000009020b7221 */ /* 0x002fe20000010000 */
[----:B------:R-:W-:Y:S01]  /*ec00*/  MOV R9, UR4 ;  /* 0x0000000400097c02 */ /* 0x000fe20008000f00 */
[----:B------:R-:W-:Y:S01]  /*ec10*/  USEL UR4, URZ, 0x1, UP0 ;  /* 0x000000013f047887 */ /* 0x000fe20008000000 */
[----:B------:R-:W-:-:S02]  /*ec20*/  IMAD.MOV.U32 R2, RZ, RZ, -0x800000 ;  /* 0xff800000ff027424 */ /* 0x000fc400078e00ff */
[----:B--2---:R-:W-:Y:S01]  /*ec30*/  FADD.FTZ R10, R0, R7 ;  /* 0x00000007000a7221 */ /* 0x004fe20000010000 */
[----:B------:R-:W-:Y:S01]  /*ec40*/  FSETP.NE.FTZ.AND P2, PT, R11, RZ, PT ;  /* 0x000000ff0b00720b */ /* 0x000fe20003f55000 */
[----:B------:R-:W-:Y:S01]  /*ec50*/  ULOP3.LUT UR9, UR9, UR4, URZ, 0x3c, !UPT ;  /* 0x0000000409097292 */ /* 0x000fe2000f8e3c3f */
[----:B------:R-:W-:Y:S01]  /*ec60*/  MOV R7, RZ ;  /* 0x000000ff00077202 */ /* 0x000fe20000000f00 */
[----:B------:R-:W-:Y:S01]  /*ec70*/  IMAD.MOV.U32 R0, RZ, RZ, -0x800000 ;  /* 0xff800000ff007424 */ /* 0x000fe200078e00ff */
[----:B------:R-:W-:-:S03]  /*ec80*/  FSETP.NE.FTZ.AND P0, PT, R10, RZ, PT ;  /* 0x000000ff0a00720b */ /* 0x000fc60003f15000 */
[----:B------:R-:W-:-:S06]  /*ec90*/  IMAD.U32 R16, RZ, RZ, UR9 ;  /* 0x00000009ff107e24 */ /* 0x000fcc000f8e00ff */
[----:B------:R-:W1:Y:S01]  /*eca0*/  @P2 MUFU.LG2 R8, R11 ;  /* 0x0000000b00082308 */ /* 0x000e620000000c00 */
[----:B------:R-:W-:-:S03]  /*ecb0*/  @P2 FMUL.FTZ R13, R13, 0.69314718246459960938 ;  /* 0x3f3172180d0d2820 */ /* 0x000fc60000410000 */
[----:B------:R-:W-:-:S04]  /*ecc0*/  @P0 FMUL.FTZ R9, R9, 0.69314718246459960938 ;  /* 0x3f31721809090820 */ /* 0x000fc80000410000 */
[----:B------:R-:W-:Y:S08]  /*ecd0*/  @P2 MUFU.RCP R5, R11 ;  /* 0x0000000b00052308 */ /* 0x000ff00000001000 */
[----:B------:R-:W2:Y:S01]  /*ece0*/  @P0 MUFU.LG2 R6, R10 ;  /* 0x0000000a00060308 */ /* 0x000ea20000000c00 */
[----:B-1----:R-:W-:-:S04]  /*ecf0*/  @P2 FMUL.FTZ R8, R8, 0.69314718246459960938 ;  /* 0x3f31721808082820 */ /* 0x002fc80000410000 */
[----:B------:R-:W-:-:S03]  /*ed00*/  @P2 FFMA.FTZ R2, R13, R3, R8 ;  /* 0x000000030d022223 */ /* 0x000fc60000010008 */
[----:B------:R1:W3:Y:S02]  /*ed10*/  @P0 MUFU.RCP R7, R10 ;  /* 0x0000000a00070308 */ /* 0x0002e40000001000 */
[----:B-1----:R-:W-:Y:S02]  /*ed20*/  @!P1 VIADD R10, R12, 0x38860 ;  /* 0x000388600c0a9836 */ /* 0x002fe40000000000 */
[----:B--2---:R-:W-:-:S03]  /*ed30*/  @P0 FMUL.FTZ R6, R6, 0.69314718246459960938 ;  /* 0x3f31721806060820 */ /* 0x004fc60000410000 */
[----:B------:R-:W-:Y:S01]  /*ed40*/  @!P1 PRMT R3, RZ, 0x654, R10 ;  /* 0x00000654ff039816 */ /* 0x000fe2000000000a */
[----:B------:R-:W-:Y:S01]  /*ed50*/  @P0 FFMA.FTZ R0, R9, R4, R6 ;  /* 0x0000000409000223 */ /* 0x000fe20000010006 */
[----:B------:R-:W-:Y:S01]  /*ed60*/  PLOP3.LUT P0, PT, PT, PT, PT, 0x8, 0x0 ;  /* 0x000000000000781c */ /* 0x000fe20003f0e170 */
        /* <DEDUP_REMOVED lines=18> */
[----:B------:R-:W-:-:S15]  /*ee90*/  WARPGROUP.ARRIVE ;  /* 0x00000000000079c5 */ /* 0x000fde0000000000 */
[----:B------:R-:W-:-:S08]  /*eea0*/  NOP ;  /* 0x0000000000007918 */ /* 0x000fd00000000000 */
[----:B------:R-:W-:Y:S03]  /*eeb0*/  HGMMA.64x256x16.F32 R24, R192, gdesc[UR4].tnspB, R24, gsb0 ;  /* 0x43e00004c0187df0 */ /* 0x000fe60008000818 */
[----:B------:R-:W-:Y:S02]  /*eec0*/  WARPGROUP.DEPBAR.LE gsb0, 0x0 ;  /* 0x00008000000079c5 */ /* 0x000fe40000010000 */
[-C--:B------:R-:W-:Y:S01]  /*eed0*/  FMUL.FTZ R163, R83, R5.reuse ;  /* 0x0000000553a37220 */ /* 0x080fe20000410000 */
[-C--:B------:R-:W-:Y:S01]  /*eee0*/  FMUL.FTZ R83, R86, R5.reuse ;  /* 0x0000000556537220 */ /* 0x080fe20000410000 */
[-C--:B------:R-:W-:Y:S01]  /*eef0*/  FMUL.FTZ R86, R87, R5.reuse ;  /* 0x0000000557567220 */ /* 0x080fe20000410000 */
[-C--:B------:R-:W-:Y:S01]  /*ef00*/  FMUL.FTZ R87, R91, R5.reuse ;  /* 0x000000055b577220 */ /* 0x080fe20000410000 */
[-C--:B------:R-:W-:Y:S01]  /*ef10*/  FMUL.FTZ R91, R94, R5.reuse ;  /* 0x000000055e5b7220 */ /* 0x080fe20000410000 */
[----:B------:R-:W-:Y:S01]  /*ef20*/  FMUL.FTZ R94, R95, R5 ;  /* 0x000000055f5e7220 */ /* 0x000fe20000410000 */
[-C--:B---3--:R-:W-:Y:S01]  /*ef30*/  FMUL.FTZ R4, R24, R7.reuse ;  /* 0x0000000718047220 */ /* 0x088fe20000410000 */
        /* <DEDUP_REMOVED lines=122> */
.L_x_1947:
        /* <DEDUP_REMOVED lines=9> */
[----:B------:R-:W-:Y:S01]  /*f770*/  BAR.SYNC.DEFER_BLOCKING 0x1, 0x100 ;  /* 0x0044000000007b1d */ /* 0x000fe20000010000 */
[C---:B------:R-:W-:Y:S01]  /*f780*/  IADD3 R31, P3, R22.reuse, 0x4000, RZ ;  /* 0x00004000161f7810 */ /* 0x040fe20007f7e0ff */
[----:B------:R-:W-:Y:S01]  /*f790*/  USHF.R.S32.HI UR5, URZ, 0x1f, UR43 ;  /* 0x0000001f3f057899 */ /* 0x000fe2000801142b */
[----:B------:R-:W-:Y:S02]  /*f7a0*/  LOP3.LUT R26, R27, 0x380, RZ, 0xc0, !PT ;  /* 0x000003801b1a7812 */ /* 0x000fe400078ec0ff */
[C---:B------:R-:W-:Y:S01]  /*f7b0*/  IADD3 R19, P6, R22.reuse, 0x20, RZ ;  /* 0x0000002016137810 */ /* 0x040fe20007fde0ff */
[----:B------:R-:W-:Y:S01]  /*f7c0*/  ULDC UR10, c[0x0][0xa88] ;  /* 0x0002a200000a7ab9 */ /* 0x000fe20000000800 */
[----:B------:R-:W-:Y:S01]  /*f7d0*/  IADD3 R21, P5, R22, 0x40, RZ ;  /* 0x0000004016157810 */ /* 0x000fe20007fbe0ff */
[----:B------:R-:W-:Y:S01]  /*f7e0*/  ULDC.64 UR6, c[0x0][0xb70] ;  /* 0x0002dc0000067ab9 */ /* 0x000fe20000000a00 */
[----:B------:R-:W-:Y:S01]  /*f7f0*/  LOP3.LUT R30, R31, 0x380, RZ, 0xc0, !PT ;  /* 0x000003801f1e7812 */ /* 0x000fe200078ec0ff */
[----:B------:R-:W-:Y:S01]  /*f800*/  UIMAD UR5, UR5, UR6, URZ ;  /* 0x00000006050572a4 */ /* 0x000fe2000f8e023f */
[----:B------:R-:W-:Y:S01]  /*f810*/  SHF.R.U64 R26, R26, 0x3, RZ ;  /* 0x000000031a1a7819 */ /* 0x000fe200000012ff */
[----:B------:R-:W-:Y:S01]  /*f820*/  UIMAD.WIDE.U32 UR8, UR43, UR6, URZ ;  /* 0x000000062b0872a5 */ /* 0x000fe2000f8e003f */
[----:B------:R-:W-:Y:S01]  /*f830*/  LOP3.LUT R18, R19, 0x380, RZ, 0xc0, !PT ;  /* 0x0000038013127812 */ /* 0x000fe200078ec0ff */
[----:B------:R-:W-:Y:S01]  /*f840*/  UIMAD UR5, UR43, UR7, UR5 ;  /* 0x000000072b0572a4 */ /* 0x000fe2000f8e0205 */
[----:B------:R-:W-:Y:S01]  /*f850*/  IADD3 R35, P2, R22, 0x4020, RZ ;  /* 0x0000402016237810 */ /* 0x000fe20007f5e0ff */
[----:B------:R-:W-:Y:S01]  /*f860*/  ULDC.64 UR12, c[0x0][0x208] ;  /* 0x00008200000c7ab9 */ /* 0x000fe20000000a00 */
[----:B------:R-:W-:Y:S01]  /*f870*/  LOP3.LUT R20, R21, 0x380, RZ, 0xc0, !PT ;  /* 0x0000038015147812 */ /* 0x000fe200078ec0ff */
[----:B------:R-:W-:Y:S01]  /*f880*/  UIADD3 UR5, UR9, UR5, URZ ;  /* 0x0000000509057290 */ /* 0x000fe2000fffe03f */
[----:B------:R-:W-:Y:S01]  /*f890*/  SHF.R.U64 R30, R30, 0x3, RZ ;  /* 0x000000031e1e7819 */ /* 0x000fe200000012ff */
[----:B------:R-:W-:Y:S01]  /*f8a0*/  ULDC.64 UR6, c[0x0][0xb40] ;  /* 0x0002d00000067ab9 */ /* 0x000fe20000000a00 */
[----:B------:R-:W-:-:S02]  /*f8b0*/  LOP3.LUT R26, R26, R27, RZ, 0x3c, !PT ;  /* 0x0000001b1a1a7212 */ /* 0x000fc400078e3cff */
[----:B------:R-:W-:Y:S02]  /*f8c0*/  IADD3.X R27, RZ, R23, RZ, P4, !PT ;  /* 0x00000017ff1b7210 */ /* 0x000fe400027fe4ff */
[----:B------:R-:W-:Y:S02]  /*f8d0*/  SHF.R.U64 R18, R18, 0x3, RZ ;  /* 0x0000000312127819 */ /* 0x000fe400000012ff */
[----:B------:R-:W-:Y:S02]  /*f8e0*/  IADD3 R47, P4, R22, 0x8000, RZ ;  /* 0x00008000162f7810 */ /* 0x000fe40007f9e0ff */
[----:B------:R-:W-:Y:S02]  /*f8f0*/  LOP3.LUT R34, R35, 0x380, RZ, 0xc0, !PT ;  /* 0x0000038023227812 */ /* 0x000fe400078ec0ff */
[----:B------:R-:W-:Y:S02]  /*f900*/  SHF.R.U64 R20, R20, 0x3, RZ ;  /* 0x0000000314147819 */ /* 0x000fe400000012ff */
[----:B------:R-:W-:Y:S01]  /*f910*/  LOP3.LUT R30, R30, R31, RZ, 0x3c, !PT ;  /* 0x0000001f1e1e7212 */ /* 0x000fe200078e3cff */
[----:B------:R-:W-:Y:S01]  /*f920*/  IMAD.X R31, RZ, RZ, R23, P3 ;  /* 0x000000ffff1f7224 */ /* 0x000fe200018e0617 */
[----:B------:R-:W-:-:S02]  /*f930*/  IADD3 R103, R215, UR42, RZ ;  /* 0x0000002ad7677c10 */ /* 0x000fc4000fffe0ff */
[----:B------:R-:W-:Y:S02]  /*f940*/  LOP3.LUT R18, R18, R19, RZ, 0x3c, !PT ;  /* 0x0000001312127212 */ /* 0x000fe400078e3cff */
[----:B------:R-:W-:Y:S01]  /*f950*/  LOP3.LUT R46, R47, 0x380, RZ, 0xc0, !PT ;  /* 0x000003802f2e7812 */ /* 0x000fe200078ec0ff */
[----:B------:R-:W-:Y:S01]  /*f960*/  VIADD R5, R103, 0x8 ;  /* 0x0000000867057836 */ /* 0x000fe20000000000 */
[----:B------:R-:W-:Y:S02]  /*f970*/  SHF.R.U64 R34, R34, 0x3, RZ ;  /* 0x0000000322227819 */ /* 0x000fe400000012ff */
[----:B------:R-:W-:Y:S02]  /*f980*/  IADD3 R51, P3, R22, 0x8020, RZ ;  /* 0x0000802016337810 */ /* 0x000fe40007f7e0ff */
[----:B------:R-:W-:Y:S02]  /*f990*/  IADD3.X R19, RZ, R23, RZ, P6, !PT ;  /* 0x00000017ff137210 */ /* 0x000fe400037fe4ff */
[----:B------:R-:W-:Y:S01]  /*f9a0*/  LOP3.LUT R20, R20, R21, RZ, 0x3c, !PT ;  /* 0x0000001514147212 */ /* 0x000fe200078e3cff */
[----:B------:R-:W-:Y:S01]  /*f9b0*/  IMAD.X R21, RZ, RZ, R23, P5 ;  /* 0x000000ffff157224 */ /* 0x000fe200028e0617 */
[----:B------:R-:W-:-:S02]  /*f9c0*/  IADD3 R39, P6, R22, 0x4040, RZ ;  /* 0x0000404016277810 */ /* 0x000fc40007fde0ff */
[C---:B------:R-:W-:Y:S02]  /*f9d0*/  LOP3.LUT R67, R22.reuse, 0x380, RZ, 0xc0, !PT ;  /* 0x0000038016437812 */ /* 0x040fe400078ec0ff */
[----:B------:R-:W-:Y:S02]  /*f9e0*/  IADD3 R43, P5, R22, 0x4060, RZ ;  /* 0x00004060162b7810 */ /* 0x000fe40007fbe0ff */
[----:B------:R-:W-:Y:S02]  /*f9f0*/  SHF.R.U64 R46, R46, 0x3, RZ ;  /* 0x000000032e2e7819 */ /* 0x000fe400000012ff */
[----:B------:R-:W-:Y:S02]  /*fa00*/  LOP3.LUT R34, R34, R35, RZ, 0x3c, !PT ;  /* 0x0000002322227212 */ /* 0x000fe400078e3cff */
[----:B------:R-:W-:Y:S02]  /*fa10*/  LOP3.LUT R50, R51, 0x380, RZ, 0xc0, !PT ;  /* 0x0000038033327812 */ /* 0x000fe400078ec0ff */
[----:B------:R-:W-:-:S02]  /*fa20*/  LOP3.LUT P0, RZ, R220, 0x3, RZ, 0xc0, !PT ;  /* 0x00000003dcff7812 */ /* 0x000fc4000780c0ff */
[----:B------:R-:W-:Y:S02]  /*fa30*/  IADD3.X R35, RZ, R23, RZ, P2, !PT ;  /* 0x00000017ff237210 */ /* 0x000fe400017fe4ff */
[----:B------:R-:W-:Y:S02]  /*fa40*/  LOP3.LUT R38, R39, 0x380, RZ, 0xc0, !PT ;  /* 0x0000038027267812 */ /* 0x000fe400078ec0ff */
[----:B------:R-:W-:Y:S02]  /*fa50*/  IADD3 R55, P2, R22, 0x8040, RZ ;  /* 0x0000804016377810 */ /* 0x000fe40007f5e0ff */
[----:B------:R-:W-:Y:S02]  /*fa60*/  SHF.R.U64 R67, R67, 0x3, RZ ;  /* 0x0000000343437819 */ /* 0x000fe400000012ff */
[----:B------:R-:W-:Y:S02]  /*fa70*/  LOP3.LUT R42, R43, 0x380, RZ, 0xc0, !PT ;  /* 0x000003802b2a7812 */ /* 0x000fe400078ec0ff */
[----:B------:R-:W-:-:S02]  /*fa80*/  LOP3.LUT R46, R46, R47, RZ, 0x3c, !PT ;  /* 0x0000002f2e2e7212 */ /* 0x000fc400078e3cff */
[----:B------:R-:W-:Y:S02]  /*fa90*/  SHF.R.U64 R50, R50, 0x3, RZ ;  /* 0x0000000332327819 */ /* 0x000fe400000012ff */
[----:B------:R-:W-:Y:S02]  /*faa0*/  ISETP.GE.OR P1, PT, R5, UR10, P0 ;  /* 0x0000000a05007c0c */ /* 0x000fe40008726670 */
[----:B------:R-:W-:Y:S02]  /*fab0*/  IADD3.X R47, RZ, R23, RZ, P4, !PT ;  /* 0x00000017ff2f7210 */ /* 0x000fe400027fe4ff */
[----:B------:R-:W-:Y:S02]  /*fac0*/  SHF.R.U64 R38, R38, 0x3, RZ ;  /* 0x0000000326267819 */ /* 0x000fe400000012ff */
[----:B------:R-:W-:Y:S02]  /*fad0*/  LOP3.LUT R54, R55, 0x380, RZ, 0xc0, !PT ;  /* 0x0000038037367812 */ /* 0x000fe400078ec0ff */
[----:B------:R-:W-:-:S02]  /*fae0*/  IADD3 R75, P4, R22, 0xc020, RZ ;  /* 0x0000c020164b7810 */ /* 0x000fc40007f9e0ff */
[----:B------:R-:W-:Y:S02]  /*faf0*/  F2FP.F16.F32.PACK_AB R5, R165, R162 ;  /* 0x000000a2a505723e */ /* 0x000fe400000000ff */
[----:B------:R-:W-:Y:S01]  /*fb00*/  LOP3.LUT R66, R67, R22, RZ, 0x3c, !PT ;  /* 0x0000001643427212 */ /* 0x000fe200078e3cff */
[--C-:B------:R-:W-:Y:S01]  /*fb10*/  IMAD.MOV.U32 R67, RZ, RZ, R23.reuse ;  /* 0x000000ffff437224 */ /* 0x100fe200078e0017 */
[----:B------:R-:W-:Y:S02]  /*fb20*/  MOV R165, R20 ;  /* 0x0000001400a57202 */ /* 0x000fe40000000f00 */
[----:B------:R-:W-:Y:S01]  /*fb30*/  SHF.R.U64 R42, R42, 0x3, RZ ;  /* 0x000000032a2a7819 */ /* 0x000fe200000012ff */
[----:B------:R-:W1:Y:S01]  /*fb40*/  LDC.64 R20, c[0x0][0xb78] ;  /* 0x0002de00ff147b82 */ /* 0x000e620000000a00 */
[----:B------:R-:W-:Y:S01]  /*fb50*/  LOP3.LUT R50, R50, R51, RZ, 0x3c, !PT ;  /* 0x0000003332327212 */ /* 0x000fe200078e3cff */
[----:B------:R-:W-:Y:S01]  /*fb60*/  IMAD.X R51, RZ, RZ, R23, P3 ;  /* 0x000000ffff337224 */ /* 0x000fe200018e0617 */
[----:B------:R-:W-:-:S02]  /*fb70*/  F2FP.F16.F32.PACK_AB R4, R25, R4 ;  /* 0x000000041904723e */ /* 0x000fc400000000ff */
[----:B------:R-:W-:Y:S01]  /*fb80*/  LOP3.LUT R38, R38, R39, RZ, 0x3c, !PT ;  /* 0x0000002726267212 */ /* 0x000fe200078e3cff */
[----:B------:R-:W-:Y:S01]  /*fb90*/  IMAD.X R39, RZ, RZ, R23, P6 ;  /* 0x000000ffff277224 */ /* 0x000fe200030e0617 */
[----:B------:R-:W-:Y:S02]  /*fba0*/  SHF.R.U64 R54, R54, 0x3, RZ ;  /* 0x0000000336367819 */ /* 0x000fe400000012ff */
[----:B------:R-:W-:Y:S02]  /*fbb0*/  IADD3 R25, P3, R22, 0xc040, RZ ;  /* 0x0000c04016197810 */ /* 0x000fe40007f7e0ff */
[----:B------:R-:W-:Y:S02]  /*fbc0*/  LOP3.LUT R74, R75, 0x380, RZ, 0xc0, !PT ;  /* 0x000003804b4a7812 */ /* 0x000fe400078ec0ff */
[----:B------:R-:W-:Y:S02]  /*fbd0*/  LOP3.LUT R42, R42, R43, RZ, 0x3c, !PT ;  /* 0x0000002b2a2a7212 */ /* 0x000fe400078e3cff */
[----:B------:R-:W-:-:S02]  /*fbe0*/  IADD3 R59, P6, R22, 0x8060, RZ ;  /* 0x00008060163b7810 */ /* 0x000fc40007fde0ff */
[----:B------:R-:W-:Y:S02]  /*fbf0*/  IADD3.X R43, RZ, R23, RZ, P5, !PT ;  /* 0x00000017ff2b7210 */ /* 0x000fe40002ffe4ff */
[----:B------:R-:W-:Y:S02]  /*fc00*/  MOV R67, R66 ;  /* 0x0000004200437202 */ /* 0x000fe40000000f00 */
[----:B------:R-:W-:Y:S02]  /*fc10*/  IADD3 R63, P5, R22, 0xc000, RZ ;  /* 0x0000c000163f7810 */ /* 0x000fe40007fbe0ff */
[----:B------:R-:W-:Y:S02]  /*fc20*/  LOP3.LUT R54, R54, R55, RZ, 0x3c, !PT ;  /* 0x0000003736367212 */ /* 0x000fe400078e3cff */
[----:B------:R-:W-:Y:S02]  /*fc30*/  LOP3.LUT R66, R25, 0x380, RZ, 0xc0, !PT ;  /* 0x0000038019427812 */ /* 0x000fe400078ec0ff */
[----:B------:R-:W-:-:S02]  /*fc40*/  F2FP.F16.F32.PACK_AB R6, R29, R6 ;  /* 0x000000061d06723e */ /* 0x000fc400000000ff */
[----:B------:R-:W-:Y:S02]  /*fc50*/  SHF.R.U64 R74, R74, 0x3, RZ ;  /* 0x000000034a4a7819 */ /* 0x000fe400000012ff */
[----:B------:R-:W-:Y:S02]  /*fc60*/  F2FP.F16.F32.PACK_AB R7, R164, R7 ;  /* 0x00000007a407723e */ /* 0x000fe400000000ff */
[----:B------:R-:W-:Y:S02]  /*fc70*/  IADD3.X R55, RZ, R23, RZ, P2, !PT ;  /* 0x00000017ff377210 */ /* 0x000fe400017fe4ff */
[----:B------:R-:W-:Y:S01]  /*fc80*/  LOP3.LUT R58, R59, 0x380, RZ, 0xc0, !PT ;  /* 0x000003803b3a7812 */ /* 0x000fe200078ec0ff */
[----:B------:R2:W-:Y:S01]  /*fc90*/  STSM.16.M88.4 [R67], R4 ;  /* 0x0000000443007844 */ /* 0x0005e20000000200 */
[----:B------:R-:W-:Y:S02]  /*fca0*/  IADD3 R71, P2, R22, 0xc060, RZ ;  /* 0x0000c06016477810 */ /* 0x000fe40007f5e0ff */
[----:B------:R-:W-:-:S02]  /*fcb0*/  LOP3.LUT R62, R63, 0x380, RZ, 0xc0, !PT ;  /* 0x000003803f3e7812 */ /* 0x000fc400078ec0ff */
[----:B------:R-:W-:Y:S02]  /*fcc0*/  SHF.R.U64 R66, R66, 0x3, RZ ;  /* 0x0000000342427819 */ /* 0x000fe400000012ff */
[----:B------:R-:W-:Y:S01]  /*fcd0*/  LOP3.LUT R74, R74, R75, RZ, 0x3c, !PT ;  /* 0x0000004b4a4a7212 */ /* 0x000fe200078e3cff */
[----:B------:R-:W-:Y:S01]  /*fce0*/  IMAD.X R75, RZ, RZ, R23, P4 ;  /* 0x000000ffff4b7224 */ /* 0x000fe200020e0617 */
[----:B------:R-:W-:Y:S02]  /*fcf0*/  SHF.R.U64 R58, R58, 0x3, RZ ;  /* 0x000000033a3a7819 */ /* 0x000fe400000012ff */
[----:B------:R-:W-:Y:S02]  /*fd00*/  LOP3.LUT R70, R71, 0x380, RZ, 0xc0, !PT ;  /* 0x0000038047467812 */ /* 0x000fe400078ec0ff */
[----:B------:R-:W-:Y:S01]  /*fd10*/  MOV R166, R18 ;  /* 0x0000001200a67202 */ /* 0x000fe20000000f00 */
[----:B------:R-:W-:Y:S01]  /*fd20*/  IMAD.U32 R19, RZ, RZ, UR9 ;  /* 0x00000009ff137e24 */ /* 0x000fe2000f8e00ff */
[----:B------:R-:W-:-:S02]  /*fd30*/  F2FP.F16.F32.PACK_AB R8, R41, R8 ;  /* 0x000000082908723e */ /* 0x000fc400000000ff */
[----:B--2---:R-:W-:Y:S02]  /*fd40*/  F2FP.F16.F32.PACK_AB R4, R33, R32 ;  /* 0x000000202104723e */ /* 0x004fe400000000ff */
[----:B------:R-:W-:Y:S02]  /*fd50*/  F2FP.F16.F32.PACK_AB R5, R153, R56 ;  /* 0x000000389905723e */ /* 0x000fe400000000ff */
[----:B------:R-:W-:Y:S02]  /*fd60*/  F2FP.F16.F32.PACK_AB R6, R37, R36 ;  /* 0x000000242506723e */ /* 0x000fe400000000ff */
[----:B------:R-:W-:Y:S02]  /*fd70*/  F2FP.F16.F32.PACK_AB R7, R155, R52 ;  /* 0x000000349b07723e */ /* 0x000fe400000000ff */
[----:B------:R-:W-:Y:S02]  /*fd80*/  F2FP.F16.F32.PACK_AB R9, R64, R9 ;  /* 0x000000094009723e */ /* 0x000fe400000000ff */
[----:B------:R-:W-:Y:S01]  /*fd90*/  F2FP.F16.F32.PACK_AB R10, R45, R10 ;  /* 0x0000000a2d0a723e */ /* 0x000fe200000000ff */
[----:B------:R1:W-:Y:S01]  /*fda0*/  STSM.16.M88.4 [R166], R4 ;  /* 0x00000004a6007844 */ /* 0x0003e20000000200 */
[----:B------:R-:W-:-:S02]  /*fdb0*/  F2FP.F16.F32.PACK_AB R11, R152, R11 ;  /* 0x0000000b980b723e */ /* 0x000fc400000000ff */
[----:B------:R-:W-:Y:S02]  /*fdc0*/  SHF.R.U64 R62, R62, 0x3, RZ ;  /* 0x000000033e3e7819 */ /* 0x000fe400000012ff */
[----:B------:R-:W-:Y:S01]  /*fdd0*/  LOP3.LUT R66, R66, R25, RZ, 0x3c, !PT ;  /* 0x0000001942427212 */ /* 0x000fe200078e3cff */
[----:B------:R-:W-:Y:S01]  /*fde0*/  STSM.16.M88.4 [R165], R8 ;  /* 0x00000008a5007844 */ /* 0x000fe20000000200 */
[----:B------:R-:W-:Y:S02]  /*fdf0*/  MOV R164, R26 ;  /* 0x0000001a00a47202 */ /* 0x000fe40000000f00 */
[----:B------:R-:W-:Y:S02]  /*fe00*/  F2FP.F16.F32.PACK_AB R12, R49, R12 ;  /* 0x0000000c310c723e */ /* 0x000fe400000000ff */
[----:B------:R-:W-:Y:S02]  /*fe10*/  F2FP.F16.F32.PACK_AB R13, R154, R13 ;  /* 0x0000000d9a0d723e */ /* 0x000fe400000000ff */
[----:B------:R-:W-:-:S02]  /*fe20*/  F2FP.F16.F32.PACK_AB R14, R53, R14 ;  /* 0x0000000e350e723e */ /* 0x000fc400000000ff */
[----:B------:R-:W-:Y:S02]  /*fe30*/  F2FP.F16.F32.PACK_AB R15, R156, R15 ;  /* 0x0000000f9c0f723e */ /* 0x000fe400000000ff */
[----:B------:R-:W-:Y:S02]  /*fe40*/  MOV R162, R30 ;  /* 0x0000001e00a27202 */ /* 0x000fe40000000f00 */
[----:B------:R-:W-:Y:S01]  /*fe50*/  MOV R35, R34 ;  /* 0x0000002200237202 */ /* 0x000fe20000000f00 */
[----:B------:R-:W-:Y:S01]  /*fe60*/  STSM.16.M88.4 [R164], R12 ;  /* 0x0000000ca4007844 */ /* 0x000fe20000000200 */
[----:B------:R-:W-:Y:S02]  /*fe70*/  F2FP.F16.F32.PACK_AB R24, R57, R24 ;  /* 0x000000183918723e */ /* 0x000fe400000000ff */
[----:B------:R-:W-:Y:S02]  /*fe80*/  F2FP.F16.F32.PACK_AB R25, R157, R48 ;  /* 0x000000309d19723e */ /* 0x000fe400000000ff */
[----:B------:R-:W-:-:S02]  /*fe90*/  F2FP.F16.F32.PACK_AB R26, R61, R60 ;  /* 0x0000003c3d1a723e */ /* 0x000fc400000000ff */
[----:B------:R-:W-:Y:S02]  /*fea0*/  F2FP.F16.F32.PACK_AB R27, R159, R44 ;  /* 0x0000002c9f1b723e */ /* 0x000fe400000000ff */
[----:B------:R-:W-:Y:S01]  /*feb0*/  LOP3.LUT R58, R58, R59, RZ, 0x3c, !PT ;  /* 0x0000003b3a3a7212 */ /* 0x000fe200078e3cff */
[----:B------:R-:W-:Y:S01]  /*fec0*/  IMAD.X R59, RZ, RZ, R23, P6 ;  /* 0x000000ffff3b7224 */ /* 0x000fe200030e0617 */
[----:B------:R-:W-:Y:S01]  /*fed0*/  SHF.R.U64 R70, R70, 0x3, RZ ;  /* 0x0000000346467819 */ /* 0x000fe200000012ff */
[----:B------:R-:W-:Y:S01]  /*fee0*/  STSM.16.M88.4 [R162], R24 ;  /* 0x00000018a2007844 */ /* 0x000fe20000000200 */
[----:B------:R-:W-:Y:S02]  /*fef0*/  MOV R34, R74 ;  /* 0x0000004a00227202 */ /* 0x000fe40000000f00 */
[----:B------:R-:W-:Y:S02]  /*ff00*/  F2FP.F16.F32.PACK_AB R28, R65, R28 ;  /* 0x0000001c411c723e */ /* 0x000fe400000000ff */
[----:B------:R-:W-:-:S02]  /*ff10*/  F2FP.F16.F32.PACK_AB R29, R161, R40 ;  /* 0x00000028a11d723e */ /* 0x000fc400000000ff */
[----:B------:R-:W-:Y:S02]  /*ff20*/  F2FP.F16.F32.PACK_AB R30, R69, R68 ;  /* 0x00000044451e723e */ /* 0x000fe400000000ff */
[----:B------:R-:W-:Y:S02]  /*ff30*/  F2FP.F16.F32.PACK_AB R31, R158, R17 ;  /* 0x000000119e1f723e */ /* 0x000fe400000000ff */
[----:B------:R-:W-:Y:S02]  /*ff40*/  F2FP.F16.F32.PACK_AB R72, R73, R72 ;  /* 0x000000484948723e */ /* 0x000fe400000000ff */
[----:B------:R-:W-:Y:S01]  /*ff50*/  F2FP.F16.F32.PACK_AB R80, R81, R80 ;  /* 0x000000505150723e */ /* 0x000fe200000000ff */
[----:B------:R-:W-:Y:S01]  /*ff60*/  STSM.16.M88.4 [R35], R28 ;  /* 0x0000001c23007844 */ /* 0x000fe20000000200 */
[----:B------:R-:W-:Y:S02]  /*ff70*/  MOV R38, R38 ;  /* 0x0000002600267202 */ /* 0x000fe40000000f00 */
[----:B------:R-:W-:Y:S01]  /*ff80*/  MOV R19, UR5 ;  /* 0x0000000500137c02 */ /* 0x000fe20008000f00 */
[----:B------:R-:W-:Y:S01]  /*ff90*/  USHF.R.S32.HI UR5, URZ, 0x1f, UR44 ;  /* 0x0000001f3f057899 */ /* 0x000fe2000801142c */
[----:B------:R-:W-:-:S02]  /*ffa0*/  F2FP.F16.F32.PACK_AB R73, R160, R3 ;  /* 0x00000003a049723e */ /* 0x000fc400000000ff */
[----:B------:R-:W-:Y:S02]  /*ffb0*/  F2FP.F16.F32.PACK_AB R74, R77, R76 ;  /* 0x0000004c4d4a723e */ /* 0x000fe400000000ff */
[----:B------:R-:W-:Y:S01]  /*ffc0*/  F2FP.F16.F32.PACK_AB R75, R79, R78 ;  /* 0x0000004e4f4b723e */ /* 0x000fe200000000ff */
[----:B-1----:R-:W-:Y:S01]  /*ffd0*/  IMAD R4, R20, UR5, RZ ;  /* 0x0000000514047c24 */ /* 0x002fe2000f8e02ff */
[----:B------:R-:W-:Y:S02]  /*ffe0*/  F2FP.F16.F32.PACK_AB R81, R163, R82 ;  /* 0x00000052a351723e */ /* 0x000fe400000000ff */
[----:B------:R-:W-:Y:S01]  /*fff0*/  F2FP.F16.F32.PACK_AB R88, R89, R88 ;  /* 0x000000585958723e */ /* 0x000fe200000000ff */
[----:B------:R-:W-:Y:S01]  /*10000*/  STSM.16.M88.4 [R38], R72 ;  /* 0x0000004826007844 */ /* 0x000fe20000000200 */
[----:B------:R-:W-:Y:S01]  /*10010*/  LOP3.LUT R62, R62, R63, RZ, 0x3c, !PT ;  /* 0x0000003f3e3e7212 */ /* 0x000fe200078e3cff */
[----:B------:R-:W-:Y:S01]  /*10020*/  IMAD R4, R21, UR44, R4 ;  /* 0x0000002c15047c24 */ /* 0x000fe2000f8e0204 */
[----:B------:R-:W-:-:S02]  /*10030*/  MOV R42, R42 ;  /* 0x0000002a002a7202 */ /* 0x000fc40000000f00 */
[----:B------:R-:W-:Y:S02]  /*10040*/  F2FP.F16.F32.PACK_AB R82, R85, R84 ;  /* 0x000000545552723e */ /* 0x000fe400000000ff */
[----:B------:R-:W-:Y:S02]  /*10050*/  F2FP.F16.F32.PACK_AB R83, R86, R83 ;  /* 0x000000535653723e */ /* 0x000fe400000000ff */
[----:B------:R-:W-:Y:S02]  /*10060*/  F2FP.F16.F32.PACK_AB R89, R87, R90 ;  /* 0x0000005a5759723e */ /* 0x000fe400000000ff */
[----:B------:R-:W-:Y:S01]  /*10070*/  F2FP.F16.F32.PACK_AB R96, R97, R96 ;  /* 0x000000606160723e */ /* 0x000fe200000000ff */
[----:B------:R-:W-:Y:S01]  /*10080*/  STSM.16.M88.4 [R42], R80 ;  /* 0x000000502a007844 */ /* 0x000fe20000000200 */
[----:B------:R-:W-:Y:S02]  /*10090*/  MOV R46, R46 ;  /* 0x0000002e002e7202 */ /* 0x000fe40000000f00 */
[----:B------:R-:W-:-:S02]  /*100a0*/  IADD3.X R63, RZ, R23, RZ, P5, !PT ;  /* 0x00000017ff3f7210 */ /* 0x000fc40002ffe4ff */
[----:B------:R-:W-:Y:S02]  /*100b0*/  MOV R18, UR8 ;  /* 0x0000000800127c02 */ /* 0x000fe40008000f00 */
[----:B------:R-:W-:Y:S02]  /*100c0*/  F2FP.F16.F32.PACK_AB R90, R93, R92 ;  /* 0x0000005c5d5a723e */ /* 0x000fe400000000ff */
[----:B------:R-:W-:Y:S01]  /*100d0*/  F2FP.F16.F32.PACK_AB R91, R94, R91 ;  /* 0x0000005b5e5b723e */ /* 0x000fe200000000ff */
[----:B------:R-:W-:Y:S01]  /*100e0*/  IMAD.WIDE.U32 R18, R20, UR44, R18 ;  /* 0x0000002c14127c25 */ /* 0x000fe2000f8e0012 */
[----:B------:R-:W-:Y:S02]  /*100f0*/  F2FP.F16.F32.PACK_AB R97, R95, R98 ;  /* 0x000000625f61723e */ /* 0x000fe400000000ff */
[----:B------:R-:W-:Y:S01]  /*10100*/  F2FP.F16.F32.PACK_AB R104, R105, R104 ;  /* 0x000000686968723e */ /* 0x000fe200000000ff */
[----:B------:R-:W-:Y:S01]  /*10110*/  STSM.16.M88.4 [R46], R88 ;  /* 0x000000582e007844 */ /* 0x000fe20000000200 */
[----:B------:R-:W-:Y:S01]  /*10120*/  LOP3.LUT R70, R70, R71, RZ, 0x3c, !PT ;  /* 0x0000004746467212 */ /* 0x000fe200078e3cff */
[----:B------:R-:W-:Y:S01]  /*10130*/  IMAD.X R71, RZ, RZ, R23, P2 ;  /* 0x000000ffff477224 */ /* 0x000fe200010e0617 */
        /* <DEDUP_REMOVED lines=34> */
[----:B------:R-:W-:Y:S01]  /*10360*/  MOV R70, R70 ;  /* 0x0000004600467202 */ /* 0x000fe20000000f00 */
[----:B------:R-:W-:Y:S01]  /*10370*/  STSM.16.M88.4 [R66], R136 ;  /* 0x0000008842007844 */ /* 0x000fe20000000200 */
[----:B------:R-:W-:Y:S02]  /*10380*/  F2FP.F16.F32.PACK_AB R146, R149, R148 ;  /* 0x000000949592723e */ /* 0x000fe400000000ff */
[----:B------:R-:W-:-:S02]  /*10390*/  F2FP.F16.F32.PACK_AB R147, R151, R150 ;  /* 0x000000969793723e */ /* 0x000fc400000000ff */
        /* <DEDUP_REMOVED lines=50> */
.L_x_1981:
[----:B------:R-:W-:Y:S05]  /*106c0*/  BSYNC B0 ;  /* 0x0000000000007941 */ /* 0x000fea0003800000 */
.L_x_1980:
[----:B------:R-:W-:Y:S05]  /*106d0*/  BRA `(.L_x_1979) ;  /* 0x0000000800947947 */ /* 0x000fea0003800000 */
.L_x_1978:
        /* <DEDUP_REMOVED lines=31> */
[----:B------:R-:W-:Y:S02]  /*108d0*/  LEA.HI.X R5, R2, UR9, R3, 0x2, P0 ;  /* 0x0000000902057c11 */ /* 0x000fe400080f1403 */
[----:B------:R-:W-:-:S05]  /*108e0*/  MOV R3, 0xff800000 ;  /* 0xff80000000037802 */ /* 0x000fca0000000f00 */
[----:B------:R1:W-:Y:S02]  /*108f0*/  STG.E desc[UR10][R4.64], R3 ;  /* 0x0000000304007986 */ /* 0x0003e4000c10190a */
.L_x_1983:
[----:B------:R-:W-:Y:S05]  /*10900*/  BSYNC B0 ;  /* 0x0000000000007941 */ /* 0x000fea0003800000 */
.L_x_1982:
[----:B------:R-:W-:Y:S01]  /*10910*/  R2UR UR7, R218 ;  /* 0x00000000da0772ca */ /* 0x000fe200000e0000 */
[----:B------:R-:W-:Y:S01]  /*10920*/  ULDC UR5, c[0x0][0xa88] ;  /* 0x0002a20000057ab9 */ /* 0x000fe20000000800 */
[C---:B------:R-:W-:Y:S01]  /*10930*/  VIADD R0, R216.reuse, 0x20 ;  /* 0x00000020d8007836 */ /* 0x040fe20000000000 */
[----:B------:R-:W-:Y:S01]  /*10940*/  UIADD3 UR42, -UR42, UR5, URZ ;  /* 0x000000052a2a7290 */ /* 0x000fe2000fffe13f */
[----:B-1----:R-:W-:Y:S01]  /*10950*/  IMAD R3, R9, UR43, R8 ;  /* 0x0000002b09037c24 */ /* 0x002fe2000f8e0208 */
[----:B------:R-:W-:Y:S01]  /*10960*/  SHF.R.S32.HI R217, RZ, 0x1f, R216 ;  /* 0x0000001fffd97819 */ /* 0x000fe200000114d8 */
[----:B------:R-:W-:Y:S01]  /*10970*/  BSSY B0, `(.L_x_1984) ;  /* 0x0000026000007945 */ /* 0x000fe20003800000 */
[C---:B------:R-:W-:Y:S01]  /*10980*/  IADD3 R2, R216.reuse, 0x40, RZ ;  /* 0x00000040d8027810 */ /* 0x040fe20007ffe0ff */
        /* <DEDUP_REMOVED lines=9> */
[----:B--2---:R-:W-:-:S04]  /*10a20*/  IADD3 R5, R14, UR5, RZ ;  /* 0x000000050e057c10 */ /* 0x004fc8000fffe0ff */
[----:B------:R-:W-:Y:S01]  /*10a30*/  IADD3 R11, R7, R3, RZ ;  /* 0x00000003070b7210 */ /* 0x000fe20007ffe0ff */
        /* <DEDUP_REMOVED lines=17> */
[----:B------:R-:W-:-:S02]  /*10b50*/  ULDC.64 UR6, c[0x0][0xa80] ;  /* 0x0002a00000067ab9 */ /* 0x000fc40000000a00 */
[----:B------:R-:W-:Y:S02]  /*10b60*/  LEA R12, P6, R2, UR6, 0x1 ;  /* 0x00000006020c7c11 */ /* 0x000fe4000f8c08ff */
[----:B------:R-:W-:-:S04]  /*10b70*/  IADD3 R3, R3, R9, RZ ;  /* 0x0000000903037210 */ /* 0x000fc80007ffe0ff */
[----:B------:R-:W-:-:S05]  /*10b80*/  LEA.HI.X R13, R2, UR7, R3, 0x1, P6 ;  /* 0x00000007020d7c11 */ /* 0x000fca000b0f0c03 */
[----:B------:R1:W-:Y:S04]  /*10b90*/  @!P2 STG.E.128 desc[UR8][R12.64], RZ ;  /* 0x000000ff0c00a986 */ /* 0x0003e8000c101d08 */
[----:B------:R1:W-:Y:S04]  /*10ba0*/  @!P3 STG.E.128 desc[UR8][R12.64+0x80], RZ ;  /* 0x000080ff0c00b986 */ /* 0x0003e8000c101d08 */
[----:B------:R1:W-:Y:S04]  /*10bb0*/  @!P4 STG.E.128 desc[UR8][R12.64+0x100], RZ ;  /* 0x000100ff0c00c986 */ /* 0x0003e8000c101d08 */
[----:B------:R1:W-:Y:S02]  /*10bc0*/  @!P5 STG.E.128 desc[UR8][R12.64+0x180], RZ ;  /* 0x000180ff0c00d986 */ /* 0x0003e4000c101d08 */
.L_x_1985:
[----:B------:R-:W-:Y:S05]  /*10bd0*/  BSYNC B0 ;  /* 0x0000000000007941 */ /* 0x000fea0003800000 */
.L_x_1984:
        /* <DEDUP_REMOVED lines=10> */
[----:B------:R-:W-:Y:S01]  /*10c80*/  ULDC.64 UR8, c[0x0][0x208] ;  /* 0x0000820000087ab9 */ /* 0x000fe20000000a00 */
[----:B------:R-:W-:Y:S01]  /*10c90*/  ISETP.GE.AND P4, PT, R2, UR5, PT ;  /* 0x0000000502007c0c */ /* 0x000fe2000bf86270 */
[----:B------:R-:W-:Y:S01]  /*10ca0*/  IMAD.MOV.U32 R2, RZ, RZ, R6 ;  /* 0x000000ffff027224 */ /* 0x000fe200078e0006 */
[----:B------:R-:W-:Y:S01]  /*10cb0*/  MOV R3, R11 ;  /* 0x0000000b00037202 */ /* 0x000fe20000000f00 */
[----:B------:R-:W-:Y:S01]  /*10cc0*/  IMAD R0, R0, UR6, RZ ;  /* 0x0000000600007c24 */ /* 0x000fe2000f8e02ff */
[----:B------:R-:W-:-:S02]  /*10cd0*/  IADD3 R8, R212, 0xc0, RZ ;  /* 0x000000c0d4087810 */ /* 0x000fc40007ffe0ff */
[----:B------:R-:W-:Y:S01]  /*10ce0*/  ISETP.GE.AND P3, PT, R212, UR5, PT ;  /* 0x00000005d4007c0c */ /* 0x000fe2000bf66270 */
[----:B------:R-:W-:Y:S01]  /*10cf0*/  IMAD.WIDE.U32 R2, R9, UR6, R2 ;  /* 0x0000000609027c25 */ /* 0x000fe2000f8e0002 */
        /* <DEDUP_REMOVED lines=10> */
.L_x_1987:
[----:B------:R-:W-:Y:S05]  /*10da0*/  BSYNC B0 ;  /* 0x0000000000007941 */ /* 0x000fea0003800000 */
.L_x_1986:
[----:B------:R-:W-:Y:S04]  /*10db0*/  BSSY B0, `(.L_x_1988) ;  /* 0x000001b000007945 */ /* 0x000fe80003800000 */
[----:B------:R-:W-:Y:S05]  /*10dc0*/  @P1 BRA `(.L_x_1989) ;  /* 0x0000000000641947 */ /* 0x000fea0003800000 */
[----:B--2---:R-:W-:Y:S01]  /*10dd0*/  IADD3 R9, P0, R4, 0x40, RZ ;  /* 0x0000004004097810 */ /* 0x004fe20007f1e0ff */
[C---:B------:R-:W-:Y:S01]  /*10de0*/  VIADD R3, R212.reuse, 0x80 ;  /* 0x00000080d4037836 */ /* 0x040fe20000000000 */
[----:B------:R-:W-:Y:S01]  /*10df0*/  IADD3 R2, R212, 0x40, RZ ;  /* 0x00000040d4027810 */ /* 0x000fe20007ffe0ff */
[----:B------:R-:W-:Y:S01]  /*10e00*/  ULDC UR5, c[0x0][0xa8c] ;  /* 0x0002a30000057ab9 */ /* 0x000fe20000000800 */
        /* <DEDUP_REMOVED lines=21> */
.L_x_1989:
[----:B------:R-:W-:Y:S05]  /*10f60*/  BSYNC B0 ;  /* 0x0000000000007941 */ /* 0x000fea0003800000 */
.L_x_1988:
[----:B------:R-:W-:Y:S04]  /*10f70*/  BSSY B0, `(.L_x_1979) ;  /* 0x000001b000007945 */ /* 0x000fe80003800000 */
[----:B------:R-:W-:Y:S05]  /*10f80*/  @P2 BRA `(.L_x_1990) ;  /* 0x0000000000642947 */ /* 0x000fea0003800000 */
[----:B------:R-:W-:Y:S01]  /*10f90*/  IADD3 R7, P0, R4, 0x60, RZ ;  /* 0x0000006004077810 */ /* 0x000fe20007f1e0ff */
[----:B------:R-:W-:Y:S01]  /*10fa0*/  VIADD R0, R212, 0x40 ;  /* 0x00000040d4007836 */ /* 0x000fe20000000000 */
[----:B------:R-:W-:Y:S01]  /*10fb0*/  MOV R3, R11 ;  /* 0x0000000b00037202 */ /* 0x000fe20000000f00 */
[----:B------:R-:W-:Y:S01]  /*10fc0*/  ULDC UR5, c[0x0][0xa8c] ;  /* 0x0002a30000057ab9 */ /* 0x000fe20000000800 */
[----:B------:R-:W-:Y:S01]  /*10fd0*/  IADD3.X R4, RZ, R5, RZ, P0, !PT ;  /* 0x00000005ff047210 */ /* 0x000fe200007fe4ff */
[----:B------:R-:W-:Y:S01]  /*10fe0*/  ULDC.64 UR6, c[0x0][0xad8] ;  /* 0x0002b60000067ab9 */ /* 0x000fe20000000a00 */
[----:B------:R-:W-:Y:S01]  /*10ff0*/  IMAD.MOV.U32 R2, RZ, RZ, R6 ;  /* 0x000000ffff027224 */ /* 0x000fe200078e0006 */
[----:B------:R-:W-:Y:S01]  /*11000*/  ISETP.GE.AND P2, PT, R0, UR5, PT ;  /* 0x0000000500007c0c */ /* 0x000fe2000bf46270 */
[C---:B------:R-:W-:Y:S01]  /*11010*/  VIADD R5, R212.reuse, 0x80 ;  /* 0x00000080d4057836 */ /* 0x040fe20000000000 */
[----:B------:R-:W-:Y:S01]  /*11020*/  IADD3 R0, R212, 0xc0, RZ ;  /* 0x000000c0d4007810 */ /* 0x000fe20007ffe0ff */
[----:B------:R-:W-:Y:S01]  /*11030*/  IMAD R4, R4, UR6, RZ ;  /* 0x0000000604047c24 */ /* 0x000fe2000f8e02ff */
[----:B------:R-:W-:Y:S01]  /*11040*/  ISETP.GE.AND P1, PT, R212, UR5, PT ;  /* 0x00000005d4007c0c */ /* 0x000fe2000bf26270 */
[----:B------:R-:W-:Y:S01]  /*11050*/  IMAD.WIDE.U32 R2, R7, UR6, R2 ;  /* 0x0000000607027c25 */ /* 0x000fe2000f8e0002 */
[----:B------:R-:W-:Y:S01]  /*11060*/  ISETP.GE.AND P3, PT, R5, UR5, PT ;  /* 0x0000000505007c0c */ /* 0x000fe2000bf66270 */
[----:B------:R-:W-:Y:S01]  /*11070*/  ULDC.64 UR8, c[0x0][0x208] ;  /* 0x0000820000087ab9 */ /* 0x000fe20000000a00 */
[----:B------:R-:W-:Y:S01]  /*11080*/  ISETP.GE.AND P4, PT, R0, UR5, PT ;  /* 0x0000000500007c0c */ /* 0x000fe2000bf86270 */
[----:B------:R-:W-:Y:S01]  /*11090*/  IMAD R7, R7, UR7, R4 ;  /* 0x0000000707077c24 */ /* 0x000fe2000f8e0204 */
[----:B------:R-:W-:-:S02]  /*110a0*/  ULDC.64 UR6, c[0x0][0xa80] ;  /* 0x0002a00000067ab9 */ /* 0x000fc40000000a00 */
[----:B------:R-:W-:Y:S01]  /*110b0*/  LEA R4, P0, R2, UR6, 0x1 ;  /* 0x0000000602047c11 */ /* 0x000fe2000f8008ff */
[----:B------:R-:W-:-:S05]  /*110c0*/  IMAD.IADD R3, R3, 0x1, R7 ;  /* 0x0000000103037824 */ /* 0x000fca00078e0207 */
[----:B------:R-:W-:-:S05]  /*110d0*/  LEA.HI.X R5, R2, UR7, R3, 0x1, P0 ;  /* 0x0000000702057c11 */ /* 0x000fca00080f0c03 */
[----:B------:R4:W-:Y:S04]  /*110e0*/  @!P1 STG.E.128 desc[UR8][R4.64], RZ ;  /* 0x000000ff04009986 */ /* 0x0009e8000c101d08 */
[----:B------:R4:W-:Y:S04]  /*110f0*/  @!P2 STG.E.128 desc[UR8][R4.64+0x80], RZ ;  /* 0x000080ff0400a986 */ /* 0x0009e8000c101d08 */
[----:B------:R4:W-:Y:S04]  /*11100*/  @!P3 STG.E.128 desc[UR8][R4.64+0x100], RZ ;  /* 0x000100ff0400b986 */ /* 0x0009e8000c101d08 */
[----:B------:R4:W-:Y:S02]  /*11110*/  @!P4 STG.E.128 desc[UR8][R4.64+0x180], RZ ;  /* 0x000180ff0400c986 */ /* 0x0009e4000c101d08 */
.L_x_1990:
[----:B------:R-:W-:Y:S05]  /*11120*/  BSYNC B0 ;  /* 0x0000000000007941 */ /* 0x000fea0003800000 */
.L_x_1979:
[----:B------:R-:W5:Y:S02]  /*11130*/  LDC R0, c[0x0][0xda8] ;  /* 0x00036a00ff007b82 */ /* 0x000f640000000800 */
[----:B-----5:R-:W-:-:S13]  /*11140*/  ISETP.LE.AND P0, PT, R0, UR4, PT ;  /* 0x0000000400007c0c */ /* 0x020fda000bf03270 */
[----:B------:R-:W-:Y:S05]  /*11150*/  @!P0 BRA `(.L_x_1991) ;  /* 0xfffffefc00208947 */ /* 0x000fea000383ffff */
[----:B------:R-:W-:Y:S05]  /*11160*/  EXIT ;  /* 0x000000000000794d */ /* 0x000fea0003800000 */
.L_x_1943:
        /* <DEDUP_REMOVED lines=8> */
[----:B------:R-:W-:Y:S01]  /*111f0*/  MOV R17, 0x1 ;  /* 0x0000000100117802 */ /* 0x000fe20000000f00 */
[----:B------:R-:W-:-:S05]  /*11200*/  IMAD.MOV.U32 R16, RZ, RZ, RZ ;  /* 0x000000ffff107224 */ /* 0x000fca00078e00ff */
[----:B------:R-:W1:Y:S02]  /*11210*/  LDC R0, c[0x0][0xda8] ;  /* 0x00036a00ff007b82 */ /* 0x000e640000000800 */
[----:B-1----:R-:W-:-:S13]  /*11220*/  ISETP.LE.AND P0, PT, R0, UR4, PT ;  /* 0x0000000400007c0c */ /* 0x002fda000bf03270 */
[----:B------:R-:W-:Y:S05]  /*11230*/  @P0 BRA `(.L_x_1992) ;  /* 0x0000003000000947 */ /* 0x000fea0003800000 */
[----:B------:R-:W1:Y:S01]  /*11240*/  S2R R2, SR_TID.X ;  /* 0x0000000000027919 */ /* 0x000e620000002100 */
[----:B------:R-:W-:Y:S01]  /*11250*/  MOV R18, UR4 ;  /* 0x0000000400127c02 */ /* 0x000fe20008000f00 */
[----:B------:R-:W-:Y:S01]  /*11260*/  IMAD.MOV.U32 R16, RZ, RZ, RZ ;  /* 0x000000ffff107224 */ /* 0x000fe200078e00ff */
[----:B------:R-:W-:Y:S01]  /*11270*/  MOV R17, 0x1 ;  /* 0x0000000100117802 */ /* 0x000fe20000000f00 */
[----:B------:R-:W-:Y:S01]  /*11280*/  ULDC UR50, c[0x0][0xc] ;  /* 0x0000030000327ab9 */ /* 0x000fe20000000800 */
[----:B------:R-:W-:Y:S01]  /*11290*/  ULDC.64 UR42, c[0x0][0x198] ;  /* 0x00006600002a7ab9 */ /* 0x000fe20000000a00 */
[----:B------:R-:W-:Y:S01]  /*112a0*/  UMOV UR49, URZ ;  /* 0x0000003f00317c82 */ /* 0x000fe20008000000 */
[----:B-1----:R-:W-:-:S07]  /*112b0*/  LOP3.LUT R19, R2, 0x1f, RZ, 0xc0, !PT ;  /* 0x0000001f02137812 */ /* 0x002fce00078ec0ff */
.L_x_2040:
        /* <DEDUP_REMOVED lines=21> */
.L_x_1993:
[----:B------:R-:W-:Y:S01]  /*11410*/  ULDC UR9, c[0x0][0xdc4] ;  /* 0x0003710000097ab9 */ /* 0x000fe20000000800 */
[----:B------:R-:W-:Y:S01]  /*11420*/  UMOV UR6, UR7 ;  /* 0x0000000700067c82 */ /* 0x000fe20008000000 */
[----:B------:R-:W-:-:S11]  /*11430*/  UISETP.NE.AND UP0, UPT, UR9, 0x1, UPT ;  /* 0x000000010900788c */ /* 0x000fd6000bf05270 */
[----:B------:R-:W-:Y:S02]  /*11440*/  @UP0 ULDC.64 UR10, c[0x0][0xdc8] ;  /* 0x00037200000a0ab9 */ /* 0x000fe40000000a00 */
[----:B------:R-:W-:-:S04]  /*11450*/  UIMAD.WIDE.U32 UR4, UR7, UR10, URZ ;  /* 0x0000000a070472a5 */ /* 0x000fc8000f8e003f */
[----:B------:R-:W-:-:S04]  /*11460*/  @UP0 USHF.R.U32.HI UR6, URZ, UR11, UR5 ;  /* 0x0000000b3f060299 */ /* 0x000fc80008011605 */
[----:B------:R-:W-:-:S12]  /*11470*/  UIMAD UR4, UR6, UR9, URZ ;  /* 0x00000009060472a4 */ /* 0x000fd8000f8e023f */
.L_x_1994:
[----:B------:R-:W-:Y:S01]  /*11480*/  ULDC.64 UR10, c[0x0][0x3f8] ;  /* 0x0000fe00000a7ab9 */ /* 0x000fe20000000a00 */
[----:B------:R-:W-:Y:S01]  /*11490*/  ULOP3.LUT UR6, URZ, UR6, URZ, 0x33, !UPT ;  /* 0x000000063f067292 */ /* 0x000fe2000f8e333f */
[----:B------:R-:W-:Y:S01]  /*114a0*/  BSSY B6, `(.L_x_1995) ;  /* 0x00002ca000067945 */ /* 0x000fe20003800000 */
[----:B------:R-:W-:Y:S02]  /*114b0*/  UISETP.NE.U32.AND UP0, UPT, UR10, URZ, UPT ;  /* 0x0000003f0a00728c */ /* 0x000fe4000bf05070 */
[----:B------:R-:W-:Y:S02]  /*114c0*/  UIADD3 UR9, UR7, -UR4, URZ ;  /* 0x8000000407097290 */ /* 0x000fe4000fffe03f */
[----:B------:R-:W-:Y:S01]  /*114d0*/  UISETP.NE.AND.EX UP0, UPT, UR11, URZ, UPT, UP0 ;  /* 0x0000003f0b00728c */ /* 0x000fe2000bf05300 */
[----:B------:R-:W-:Y:S01]  /*114e0*/  ULDC UR4, c[0x0][0xdac] ;  /* 0x00036b0000047ab9 */ /* 0x000fe20000000800 */
[----:B------:R-:W-:Y:S01]  /*114f0*/  ULDC UR5, c[0x0][0x404] ;  /* 0x0001010000057ab9 */ /* 0x000fe20000000800 */
[----:B------:R-:W-:Y:S01]  /*11500*/  UIADD3 UR6, UR6, UR4, URZ ;  /* 0x0000000406067290 */ /* 0x000fe2000fffe03f */
[----:B------:R-:W-:-:S02]  /*11510*/  ULDC UR7, c[0x0][0x2e0] ;  /* 0x0000b80000077ab9 */ /* 0x000fc40000000800 */
[----:B------:R-:W-:Y:S01]  /*11520*/  ULDC UR4, c[0x0][0x288] ;  /* 0x0000a20000047ab9 */ /* 0x000fe20000000800 */
[----:B------:R-:W-:Y:S02]  /*11530*/  USHF.L.U32 UR45, UR6, 0x7, URZ ;  /* 0x00000007062d7899 */ /* 0x000fe4000800063f */
[----:B------:R-:W-:Y:S02]  /*11540*/  USEL UR6, UR5, 0x1, UP0 ;  /* 0x0000000105067887 */ /* 0x000fe40008000000 */
[----:B------:R-:W-:Y:S02]  /*11550*/  UIADD3 UR5, UR45, 0xcf, -UR4 ;  /* 0x000000cf2d057890 */ /* 0x000fe4000fffe804 */
[----:B------:R-:W-:Y:S02]  /*11560*/  UIMAD UR4, UR6, UR7, 0x4f ;  /* 0x0000004f060474a4 */ /* 0x000fe4000f8e0207 */
[----:B------:R-:W-:Y:S02]  /*11570*/  UIMAD UR6, UR6, UR7, UR5 ;  /* 0x00000007060672a4 */ /* 0x000fe4000f8e0205 */
[----:B------:R-:W-:Y:S01]  /*11580*/  UIMAD.WIDE UR4, UR4, 0x66666667, URZ ;  /* 0x66666667040478a5 */ /* 0x000fe2000f8e023f */
[----:B------:R-:W-:Y:S01]  /*11590*/  ULDC UR10, c[0x0][0xdc4] ;  /* 0x00037100000a7ab9 */ /* 0x000fe20000000800 */
[----:B------:R-:W-:-:S02]  /*115a0*/  UIMAD.WIDE UR6, UR6, 0x66666667, URZ ;  /* 0x66666667060678a5 */ /* 0x000fc4000f8e023f */
[----:B------:R-:W-:Y:S02]  /*115b0*/  UIMAD UR10, UR8, UR10, UR9 ;  /* 0x0000000a080a72a4 */ /* 0x000fe4000f8e0209 */
[----:B------:R-:W-:Y:S01]  /*115c0*/  USHF.R.U32.HI UR6, URZ, 0x1f, UR7 ;  /* 0x0000001f3f067899 */ /* 0x000fe20008011607 */
[----:B------:R-:W-:Y:S01]  /*115d0*/  UMOV UR8, UR5 ;  /* 0x0000000500087c82 */ /* 0x000fe20008000000 */
[----:B------:R-:W-:Y:S01]  /*115e0*/  ULDC UR11, c[0x0][0xdb8] ;  /* 0x00036e00000b7ab9 */ /* 0x000fe20000000800 */
[----:B------:R-:W-:Y:S02]  /*115f0*/  USHF.R.U32.HI UR9, URZ, 0x1f, UR8 ;  /* 0x0000001f3f097899 */ /* 0x000fe40008011608 */
[----:B------:R-:W-:Y:S02]  /*11600*/  ULEA.HI.SX32 UR6, UR7, UR6, 0x1b ;  /* 0x0000000607067291 */ /* 0x000fe4000f8fda3f */
[----:B------:R-:W-:Y:S02]  /*11610*/  ULEA.HI.SX32 UR9, UR8, UR9, 0x1b ;  /* 0x0000000908097291 */ /* 0x000fe4000f8fda3f */
[----:B------:R-:W-:-:S02]  /*11620*/  UISETP.NE.AND UP1, UPT, UR11, 0x1, UPT ;  /* 0x000000010b00788c */ /* 0x000fc4000bf25270 */
[----:B------:R-:W-:Y:S01]  /*11630*/  UISETP.LT.AND UP0, UPT, UR9, UR6, UPT ;  /* 0x000000060900728c */ /* 0x000fe2000bf01270 */
[----:B------:R-:W-:-:S03]  /*11640*/  UMOV UR47, UR10 ;  /* 0x0000000a002f7c82 */ /* 0x000fc60008000000 */
[----:B------:R-:W-:-:S05]  /*11650*/  USEL UR41, UR9, UR6, UP0 ;  /* 0x0000000609297287 */ /* 0x000fca0008000000 */
[----:B------:R-:W-:Y:S01]  /*11660*/  @UP1 ULDC UR12, c[0x0][0xdbc] ;  /* 0x00036f00000c1ab9 */ /* 0x000fe20000000800 */
[----:B------:R-:W-:Y:S01]  /*11670*/  ISETP.LT.AND P0, PT, RZ, UR41, PT ;  /* 0x00000029ff007c0c */ /* 0x000fe2000bf01270 */
[----:B------:R-:W-:Y:S01]  /*11680*/  UIMAD.WIDE.U32 UR4, UR10, UR12, URZ ;  /* 0x0000000c0a0472a5 */ /* 0x000fe2000f8e003f */
[----:B------:R-:W-:-:S03]  /*11690*/  @UP1 ULDC UR7, c[0x0][0xdc0] ;  /* 0x0003700000071ab9 */ /* 0x000fc60000000800 */
[----:B------:R-:W-:-:S04]  /*116a0*/  @UP1 USHF.R.U32.HI UR47, URZ, UR7, UR5 ;  /* 0x000000073f2f1299 */ /* 0x000fc80008011605 */
[----:B------:R-:W-:-:S04]  /*116b0*/  UIADD3 UR46, -UR47, URZ, URZ ;  /* 0x0000003f2f2e7290 */ /* 0x000fc8000fffe13f */
[----:B------:R-:W-:Y:S01]  /*116c0*/  UIMAD UR46, UR11, UR46, UR10 ;  /* 0x0000002e0b2e72a4 */ /* 0x000fe2000f8e020a */
[----:B------:R-:W-:Y:S11]  /*116d0*/  @P0 BRA `(.L_x_1996) ;  /* 0x0000000000440947 */ /* 0x000ff60003800000 */
[----:B------:R-:W-:Y:S01]  /*116e0*/  ISETP.NE.AND P0, PT, R19, RZ, PT ;  /* 0x000000ff1300720c */ /* 0x000fe20003f05270 */
[----:B------:R-:W-:-:S12]  /*116f0*/  IMAD.MOV.U32 R13, RZ, RZ, R18 ;  /* 0x000000ffff0d7224 */ /* 0x000fd800078e0012 */
        /* <DEDUP_REMOVED lines=15> */
.L_x_1996:
        /* <DEDUP_REMOVED lines=23> */
.L_x_1998:
        /* <DEDUP_REMOVED lines=12> */
[----:B------:R-:W-:Y:S01]  /*11a20*/  MOV R7, UR9 ;  /* 0x0000000900077c02 */ /* 0x000fe20008000f00 */
[----:B------:R-:W-:Y:S01]  /*11a30*/  IMAD.U32 R10, RZ, RZ, UR4 ;  /* 0x00000004ff0a7e24 */ /* 0x000fe2000f8e00ff */
[----:B------:R-:W-:Y:S01]  /*11a40*/  MOV R11, UR5 ;  /* 0x00000005000b7c02 */ /* 0x000fe20008000f00 */
[----:B------:R-:W-:Y:S01]  /*11a50*/  IMAD.MOV.U32 R8, RZ, RZ, 0x70 ;  /* 0x00000070ff087424 */ /* 0x000fe200078e00ff */
[----:B------:R-:W-:Y:S01]  /*11a60*/  MOV R12, 0x1 ;  /* 0x00000001000c7802 */ /* 0x000fe20000000f00 */
[----:B-1----:R-:W-:-:S07]  /*11a70*/  IMAD.MOV.U32 R13, RZ, RZ, RZ ;  /* 0x000000ffff0d7224 */ /* 0x002fce00078e00ff */
[----:B------:R-:W-:-:S07]  /*11a80*/  LEPC R20, `(.L_x_2000) ;  /* 0x000000001014794e */ /* 0x000fce0000000000 */
[----:B--2---:R-:W-:Y:S05]  /*11a90*/  CALL.ABS.NOINC R2 ;  /* 0x0000000002007343 */ /* 0x004fea0003c00000 */
.L_x_2000:
        /* <DEDUP_REMOVED lines=16> */
.L_x_1999:
[----:B------:R-:W-:Y:S01]  /*11ba0*/  ULDC.64 UR4, c[0x0][0x9f8] ;  /* 0x00027e0000047ab9 */ /* 0x000fe20000000a00 */
[----:B------:R-:W-:Y:S01]  /*11bb0*/  IMAD.U32 R5, RZ, RZ, UR47 ;  /* 0x0000002fff057e24 */ /* 0x000fe2000f8e00ff */
[----:B------:R-:W-:Y:S01]  /*11bc0*/  ISETP.NE.U32.AND P0, PT, RZ, UR4, PT ;  /* 0x00000004ff007c0c */ /* 0x000fe2000bf05070 */
[----:B------:R-:W-:Y:S01]  /*11bd0*/  ULDC.64 UR6, c[0x0][0x208] ;  /* 0x0000820000067ab9 */ /* 0x000fe20000000a00 */
[----:B------:R-:W-:Y:S01]  /*11be0*/  MOV R0, UR47 ;  /* 0x0000002f00007c02 */ /* 0x000fe20008000f00 */
[----:B------:R-:W1:Y:S01]  /*11bf0*/  LDC R4, c[0x0][0x428] ;  /* 0x00010a00ff047b82 */ /* 0x000e620000000800 */
[----:B------:R-:W-:-:S13]  /*11c00*/  ISETP.NE.AND.EX P0, PT, RZ, UR5, PT, P0 ;  /* 0x00000005ff007c0c */ /* 0x000fda000bf05300 */
[----:B------:R-:W2:Y:S02]  /*11c10*/  @P0 LDC.64 R2, c[0x0][0x9f8] ;  /* 0x00027e00ff020b82 */ /* 0x000ea40000000a00 */
[----:B--2---:R-:W-:-:S05]  /*11c20*/  @P0 IMAD.WIDE R2, R5, 0x4, R2 ;  /* 0x0000000405020825 */ /* 0x004fca00078e0202 */
[----:B------:R2:W3:Y:S01]  /*11c30*/  @P0 LDG.E R0, desc[UR6][R2.64] ;  /* 0x0000000602000981 */ /* 0x0004e2000c1e1900 */
[----:B-1----:R-:W-:Y:S01]  /*11c40*/  ISETP.NE.AND P0, PT, R4, 0x1, PT ;  /* 0x000000010400780c */ /* 0x002fe20003f05270 */
[----:B------:R-:W-:Y:S01]  /*11c50*/  IMAD.U32 R4, RZ, RZ, UR46 ;  /* 0x0000002eff047e24 */ /* 0x000fe2000f8e00ff */
[----:B------:R-:W-:Y:S01]  /*11c60*/  ISETP.NE.AND P1, PT, R19, RZ, PT ;  /* 0x000000ff1300720c */ /* 0x000fe20003f25270 */
[----:B------:R-:W-:Y:S01]  /*11c70*/  UMOV UR44, URZ ;  /* 0x0000003f002c7c82 */ /* 0x000fe20008000000 */
[----:B------:R-:W-:Y:S01]  /*11c80*/  UMOV UR8, 0x40 ;  /* 0x0000004000087882 */ /* 0x000fe20000000000 */
[----:B------:R-:W-:Y:S01]  /*11c90*/  UMOV UR9, UR45 ;  /* 0x0000002d00097c82 */ /* 0x000fe20008000000 */
[----:B------:R-:W-:Y:S01]  /*11ca0*/  UMOV UR10, UR46 ;  /* 0x0000002e000a7c82 */ /* 0x000fe20008000000 */
[----:B------:R-:W-:Y:S01]  /*11cb0*/  UMOV UR11, UR47 ;  /* 0x0000002f000b7c82 */ /* 0x000fe20008000000 */
[----:B------:R-:W-:Y:S01]  /*11cc0*/  UMOV UR12, 0x80 ;  /* 0x00000080000c7882 */ /* 0x000fe20000000000 */
[----:B--2---:R-:W1:Y:S01]  /*11cd0*/  LDC.64 R2, c[0x0][0x3f8] ;  /* 0x0000fe00ff027b82 */ /* 0x004e620000000a00 */
[----:B------:R-:W-:Y:S01]  /*11ce0*/  UMOV UR13, UR45 ;  /* 0x0000002d000d7c82 */ /* 0x000fe20008000000 */
[----:B------:R-:W-:Y:S01]  /*11cf0*/  UMOV UR14, UR46 ;  /* 0x0000002e000e7c82 */ /* 0x000fe20008000000 */
[----:B------:R-:W-:Y:S01]  /*11d00*/  UMOV UR15, UR47 ;  /* 0x0000002f000f7c82 */ /* 0x000fe20008000000 */
[----:B------:R-:W-:Y:S01]  /*11d10*/  UMOV UR16, 0xc0 ;  /* 0x000000c000107882 */ /* 0x000fe20000000000 */
[----:B------:R-:W-:Y:S01]  /*11d20*/  UMOV UR17, UR45 ;  /* 0x0000002d00117c82 */ /* 0x000fe20008000000 */
[----:B------:R-:W-:Y:S01]  /*11d30*/  VOTEU.ALL UP1, P1 ;  /* 0x00000000003f7886 */ /* 0x000fe20000820000 */
[----:B------:R-:W-:Y:S01]  /*11d40*/  UMOV UR18, UR46 ;  /* 0x0000002e00127c82 */ /* 0x000fe20008000000 */
[----:B------:R-:W2:Y:S01]  /*11d50*/  @P0 LDC R5, c[0x0][0x42c] ;  /* 0x00010b00ff050b82 */ /* 0x000ea20000000800 */
[----:B------:R-:W-:Y:S01]  /*11d60*/  UMOV UR19, UR47 ;  /* 0x0000002f00137c82 */ /* 0x000fe20008000000 */
[----:B------:R-:W-:Y:S01]  /*11d70*/  UMOV UR6, 0xffffffff ;  /* 0xffffffff00067882 */ /* 0x000fe20000000000 */
[----:B------:R-:W-:-:S04]  /*11d80*/  @!UP1 UIADD3 UR4, UP0, UR42, 0x270, URZ ;  /* 0x000002702a049890 */ /* 0x000fc8000ff1e03f */
[----:B------:R-:W-:Y:S01]  /*11d90*/  @!UP1 UIADD3.X UR5, URZ, UR43, URZ, UP0, !UPT ;  /* 0x0000002b3f059290 */ /* 0x000fe200087fe43f */
[----:B------:R-:W4:Y:S08]  /*11da0*/  @P0 LDC R6, c[0x0][0x430] ;  /* 0x00010c00ff060b82 */ /* 0x000f300000000800 */
[----:B------:R1:W-:Y:S01]  /*11db0*/  @!UP1 UTMAPF.L2.4D [UR44], [UR4] ;  /* 0x0000002c040095b8 */ /* 0x0003e20008018000 */
[----:B--2---:R-:W-:Y:S01]  /*11dc0*/  @P0 IMAD.HI.U32 R5, R5, UR46, RZ ;  /* 0x0000002e05050c27 */ /* 0x004fe2000f8e00ff */
[----:B------:R2:W-:Y:S04]  /*11dd0*/  @!UP1 UTMAPF.L2.4D [UR8], [UR4] ;  /* 0x00000008040095b8 */ /* 0x0005e80008018000 */
[----:B----4-:R-:W-:Y:S01]  /*11de0*/  @P0 SHF.R.U32.HI R4, RZ, R6, R5 ;  /* 0x00000006ff040219 */ /* 0x010fe20000011605 */
[----:B------:R2:W-:Y:S01]  /*11df0*/  @!UP1 UTMAPF.L2.4D [UR12], [UR4] ;  /* 0x0000000c040095b8 */ /* 0x0005e20008018000 */
[----:B-1----:R-:W-:-:S02]  /*11e00*/  ISETP.NE.U32.AND P0, PT, R2, RZ, PT ;  /* 0x000000ff0200720c */ /* 0x002fc40003f05070 */
[----:B------:R-:W-:Y:S02]  /*11e10*/  MOV R5, UR41 ;  /* 0x0000002900057c02 */ /* 0x000fe40008000f00 */
[----:B------:R-:W-:Y:S01]  /*11e20*/  ISETP.NE.AND.EX P0, PT, R3, RZ, PT, P0 ;  /* 0x000000ff0300720c */ /* 0x000fe20003f05300 */
[----:B------:R2:W-:Y:S02]  /*11e30*/  @!UP1 UTMAPF.L2.4D [UR16], [UR4] ;  /* 0x00000010040095b8 */ /* 0x0005e40008018000 */
[----:B------:R-:W-:Y:S01]  /*11e40*/  VIADD R5, R5, 0xffffffff ;  /* 0xffffffff05057836 */ /* 0x000fe20000000000 */
[----:B---3--:R-:W-:Y:S01]  /*11e50*/  SEL R6, R0, RZ, !P0 ;  /* 0x000000ff00067207 */ /* 0x008fe20004000000 */
[----:B--2---:R-:W-:Y:S08]  /*11e60*/  BRA.DIV UR6, `(.L_x_2001) ;  /* 0x0000002a06707947 */ /* 0x004ff0000b800000 */
.L_x_2052:
[----:B------:R-:W-:Y:S01]  /*11e70*/  UMOV UR4, 0xffffffff ;  /* 0xffffffff00047882 */ /* 0x000fe20000000000 */
[----:B------:R-:W-:Y:S02]  /*11e80*/  SHF.R.S32.HI R12, RZ, 0x1f, R0 ;  /* 0x0000001fff0c7819 */ /* 0x000fe40000011400 */
[----:B------:R-:W-:Y:S05]  /*11e90*/  BRA.DIV UR4, `(.L_x_2002) ;  /* 0x0000002a04907947 */ /* 0x000fea000b800000 */
[----:B------:R-:W-:-:S13]  /*11ea0*/  ELECT P6, URZ, PT ;  /* 0x00000000003f782f */ /* 0x000fda00038c0000 */
.L_x_2055:
[----:B------:R-:W-:Y:S05]  /*11eb0*/  @!P6 BRA `(.L_x_2003) ;  /* 0x000000040004e947 */ /* 0x000fea0003800000 */
[----:B------:R-:W-:Y:S01]  /*11ec0*/  MOV R6, R0 ;  /* 0x0000000000067202 */ /* 0x000fe20000000f00 */
[----:B------:R-:W-:Y:S06]  /*11ed0*/  @!P0 BRA `(.L_x_2004) ;  /* 0x00000000004c8947 */ /* 0x000fec0003800000 */
[----:B------:R-:W1:Y:S01]  /*11ee0*/  LDC R11, c[0x0][0x41c] ;  /* 0x00010700ff0b7b82 */ /* 0x000e620000000800 */
[----:B------:R-:W-:Y:S01]  /*11ef0*/  IMAD.MOV.U32 R10, RZ, RZ, R5 ;  /* 0x000000ffff0a7224 */ /* 0x000fe200078e0005 */
        /* <DEDUP_REMOVED lines=8> */
[----:B------:R-:W-:Y:S02]  /*11f80*/  SHF.R.S32.HI R7, RZ, 0x1f, R10 ;  /* 0x0000001fff077819 */ /* 0x000fe4000001140a */
[----:B------:R-:W-:-:S05]  /*11f90*/  MOV R6, R10 ;  /* 0x0000000a00067202 */ /* 0x000fca0000000f00 */
[----:B------:R-:W-:-:S04]  /*11fa0*/  IMAD.WIDE.U32 R6, R0, UR4, R6 ;  /* 0x0000000400067c25 */ /* 0x000fc8000f8e0006 */
[----:B------:R-:W-:Y:S01]  /*11fb0*/  IMAD.IADD R7, R7, 0x1, R9 ;  /* 0x0000000107077824 */ /* 0x000fe200078e0209 */
[----:B------:R-:W-:-:S04]  /*11fc0*/  LEA R8, P2, R6, R2, 0x2 ;  /* 0x0000000206087211 */ /* 0x000fc800078410ff */
[----:B------:R-:W-:-:S05]  /*11fd0*/  LEA.HI.X R9, R6, R3, R7, 0x2, P2 ;  /* 0x0000000306097211 */ /* 0x000fca00010f1407 */
[----:B------:R1:W5:Y:S01]  /*11fe0*/  LDG.E R6, desc[UR6][R8.64] ;  /* 0x0000000608067981 */ /* 0x000362000c1e1900 */
[----:B------:R-:W-:-:S05]  /*11ff0*/  IADD3 R10, -R10, RZ, RZ ;  /* 0x000000ff0a0a7210 */ /* 0x000fca0007ffe1ff */
[----:B------:R-:W-:-:S07]  /*12000*/  IMAD R5, R11, R10, R5 ;  /* 0x0000000a0b057224 */ /* 0x000fce00078e0205 */
.L_x_2004:
[----:B------:R-:W2:Y:S01]  /*12010*/  S2R R7, SR_TID.X ;  /* 0x0000000000077919 */ /* 0x000ea20000002100 */
[----:B-1----:R-:W-:Y:S02]  /*12020*/  LEA R8, R16, UR40, 0x3 ;  /* 0x0000002810087c11 */ /* 0x002fe4000f8e18ff */
[----:B--2---:R-:W-:Y:S02]  /*12030*/  LOP3.LUT R9, R7, 0x7f, RZ, 0xc0, !PT ;  /* 0x0000007f07097812 */ /* 0x004fe400078ec0ff */
[----:B------:R-:W-:Y:S02]  /*12040*/  SHF.L.U32 R7, R17, 0x1f, RZ ;  /* 0x0000001f11077819 */ /* 0x000fe400000006ff */
[----:B------:R-:W-:Y:S02]  /*12050*/  ISETP.NE.AND P3, PT, R9, RZ, PT ;  /* 0x000000ff0900720c */ /* 0x000fe40003f65270 */
[----:B------:R-:W1:Y:S02]  /*12060*/  SYNCS.PHASECHK.TRANS64.TRYWAIT P2, [R8+URZ+0x38840], R7 ;  /* 0x03884007080075a7 */ /* 0x000e64000804017f */
[----:B-1----:R-:W-:Y:S09]  /*12070*/  @!P2 BRA `(.L_x_2005) ;  /* 0x000000280038a947 */ /* 0x002ff20003800000 */
.L_x_2056:
[----:B------:R-:W-:Y:S05]  /*12080*/  @P3 BRA `(.L_x_2006) ;  /* 0x0000000000143947 */ /* 0x000fea0003800000 */
[----:B------:R-:W-:Y:S01]  /*12090*/  ISETP.NE.AND P2, PT, R19, RZ, PT ;  /* 0x000000ff1300720c */ /* 0x000fe20003f45270 */
[----:B-1----:R-:W-:-:S04]  /*120a0*/  IMAD.MOV.U32 R7, RZ, RZ, 0xa000 ;  /* 0x0000a000ff077424 */ /* 0x002fc800078e00ff */
[----:B------:R2:W-:Y:S08]  /*120b0*/  SYNCS.ARRIVE.TRANS64 RZ, [R8+URZ+0x38830], R7 ;  /* 0x0388300708ff79a7 */ /* 0x0005f0000800003f */
[----:B------:R-:W-:Y:S05]  /*120c0*/  @!P2 BRA `(.L_x_2006) ;  /* 0x000000000004a947 */ /* 0x000fea0003800000 */
[----:B------:R-:W-:Y:S01]  /*120d0*/  BPT.TRAP 0x1 ;  /* 0x000000040000795c */ /* 0x000fe20000300000 */
.L_x_2006:
        /* <DEDUP_REMOVED lines=11> */
[----:B------:R-:W-:Y:S02]  /*12190*/  UIMAD UR14, UR14, 0xa000, UR40 ;  /* 0x0000a0000e0e78a4 */ /* 0x000fe4000f8e0228 */
[----:B------:R-:W-:Y:S02]  /*121a0*/  UIADD3 UR9, UR9, 0x38830, URZ ;  /* 0x0003883009097890 */ /* 0x000fe4000fffe03f */
[----:B------:R-:W-:Y:S02]  /*121b0*/  UIMAD UR11, UR11, 0x50, URZ ;  /* 0x000000500b0b78a4 */ /* 0x000fe4000f8e023f */
[----:B------:R-:W-:Y:S02]  /*121c0*/  UIADD3 UR8, UR14, 0x24400, URZ ;  /* 0x000244000e087890 */ /* 0x000fe4000fffe03f */
[----:B------:R-:W-:Y:S02]  /*121d0*/  UIADD3 UR15, UR14, 0x26c00, URZ ;  /* 0x00026c000e0f7890 */ /* 0x000fe4000fffe03f */
[----:B------:R-:W-:-:S02]  /*121e0*/  UIADD3 UR17, UR14, 0x29400, URZ ;  /* 0x000294000e117890 */ /* 0x000fc4000fffe03f */
[----:B------:R-:W-:-:S03]  /*121f0*/  UIADD3 UR18, UR14, 0x2bc00, URZ ;  /* 0x0002bc000e127890 */ /* 0x000fc6000fffe03f */
[----:B------:R3:W-:Y:S01]  /*12200*/  UTMALDG.4D [UR8], [UR4], desc[UR6] ;  /* 0x00000608040075b4 */ /* 0x0007e20008019000 */
[----:B------:R-:W-:Y:S01]  /*12210*/  UMOV UR14, 0x80 ;  /* 0x00000080000e7882 */ /* 0x000fe20000000000 */
[----:B---3--:R-:W-:Y:S01]  /*12220*/  UMOV UR8, UR15 ;  /* 0x0000000f00087c82 */ /* 0x008fe20008000000 */
[----:B------:R-:W-:Y:S02]  /*12230*/  UMOV UR10, UR16 ;  /* 0x00000010000a7c82 */ /* 0x000fe40008000000 */
        /* <DEDUP_REMOVED lines=9> */
.L_x_2003:
        /* <DEDUP_REMOVED lines=9> */
[----:B-12---:R-:W-:Y:S01]  /*12360*/  @P2 MOV R7, 0x10000 ;  /* 0x0001000000072802 */ /* 0x006fe20000000f00 */
        /* <DEDUP_REMOVED lines=13> */
[----:B-1----:R-:W-:Y:S01]  /*12440*/  IMAD.U32 R7, RZ, RZ, UR14 ;  /* 0x0000000eff077e24 */ /* 0x002fe2000f8e00ff */
        /* <DEDUP_REMOVED lines=21> */
.L_x_2057:
[----:B------:R-:W-:-:S06]  /*125a0*/  UISETP.GE.AND UP0, UPT, UR41, 0x2, UPT ;  /* 0x000000022900788c */ /* 0x000fcc000bf06270 */
[----:B------:R-:W-:-:S13]  /*125b0*/  PLOP3.LUT P2, PT, PT, PT, UP0, 0x80, 0x0 ;  /* 0x000000000000781c */ /* 0x000fda0003f4f008 */
[----:B------:R-:W-:Y:S05]  /*125c0*/  @!P2 BRA `(.L_x_2008) ;  /* 0x0000001400c8a947 */ /* 0x000fea0003800000 */
[----:B------:R-:W-:Y:S02]  /*125d0*/  ULOP3.LUT UR4, UR41, 0x1, URZ, 0xc0, !UPT ;  /* 0x0000000129047892 */ /* 0x000fe4000f8ec03f */
[----:B------:R-:W-:Y:S02]  /*125e0*/  UIADD3 UR48, UR41, -0x2, URZ ;  /* 0xfffffffe29307890 */ /* 0x000fe4000fffe03f */
[----:B------:R-:W-:Y:S01]  /*125f0*/  UISETP.NE.U32.AND UP0, UPT, UR4, 0x1, UPT ;  /* 0x000000010400788c */ /* 0x000fe2000bf05070 */
[----:B------:R-:W-:-:S03]  /*12600*/  ULDC.64 UR38, c[0x0][0x408] ;  /* 0x0001020000267ab9 */ /* 0x000fc60000000a00 */
[----:B-1----:R-:W-:Y:S02]  /*12610*/  MOV R7, UR48 ;  /* 0x0000003000077c02 */ /* 0x002fe40008000f00 */
[----:B------:R-:W-:-:S13]  /*12620*/  PLOP3.LUT P2, PT, PT, PT, UP0, 0x80, 0x0 ;  /* 0x000000000000781c */ /* 0x000fda0003f4f008 */
[----:B------:R-:W-:Y:S05]  /*12630*/  @!P2 BRA `(.L_x_2009) ;  /* 0x0000000400f0a947 */ /* 0x000fea0003800000 */
        /* <DEDUP_REMOVED lines=8> */
[----:B------:R-:W-:Y:S01]  /*126c0*/  IMAD.U32 R8, RZ, RZ, UR48 ;  /* 0x00000030ff087e24 */ /* 0x000fe2000f8e00ff */
[----:B------:R-:W-:Y:S06]  /*126d0*/  @!P0 BRA `(.L_x_2012) ;  /* 0x0000000000548947 */ /* 0x000fec0003800000 */
[----:B------:R-:W-:Y:S01]  /*126e0*/  ULDC UR7, c[0x0][0x41c] ;  /* 0x0001070000077ab9 */ /* 0x000fe20000000800 */
[----:B------:R-:W-:Y:S01]  /*126f0*/  UMOV UR6, UR48 ;  /* 0x0000003000067c82 */ /* 0x000fe20008000000 */
[----:B------:R-:W-:Y:S01]  /*12700*/  UISETP.NE.AND UP0, UPT, UR7, 0x1, UPT ;  /* 0x000000010700788c */ /* 0x000fe2000bf05270 */
[----:B------:R-:W-:-:S10]  /*12710*/  ULDC.64 UR10, c[0x0][0x208] ;  /* 0x00008200000a7ab9 */ /* 0x000fd40000000a00 */
[----:B------:R-:W-:Y:S02]  /*12720*/  @UP0 ULDC.64 UR8, c[0x0][0x420] ;  /* 0x0001080000080ab9 */ /* 0x000fe40000000a00 */
[----:B------:R-:W-:-:S04]  /*12730*/  UIMAD.WIDE.U32 UR4, UR48, UR8, URZ ;  /* 0x00000008300472a5 */ /* 0x000fc8000f8e003f */
[----:B------:R-:W-:-:S03]  /*12740*/  @UP0 USHF.R.U32.HI UR6, URZ, UR9, UR5 ;  /* 0x000000093f060299 */ /* 0x000fc60008011605 */
[----:B------:R-:W-:Y:S01]  /*12750*/  ULDC.64 UR8, c[0x0][0x408] ;  /* 0x0001020000087ab9 */ /* 0x000fe20000000a00 */
[----:B------:R-:W-:Y:S01]  /*12760*/  USHF.R.S32.HI UR4, URZ, 0x1f, UR6 ;  /* 0x0000001f3f047899 */ /* 0x000fe20008011406 */
[----:B------:R-:W-:Y:S01]  /*12770*/  IMAD R11, R12, UR8, RZ ;  /* 0x000000080c0b7c24 */ /* 0x000fe2000f8e02ff */
[----:B------:R-:W-:-:S03]  /*12780*/  MOV R8, UR6 ;  /* 0x0000000600087c02 */ /* 0x000fc60008000f00 */
[C---:B------:R-:W-:Y:S02]  /*12790*/  IMAD R11, R0.reuse, UR9, R11 ;  /* 0x00000009000b7c24 */ /* 0x040fe4000f8e020b */
[----:B------:R-:W-:Y:S02]  /*127a0*/  IMAD.U32 R9, RZ, RZ, UR4 ;  /* 0x00000004ff097e24 */ /* 0x000fe4000f8e00ff */
[----:B------:R-:W-:-:S03]  /*127b0*/  IMAD.WIDE.U32 R8, R0, UR8, R8 ;  /* 0x0000000800087c25 */ /* 0x000fc6000f8e0008 */
[----:B------:R-:W-:Y:S02]  /*127c0*/  LEA R2, P2, R8, R2, 0x2 ;  /* 0x0000000208027211 */ /* 0x000fe400078410ff */
[----:B------:R-:W-:-:S04]  /*127d0*/  IADD3 R9, R11, R9, RZ ;  /* 0x000000090b097210 */ /* 0x000fc80007ffe0ff */
[----:B------:R-:W-:-:S05]  /*127e0*/  LEA.HI.X R3, R8, R3, R9, 0x2, P2 ;  /* 0x0000000308037211 */ /* 0x000fca00010f1409 */
[----:B------:R1:W5:Y:S01]  /*127f0*/  LDG.E R9, desc[UR10][R2.64] ;  /* 0x0000000a02097981 */ /* 0x000362000c1e1900 */
[----:B------:R-:W-:-:S04]  /*12800*/  UIADD3 UR4, -UR6, URZ, URZ ;  /* 0x0000003f06047290 */ /* 0x000fc8000fffe13f */
[----:B------:R-:W-:-:S06]  /*12810*/  UIMAD UR4, UR7, UR4, UR48 ;  /* 0x00000004070472a4 */ /* 0x000fcc000f8e0230 */
[----:B-1----:R-:W-:-:S07]  /*12820*/  IMAD.U32 R8, RZ, RZ, UR4 ;  /* 0x00000004ff087e24 */ /* 0x002fce000f8e00ff */
.L_x_2012:
[----:B------:R-:W1:Y:S01]  /*12830*/  S2R R2, SR_TID.X ;  /* 0x0000000000027919 */ /* 0x000e620000002100 */
[----:B------:R-:W-:Y:S02]  /*12840*/  LEA R3, R7, UR40, 0x3 ;  /* 0x0000002807037c11 */ /* 0x000fe4000f8e18ff */
[----:B-1----:R-:W-:Y:S02]  /*12850*/  LOP3.LUT R11, R2, 0x7f, RZ, 0xc0, !PT ;  /* 0x0000007f020b7812 */ /* 0x002fe400078ec0ff */
[----:B------:R-:W-:Y:S02]  /*12860*/  SHF.L.U32 R2, R10, 0x1f, RZ ;  /* 0x0000001f0a027819 */ /* 0x000fe400000006ff */
[----:B------:R-:W-:Y:S02]  /*12870*/  ISETP.NE.AND P2, PT, R11, RZ, PT ;  /* 0x000000ff0b00720c */ /* 0x000fe40003f45270 */
[----:B------:R-:W1:Y:S02]  /*12880*/  SYNCS.PHASECHK.TRANS64.TRYWAIT P3, [R3+URZ+0x38840], R2 ;  /* 0x03884002030075a7 */ /* 0x000e64000806017f */
[----:B-1----:R-:W-:Y:S09]  /*12890*/  @!P3 BRA `(.L_x_2013) ;  /* 0x00000020005cb947 */ /* 0x002ff20003800000 */
.L_x_2058:
[----:B------:R-:W-:Y:S05]  /*128a0*/  @P2 BRA `(.L_x_2014) ;  /* 0x0000000000142947 */ /* 0x000fea0003800000 */
[----:B------:R-:W-:Y:S02]  /*128b0*/  ISETP.NE.AND P3, PT, R19, RZ, PT ;  /* 0x000000ff1300720c */ /* 0x000fe40003f65270 */
[----:B-1----:R-:W-:-:S04]  /*128c0*/  MOV R2, 0xa000 ;  /* 0x0000a00000027802 */ /* 0x002fc80000000f00 */
[----:B------:R2:W-:Y:S07]  /*128d0*/  SYNCS.ARRIVE.TRANS64 RZ, [R3+URZ+0x38830], R2 ;  /* 0x0388300203ff79a7 */ /* 0x0005ee000800003f */
[----:B------:R-:W-:Y:S05]  /*128e0*/  @!P3 BRA `(.L_x_2014) ;  /* 0x000000000004b947 */ /* 0x000fea0003800000 */
[----:B------:R-:W-:Y:S01]  /*128f0*/  BPT.TRAP 0x1 ;  /* 0x000000040000795c */ /* 0x000fe20000300000 */
.L_x_2014:
        /* <DEDUP_REMOVED lines=12> */
[----:B-12---:R-:W-:Y:S01]  /*129c0*/  SHF.L.U32 R3, R17, 0x1f, RZ ;  /* 0x0000001f11037819 */ /* 0x006fe200000006ff */
[----:B------:R-:W-:-:S02]  /*129d0*/  UIMAD UR14, UR14, 0xa000, UR40 ;  /* 0x0000a0000e0e78a4 */ /* 0x000fc4000f8e0228 */
[----:B------:R-:W-:Y:S02]  /*129e0*/  UIADD3 UR9, UR9, 0x38830, URZ ;  /* 0x0003883009097890 */ /* 0x000fe4000fffe03f */
[----:B------:R-:W-:Y:S01]  /*129f0*/  UIMAD UR11, UR11, 0x50, URZ ;  /* 0x000000500b0b78a4 */ /* 0x000fe2000f8e023f */
        /* <DEDUP_REMOVED lines=19> */
.L_x_2059:
[----:B------:R-:W-:Y:S05]  /*12b30*/  @P2 BRA `(.L_x_2016) ;  /* 0x0000000000182947 */ /* 0x000fea0003800000 */
[----:B------:R-:W-:Y:S01]  /*12b40*/  ISETP.NE.AND P2, PT, R19, RZ, PT ;  /* 0x000000ff1300720c */ /* 0x000fe20003f45270 */
[----:B-1----:R-:W-:Y:S01]  /*12b50*/  IMAD.MOV.U32 R3, RZ, RZ, 0xa000 ;  /* 0x0000a000ff037424 */ /* 0x002fe200078e00ff */
[----:B------:R-:W-:-:S04]  /*12b60*/  LEA R2, R16, UR40, 0x3 ;  /* 0x0000002810027c11 */ /* 0x000fc8000f8e18ff */
[----:B------:R2:W-:Y:S07]  /*12b70*/  SYNCS.ARRIVE.TRANS64 RZ, [R2+URZ+0x38850], R3 ;  /* 0x0388500302ff79a7 */ /* 0x0005ee000800003f */
[----:B------:R-:W-:Y:S05]  /*12b80*/  @!P2 BRA `(.L_x_2016) ;  /* 0x000000000004a947 */ /* 0x000fea0003800000 */
[----:B------:R-:W-:Y:S01]  /*12b90*/  BPT.TRAP 0x1 ;  /* 0x000000040000795c */ /* 0x000fe20000300000 */
.L_x_2016:
        /* <DEDUP_REMOVED lines=10> */
[----:B------:R-:W-:Y:S01]  /*12c40*/  MOV R6, R9 ;  /* 0x0000000900067202 */ /* 0x000fe20000000f00 */
[----:B------:R-:W-:-:S02]  /*12c50*/  IMAD.MOV.U32 R5, RZ, RZ, R8 ;  /* 0x000000ffff057224 */ /* 0x000fc400078e0008 */
[----:B------:R-:W-:Y:S02]  /*12c60*/  UIMAD UR16, UR9, 0xa000, UR40 ;  /* 0x0000a000091078a4 */ /* 0x000fe4000f8e0228 */
[----:B------:R-:W-:Y:S02]  /*12c70*/  ULEA UR9, UR9, UR40, 0x3 ;  /* 0x0000002809097291 */ /* 0x000fe4000f8e183f */
[----:B------:R-:W-:Y:S02]  /*12c80*/  UIMAD UR11, UR11, 0x50, URZ ;  /* 0x000000500b0b78a4 */ /* 0x000fe4000f8e023f */
[----:B------:R-:W-:Y:S02]  /*12c90*/  UIADD3 UR8, UR16, 0x400, URZ ;  /* 0x0000040010087890 */ /* 0x000fe4000fffe03f */
[----:B------:R-:W-:Y:S02]  /*12ca0*/  UIADD3 UR9, UR9, 0x38850, URZ ;  /* 0x0003885009097890 */ /* 0x000fe4000fffe03f */
[----:B------:R-:W-:-:S02]  /*12cb0*/  UIADD3 UR14, UR16, 0x2c00, URZ ;  /* 0x00002c00100e7890 */ /* 0x000fc4000fffe03f */
        /* <DEDUP_REMOVED lines=15> */
.L_x_2011:
[----:B------:R-:W-:Y:S05]  /*12db0*/  BSYNC B0 ;  /* 0x0000000000007941 */ /* 0x000fea0003800000 */
.L_x_2010:
[----:B------:R-:W-:Y:S01]  /*12dc0*/  UIADD3 UR4, UR41, -0x3, URZ ;  /* 0xfffffffd29047890 */ /* 0x000fe2000fffe03f */
[----:B------:R-:W-:Y:S01]  /*12dd0*/  MOV R16, R7 ;  /* 0x0000000700107202 */ /* 0x000fe20000000f00 */
[----:B------:R-:W-:-:S04]  /*12de0*/  IMAD.MOV.U32 R17, RZ, RZ, R10 ;  /* 0x000000ffff117224 */ /* 0x000fc800078e000a */
[----:B------:R-:W-:-:S07]  /*12df0*/  MOV R7, UR4 ;  /* 0x0000000400077c02 */ /* 0x000fce0008000f00 */
.L_x_2009:
[----:B------:R-:W-:Y:S01]  /*12e00*/  ISETP.NE.AND P2, PT, RZ, UR48, PT ;  /* 0x00000030ff007c0c */ /* 0x000fe2000bf45270 */
[----:B------:R-:W-:-:S12]  /*12e10*/  BSSY B0, `(.L_x_2008) ;  /* 0x00000ed000007945 */ /* 0x000fd80003800000 */
[----:B------:R-:W-:Y:S05]  /*12e20*/  @!P2 BRA `(.L_x_2017) ;  /* 0x0000000c00aca947 */ /* 0x000fea0003800000 */
[----:B------:R-:W-:-:S07]  /*12e30*/  IMAD.MOV.U32 R8, RZ, RZ, R6 ;  /* 0x000000ffff087224 */ /* 0x000fce00078e0006 */
.L_x_2032:
[----:B------:R-:W-:Y:S01]  /*12e40*/  IADD3 R10, R16, 0x1, RZ ;  /* 0x00000001100a7810 */ /* 0x000fe20007ffe0ff */
[----:B------:R-:W-:Y:S05]  /*12e50*/  YIELD ;  /* 0x0000000000007946 */ /* 0x000fea0003800000 */
[----:B------:R-:W-:Y:S01]  /*12e60*/  ISETP.NE.AND P2, PT, R10, 0x2, PT ;  /* 0x000000020a00780c */ /* 0x000fe20003f45270 */
[----:B------:R-:W-:Y:S03]  /*12e70*/  BSSY B1, `(.L_x_2018) ;  /* 0x0000070000017945 */ /* 0x000fe60003800000 */
[----:B-12---:R-:W-:-:S02]  /*12e80*/  SEL R2, RZ, 0x1, P2 ;  /* 0x00000001ff027807 */ /* 0x006fc40001000000 */
        /* <DEDUP_REMOVED lines=17> */
[----:B------:R-:W1:Y:S01]  /*12fa0*/  LDC.64 R8, c[0x0][0x3f8] ;  /* 0x0000fe00ff087b82 */ /* 0x000e620000000a00 */
[----:B------:R-:W-:-:S05]  /*12fb0*/  IMAD.WIDE.U32 R2, R0, UR38, R2 ;  /* 0x0000002600027c25 */ /* 0x000fca000f8e0002 */
[----:B------:R-:W-:Y:S02]  /*12fc0*/  IADD3 R14, R14, R3, RZ ;  /* 0x000000030e0e7210 */ /* 0x000fe40007ffe0ff */
[----:B-1----:R-:W-:-:S04]  /*12fd0*/  LEA R8, P2, R2, R8, 0x2 ;  /* 0x0000000802087211 */ /* 0x002fc800078410ff */
[----:B------:R-:W-:-:S05]  /*12fe0*/  LEA.HI.X R9, R2, R9, R14, 0x2, P2 ;  /* 0x0000000902097211 */ /* 0x000fca00010f140e */
[----:B------:R1:W5:Y:S04]  /*12ff0*/  LDG.E R8, desc[UR4][R8.64] ;  /* 0x0000000408087981 */ /* 0x000368000c1e1900 */
.L_x_2020:
[----:B------:R-:W1:Y:S01]  /*13000*/  S2R R2, SR_TID.X ;  /* 0x0000000000027919 */ /* 0x000e620000002100 */
[----:B------:R-:W-:Y:S02]  /*13010*/  LEA R3, R10, UR40, 0x3 ;  /* 0x000000280a037c11 */ /* 0x000fe4000f8e18ff */
[----:B-1----:R-:W-:Y:S02]  /*13020*/  LOP3.LUT R9, R2, 0x7f, RZ, 0xc0, !PT ;  /* 0x0000007f02097812 */ /* 0x002fe400078ec0ff */
[----:B------:R-:W-:Y:S02]  /*13030*/  SHF.L.U32 R2, R11, 0x1f, RZ ;  /* 0x0000001f0b027819 */ /* 0x000fe400000006ff */
[----:B------:R-:W-:Y:S02]  /*13040*/  ISETP.NE.AND P2, PT, R9, RZ, PT ;  /* 0x000000ff0900720c */ /* 0x000fe40003f45270 */
[----:B------:R-:W1:Y:S02]  /*13050*/  SYNCS.PHASECHK.TRANS64.TRYWAIT P3, [R3+URZ+0x38840], R2 ;  /* 0x03884002030075a7 */ /* 0x000e64000806017f */
[----:B-1----:R-:W-:Y:S09]  /*13060*/  @!P3 BRA `(.L_x_2021) ;  /* 0x000000180090b947 */ /* 0x002ff20003800000 */
.L_x_2060:
[----:B------:R-:W-:Y:S05]  /*13070*/  @P2 BRA `(.L_x_2022) ;  /* 0x0000000000142947 */ /* 0x000fea0003800000 */
[----:B------:R-:W-:Y:S01]  /*13080*/  ISETP.NE.AND P3, PT, R19, RZ, PT ;  /* 0x000000ff1300720c */ /* 0x000fe20003f65270 */
[----:B-1----:R-:W-:-:S04]  /*13090*/  IMAD.MOV.U32 R2, RZ, RZ, 0xa000 ;  /* 0x0000a000ff027424 */ /* 0x002fc800078e00ff */
[----:B------:R2:W-:Y:S08]  /*130a0*/  SYNCS.ARRIVE.TRANS64 RZ, [R3+URZ+0x38830], R2 ;  /* 0x0388300203ff79a7 */ /* 0x0005f0000800003f */
[----:B------:R-:W-:Y:S05]  /*130b0*/  @!P3 BRA `(.L_x_2022) ;  /* 0x000000000004b947 */ /* 0x000fea0003800000 */
[----:B------:R-:W-:Y:S01]  /*130c0*/  BPT.TRAP 0x1 ;  /* 0x000000040000795c */ /* 0x000fe20000300000 */
.L_x_2022:
        /* <DEDUP_REMOVED lines=13> */
[----:B------:R-:W-:-:S02]  /*131a0*/  UIMAD UR14, UR14, 0xa000, UR40 ;  /* 0x0000a0000e0e78a4 */ /* 0x000fc4000f8e0228 */
[----:B------:R-:W-:Y:S02]  /*131b0*/  UIADD3 UR9, UR9, 0x38830, URZ ;  /* 0x0003883009097890 */ /* 0x000fe4000fffe03f */
[----:B------:R-:W-:Y:S01]  /*131c0*/  UIMAD UR11, UR11, 0x50, URZ ;  /* 0x000000500b0b78a4 */ /* 0x000fe2000f8e023f */
[----:B-12---:R-:W-:Y:S01]  /*131d0*/  LEA R2, R16, UR19, 0x3 ;  /* 0x0000001310027c11 */ /* 0x006fe2000f8e18ff */
        /* <DEDUP_REMOVED lines=18> */
.L_x_2061:
[----:B------:R-:W-:Y:S05]  /*13300*/  @P2 BRA `(.L_x_2024) ;  /* 0x0000000000142947 */ /* 0x000fea0003800000 */
[----:B------:R-:W-:Y:S02]  /*13310*/  ISETP.NE.AND P2, PT, R19, RZ, PT ;  /* 0x000000ff1300720c */ /* 0x000fe40003f45270 */
[----:B------:R-:W-:-:S04]  /*13320*/  MOV R3, 0xa000 ;  /* 0x0000a00000037802 */ /* 0x000fc80000000f00 */
[----:B------:R2:W-:Y:S07]  /*13330*/  SYNCS.ARRIVE.TRANS64 RZ, [R2+URZ+0x50], R3 ;  /* 0x0000500302ff79a7 */ /* 0x0005ee000800003f */
[----:B------:R-:W-:Y:S05]  /*13340*/  @!P2 BRA `(.L_x_2024) ;  /* 0x000000000004a947 */ /* 0x000fea0003800000 */
[----:B------:R-:W-:Y:S01]  /*13350*/  BPT.TRAP 0x1 ;  /* 0x000000040000795c */ /* 0x000fe20000300000 */
.L_x_2024:
        /* <DEDUP_REMOVED lines=13> */
[----:B------:R-:W-:-:S02]  /*13430*/  UIMAD UR14, UR14, 0xa000, UR40 ;  /* 0x0000a0000e0e78a4 */ /* 0x000fc4000f8e0228 */
[----:B------:R-:W-:Y:S02]  /*13440*/  UIMAD UR11, UR11, 0x50, URZ ;  /* 0x000000500b0b78a4 */ /* 0x000fe4000f8e023f */
        /* <DEDUP_REMOVED lines=18> */
.L_x_2019:
[----:B------:R-:W-:Y:S05]  /*13570*/  BSYNC B1 ;  /* 0x0000000000017941 */ /* 0x000fea0003800000 */
.L_x_2018:
[----:B------:R-:W-:Y:S01]  /*13580*/  VIADD R16, R10, 0x1 ;  /* 0x000000010a107836 */ /* 0x000fe20000000000 */
[----:B------:R-:W-:Y:S04]  /*13590*/  BSSY B1, `(.L_x_2025) ;  /* 0x0000071000017945 */ /* 0x000fe80003800000 */
[----:B------:R-:W-:-:S04]  /*135a0*/  ISETP.NE.AND P2, PT, R16, 0x2, PT ;  /* 0x000000021000780c */ /* 0x000fc80003f45270 */
[----:B-12---:R-:W-:Y:S02]  /*135b0*/  SEL R2, RZ, 0x1, P2 ;  /* 0x00000001ff027807 */ /* 0x006fe40001000000 */
[----:B------:R-:W-:Y:S02]  /*135c0*/  SEL R16, R16, RZ, P2 ;  /* 0x000000ff10107207 */ /* 0x000fe40001000000 */
[----:B------:R-:W-:Y:S01]  /*135d0*/  LOP3.LUT R17, R11, R2, RZ, 0x3c, !PT ;  /* 0x000000020b117212 */ /* 0x000fe200078e3cff */
[----:B------:R-:W-:Y:S06]  /*135e0*/  @!P6 BRA `(.L_x_2026) ;  /* 0x0000000400ace947 */ /* 0x000fec0003800000 */
[----:B------:R-:W-:Y:S01]  /*135f0*/  IADD3 R13, R7, -0x1, RZ ;  /* 0xffffffff070d7810 */ /* 0x000fe20007ffe0ff */
[----:B------:R-:W-:Y:S06]  /*13600*/  @!P0 BRA `(.L_x_2027) ;  /* 0x0000000000488947 */ /* 0x000fec0003800000 */
[----:B------:R-:W1:Y:S01]  /*13610*/  LDC R8, c[0x0][0x41c] ;  /* 0x00010700ff087b82 */ /* 0x000e620000000800 */
        /* <DEDUP_REMOVED lines=17> */
.L_x_2027:
[----:B------:R-:W1:Y:S01]  /*13730*/  S2R R2, SR_TID.X ;  /* 0x0000000000027919 */ /* 0x000e620000002100 */
[----:B------:R-:W-:Y:S02]  /*13740*/  SHF.L.U32 R3, R17, 0x1f, RZ ;  /* 0x0000001f11037819 */ /* 0x000fe400000006ff */
[----:B-1----:R-:W-:Y:S02]  /*13750*/  LOP3.LUT R9, R2, 0x7f, RZ, 0xc0, !PT ;  /* 0x0000007f02097812 */ /* 0x002fe400078ec0ff */
[----:B------:R-:W-:Y:S02]  /*13760*/  LEA R2, R16, UR40, 0x3 ;  /* 0x0000002810027c11 */ /* 0x000fe4000f8e18ff */
[----:B------:R-:W-:Y:S02]  /*13770*/  ISETP.NE.AND P2, PT, R9, RZ, PT ;  /* 0x000000ff0900720c */ /* 0x000fe40003f45270 */
[----:B------:R-:W1:Y:S02]  /*13780*/  SYNCS.PHASECHK.TRANS64.TRYWAIT P3, [R2+URZ+0x38840], R3 ;  /* 0x03884003020075a7 */ /* 0x000e64000806017f */
[----:B-1----:R-:W-:Y:S09]  /*13790*/  @!P3 BRA `(.L_x_2028) ;  /* 0x0000001000ecb947 */ /* 0x002ff20003800000 */
.L_x_2062:
[----:B------:R-:W-:Y:S05]  /*137a0*/  @P2 BRA `(.L_x_2029) ;  /* 0x0000000000142947 */ /* 0x000fea0003800000 */
[----:B------:R-:W-:Y:S02]  /*137b0*/  ISETP.NE.AND P3, PT, R19, RZ, PT ;  /* 0x000000ff1300720c */ /* 0x000fe40003f65270 */
[----:B-1----:R-:W-:-:S04]  /*137c0*/  MOV R3, 0xa000 ;  /* 0x0000a00000037802 */ /* 0x002fc80000000f00 */
[----:B------:R2:W-:Y:S07]  /*137d0*/  SYNCS.ARRIVE.TRANS64 RZ, [R2+URZ+0x38830], R3 ;  /* 0x0388300302ff79a7 */ /* 0x0005ee000800003f */
[----:B------:R-:W-:Y:S05]  /*137e0*/  @!P3 BRA `(.L_x_2029) ;  /* 0x000000000004b947 */ /* 0x000fea0003800000 */
[----:B------:R-:W-:Y:S01]  /*137f0*/  BPT.TRAP 0x1 ;  /* 0x000000040000795c */ /* 0x000fe20000300000 */
.L_x_2029:
        /* <DEDUP_REMOVED lines=13> */
[----:B------:R-:W-:Y:S01]  /*138d0*/  UIMAD UR14, UR9, 0xa000, UR40 ;  /* 0x0000a000090e78a4 */ /* 0x000fe2000f8e0228 */
[----:B-12---:R-:W-:Y:S01]  /*138e0*/  LEA R2, R10, UR19, 0x3 ;  /* 0x000000130a027c11 */ /* 0x006fe2000f8e18ff */
[----:B------:R-:W-:-:S02]  /*138f0*/  ULEA UR9, UR9, UR19, 0x3 ;  /* 0x0000001309097291 */ /* 0x000fc4000f8e183f */
[----:B------:R-:W-:Y:S02]  /*13900*/  UIMAD UR11, UR11, 0x50, URZ ;  /* 0x000000500b0b78a4 */ /* 0x000fe4000f8e023f */
        /* <DEDUP_REMOVED lines=18> */
.L_x_2063:
[----:B------:R-:W-:Y:S05]  /*13a30*/  @P2 BRA `(.L_x_2031) ;  /* 0x0000000000142947 */ /* 0x000fea0003800000 */
[----:B------:R-:W-:Y:S01]  /*13a40*/  ISETP.NE.AND P2, PT, R19, RZ, PT ;  /* 0x000000ff1300720c */ /* 0x000fe20003f45270 */
[----:B------:R-:W-:-:S04]  /*13a50*/  IMAD.MOV.U32 R3, RZ, RZ, 0xa000 ;  /* 0x0000a000ff037424 */ /* 0x000fc800078e00ff */
[----:B------:R2:W-:Y:S08]  /*13a60*/  SYNCS.ARRIVE.TRANS64 RZ, [R2+URZ+0x50], R3 ;  /* 0x0000500302ff79a7 */ /* 0x0005f0000800003f */
[----:B------:R-:W-:Y:S05]  /*13a70*/  @!P2 BRA `(.L_x_2031) ;  /* 0x000000000004a947 */ /* 0x000fea0003800000 */
[----:B------:R-:W-:Y:S01]  /*13a80*/  BPT.TRAP 0x1 ;  /* 0x000000040000795c */ /* 0x000fe20000300000 */
.L_x_2031:
        /* <DEDUP_REMOVED lines=11> */
[----:B------:R-:W-:Y:S01]  /*13b40*/  MOV R5, R13 ;  /* 0x0000000d00057202 */ /* 0x000fe20000000f00 */
[----:B------:R-:W-:Y:S01]  /*13b50*/  IMAD.MOV.U32 R6, RZ, RZ, R8 ;  /* 0x000000ffff067224 */ /* 0x000fe200078e0008 */
        /* <DEDUP_REMOVED lines=20> */
.L_x_2026:
[----:B------:R-:W-:Y:S05]  /*13ca0*/  BSYNC B1 ;  /* 0x0000000000017941 */ /* 0x000fea0003800000 */
.L_x_2025:
[C---:B------:R-:W-:Y:S02]  /*13cb0*/  ISETP.GT.AND P2, PT, R7.reuse, 0x1, PT ;  /* 0x000000010700780c */ /* 0x040fe40003f44270 */
[----:B------:R-:W-:-:S11]  /*13cc0*/  IADD3 R7, R7, -0x2, RZ ;  /* 0xfffffffe07077810 */ /* 0x000fd60007ffe0ff */
[----:B------:R-:W-:Y:S05]  /*13cd0*/  @P2 BRA `(.L_x_2032) ;  /* 0xfffffff000582947 */ /* 0x000fea000383ffff */
.L_x_2017:
[----:B------:R-:W-:Y:S05]  /*13ce0*/  BSYNC B0 ;  /* 0x0000000000007941 */ /* 0x000fea0003800000 */
.L_x_2008:
[----:B------:R-:W-:Y:S04]  /*13cf0*/  BSSY B0, `(.L_x_2033) ;  /* 0x000000f000007945 */ /* 0x000fe80003800000 */
[----:B------:R-:W-:Y:S05]  /*13d00*/  @P1 BRA `(.L_x_2034) ;  /* 0x0000000000341947 */ /* 0x000fea0003800000 */
[----:B-1----:R-:W1:Y:S01]  /*13d10*/  S2R R7, SR_LANEID ;  /* 0x0000000000077919 */ /* 0x002e620000000000 */
[----:B------:R-:W-:Y:S01]  /*13d20*/  VOTEU.ANY UR4, UPT, PT ;  /* 0x0000000000047886 */ /* 0x000fe200038e0100 */
[----:B--2---:R-:W2:Y:S01]  /*13d30*/  LDC.64 R2, c[0x0][0xdf0] ;  /* 0x00037c00ff027b82 */ /* 0x004ea20000000a00 */
        /* <DEDUP_REMOVED lines=10> */
.L_x_2034:
[----:B------:R-:W-:Y:S05]  /*13de0*/  BSYNC B0 ;  /* 0x0000000000007941 */ /* 0x000fea0003800000 */
.L_x_2033:
[----:B------:R-:W-:Y:S04]  /*13df0*/  BSSY B0, `(.L_x_2035) ;  /* 0x000002e000007945 */ /* 0x000fe80003800000 */
[----:B------:R-:W-:Y:S05]  /*13e00*/  @!P6 BRA `(.L_x_2036) ;  /* 0x0000000000b0e947 */ /* 0x000fea0003800000 */
[----:B------:R-:W3:Y:S01]  /*13e10*/  S2R R0, SR_TID.X ;  /* 0x0000000000007919 */ /* 0x000ee20000002100 */
[----:B-12---:R-:W-:Y:S02]  /*13e20*/  LEA R3, R16, UR40, 0x3 ;  /* 0x0000002810037c11 */ /* 0x006fe4000f8e18ff */
[----:B---3--:R-:W-:Y:S02]  /*13e30*/  LOP3.LUT R2, R0, 0x7f, RZ, 0xc0, !PT ;  /* 0x0000007f00027812 */ /* 0x008fe400078ec0ff */
[----:B------:R-:W-:Y:S02]  /*13e40*/  SHF.L.U32 R0, R17, 0x1f, RZ ;  /* 0x0000001f11007819 */ /* 0x000fe400000006ff */
[----:B------:R-:W-:Y:S02]  /*13e50*/  ISETP.NE.AND P1, PT, R2, RZ, PT ;  /* 0x000000ff0200720c */ /* 0x000fe40003f25270 */
[----:B------:R-:W1:Y:S02]  /*13e60*/  SYNCS.PHASECHK.TRANS64.TRYWAIT P0, [R3+URZ+0x38860], R0 ;  /* 0x03886000030075a7 */ /* 0x000e64000800017f */
[----:B-1----:R-:W-:Y:S09]  /*13e70*/  @!P0 BRA `(.L_x_2037) ;  /* 0x0000000c005c8947 */ /* 0x002ff20003800000 */
.L_x_2064:
[----:B------:R-:W-:Y:S05]  /*13e80*/  @P1 BRA `(.L_x_2038) ;  /* 0x0000000000141947 */ /* 0x000fea0003800000 */
[----:B------:R-:W-:Y:S01]  /*13e90*/  ISETP.NE.AND P0, PT, R19, RZ, PT ;  /* 0x000000ff1300720c */ /* 0x000fe20003f05270 */
[----:B-1----:R-:W-:-:S04]  /*13ea0*/  IMAD.MOV.U32 R0, RZ, RZ, 0xa000 ;  /* 0x0000a000ff007424 */ /* 0x002fc800078e00ff */
[----:B------:R2:W-:Y:S08]  /*13eb0*/  SYNCS.ARRIVE.TRANS64 RZ, [R3+URZ+0x38850], R0 ;  /* 0x0388500003ff79a7 */ /* 0x0005f0000800003f */
[----:B------:R-:W-:Y:S05]  /*13ec0*/  @!P0 BRA `(.L_x_2038) ;  /* 0x0000000000048947 */ /* 0x000fea0003800000 */
[----:B------:R-:W-:Y:S01]  /*13ed0*/  BPT.TRAP 0x1 ;  /* 0x000000040000795c */ /* 0x000fe20000300000 */
.L_x_2038:
        /* <DEDUP_REMOVED lines=11> */
[----:B------:R-:W-:Y:S02]  /*13f90*/  UIMAD UR14, UR14, 0xa000, UR40 ;  /* 0x0000a0000e0e78a4 */ /* 0x000fe4000f8e0228 */
[----:B------:R-:W-:Y:S02]  /*13fa0*/  UIMAD UR11, UR11, 0x50, URZ ;  /* 0x000000500b0b78a4 */ /* 0x000fe4000f8e023f */
[----:B------:R-:W-:Y:S02]  /*13fb0*/  UIADD3 UR9, UR9, 0x38850, URZ ;  /* 0x0003885009097890 */ /* 0x000fe4000fffe03f */
[----:B------:R-:W-:Y:S02]  /*13fc0*/  UIADD3 UR8, UR14, 0x400, URZ ;  /* 0x000004000e087890 */ /* 0x000fe4000fffe03f */
[----:B------:R-:W-:Y:S02]  /*13fd0*/  UIADD3 UR15, UR14, 0x2c00, URZ ;  /* 0x00002c000e0f7890 */ /* 0x000fe4000fffe03f */
[----:B------:R-:W-:-:S02]  /*13fe0*/  UIADD3 UR16, UR14, 0x5400, URZ ;  /* 0x000054000e107890 */ /* 0x000fc4000fffe03f */
        /* <DEDUP_REMOVED lines=14> */
.L_x_2036:
[----:B------:R-:W-:Y:S05]  /*140d0*/  BSYNC B0 ;  /* 0x0000000000007941 */ /* 0x000fea0003800000 */
.L_x_2035:
[----:B------:R-:W-:Y:S01]  /*140e0*/  IADD3 R16, R16, 0x1, RZ ;  /* 0x0000000110107810 */ /* 0x000fe20007ffe0ff */
[----:B------:R-:W-:-:S03]  /*140f0*/  IMAD.MOV.U32 R13, RZ, RZ, R18 ;  /* 0x000000ffff0d7224 */ /* 0x000fc600078e0012 */
[----:B------:R-:W-:-:S04]  /*14100*/  ISETP.NE.AND P0, PT, R16, 0x2, PT ;  /* 0x000000021000780c */ /* 0x000fc80003f05270 */
[----:B-12---:R-:W-:Y:S02]  /*14110*/  SEL R0, RZ, 0x1, P0 ;  /* 0x00000001ff007807 */ /* 0x006fe40000000000 */
[----:B------:R-:W-:Y:S02]  /*14120*/  SEL R16, R16, RZ, P0 ;  /* 0x000000ff10107207 */ /* 0x000fe40000000000 */
[----:B------:R-:W-:-:S07]  /*14130*/  LOP3.LUT R17, R17, R0, RZ, 0x3c, !PT ;  /* 0x0000000011117212 */ /* 0x000fce00078e3cff */
.L_x_1997:
[----:B------:R-:W-:Y:S05]  /*14140*/  BSYNC B6 ;  /* 0x0000000000067941 */ /* 0x000fea0003800000 */
.L_x_1995:
[----:B------:R-:W-:-:S03]  /*14150*/  UMOV UR4, 0xffffffff ;  /* 0xffffffff00047882 */ /* 0x000fc60000000000 */
[----:B------:R-:W-:Y:S05]  /*14160*/  BRA.DIV UR4, `(.L_x_2039) ;  /* 0x0000000a04b47947 */ /* 0x000fea000b800000 */
[----:B------:R1:W2:Y:S02]  /*14170*/  SHFL.IDX PT, R14, R13, RZ, 0x1f ;  /* 0x00001fff0d0e7589 */ /* 0x0002a400000e0000 */
.L_x_2067:
[----:B------:R-:W-:Y:S01]  /*14180*/  ISETP.NE.AND P0, PT, R19, RZ, PT ;  /* 0x000000ff1300720c */ /* 0x000fe20003f05270 */
[----:B------:R-:W-:Y:S05]  /*14190*/  WARPSYNC.ALL ;  /* 0x0000000000007948 */ /* 0x000fea0003800000 */
[----:B------:R-:W-:Y:S01]  /*141a0*/  BAR.SYNC.DEFER_BLOCKING 0x4, 0x120 ;  /* 0x0104800000007b1d */ /* 0x000fe20000010000 */
[----:B--2---:R-:W-:-:S05]  /*141b0*/  MOV R18, R14 ;  /* 0x0000000e00127202 */ /* 0x004fca0000000f00 */
[----:B------:R-:W-:Y:S01]  /*141c0*/  ULDC UR4, c[0x0][0xda8] ;  /* 0x00036a0000047ab9 */ /* 0x000fe20000000800 */
[----:B------:R-:W-:Y:S01]  /*141d0*/  @!P0 MOV R0, 0x400 ;  /* 0x0000040000008802 */ /* 0x000fe20000000f00 */
[----:B------:R-:W2:Y:S03]  /*141e0*/  @!P0 S2R R3, SR_CgaCtaId ;  /* 0x0000000000038919 */ /* 0x000ea60000008800 */
[----:B--2---:R-:W-:-:S05]  /*141f0*/  @!P0 LEA R0, R3, R0, 0x18 ;  /* 0x0000000003008211 */ /* 0x004fca00078ec0ff */
[----:B------:R2:W-:Y:S01]  /*14200*/  @!P0 STS [R0+0x388d0], R13 ;  /* 0x0388d00d00008388 */ /* 0x0005e20000000800 */
[----:B------:R-:W-:Y:S06]  /*14210*/  BAR.ARV 0x5, 0x120 ;  /* 0x0144800000007b1d */ /* 0x000fec0000002000 */
[----:B------:R-:W-:-:S13]  /*14220*/  ISETP.GE.AND P0, PT, R18, UR4, PT ;  /* 0x0000000412007c0c */ /* 0x000fda000bf06270 */
[----:B--2---:R-:W-:Y:S05]  /*14230*/  @!P0 BRA `(.L_x_2040) ;  /* 0xffffffd000208947 */ /* 0x004fea000383ffff */
.L_x_1992:
[----:B------:R-:W2:Y:S01]  /*14240*/  S2R R3, SR_CgaCtaId ;  /* 0x0000000000037919 */ /* 0x000ea20000008800 */
[----:B------:R-:W-:Y:S01]  /*14250*/  UIADD3 UR49, UR49, 0x1, URZ ;  /* 0x0000000131317890 */ /* 0x000fe2000fffe03f */
[----:B------:R-:W-:-:S03]  /*14260*/  MOV R0, 0x400 ;  /* 0x0000040000007802 */ /* 0x000fc60000000f00 */
[----:B------:R-:W-:-:S04]  /*14270*/  ULEA.HI UR4, UR49, UR49, URZ, 0x1 ;  /* 0x0000003131047291 */ /* 0x000fc8000f8f083f */
[----:B------:R-:W-:-:S04]  /*14280*/  ULOP3.LUT UR4, UR4, 0xfffffffe, URZ, 0xc0, !UPT ;  /* 0xfffffffe04047892 */ /* 0x000fc8000f8ec03f */
[----:B------:R-:W-:Y:S01]  /*14290*/  UIADD3 UR4, UR49, -UR4, URZ ;  /* 0x8000000431047290 */ /* 0x000fe2000fffe03f */
[----:B--2---:R-:W-:-:S05]  /*142a0*/  LEA R7, R3, R0, 0x18 ;  /* 0x0000000003077211 */ /* 0x004fca00078ec0ff */
[----:B------:R-:W-:-:S05]  /*142b0*/  IMAD.U32 R0, RZ, RZ, UR4 ;  /* 0x00000004ff007e24 */ /* 0x000fca000f8e00ff */
[----:B------:R-:W-:-:S04]  /*142c0*/  SHF.L.U32 R0, R0, 0x1f, RZ ;  /* 0x0000001f00007819 */ /* 0x000fc800000006ff */
[----:B------:R-:W2:Y:S02]  /*142d0*/  SYNCS.PHASECHK.TRANS64.TRYWAIT P0, [R7+URZ+0x38820], R0 ;  /* 0x03882000070075a7 */ /* 0x000ea4000800017f */
[----:B--2---:R-:W-:Y:S05]  /*142e0*/  @!P0 BRA `(.L_x_2041) ;  /* 0x0000000800788947 */ /* 0x004fea0003800000 */
.L_x_2068:
        /* <DEDUP_REMOVED lines=12> */
[----:B------:R-:W-:-:S04]  /*143b0*/  MOV R0, UR4 ;  /* 0x0000000400007c02 */ /* 0x000fc80008000f00 */
[----:B------:R-:W-:-:S13]  /*143c0*/  ISETP.NE.AND P2, PT, R0, 0x3, PT ;  /* 0x000000030000780c */ /* 0x000fda0003f45270 */
[----:B------:R-:W-:Y:S05]  /*143d0*/  @!P2 BRA `(.L_x_2044) ;  /* 0x000000000004a947 */ /* 0x000fea0003800000 */
[----:B------:R-:W-:Y:S01]  /*143e0*/  BPT.TRAP 0x1 ;  /* 0x000000040000795c */ /* 0x000fe20000300000 */
.L_x_2044:
        /* <DEDUP_REMOVED lines=9> */
[----:B------:R-:W-:Y:S02]  /*14480*/  SHF.L.U32 R0, R17, 0x1f, RZ ;  /* 0x0000001f11007819 */ /* 0x000fe400000006ff */
[----:B------:R-:W-:Y:S01]  /*14490*/  LEA R3, R2, R3, 0x3 ;  /* 0x0000000302037211 */ /* 0x000fe200078e18ff */
[----:B--2---:R-:W-:Y:S06]  /*144a0*/  @!P0 BRA `(.L_x_2045) ;  /* 0x00000008001c8947 */ /* 0x004fec0003800000 */
.L_x_2069:
[----:B------:R-:W3:Y:S02]  /*144b0*/  SYNCS.PHASECHK.TRANS64.TRYWAIT P0, [R3+URZ], R0 ;  /* 0x00000000030075a7 */ /* 0x000ee4000800017f */
[----:B---3--:R-:W-:Y:S05]  /*144c0*/  @!P0 BRA `(.L_x_2046) ;  /* 0x0000000800288947 */ /* 0x008fea0003800000 */
.L_x_2070:
[----:B------:R-:W-:Y:S05]  /*144d0*/  @!P2 BRA `(.L_x_2047) ;  /* 0x000000000004a947 */ /* 0x000fea0003800000 */
[----:B------:R-:W-:Y:S01]  /*144e0*/  BPT.TRAP 0x1 ;  /* 0x000000040000795c */ /* 0x000fe20000300000 */
.L_x_2047:
[----:B---3--:R-:W-:-:S05]  /*144f0*/  VIADD R3, R7, 0x38860 ;  /* 0x0003886007037836 */ /* 0x008fca0000000000 */
[----:B--2---:R-:W-:-:S04]  /*14500*/  LEA R5, R16, R3, 0x3 ;  /* 0x0000000310057211 */ /* 0x004fc800078e18ff */
[----:B------:R-:W2:Y:S02]  /*14510*/  SYNCS.PHASECHK.TRANS64.TRYWAIT P0, [R5+URZ], R4 ;  /* 0x00000004050075a7 */ /* 0x000ea4000800017f */
[----:B--2---:R-:W-:Y:S05]  /*14520*/  @!P0 BRA `(.L_x_2048) ;  /* 0x0000000800248947 */ /* 0x004fea0003800000 */
.L_x_2071:
[----:B------:R-:W-:-:S07]  /*14530*/  IMAD R3, R2, 0x8, R3 ;  /* 0x0000000802037824 */ /* 0x000fce00078e0203 */
.L_x_2049:
[----:B---3--:R3:W4:Y:S02]  /*14540*/  SYNCS.PHASECHK.TRANS64.TRYWAIT P0, [R3+URZ], R0 ;  /* 0x00000000030075a7 */ /* 0x008724000800017f */
[----:B----4-:R-:W-:Y:S05]  /*14550*/  @!P0 NANOSLEEP.SYNCS 0x989680 ;  /* 0x009896800000895d */ /* 0x010fea0003900000 */
[----:B------:R-:W4:Y:S02]  /*14560*/  @!P0 SYNCS.PHASECHK.TRANS64 P0, [R3+URZ], R0 ;  /* 0x00000000030085a7 */ /* 0x000f24000800007f */
[----:B----4-:R-:W-:Y:S05]  /*14570*/  @!P0 BRA `(.L_x_2049) ;  /* 0xfffffffc00f08947 */ /* 0x010fea000383ffff */
.L_x_2043:
[----:B------:R-:W-:Y:S05]  /*14580*/  BSYNC B0 ;  /* 0x0000000000007941 */ /* 0x000fea0003800000 */
.L_x_2042:
[----:B------:R-:W-:Y:S05]  /*14590*/  EXIT ;  /* 0x000000000000794d */ /* 0x000fea0003800000 */
.L_x_1949:
[----:B-1----:R-:W-:-:S04]  /*145a0*/  MOV R3, UR60 ;  /* 0x0000003c00037c02 */ /* 0x002fc80008000f00 */
[----:B------:R1:W2:Y:S03]  /*145b0*/  SYNCS.PHASECHK.TRANS64.TRYWAIT P1, [R3+URZ+0x38800], R0 ;  /* 0x03880000030075a7 */ /* 0x0002a6000802017f */
[----:B--2---:R-:W-:Y:S05]  /*145c0*/  @!P1 NANOSLEEP.SYNCS 0x989680 ;  /* 0x009896800000995d */ /* 0x004fea0003900000 */
[----:B------:R-:W2:Y:S02]  /*145d0*/  @!P1 SYNCS.PHASECHK.TRANS64 P1, [R3+URZ+0x38800], R0 ;  /* 0x03880000030095a7 */ /* 0x000ea4000802007f */
[----:B--2---:R-:W-:Y:S05]  /*145e0*/  @!P1 BRA `(.L_x_1949) ;  /* 0xfffffffc00ec9947 */ /* 0x004fea000383ffff */
[----:B------:R-:W-:Y:S05]  /*145f0*/  BRA `(.L_x_2050) ;  /* 0xfffffed000b47947 */ /* 0x000fea000383ffff */
.L_x_1953:
[----:B--2---:R2:W3:Y:S02]  /*14600*/  SYNCS.PHASECHK.TRANS64.TRYWAIT P2, [R0+URZ+0x38830], R3 ;  /* 0x03883003000075a7 */ /* 0x0044e4000804017f */
[----:B---3--:R-:W-:Y:S05]  /*14610*/  @!P2 NANOSLEEP.SYNCS 0x989680 ;  /* 0x009896800000a95d */ /* 0x008fea0003900000 */
[----:B------:R-:W3:Y:S02]  /*14620*/  @!P2 SYNCS.PHASECHK.TRANS64 P2, [R0+URZ+0x38830], R3 ;  /* 0x038830030000a5a7 */ /* 0x000ee4000804007f */
[----:B---3--:R-:W-:Y:S05]  /*14630*/  @!P2 BRA `(.L_x_1953) ;  /* 0xfffffffc00f0a947 */ /* 0x008fea000383ffff */
[----:B------:R-:W-:Y:S05]  /*14640*/  BRA `(.L_x_1952) ;  /* 0xfffffed000e07947 */ /* 0x000fea000383ffff */
.L_x_1958:
[----:B--2---:R-:W-:-:S04]  /*14650*/  IMAD.U32 R4, RZ, RZ, UR47 ;  /* 0x0000002fff047e24 */ /* 0x004fc8000f8e00ff */
[----:B------:R2:W3:Y:S03]  /*14660*/  SYNCS.PHASECHK.TRANS64.TRYWAIT P2, [R4+URZ+0x38830], R3 ;  /* 0x03883003040075a7 */ /* 0x0004e6000804017f */
[----:B---3--:R-:W-:Y:S05]  /*14670*/  @!P2 NANOSLEEP.SYNCS 0x989680 ;  /* 0x009896800000a95d */ /* 0x008fea0003900000 */
[----:B------:R-:W3:Y:S02]  /*14680*/  @!P2 SYNCS.PHASECHK.TRANS64 P2, [R4+URZ+0x38830], R3 ;  /* 0x038830030400a5a7 */ /* 0x000ee4000804007f */
[----:B---3--:R-:W-:Y:S05]  /*14690*/  @!P2 BRA `(.L_x_1958) ;  /* 0xfffffffc00eca947 */ /* 0x008fea000383ffff */
[----:B------:R-:W-:Y:S05]  /*146a0*/  BRA `(.L_x_1957) ;  /* 0xffffff1c00587947 */ /* 0x000fea000383ffff */
.L_x_1962:
[----:B-12---:R-:W-:-:S04]  /*146b0*/  MOV R3, UR5 ;  /* 0x0000000500037c02 */ /* 0x006fc80008000f00 */
[----:B------:R1:W2:Y:S03]  /*146c0*/  SYNCS.PHASECHK.TRANS64.TRYWAIT P2, [R3+URZ+0x38850], R0 ;  /* 0x03885000030075a7 */ /* 0x0002a6000804017f */
[----:B--2---:R-:W-:Y:S05]  /*146d0*/  @!P2 NANOSLEEP.SYNCS 0x989680 ;  /* 0x009896800000a95d */ /* 0x004fea0003900000 */
[----:B------:R-:W2:Y:S02]  /*146e0*/  @!P2 SYNCS.PHASECHK.TRANS64 P2, [R3+URZ+0x38850], R0 ;  /* 0x038850000300a5a7 */ /* 0x000ea4000804007f */
[----:B--2---:R-:W-:Y:S05]  /*146f0*/  @!P2 BRA `(.L_x_1962) ;  /* 0xfffffffc00eca947 */ /* 0x004fea000383ffff */
[----:B------:R-:W-:Y:S05]  /*14700*/  BRA `(.L_x_1961) ;  /* 0xffffff4000d07947 */ /* 0x000fea000383ffff */
.L_x_1968:
[----:B--2---:R-:W-:-:S04]  /*14710*/  IMAD.U32 R4, RZ, RZ, UR4 ;  /* 0x00000004ff047e24 */ /* 0x004fc8000f8e00ff */
[----:B------:R2:W3:Y:S03]  /*14720*/  SYNCS.PHASECHK.TRANS64.TRYWAIT P2, [R4+URZ+0x38830], R3 ;  /* 0x03883003040075a7 */ /* 0x0004e6000804017f */
[----:B---3--:R-:W-:Y:S05]  /*14730*/  @!P2 NANOSLEEP.SYNCS 0x989680 ;  /* 0x009896800000a95d */ /* 0x008fea0003900000 */
[----:B------:R-:W3:Y:S02]  /*14740*/  @!P2 SYNCS.PHASECHK.TRANS64 P2, [R4+URZ+0x38830], R3 ;  /* 0x038830030400a5a7 */ /* 0x000ee4000804007f */
[----:B---3--:R-:W-:Y:S05]  /*14750*/  @!P2 BRA `(.L_x_1968) ;  /* 0xfffffffc00eca947 */ /* 0x008fea000383ffff */
[----:B------:R-:W-:Y:S05]  /*14760*/  BRA `(.L_x_1967) ;  /* 0xffffff5c00c87947 */ /* 0x000fea000383ffff */
.L_x_1972:
[----:B-12---:R-:W-:-:S04]  /*14770*/  MOV R3, UR5 ;  /* 0x0000000500037c02 */ /* 0x006fc80008000f00 */
[----:B------:R1:W2:Y:S03]  /*14780*/  SYNCS.PHASECHK.TRANS64.TRYWAIT P2, [R3+URZ+0x38850], R0 ;  /* 0x03885000030075a7 */ /* 0x0002a6000804017f */
[----:B--2---:R-:W-:Y:S05]  /*14790*/  @!P2 NANOSLEEP.SYNCS 0x989680 ;  /* 0x009896800000a95d */ /* 0x004fea0003900000 */
[----:B------:R-:W2:Y:S02]  /*147a0*/  @!P2 SYNCS.PHASECHK.TRANS64 P2, [R3+URZ+0x38850], R0 ;  /* 0x038850000300a5a7 */ /* 0x000ea4000804007f */
[----:B--2---:R-:W-:Y:S05]  /*147b0*/  @!P2 BRA `(.L_x_1972) ;  /* 0xfffffffc00eca947 */ /* 0x004fea000383ffff */
[----:B------:R-:W-:Y:S05]  /*147c0*/  BRA `(.L_x_1971) ;  /* 0xffffff8400447947 */ /* 0x000fea000383ffff */
.L_x_1977:
[----:B--2---:R-:W-:-:S04]  /*147d0*/  IMAD.U32 R7, RZ, RZ, UR5 ;  /* 0x00000005ff077e24 */ /* 0x004fc8000f8e00ff */
[----:B------:R2:W3:Y:S03]  /*147e0*/  SYNCS.PHASECHK.TRANS64.TRYWAIT P0, [R7+URZ+0x38850], R0 ;  /* 0x03885000070075a7 */ /* 0x0004e6000800017f */
[----:B---3--:R-:W-:Y:S05]  /*147f0*/  @!P0 NANOSLEEP.SYNCS 0x989680 ;  /* 0x009896800000895d */ /* 0x008fea0003900000 */
[----:B------:R-:W3:Y:S02]  /*14800*/  @!P0 SYNCS.PHASECHK.TRANS64 P0, [R7+URZ+0x38850], R0 ;  /* 0x03885000070085a7 */ /* 0x000ee4000800007f */
[----:B---3--:R-:W-:Y:S05]  /*14810*/  @!P0 BRA `(.L_x_1977) ;  /* 0xfffffffc00ec8947 */ /* 0x008fea000383ffff */
[----:B------:R-:W-:Y:S05]  /*14820*/  BRA `(.L_x_1976) ;  /* 0xffffffa0007c7947 */ /* 0x000fea000383ffff */
.L_x_2001:
[----:B------:R-:W1:Y:S01]  /*14830*/  S2R R7, SR_TID.X ;  /* 0x0000000000077919 */ /* 0x000e620000002100 */
[----:B------:R-:W-:Y:S01]  /*14840*/  IMAD.MOV.U32 R12, RZ, RZ, RZ ;  /* 0x000000ffff0c7224 */ /* 0x000fe200078e00ff */
[----:B------:R-:W-:Y:S01]  /*14850*/  MOV R11, 0x1f ;  /* 0x0000001f000b7802 */ /* 0x000fe20000000f00 */
[----:B------:R-:W-:Y:S01]  /*14860*/  IMAD.MOV.U32 R15, RZ, RZ, -0x1 ;  /* 0xffffffffff0f7424 */ /* 0x000fe200078e00ff */
[----:B-1----:R-:W-:-:S04]  /*14870*/  SHF.R.U32.HI R7, RZ, 0x5, R7 ;  /* 0x00000005ff077819 */ /* 0x002fc80000011607 */
[----:B------:R-:W-:-:S04]  /*14880*/  LOP3.LUT R7, R7, 0x3, RZ, 0xc0, !PT ;  /* 0x0000000307077812 */ /* 0x000fc800078ec0ff */
[----:B------:R-:W-:-:S07]  /*14890*/  MOV R13, R7 ;  /* 0x00000007000d7202 */ /* 0x000fce0000000f00 */
[----:B------:R-:W-:Y:S05]  /*148a0*/  WARPSYNC.COLLECTIVE R15, `(.L_x_2051) ;  /* 0x000000000f087348 */ /* 0x000fea0003c00000 */
[----:B------:R1:W2:Y:S02]  /*148b0*/  SHFL.IDX P6, R14, R13, R12, R11 ;  /* 0x0000000c0d0e7389 */ /* 0x0002a400000c000b */
[----:B-12---:R-:W-:Y:S01]  /*148c0*/  ENDCOLLECTIVE ;  /* 0x000000000000791b */ /* 0x006fe20003800000 */
.L_x_2051:
[----:B------:R-:W-:Y:S05]  /*148d0*/  BRA `(.L_x_2052) ;  /* 0xffffffd400647947 */ /* 0x000fea000383ffff */
.L_x_2002:
[----:B------:R-:W-:Y:S01]  /*148e0*/  BSSY B0, `(.L_x_2053) ;  /* 0x0000006000007945 */ /* 0x000fe20003800000 */
[----:B------:R-:W-:-:S07]  /*148f0*/  MOV R15, 0xffffffff ;  /* 0xffffffff000f7802 */ /* 0x000fce0000000f00 */
[----:B------:R-:W-:Y:S05]  /*14900*/  WARPSYNC.COLLECTIVE R15, `(.L_x_2054) ;  /* 0x000000000f0c7348 */ /* 0x000fea0003c00000 */
[----:B------:R-:W-:Y:S02]  /*14910*/  ELECT P6, UR62, PT ;  /* 0x00000000003e782f */ /* 0x000fe400038c0000 */
[----:B------:R-:W-:Y:S01]  /*14920*/  MOV R14, UR62 ;  /* 0x0000003e000e7c02 */ /* 0x000fe20008000f00 */
[----:B------:R-:W-:Y:S10]  /*14930*/  ENDCOLLECTIVE ;  /* 0x000000000000791b */ /* 0x000ff40003800000 */
.L_x_2054:
[----:B------:R-:W-:Y:S05]  /*14940*/  BSYNC B0 ;  /* 0x0000000000007941 */ /* 0x000fea0003800000 */
.L_x_2053:
[----:B------:R-:W-:Y:S05]  /*14950*/  BRA `(.L_x_2055) ;  /* 0xffffffd400547947 */ /* 0x000fea000383ffff */
.L_x_2005:
[----:B-1----:R1:W2:Y:S02]  /*14960*/  SYNCS.PHASECHK.TRANS64.TRYWAIT P2, [R8+URZ+0x38840], R7 ;  /* 0x03884007080075a7 */ /* 0x0022a4000804017f */
[----:B--2---:R-:W-:Y:S05]  /*14970*/  @!P2 NANOSLEEP.SYNCS 0x989680 ;  /* 0x009896800000a95d */ /* 0x004fea0003900000 */
[----:B------:R-:W2:Y:S02]  /*14980*/  @!P2 SYNCS.PHASECHK.TRANS64 P2, [R8+URZ+0x38840], R7 ;  /* 0x038840070800a5a7 */ /* 0x000ea4000804007f */
[----:B--2---:R-:W-:Y:S05]  /*14990*/  @!P2 BRA `(.L_x_2005) ;  /* 0xfffffffc00f0a947 */ /* 0x004fea000383ffff */
[----:B------:R-:W-:Y:S05]  /*149a0*/  BRA `(.L_x_2056) ;  /* 0xffffffd400b47947 */ /* 0x000fea000383ffff */
.L_x_2007:
[----:B-1----:R-:W-:-:S04]  /*149b0*/  IMAD.U32 R8, RZ, RZ, UR40 ;  /* 0x00000028ff087e24 */ /* 0x002fc8000f8e00ff */
[----:B------:R1:W2:Y:S03]  /*149c0*/  SYNCS.PHASECHK.TRANS64.TRYWAIT P2, [R8+URZ+0x38820], R7 ;  /* 0x03882007080075a7 */ /* 0x0002a6000804017f */
[----:B--2---:R-:W-:Y:S05]  /*149d0*/  @!P2 NANOSLEEP.SYNCS 0x989680 ;  /* 0x009896800000a95d */ /* 0x004fea0003900000 */
[----:B------:R-:W2:Y:S02]  /*149e0*/  @!P2 SYNCS.PHASECHK.TRANS64 P2, [R8+URZ+0x38820], R7 ;  /* 0x038820070800a5a7 */ /* 0x000ea4000804007f */
[----:B--2---:R-:W-:Y:S05]  /*149f0*/  @!P2 BRA `(.L_x_2007) ;  /* 0xfffffffc00eca947 */ /* 0x004fea000383ffff */
[----:B------:R-:W-:Y:S05]  /*14a00*/  BRA `(.L_x_2057) ;  /* 0xffffffd800e47947 */ /* 0x000fea000383ffff */
.L_x_2013:
[----:B-1----:R1:W2:Y:S02]  /*14a10*/  SYNCS.PHASECHK.TRANS64.TRYWAIT P3, [R3+URZ+0x38840], R2 ;  /* 0x03884002030075a7 */ /* 0x0022a4000806017f */
[----:B--2---:R-:W-:Y:S05]  /*14a20*/  @!P3 NANOSLEEP.SYNCS 0x989680 ;  /* 0x009896800000b95d */ /* 0x004fea0003900000 */
[----:B------:R-:W2:Y:S02]  /*14a30*/  @!P3 SYNCS.PHASECHK.TRANS64 P3, [R3+URZ+0x38840], R2 ;  /* 0x038840020300b5a7 */ /* 0x000ea4000806007f */
[----:B--2---:R-:W-:Y:S05]  /*14a40*/  @!P3 BRA `(.L_x_2013) ;  /* 0xfffffffc00f0b947 */ /* 0x004fea000383ffff */
[----:B------:R-:W-:Y:S05]  /*14a50*/  BRA `(.L_x_2058) ;  /* 0xffffffdc00907947 */ /* 0x000fea000383ffff */
.L_x_2015:
[----:B-1----:R1:W2:Y:S02]  /*14a60*/  SYNCS.PHASECHK.TRANS64.TRYWAIT P3, [R2+URZ+0x60], R3 ;  /* 0x00006003020075a7 */ /* 0x0022a4000806017f */
[----:B--2---:R-:W-:Y:S05]  /*14a70*/  @!P3 NANOSLEEP.SYNCS 0x989680 ;  /* 0x009896800000b95d */ /* 0x004fea0003900000 */
[----:B------:R-:W2:Y:S02]  /*14a80*/  @!P3 SYNCS.PHASECHK.TRANS64 P3, [R2+URZ+0x60], R3 ;  /* 0x000060030200b5a7 */ /* 0x000ea4000806007f */
[----:B--2---:R-:W-:Y:S05]  /*14a90*/  @!P3 BRA `(.L_x_2015) ;  /* 0xfffffffc00f0b947 */ /* 0x004fea000383ffff */
[----:B------:R-:W-:Y:S05]  /*14aa0*/  BRA `(.L_x_2059) ;  /* 0xffffffe000207947 */ /* 0x000fea000383ffff */
.L_x_2021:
[----:B-1----:R1:W2:Y:S02]  /*14ab0*/  SYNCS.PHASECHK.TRANS64.TRYWAIT P3, [R3+URZ+0x38840], R2 ;  /* 0x03884002030075a7 */ /* 0x0022a4000806017f */
[----:B--2---:R-:W-:Y:S05]  /*14ac0*/  @!P3 NANOSLEEP.SYNCS 0x989680 ;  /* 0x009896800000b95d */ /* 0x004fea0003900000 */
[----:B------:R-:W2:Y:S02]  /*14ad0*/  @!P3 SYNCS.PHASECHK.TRANS64 P3, [R3+URZ+0x38840], R2 ;  /* 0x038840020300b5a7 */ /* 0x000ea4000806007f */
[----:B--2---:R-:W-:Y:S05]  /*14ae0*/  @!P3 BRA `(.L_x_2021) ;  /* 0xfffffffc00f0b947 */ /* 0x004fea000383ffff */
[----:B------:R-:W-:Y:S05]  /*14af0*/  BRA `(.L_x_2060) ;  /* 0xffffffe4005c7947 */ /* 0x000fea000383ffff */
.L_x_2023:
[----:B-1----:R1:W2:Y:S02]  /*14b00*/  SYNCS.PHASECHK.TRANS64.TRYWAIT P3, [R2+URZ+0x60], R17 ;  /* 0x00006011020075a7 */ /* 0x0022a4000806017f */
[----:B--2---:R-:W-:Y:S05]  /*14b10*/  @!P3 NANOSLEEP.SYNCS 0x989680 ;  /* 0x009896800000b95d */ /* 0x004fea0003900000 */
[----:B------:R-:W2:Y:S02]  /*14b20*/  @!P3 SYNCS.PHASECHK.TRANS64 P3, [R2+URZ+0x60], R17 ;  /* 0x000060110200b5a7 */ /* 0x000ea4000806007f */
[----:B--2---:R-:W-:Y:S05]  /*14b30*/  @!P3 BRA `(.L_x_2023) ;  /* 0xfffffffc00f0b947 */ /* 0x004fea000383ffff */
[----:B------:R-:W-:Y:S05]  /*14b40*/  BRA `(.L_x_2061) ;  /* 0xffffffe400ec7947 */ /* 0x000fea000383ffff */
.L_x_2028:
[----:B-1----:R1:W2:Y:S02]  /*14b50*/  SYNCS.PHASECHK.TRANS64.TRYWAIT P3, [R2+URZ+0x38840], R3 ;  /* 0x03884003020075a7 */ /* 0x0022a4000806017f */
[----:B--2---:R-:W-:Y:S05]  /*14b60*/  @!P3 NANOSLEEP.SYNCS 0x989680 ;  /* 0x009896800000b95d */ /* 0x004fea0003900000 */
[----:B------:R-:W2:Y:S02]  /*14b70*/  @!P3 SYNCS.PHASECHK.TRANS64 P3, [R2+URZ+0x38840], R3 ;  /* 0x038840030200b5a7 */ /* 0x000ea4000806007f */
[----:B--2---:R-:W-:Y:S05]  /*14b80*/  @!P3 BRA `(.L_x_2028) ;  /* 0xfffffffc00f0b947 */ /* 0x004fea000383ffff */
[----:B------:R-:W-:Y:S05]  /*14b90*/  BRA `(.L_x_2062) ;  /* 0xffffffec00007947 */ /* 0x000fea000383ffff */
.L_x_2030:
[----:B-1----:R1:W2:Y:S02]  /*14ba0*/  SYNCS.PHASECHK.TRANS64.TRYWAIT P3, [R2+URZ+0x60], R11 ;  /* 0x0000600b020075a7 */ /* 0x0022a4000806017f */
[----:B--2---:R-:W-:Y:S05]  /*14bb0*/  @!P3 NANOSLEEP.SYNCS 0x989680 ;  /* 0x009896800000b95d */ /* 0x004fea0003900000 */
[----:B------:R-:W2:Y:S02]  /*14bc0*/  @!P3 SYNCS.PHASECHK.TRANS64 P3, [R2+URZ+0x60], R11 ;  /* 0x0000600b0200b5a7 */ /* 0x000ea4000806007f */
[----:B--2---:R-:W-:Y:S05]  /*14bd0*/  @!P3 BRA `(.L_x_2030) ;  /* 0xfffffffc00f0b947 */ /* 0x004fea000383ffff */
[----:B------:R-:W-:Y:S05]  /*14be0*/  BRA `(.L_x_2063) ;  /* 0xffffffec00907947 */ /* 0x000fea000383ffff */
.L_x_2037:
[----:B-1----:R1:W2:Y:S02]  /*14bf0*/  SYNCS.PHASECHK.TRANS64.TRYWAIT P0, [R3+URZ+0x38860], R0 ;  /* 0x03886000030075a7 */ /* 0x0022a4000800017f */
[----:B--2---:R-:W-:Y:S05]  /*14c00*/  @!P0 NANOSLEEP.SYNCS 0x989680 ;  /* 0x009896800000895d */ /* 0x004fea0003900000 */
[----:B------:R-:W2:Y:S02]  /*14c10*/  @!P0 SYNCS.PHASECHK.TRANS64 P0, [R3+URZ+0x38860], R0 ;  /* 0x03886000030085a7 */ /* 0x000ea4000800007f */
[----:B--2---:R-:W-:Y:S05]  /*14c20*/  @!P0 BRA `(.L_x_2037) ;  /* 0xfffffffc00f08947 */ /* 0x004fea000383ffff */
[----:B------:R-:W-:Y:S05]  /*14c30*/  BRA `(.L_x_2064) ;  /* 0xfffffff000907947 */ /* 0x000fea000383ffff */
.L_x_2039:
[----:B------:R-:W-:Y:S01]  /*14c40*/  BSSY B0, `(.L_x_2065) ;  /* 0x0000007000007945 */ /* 0x000fe20003800000 */
[----:B------:R-:W-:Y:S01]  /*14c50*/  MOV R12, RZ ;  /* 0x000000ff000c7202 */ /* 0x000fe20000000f00 */
[----:B------:R-:W-:Y:S01]  /*14c60*/  IMAD.MOV.U32 R11, RZ, RZ, 0x1f ;  /* 0x0000001fff0b7424 */ /* 0x000fe200078e00ff */
[----:B------:R-:W-:-:S07]  /*14c70*/  MOV R15, 0xffffffff ;  /* 0xffffffff000f7802 */ /* 0x000fce0000000f00 */
[----:B------:R-:W-:Y:S05]  /*14c80*/  WARPSYNC.COLLECTIVE R15, `(.L_x_2066) ;  /* 0x000000000f087348 */ /* 0x000fea0003c00000 */
[----:B------:R1:W2:Y:S02]  /*14c90*/  SHFL.IDX P6, R14, R13, R12, R11 ;  /* 0x0000000c0d0e7389 */ /* 0x0002a400000c000b */
[----:B-12---:R-:W-:Y:S01]  /*14ca0*/  ENDCOLLECTIVE ;  /* 0x000000000000791b */ /* 0x006fe20003800000 */
.L_x_2066:
[----:B------:R-:W-:Y:S05]  /*14cb0*/  BSYNC B0 ;  /* 0x0000000000007941 */ /* 0x000fea0003800000 */
.L_x_2065:
[----:B------:R-:W-:Y:S05]  /*14cc0*/  BRA `(.L_x_2067) ;  /* 0xfffffff4002c7947 */ /* 0x000fea000383ffff */
.L_x_2041:
[----:B--2---:R2:W3:Y:S02]  /*14cd0*/  SYNCS.PHASECHK.TRANS64.TRYWAIT P0, [R7+URZ+0x38820], R0 ;  /* 0x03882000070075a7 */ /* 0x0044e4000800017f */
[----:B---3--:R-:W-:Y:S05]  /*14ce0*/  @!P0 NANOSLEEP.SYNCS 0x989680 ;  /* 0x009896800000895d */ /* 0x008fea0003900000 */
[----:B------:R-:W3:Y:S02]  /*14cf0*/  @!P0 SYNCS.PHASECHK.TRANS64 P0, [R7+URZ+0x38820], R0 ;  /* 0x03882000070085a7 */ /* 0x000ee4000800007f */
[----:B---3--:R-:W-:Y:S05]  /*14d00*/  @!P0 BRA `(.L_x_2041) ;  /* 0xfffffffc00f08947 */ /* 0x008fea000383ffff */
[----:B------:R-:W-:Y:S05]  /*14d10*/  BRA `(.L_x_2068) ;  /* 0xfffffff400747947 */ /* 0x000fea000383ffff */
.L_x_2045:
[----:B--2---:R2:W3:Y:S02]  /*14d20*/  SYNCS.PHASECHK.TRANS64.TRYWAIT P0, [R5+URZ], R4 ;  /* 0x00000004050075a7 */ /* 0x0044e4000800017f */
[----:B---3--:R-:W-:Y:S05]  /*14d30*/  @!P0 NANOSLEEP.SYNCS 0x989680 ;  /* 0x009896800000895d */ /* 0x008fea0003900000 */
[----:B------:R-:W3:Y:S02]  /*14d40*/  @!P0 SYNCS.PHASECHK.TRANS64 P0, [R5+URZ], R4 ;  /* 0x00000004050085a7 */ /* 0x000ee4000800007f */
[----:B---3--:R-:W-:Y:S05]  /*14d50*/  @!P0 BRA `(.L_x_2045) ;  /* 0xfffffffc00f08947 */ /* 0x008fea000383ffff */
[----:B------:R-:W-:Y:S05]  /*14d60*/  BRA `(.L_x_2069) ;  /* 0xfffffff400d07947 */ /* 0x000fea000383ffff */
.L_x_2046:
[----:B---3--:R3:W4:Y:S02]  /*14d70*/  SYNCS.PHASECHK.TRANS64.TRYWAIT P0, [R3+URZ], R0 ;  /* 0x00000000030075a7 */ /* 0x008724000800017f */
[----:B----4-:R-:W-:Y:S05]  /*14d80*/  @!P0 NANOSLEEP.SYNCS 0x989680 ;  /* 0x009896800000895d */ /* 0x010fea0003900000 */
[----:B------:R-:W4:Y:S02]  /*14d90*/  @!P0 SYNCS.PHASECHK.TRANS64 P0, [R3+URZ], R0 ;  /* 0x00000000030085a7 */ /* 0x000f24000800007f */
[----:B----4-:R-:W-:Y:S05]  /*14da0*/  @!P0 BRA `(.L_x_2046) ;  /* 0xfffffffc00f08947 */ /* 0x010fea000383ffff */
[----:B------:R-:W-:Y:S05]  /*14db0*/  BRA `(.L_x_2070) ;  /* 0xfffffff400c47947 */ /* 0x000fea000383ffff */
.L_x_2048:
[----:B--2---:R2:W3:Y:S02]  /*14dc0*/  SYNCS.PHASECHK.TRANS64.TRYWAIT P0, [R5+URZ], R4 ;  /* 0x00000004050075a7 */ /* 0x0044e4000800017f */
[----:B---3--:R-:W-:Y:S05]  /*14dd0*/  @!P0 NANOSLEEP.SYNCS 0x989680 ;  /* 0x009896800000895d */ /* 0x008fea0003900000 */
[----:B------:R-:W3:Y:S02]  /*14de0*/  @!P0 SYNCS.PHASECHK.TRANS64 P0, [R5+URZ], R4 ;  /* 0x00000004050085a7 */ /* 0x000ee4000800007f */
[----:B---3--:R-:W-:Y:S05]  /*14df0*/  @!P0 BRA `(.L_x_2048) ;  /* 0xfffffffc00f08947 */ /* 0x008fea000383ffff */
[----:B------:R-:W-:Y:S05]  /*14e00*/  BRA `(.L_x_2071) ;  /* 0xfffffff400c87947 */ /* 0x000fea000383ffff */
.L_x_2072:
        /* <DEDUP_REMOVED lines=15> */
.L_x_2845:


//--------------------- .text._ZN7cutlass13device_kernelIN5flash11enable_sm90INS1_16FlashAttnFwdSm90INS1_25CollectiveMainloopFwdSm90ILi2EN4cute5tupleIJNS5_1CILi1EEES8_S8_EEENS6_IJNS7_ILi128EEENS7_ILi80EEENS7_ILi256EEEEEELi256ENS_6half_tEfNS_4arch4Sm90ELb1ELb0ELb1ELb1ELb0ELb0ELb0ELb1ELb1ELb0ELb0ELb0EEENS1_21CollectiveEpilogueFwdINS6_IJSA_SC_SB_EEES9_SE_SG_Li256ELb1ELb0ELb0ELb0EEENS1_36VarlenDynamicPersistentTileSchedulerILi128ELi80ELi256ELi32ELb0ELb0ELb1ELb1ELb1ELb1EEEEEEEEEvNT_6ParamsE --------------------------
	.section	.text._ZN7cutlass13device_kernelIN5flash11enable_sm90INS1_16FlashAttnFwdSm90INS1_25CollectiveMainloopFwdSm90ILi2EN4cute5tupleIJNS5_1CILi1EEES8_S8_EEENS6_IJNS7_ILi128EEENS7_ILi80EEENS7_ILi256EEEEEELi256ENS_6half_tEfNS_4arch4Sm90ELb1ELb0ELb1ELb1ELb0ELb0ELb0ELb1ELb1ELb0ELb0ELb0EEENS1_21CollectiveEpilogueFwdINS6_IJSA_SC_SB_EEES9_SE_SG_Li256ELb1ELb0ELb0ELb0EEENS1_36VarlenDynamicPersistentTileSchedulerILi128ELi80ELi256ELi32ELb0ELb0ELb1ELb1ELb1ELb1EEEEEEEEEvNT_6ParamsE,"ax",@progbits
	.align	128
.text._ZN7cutlass13device_kernelIN5flash11enable_sm90INS1_16FlashAttnFwdSm90INS1_25CollectiveMainloopFwdSm90ILi2EN4cute5tupleIJNS5_1CILi1EEES8_S8_EEENS6_IJNS7_ILi128EEENS7_ILi80EEENS7_ILi256EEEEEELi256ENS_6half_tEfNS_4arch4Sm90ELb1ELb0ELb1ELb1ELb0ELb0ELb0ELb1ELb1ELb0ELb0ELb0EEENS1_21CollectiveEpilogueFwdINS6_IJSA_SC_SB_EEES9_SE_SG_Li256ELb1ELb0ELb0ELb0EEENS1_36VarlenDynamicPersistentTileSchedulerILi128ELi80ELi256ELi32ELb0ELb0ELb1ELb1ELb1ELb1EEEEEEEEEvNT_6ParamsE:
        .type           _ZN7cutlass13device_kernelIN5flash11enable_sm90INS1_16FlashAttnFwdSm90INS1_25CollectiveMainloopFwdSm90ILi2EN4cute5tupleIJNS5_1CILi1EEES8_S8_EEENS6_IJNS7_ILi128EEENS7_ILi80EEENS7_ILi256EEEEEELi256ENS_6half_tEfNS_4arch4Sm90ELb1ELb0ELb1ELb1ELb0ELb0ELb0ELb1ELb1ELb0ELb0ELb0EEENS1_21CollectiveEpilogueFwdINS6_IJSA_SC_SB_EEES9_SE_SG_Li256ELb1ELb0ELb0ELb0EEENS1_36VarlenDynamicPersistentTileSchedulerILi128ELi80ELi256ELi32ELb0ELb0ELb1ELb1ELb1ELb1EEEEEEEEEvNT_6ParamsE,@function
        .size           _ZN7cutlass13device_kernelIN5flash11enable_sm90INS1_16FlashAttnFwdSm90INS1_25CollectiveMainloopFwdSm90ILi2EN4cute5tupleIJNS5_1CILi1EEES8_S8_EEENS6_IJNS7_ILi128EEENS7_ILi80EEENS7_ILi256EEEEEELi256ENS_6half_tEfNS_4arch4Sm90ELb1ELb0ELb1ELb1ELb0ELb0ELb0ELb1ELb1ELb0ELb0ELb0EEENS1_21CollectiveEpilogueFwdINS6_IJSA_SC_SB_EEES9_SE_SG_Li256ELb1ELb0ELb0ELb0EEENS1_36VarlenDynamicPersistentTileSchedulerILi128ELi80ELi256ELi32ELb0ELb0ELb1ELb1ELb1ELb1EEEEEEEEEvNT_6ParamsE,(.L_x_2846 - _ZN7cutlass13device_kernelIN5flash11enable_sm90INS1_16FlashAttnFwdSm90INS1_25CollectiveMainloopFwdSm90ILi2EN4cute5tupleIJNS5_1CILi1EEES8_S8_EEENS6_IJNS7_ILi128EEENS7_ILi80EEENS7_ILi256EEEEEELi256ENS_6half_tEfNS_4arch4Sm90ELb1ELb0ELb1ELb1ELb0ELb0ELb0ELb1ELb1ELb0ELb0ELb0EEENS1_21CollectiveEpilogueFwdINS6_IJSA_SC_SB_EEES9_SE_SG_Li256ELb1ELb0ELb0ELb0EEENS1_36VarlenDynamicPersistentTileSchedulerILi128ELi80ELi256ELi32ELb0ELb0ELb1ELb1ELb1ELb1EEEEEEEEEvNT_6ParamsE)
        .other          _ZN7cutlass13device_kernelIN5flash11enable_sm90INS1_16FlashAttnFwdSm90INS1_25CollectiveMainloopFwdSm90ILi2EN4cute5tupleIJNS5_1CILi1EEES8_S8_EEENS6_IJNS7_ILi128EEENS7_ILi80EEENS7_ILi256EEEEEELi256ENS_6half_tEfNS_4arch4Sm90ELb1ELb0ELb1ELb1ELb0ELb0ELb0ELb1ELb1ELb0ELb0ELb0EEENS1_21CollectiveEpilogueFwdINS6_IJSA_SC_SB_EEES9_SE_SG_Li256ELb1ELb0ELb0ELb0EEENS1_36VarlenDynamicPersistentTileSchedulerILi128ELi80ELi256ELi32ELb0ELb0ELb1ELb1ELb1ELb1EEEEEEEEEvNT_6ParamsE,@"STO_CUDA_ENTRY STV_DEFAULT"
_ZN7cutlass13device_kernelIN5flash11enable_sm90INS1_16FlashAttnFwdSm90INS1_25CollectiveMainloopFwdSm90ILi2EN4cute5tupleIJNS5_1CILi1EEES8_S8_EEENS6_IJNS7_ILi128EEENS7_ILi80EEENS7_ILi256EEEEEELi256ENS_6half_tEfNS_4arch4Sm90ELb1ELb0ELb1ELb1ELb0ELb0ELb0ELb1ELb1ELb0ELb0ELb0EEENS1_21CollectiveEpilogueFwdINS6_IJSA_SC_SB_EEES9_SE_SG_Li256ELb1ELb0ELb0ELb0EEENS1_36VarlenDynamicPersistentTileSchedulerILi128ELi80ELi256ELi32ELb0ELb0ELb1ELb1ELb1ELb1EEEEEEEEEvNT_6ParamsE:
        /* <DEDUP_REMOVED lines=21> */
.L_x_2074:
[----:B------:R-:W-:Y:S05]  /*0150*/  BSYNC B0 ;  /* 0x0000000000007941 */ /* 0x000fea0003800000 */
.L_x_2073:
        /* <DEDUP_REMOVED lines=41> */
.L_x_2075:
        /* <DEDUP_REMOVED lines=22> */
.L_x_2076:
        /* <DEDUP_REMOVED lines=18> */
.L_x_2077:
        /* <DEDUP_REMOVED lines=22> */
.L_x_2078:
        /* <DEDUP_REMOVED lines=22> */
.L_x_2079:
        /* <DEDUP_REMOVED lines=8> */
.L_x_2081:
        /* <DEDUP_REMOVED lines=17> */
[----:B------:R-:W0:Y:S11]  /*0ac0*/  S2R R0, SR_TID.X ;  /* 0x0000000000007919 */ /* 0x000e360000002100 */
[----:B------:R-:W-:Y:S01]  /*0ad0*/  IMAD.U32 R22, RZ, RZ, UR5 ;  /* 0x00000005ff167e24 */ /* 0x000fe2000f8e00ff */
[----:B------:R-:W-:Y:S01]  /*0ae0*/  R2UR UR5, R14 ;  /* 0x000000000e0572ca */ /* 0x000fe200000e0000 */
[----:B0-----:R-:W-:-:S05]  /*0af0*/  VIADD R225, R0, 0xffffff80 ;  /* 0xffffff8000e17836 */ /* 0x001fca0000000000 */
[----:B------:R-:W-:-:S04]  /*0b00*/  SHF.R.S32.HI R0, RZ, 0x1f, R225 ;  /* 0x0000001fff007819 */ /* 0x000fc800000114e1 */
[CC--:B------:R-:W-:Y:S02]  /*0b10*/  LEA.HI R3, R0.reuse, R225.reuse, RZ, 0x7 ;  /* 0x000000e100037211 */ /* 0x0c0fe400078f38ff */
[----:B------:R-:W-:Y:S02]  /*0b20*/  LEA.HI R4, R0, R225, RZ, 0x5 ;  /* 0x000000e100047211 */ /* 0x000fe400078f28ff */
[----:B------:R-:W-:Y:S02]  /*0b30*/  SHF.R.S32.HI R222, RZ, 0x7, R3 ;  /* 0x00000007ffde7819 */ /* 0x000fe40000011403 */
[----:B--2---:R-:W-:Y:S02]  /*0b40*/  R2UR UR4, R2 ;  /* 0x00000000020472ca */ /* 0x004fe400000e0000 */
[C---:B------:R-:W-:Y:S02]  /*0b50*/  LOP3.LUT R2, R3.reuse, 0xffffff80, RZ, 0xc0, !PT ;  /* 0xffffff8003027812 */ /* 0x040fe400078ec0ff */
[----:B------:R-:W-:-:S03]  /*0b60*/  LEA.HI R3, R3, R222, RZ, 0x1 ;  /* 0x000000de03037211 */ /* 0x000fc600078f08ff */
[----:B------:R-:W-:Y:S01]  /*0b70*/  IMAD.IADD R221, R225, 0x1, -R2 ;  /* 0x00000001e1dd7824 */ /* 0x000fe200078e0a02 */
[----:B------:R-:W-:-:S04]  /*0b80*/  LOP3.LUT R3, R3, 0x3fffffe, RZ, 0xc0, !PT ;  /* 0x03fffffe03037812 */ /* 0x000fc800078ec0ff */
[----:B------:R-:W-:Y:S01]  /*0b90*/  SHF.R.S32.HI R8, RZ, 0x1f, R221 ;  /* 0x0000001fff087819 */ /* 0x000fe200000114dd */
[----:B------:R-:W-:Y:S01]  /*0ba0*/  ULOP3.LUT UR4, UR4, 0x1, URZ, 0xfc, !UPT ;  /* 0x0000000104047892 */ /* 0x000fe2000f8efc3f */
[----:B------:R-:W-:Y:S02]  /*0bb0*/  IADD3 R3, R222, -R3, RZ ;  /* 0x80000003de037210 */ /* 0x000fe40007ffe0ff */
[CC--:B------:R-:W-:Y:S02]  /*0bc0*/  LEA.HI R9, R8.reuse, R221.reuse, RZ, 0x2 ;  /* 0x000000dd08097211 */ /* 0x0c0fe400078f10ff */
[----:B------:R-:W-:Y:S01]  /*0bd0*/  LEA.HI R8, R8, R221, RZ, 0x5 ;  /* 0x000000dd08087211 */ /* 0x000fe200078f28ff */
[----:B------:R-:W-:Y:S01]  /*0be0*/  IMAD.U32 R224, RZ, RZ, UR4 ;  /* 0x00000004ffe07e24 */ /* 0x000fe2000f8e00ff */
[--C-:B------:R-:W-:Y:S01]  /*0bf0*/  SHF.R.S32.HI R5, RZ, 0x2, R9.reuse ;  /* 0x00000002ff057819 */ /* 0x100fe20000011409 */
[----:B------:R-:W-:Y:S01]  /*0c00*/  UMOV UR4, URZ ;  /* 0x0000003f00047c82 */ /* 0x000fe20008000000 */
[----:B------:R-:W-:Y:S01]  /*0c10*/  SHF.R.S32.HI R2, RZ, 0x1f, R9 ;  /* 0x0000001fff027819 */ /* 0x000fe20000011409 */
[----:B------:R-:W-:Y:S01]  /*0c20*/  IMAD.U32 R220, RZ, RZ, UR4 ;  /* 0x00000004ffdc7e24 */ /* 0x000fe2000f8e00ff */
[----:B------:R-:W-:Y:S01]  /*0c30*/  SHF.R.S32.HI R8, RZ, 0x5, R8 ;  /* 0x00000005ff087819 */ /* 0x000fe20000011408 */
[----:B------:R-:W-:Y:S01]  /*0c40*/  IMAD.U32 R16, RZ, RZ, UR4 ;  /* 0x00000004ff107e24 */ /* 0x000fe2000f8e00ff */
[----:B------:R-:W-:-:S02]  /*0c50*/  LEA.HI R2, R2, R5, RZ, 0x3 ;  /* 0x0000000502027211 */ /* 0x000fc400078f18ff */
[----:B------:R-:W-:Y:S02]  /*0c60*/  LOP3.LUT R214, R9, 0x7ffffffc, RZ, 0xc0, !PT ;  /* 0x7ffffffc09d67812 */ /* 0x000fe400078ec0ff */
[----:B------:R-:W-:Y:S02]  /*0c70*/  LOP3.LUT R6, R2, 0xfffffff8, RZ, 0xc0, !PT ;  /* 0xfffffff802067812 */ /* 0x000fe400078ec0ff */
[CC--:B------:R-:W-:Y:S01]  /*0c80*/  LEA.HI R2, R0.reuse, R225.reuse, RZ, 0x4 ;  /* 0x000000e100027211 */ /* 0x0c0fe200078f20ff */
[----:B------:R-:W-:Y:S01]  /*0c90*/  IMAD.IADD R214, R221, 0x1, -R214 ;  /* 0x00000001ddd67824 */ /* 0x000fe200078e0ad6 */
[----:B------:R-:W-:Y:S01]  /*0ca0*/  LEA.HI R0, R0, R225, RZ, 0x3 ;  /* 0x000000e100007211 */ /* 0x000fe200078f18ff */
[----:B------:R-:W-:Y:S01]  /*0cb0*/  IMAD.IADD R11, R5, 0x1, -R6 ;  /* 0x00000001050b7824 */ /* 0x000fe200078e0a06 */
[----:B------:R-:W-:Y:S02]  /*0cc0*/  SHF.R.S32.HI R5, RZ, 0x4, R2 ;  /* 0x00000004ff057819 */ /* 0x000fe40000011402 */
[----:B------:R-:W-:Y:S01]  /*0cd0*/  SHF.L.U32 R6, R4, 0x5, RZ ;  /* 0x0000000504067819 */ /* 0x000fe200000006ff */
[----:B------:R-:W-:Y:S01]  /*0ce0*/  IMAD R8, R8, 0x10, R11 ;  /* 0x0000001008087824 */ /* 0x000fe200078e020b */
[----:B------:R-:W-:-:S02]  /*0cf0*/  LOP3.LUT R4, R2, 0x3fffff0, RZ, 0xc0, !PT ;  /* 0x03fffff002047812 */ /* 0x000fc400078ec0ff */
[----:B------:R-:W-:Y:S01]  /*0d00*/  LEA.HI R2, R2, R5, RZ, 0x1 ;  /* 0x0000000502027211 */ /* 0x000fe200078f08ff */
[----:B------:R-:W-:Y:S01]  /*0d10*/  IMAD R215, R3, 0x40, R8 ;  /* 0x0000004003d77824 */ /* 0x000fe200078e0208 */
[----:B------:R-:W-:Y:S01]  /*0d20*/  LOP3.LUT R7, R6, 0xfffffc00, RZ, 0xc0, !PT ;  /* 0xfffffc0006077812 */ /* 0x000fe200078ec0ff */
[----:B------:R-:W-:Y:S01]  /*0d30*/  IMAD.IADD R4, R225, 0x1, -R4 ;  /* 0x00000001e1047824 */ /* 0x000fe200078e0a04 */
[----:B------:R-:W-:Y:S02]  /*0d40*/  LOP3.LUT R2, R2, 0x1ffffffe, RZ, 0xc0, !PT ;  /* 0x1ffffffe02027812 */ /* 0x000fe400078ec0ff */
[----:B------:R-:W-:Y:S01]  /*0d50*/  SHF.R.S32.HI R212, RZ, 0x3, R0 ;  /* 0x00000003ffd47819 */ /* 0x000fe20000011400 */
[----:B------:R-:W-:Y:S02]  /*0d60*/  IMAD R7, R4, 0x40, R7 ;  /* 0x0000004004077824 */ /* 0x000fe400078e0207 */
[----:B------:R-:W-:-:S04]  /*0d70*/  IMAD.IADD R2, R5, 0x1, -R2 ;  /* 0x0000000105027824 */ /* 0x000fc800078e0a02 */
[----:B------:R-:W-:Y:S01]  /*0d80*/  IMAD R223, R2, 0x8, R7 ;  /* 0x0000000802df7824 */ /* 0x000fe200078e0207 */
[----:B------:R-:W-:Y:S01]  /*0d90*/  LOP3.LUT R2, R0, 0x1ffffff8, RZ, 0xc0, !PT ;  /* 0x1ffffff800027812 */ /* 0x000fe200078ec0ff */
[----:B------:R-:W-:-:S04]  /*0da0*/  IMAD.MOV.U32 R7, RZ, RZ, R15 ;  /* 0x000000ffff077224 */ /* 0x000fc800078e000f */
[----:B------:R-:W-:-:S05]  /*0db0*/  IMAD.IADD R2, R225, 0x1, -R2 ;  /* 0x00000001e1027824 */ /* 0x000fca00078e0a02 */
[----:B------:R-:W-:-:S07]  /*0dc0*/  SHF.L.U32 R18, R2, 0x3, RZ ;  /* 0x0000000302127819 */ /* 0x000fce00000006ff */
.L_x_2135:
        /* <DEDUP_REMOVED lines=15> */
[----:B------:R-:W-:-:S04]  /*0ec0*/  @UP0 ULEA UR6, UP2, UR4, UR6, 0x2 ;  /* 0x0000000604060291 */ /* 0x000fc8000f84103f */
[----:B------:R-:W-:Y:S02]  /*0ed0*/  @UP0 ULEA.HI.X UR7, UR4, UR7, UR12, 0x2, UP2 ;  /* 0x0000000704070291 */ /* 0x000fe400090f140c */
[----:B------:R-:W-:Y:S01]  /*0ee0*/  IMAD.U32 R218, RZ, RZ, UR12 ;  /* 0x0000000cffda7e24 */ /* 0x000fe2000f8e00ff */
[----:B------:R-:W-:Y:S01]  /*0ef0*/  @UP1 ULEA UR8, UP0, UR4, UR8, 0x2 ;  /* 0x0000000804081291 */ /* 0x000fe2000f80103f */
[----:B------:R-:W-:-:S03]  /*0f00*/  MOV R2, UR6 ;  /* 0x0000000600027c02 */ /* 0x000fc60008000f00 */
[----:B------:R-:W-:Y:S01]  /*0f10*/  @UP1 ULEA.HI.X UR9, UR4, UR9, UR12, 0x2, UP0 ;  /* 0x0000000904091291 */ /* 0x000fe200080f140c */
[----:B------:R-:W-:Y:S01]  /*0f20*/  IMAD.U32 R3, RZ, RZ, UR7 ;  /* 0x00000007ff037e24 */ /* 0x000fe2000f8e00ff */
[----:B------:R-:W-:Y:S01]  /*0f30*/  ULDC.64 UR6, c[0x0][0x3f8] ;  /* 0x0000fe0000067ab9 */ /* 0x000fe20000000a00 */
[----:B---34-:R-:W-:-:S03]  /*0f40*/  IMAD.U32 R4, RZ, RZ, UR8 ;  /* 0x00000008ff047e24 */ /* 0x018fc6000f8e00ff */
[----:B------:R-:W-:Y:S01]  /*0f50*/  IMAD.U32 R5, RZ, RZ, UR9 ;  /* 0x00000009ff057e24 */ /* 0x000fe2000f8e00ff */
[----:B------:R-:W2:Y:S01]  /*0f60*/  @P0 LDG.E R2, desc[UR10][R2.64] ;  /* 0x0000000a02020981 */ /* 0x000ea2000c1e1900 */
[----:B------:R-:W-:Y:S01]  /*0f70*/  UISETP.NE.U32.AND UP0, UPT, UR6, URZ, UPT ;  /* 0x0000003f0600728c */ /* 0x000fe2000bf05070 */
[----:B------:R-:W-:Y:S02]  /*0f80*/  ULDC UR8, c[0x0][0x2e0] ;  /* 0x0000b80000087ab9 */ /* 0x000fe40000000800 */
[----:B------:R-:W3:Y:S01]  /*0f90*/  @P2 LDG.E R4, desc[UR10][R4.64] ;  /* 0x0000000a04042981 */ /* 0x000ee2000c1e1900 */
[----:B------:R-:W-:Y:S01]  /*0fa0*/  ULDC UR9, c[0x0][0x288] ;  /* 0x0000a20000097ab9 */ /* 0x000fe20000000800 */
[----:B------:R-:W-:Y:S01]  /*0fb0*/  UISETP.NE.AND.EX UP0, UPT, UR7, URZ, UPT, UP0 ;  /* 0x0000003f0700728c */ /* 0x000fe2000bf05300 */
[----:B------:R-:W-:Y:S01]  /*0fc0*/  IMAD.U32 R217, RZ, RZ, UR5 ;  /* 0x00000005ffd97e24 */ /* 0x000fe2000f8e00ff */
[----:B------:R-:W-:Y:S01]  /*0fd0*/  ULDC UR6, c[0x0][0x404] ;  /* 0x0001010000067ab9 */ /* 0x000fe20000000800 */
[----:B------:R-:W-:Y:S01]  /*0fe0*/  ULDC.64 UR10, c[0x0][0xa20] ;  /* 0x00028800000a7ab9 */ /* 0x000fe20000000a00 */
[----:B------:R-:W-:Y:S01]  /*0ff0*/  USEL UR6, UR6, 0x1, UP0 ;  /* 0x0000000106067887 */ /* 0x000fe20008000000 */
[----:B------:R-:W-:Y:S01]  /*1000*/  ISETP.NE.U32.AND P1, PT, RZ, UR10, PT ;  /* 0x0000000aff007c0c */ /* 0x000fe2000bf25070 */
[----:B------:R-:W-:-:S02]  /*1010*/  UMOV UR4, URZ ;  /* 0x0000003f00047c82 */ /* 0x000fc40008000000 */
[----:B------:R-:W-:Y:S01]  /*1020*/  UIMAD UR8, UR6, UR8, URZ ;  /* 0x00000008060872a4 */ /* 0x000fe2000f8e023f */
[----:B------:R-:W-:Y:S02]  /*1030*/  ISETP.NE.AND.EX P1, PT, RZ, UR11, PT, P1 ;  /* 0x0000000bff007c0c */ /* 0x000fe4000bf25310 */
[----:B--2---:R-:W-:Y:S02]  /*1040*/  @P0 R2UR UR4, R2 ;  /* 0x00000000020402ca */ /* 0x004fe400000e0000 */
[----:B---3--:R-:W-:-:S13]  /*1050*/  @P2 R2UR UR9, R4 ;  /* 0x00000000040922ca */ /* 0x008fda00000e0000 */
[----:B------:R-:W-:Y:S01]  /*1060*/  IMAD.U32 R19, RZ, RZ, UR9 ;  /* 0x00000009ff137e24 */ /* 0x000fe2000f8e00ff */
[----:B-1---5:R-:W-:Y:S06]  /*1070*/  @P2 BRA `(.L_x_2082) ;  /* 0x0000000000402947 */ /* 0x022fec0003800000 */
        /* <DEDUP_REMOVED lines=14> */
[----:B------:R-:W-:-:S06]  /*1160*/  UIADD3 UR5, -UR5, UR6, URZ ;  /* 0x0000000605057290 */ /* 0x000fcc000fffe13f */
[----:B------:R-:W-:-:S07]  /*1170*/  IMAD.U32 R19, RZ, RZ, UR5 ;  /* 0x00000005ff137e24 */ /* 0x000fce000f8e00ff */
.L_x_2082:
[----:B------:R-:W-:-:S13]  /*1180*/  R2UR UR5, R22 ;  /* 0x00000000160572ca */ /* 0x000fda00000e0000 */
[----:B------:R-:W-:Y:S01]  /*1190*/  IMAD.U32 R219, RZ, RZ, UR5 ;  /* 0x00000005ffdb7e24 */ /* 0x000fe2000f8e00ff */
[----:B------:R-:W-:Y:S06]  /*11a0*/  @!P1 BRA `(.L_x_2083) ;  /* 0x0000000000289947 */ /* 0x000fec0003800000 */
[----:B------:R-:W-:Y:S01]  /*11b0*/  R2UR UR6, R216 ;  /* 0x00000000d80672ca */ /* 0x000fe200000e0000 */
[----:B------:R-:W-:Y:S01]  /*11c0*/  ULDC.64 UR8, c[0x0][0x208] ;  /* 0x0000820000087ab9 */ /* 0x000fe20000000a00 */
[----:B------:R-:W-:-:S11]  /*11d0*/  R2UR UR7, R218 ;  /* 0x00000000da0772ca */ /* 0x000fd600000e0000 */
[----:B------:R-:W-:-:S04]  /*11e0*/  ULEA UR5, UP0, UR6, UR10, 0x2 ;  /* 0x0000000a06057291 */ /* 0x000fc8000f80103f */
[----:B------:R-:W-:Y:S02]  /*11f0*/  ULEA.HI.X UR6, UR6, UR11, UR7, 0x2, UP0 ;  /* 0x0000000b06067291 */ /* 0x000fe400080f1407 */
[----:B------:R-:W-:-:S04]  /*1200*/  IMAD.U32 R2, RZ, RZ, UR5 ;  /* 0x00000005ff027e24 */ /* 0x000fc8000f8e00ff */
[----:B------:R-:W-:-:S05]  /*1210*/  IMAD.U32 R3, RZ, RZ, UR6 ;  /* 0x00000006ff037e24 */ /* 0x000fca000f8e00ff */
[----:B------:R-:W2:Y:S02]  /*1220*/  LDG.E R2, desc[UR8][R2.64] ;  /* 0x0000000802027981 */ /* 0x000ea4000c1e1900 */
[----:B--2---:R-:W-:Y:S01]  /*1230*/  R2UR UR8, R2 ;  /* 0x00000000020872ca */ /* 0x004fe200000e0000 */
[----:B------:R-:W-:-:S14]  /*1240*/  BRA `(.L_x_2084) ;  /* 0x00000000003c7947 */ /* 0x000fdc0003800000 */
.L_x_2083:
        /* <DEDUP_REMOVED lines=15> */
.L_x_2084:
[----:B------:R-:W-:Y:S01]  /*1340*/  R2UR UR5, R22 ;  /* 0x00000000160572ca */ /* 0x000fe200000e0000 */
[----:B------:R-:W-:Y:S01]  /*1350*/  UIADD3 UR6, -UR4, UR8, URZ ;  /* 0x0000000804067290 */ /* 0x000fe2000fffe13f */
[----:B------:R-:W-:Y:S01]  /*1360*/  R2UR UR7, R19 ;  /* 0x00000000130772ca */ /* 0x000fe200000e0000 */
[----:B------:R-:W-:Y:S01]  /*1370*/  IMAD.MOV.U32 R0, RZ, RZ, RZ ;  /* 0x000000ffff007224 */ /* 0x000fe200078e00ff */
[----:B------:R-:W-:Y:S01]  /*1380*/  PLOP3.LUT P0, PT, PT, PT, PT, 0x80, 0x0 ;  /* 0x000000000000781c */ /* 0x000fe20003f0f070 */
[----:B------:R-:W-:Y:S01]  /*1390*/  UIADD3 UR4, UR6, 0x4f, URZ ;  /* 0x0000004f06047890 */ /* 0x000fe2000fffe03f */
[----:B------:R-:W-:Y:S01]  /*13a0*/  CS2R R2, SRZ ;  /* 0x0000000000027805 */ /* 0x000fe2000001ff00 */
[----:B------:R-:W-:Y:S01]  /*13b0*/  IMAD.U32 R23, RZ, RZ, UR6 ;  /* 0x00000006ff177e24 */ /* 0x000fe2000f8e00ff */
[----:B------:R-:W-:Y:S02]  /*13c0*/  CS2R R150, SRZ ;  /* 0x0000000000967805 */ /* 0x000fe4000001ff00 */
[----:B------:R-:W-:-:S02]  /*13d0*/  CS2R R148, SRZ ;  /* 0x0000000000947805 */ /* 0x000fc4000001ff00 */
[----:B------:R-:W-:Y:S02]  /*13e0*/  CS2R R146, SRZ ;  /* 0x0000000000927805 */ /* 0x000fe4000001ff00 */
[----:B------:R-:W-:Y:S02]  /*13f0*/  CS2R R144, SRZ ;  /* 0x0000000000907805 */ /* 0x000fe4000001ff00 */
[----:B------:R-:W-:Y:S01]  /*1400*/  CS2R R142, SRZ ;  /* 0x00000000008e7805 */ /* 0x000fe2000001ff00 */
[----:B------:R-:W-:Y:S01]  /*1410*/  ULEA UR5, UR5, 0xcf, 0x7 ;  /* 0x000000cf05057891 */ /* 0x000fe2000f8e383f */
[----:B------:R-:W-:Y:S02]  /*1420*/  CS2R R140, SRZ ;  /* 0x00000000008c7805 */ /* 0x000fe4000001ff00 */
[----:B------:R-:W-:Y:S02]  /*1430*/  CS2R R138, SRZ ;  /* 0x00000000008a7805 */ /* 0x000fe4000001ff00 */
[----:B------:R-:W-:Y:S01]  /*1440*/  CS2R R136, SRZ ;  /* 0x0000000000887805 */ /* 0x000fe2000001ff00 */
[----:B------:R-:W-:Y:S01]  /*1450*/  UIADD3 UR6, UR6, UR5, -UR7 ;  /* 0x0000000506067290 */ /* 0x000fe2000fffe807 */
        /* <DEDUP_REMOVED lines=12> */
[----:B------:R-:W-:-:S02]  /*1520*/  CS2R R122, SRZ ;  /* 0x00000000007a7805 */ /* 0x000fc4000001ff00 */
[----:B------:R-:W-:Y:S02]  /*1530*/  CS2R R120, SRZ ;  /* 0x0000000000787805 */ /* 0x000fe4000001ff00 */
[----:B------:R-:W-:Y:S01]  /*1540*/  CS2R R118, SRZ ;  /* 0x0000000000767805 */ /* 0x000fe2000001ff00 */
[----:B------:R-:W-:Y:S01]  /*1550*/  UISETP.LT.AND UP0, UPT, UR4, UR6, UPT ;  /* 0x000000060400728c */ /* 0x000fe2000bf01270 */
[----:B------:R-:W-:Y:S02]  /*1560*/  CS2R R116, SRZ ;  /* 0x0000000000747805 */ /* 0x000fe4000001ff00 */
[----:B------:R-:W-:Y:S02]  /*1570*/  CS2R R114, SRZ ;  /* 0x0000000000727805 */ /* 0x000fe4000001ff00 */
[----:B------:R-:W-:Y:S01]  /*1580*/  CS2R R112, SRZ ;  /* 0x0000000000707805 */ /* 0x000fe2000001ff00 */
[----:B------:R-:W-:Y:S01]  /*1590*/  USEL UR61, UR4, UR6, UP0 ;  /* 0x00000006043d7287 */ /* 0x000fe20008000000 */
[----:B------:R-:W-:-:S02]  /*15a0*/  CS2R R110, SRZ ;  /* 0x00000000006e7805 */ /* 0x000fc4000001ff00 */
[----:B------:R-:W-:Y:S01]  /*15b0*/  CS2R R108, SRZ ;  /* 0x00000000006c7805 */ /* 0x000fe2000001ff00 */
[----:B------:R-:W-:Y:S01]  /*15c0*/  IMAD.MOV.U32 R170, RZ, RZ, RZ ;  /* 0x000000ffffaa7224 */ /* 0x000fe200078e00ff */
[----:B------:R-:W-:Y:S01]  /*15d0*/  UISETP.GE.AND UP0, UPT, UR61, 0x1, UPT ;  /* 0x000000013d00788c */ /* 0x000fe2000bf06270 */
[----:B------:R-:W-:Y:S02]  /*15e0*/  CS2R R168, SRZ ;  /* 0x0000000000a87805 */ /* 0x000fe4000001ff00 */
[----:B------:R-:W-:Y:S02]  /*15f0*/  CS2R R104, SRZ ;  /* 0x0000000000687805 */ /* 0x000fe4000001ff00 */
[----:B------:R-:W-:Y:S02]  /*1600*/  CS2R R166, SRZ ;  /* 0x0000000000a67805 */ /* 0x000fe4000001ff00 */
[----:B------:R-:W-:Y:S02]  /*1610*/  CS2R R100, SRZ ;  /* 0x0000000000647805 */ /* 0x000fe4000001ff00 */
[----:B------:R-:W-:-:S02]  /*1620*/  CS2R R164, SRZ ;  /* 0x0000000000a47805 */ /* 0x000fc4000001ff00 */
[----:B------:R-:W-:Y:S02]  /*1630*/  PLOP3.LUT P1, PT, PT, PT, UP0, 0x80, 0x0 ;  /* 0x000000000000781c */ /* 0x000fe40003f2f008 */
        /* <DEDUP_REMOVED lines=33> */
[----:B------:R-:W-:Y:S02]  /*1850*/  MOV R8, RZ ;  /* 0x000000ff00087202 */ /* 0x000fe40000000f00 */
[----:B------:R-:W-:Y:S02]  /*1860*/  CS2R R26, SRZ ;  /* 0x00000000001a7805 */ /* 0x000fe4000001ff00 */
[----:B------:R-:W-:-:S02]  /*1870*/  CS2R R28, SRZ ;  /* 0x00000000001c7805 */ /* 0x000fc4000001ff00 */
[----:B------:R-:W-:Y:S01]  /*1880*/  CS2R R24, SRZ ;  /* 0x0000000000187805 */ /* 0x000fe2000001ff00 */
[----:B------:R-:W-:Y:S06]  /*1890*/  @!P1 BRA `(.L_x_2085) ;  /* 0x000000e000909947 */ /* 0x000fec0003800000 */
[----:B------:R-:W0:Y:S01]  /*18a0*/  SHFL.IDX PT, R0, R222, RZ, 0x1f ;  /* 0x00001fffde007589 */ /* 0x000e2200000e0000 */
[----:B------:R-:W1:Y:S01]  /*18b0*/  S2UR UR7, SR_CgaCtaId ;  /* 0x00000000000779c3 */ /* 0x000e620000008800 */
[----:B------:R-:W-:Y:S01]  /*18c0*/  UMOV UR6, 0x400 ;  /* 0x0000040000067882 */ /* 0x000fe20000000000 */
[----:B0-----:R-:W-:Y:S01]  /*18d0*/  R2UR UR4, R0 ;  /* 0x00000000000472ca */ /* 0x001fe200000e0000 */
[----:B-1----:R-:W-:-:S04]  /*18e0*/  ULEA UR8, UR7, UR6, 0x18 ;  /* 0x0000000607087291 */ /* 0x002fc8000f8ec03f */
[----:B------:R-:W-:Y:S02]  /*18f0*/  UIADD3 UR6, UR8, 0x14400, URZ ;  /* 0x0001440008067890 */ /* 0x000fe4000fffe03f */
[----:B------:R-:W-:Y:S02]  /*1900*/  IMAD.U32 R17, RZ, RZ, UR8 ;  /* 0x00000008ff117e24 */ /* 0x000fe4000f8e00ff */
        /* <DEDUP_REMOVED lines=14> */
[----:B------:R-:W-:Y:S01]  /*19f0*/  IMAD.U32 R5, RZ, RZ, UR5 ;  /* 0x00000005ff057e24 */ /* 0x000fe2000f8e00ff */
[----:B------:R-:W-:Y:S01]  /*1a00*/  ULDC.64 UR4, c[0x4][0xb0] ;  /* 0x01002c0000047ab9 */ /* 0x000fe20000000a00 */
[----:B------:R-:W-:Y:S01]  /*1a10*/  MOV R10, UR6 ;  /* 0x00000006000a7c02 */ /* 0x000fe20008000f00 */
        /* <DEDUP_REMOVED lines=8> */
.L_x_2086:
[----:B------:R-:W-:Y:S02]  /*1aa0*/  R2UR UR7, R220 ;  /* 0x00000000dc0772ca */ /* 0x000fe400000e0000 */
[----:B------:R-:W-:Y:S02]  /*1ab0*/  R2UR UR6, R17 ;  /* 0x00000000110672ca */ /* 0x000fe400000e0000 */
[----:B------:R-:W-:-:S09]  /*1ac0*/  R2UR UR5, R224 ;  /* 0x00000000e00572ca */ /* 0x000fd200000e0000 */
[----:B------:R-:W-:-:S04]  /*1ad0*/  ULEA.HI UR4, UR7, UR7, URZ, 0x1 ;  /* 0x0000000707047291 */ /* 0x000fc8000f8f083f */
[----:B------:R-:W-:Y:S01]  /*1ae0*/  ULOP3.LUT UR4, UR4, 0xfffffffe, URZ, 0xc0, !UPT ;  /* 0xfffffffe04047892 */ /* 0x000fe2000f8ec03f */
[----:B------:R-:W-:-:S03]  /*1af0*/  MOV R2, UR5 ;  /* 0x0000000500027c02 */ /* 0x000fc60008000f00 */
[----:B------:R-:W-:Y:S01]  /*1b00*/  UIADD3 UR4, UR7, -UR4, URZ ;  /* 0x8000000407047290 */ /* 0x000fe2000fffe03f */
[----:B------:R-:W-:-:S05]  /*1b10*/  ISETP.NE.AND P0, PT, R2, 0x3, PT ;  /* 0x000000030200780c */ /* 0x000fca0003f05270 */
[----:B------:R-:W-:-:S05]  /*1b20*/  IMAD.U32 R0, RZ, RZ, UR4 ;  /* 0x00000004ff007e24 */ /* 0x000fca000f8e00ff */
[----:B------:R-:W-:-:S04]  /*1b30*/  SHF.L.U32 R0, R0, 0x1f, RZ ;  /* 0x0000001f00007819 */ /* 0x000fc800000006ff */
[----:B------:R-:W0:Y:S02]  /*1b40*/  SYNCS.PHASECHK.TRANS64.TRYWAIT P1, [UR6+0x38800], R0 ;  /* 0x03880000ff0075a7 */ /* 0x000e240008020146 */
[----:B0-----:R-:W-:Y:S05]  /*1b50*/  @!P1 BRA `(.L_x_2087) ;  /* 0x0000016400249947 */ /* 0x001fea0003800000 */
.L_x_2224:
[----:B------:R-:W-:Y:S05]  /*1b60*/  @!P0 BRA `(.L_x_2088) ;  /* 0x0000000000048947 */ /* 0x000fea0003800000 */
[----:B------:R-:W-:Y:S01]  /*1b70*/  BPT.TRAP 0x1 ;  /* 0x000000040000795c */ /* 0x000fe20000300000 */
.L_x_2088:
[----:B------:R-:W-:Y:S01]  /*1b80*/  R2UR UR5, R16 ;  /* 0x00000000100572ca */ /* 0x000fe200000e0000 */
[----:B0-----:R-:W-:Y:S01]  /*1b90*/  IMAD.U32 R0, RZ, RZ, UR60 ;  /* 0x0000003cff007e24 */ /* 0x001fe2000f8e00ff */
[----:B------:R-:W-:-:S11]  /*1ba0*/  R2UR UR4, R17 ;  /* 0x00000000110472ca */ /* 0x000fd600000e0000 */
[----:B------:R-:W-:Y:S02]  /*1bb0*/  IMAD.U32 R3, RZ, RZ, UR5 ;  /* 0x00000005ff037e24 */ /* 0x000fe4000f8e00ff */
[----:B------:R-:W-:-:S03]  /*1bc0*/  LEA R0, R0, UR4, 0x3 ;  /* 0x0000000400007c11 */ /* 0x000fc6000f8e18ff */
[----:B------:R-:W-:-:S04]  /*1bd0*/  SHF.L.U32 R3, R3, 0x1f, RZ ;  /* 0x0000001f03037819 */ /* 0x000fc800000006ff */
[----:B------:R0:W1:Y:S01]  /*1be0*/  SYNCS.PHASECHK.TRANS64.TRYWAIT P2, [R0+URZ+0x38830], R3 ;  /* 0x03883003000075a7 */ /* 0x000062000804017f */
[----:B------:R-:W-:Y:S05]  /*1bf0*/  @!P0 BRA `(.L_x_2089) ;  /* 0x0000000000048947 */ /* 0x000fea0003800000 */
[----:B------:R-:W-:Y:S01]  /*1c00*/  BPT.TRAP 0x1 ;  /* 0x000000040000795c */ /* 0x000fe20000300000 */
.L_x_2089:
[----:B------:R-:W2:Y:S01]  /*1c10*/  S2R R2, SR_TID.X ;  /* 0x0000000000027919 */ /* 0x000ea20000002100 */
[----:B------:R-:W-:Y:S01]  /*1c20*/  IMAD.MOV.U32 R151, RZ, RZ, RZ ;  /* 0x000000ffff977224 */ /* 0x000fe200078e00ff */
[----:B--2---:R-:W-:Y:S01]  /*1c30*/  LOP3.LUT P1, RZ, R2, 0x7f, RZ, 0xc0, !PT ;  /* 0x0000007f02ff7812 */ /* 0x004fe2000782c0ff */
[----:B-1----:R-:W-:-:S12]  /*1c40*/  @P2 BRA `(.L_x_2090) ;  /* 0x0000000000082947 */ /* 0x002fd80003800000 */
[----:B------:R-:W1:Y:S02]  /*1c50*/  SYNCS.PHASECHK.TRANS64.TRYWAIT P2, [R0+URZ+0x38830], R3 ;  /* 0x03883003000075a7 */ /* 0x000e64000804017f */
[----:B-1----:R-:W-:Y:S05]  /*1c60*/  @!P2 BRA `(.L_x_2091) ;  /* 0x0000016000fca947 */ /* 0x002fea0003800000 */
.L_x_2090:
        /* <DEDUP_REMOVED lines=15> */
[----:B01----:R-:W-:Y:S01]  /*1d60*/  @!P1 VIADD R0, R0, 0x38840 ;  /* 0x0003884000009836 */ /* 0x003fe20000000000 */
[----:B------:R-:W-:Y:S01]  /*1d70*/  UMOV UR16, UR20 ;  /* 0x0000001400107c82 */ /* 0x000fe20008000000 */
[----:B------:R-:W-:Y:S01]  /*1d80*/  UMOV UR17, UR21 ;  /* 0x0000001500117c82 */ /* 0x000fe20008000000 */
[----:B------:R-:W-:Y:S01]  /*1d90*/  USHF.R.U32.HI UR4, URZ, 0x4, UR4 ;  /* 0x000000043f047899 */ /* 0x000fe20008011604 */
[--C-:B------:R-:W-:Y:S01]  /*1da0*/  IMAD.MOV.U32 R150, RZ, RZ, R151.reuse ;  /* 0x000000ffff967224 */ /* 0x100fe200078e0097 */
[----:B------:R-:W-:Y:S01]  /*1db0*/  UMOV UR19, 0x40000040 ;  /* 0x4000004000137882 */ /* 0x000fe20000000000 */
[----:B------:R-:W-:Y:S01]  /*1dc0*/  UMOV UR23, 0x40000040 ;  /* 0x4000004000177882 */ /* 0x000fe20000000000 */
[----:B------:R-:W-:Y:S01]  /*1dd0*/  ULOP3.LUT UR4, UR4, 0x3fff, URZ, 0xc0, !UPT ;  /* 0x00003fff04047892 */ /* 0x000fe2000f8ec03f */
[----:B------:R-:W-:Y:S01]  /*1de0*/  @!P1 PRMT R0, RZ, 0x654, R0 ;  /* 0x00000654ff009816 */ /* 0x000fe20000000000 */
[----:B------:R-:W-:Y:S01]  /*1df0*/  UMOV UR27, 0x40000040 ;  /* 0x40000040001b7882 */ /* 0x000fe20000000000 */
[----:B------:R-:W-:Y:S01]  /*1e00*/  UMOV UR31, 0x40000040 ;  /* 0x40000040001f7882 */ /* 0x000fe20000000000 */
[----:B------:R-:W-:Y:S01]  /*1e10*/  ULOP3.LUT UR6, UR4, 0x10000, URZ, 0xfc, !UPT ;  /* 0x0001000004067892 */ /* 0x000fe2000f8efc3f */
[--C-:B------:R-:W-:Y:S01]  /*1e20*/  IMAD.MOV.U32 R149, RZ, RZ, R151.reuse ;  /* 0x000000ffff957224 */ /* 0x100fe200078e0097 */
[----:B------:R-:W-:Y:S01]  /*1e30*/  UMOV UR35, 0x40000040 ;  /* 0x4000004000237882 */ /* 0x000fe20000000000 */
[----:B------:R-:W-:Y:S01]  /*1e40*/  UMOV UR39, 0x40000040 ;  /* 0x4000004000277882 */ /* 0x000fe20000000000 */
[----:B------:R-:W-:Y:S01]  /*1e50*/  UIMAD UR4, UR60, 0xa00, UR6 ;  /* 0x00000a003c0478a4 */ /* 0x000fe2000f8e0206 */
[--C-:B------:R-:W-:Y:S01]  /*1e60*/  IMAD.MOV.U32 R148, RZ, RZ, R151.reuse ;  /* 0x000000ffff947224 */ /* 0x100fe200078e0097 */
[----:B------:R-:W-:Y:S01]  /*1e70*/  UMOV UR43, 0x40000040 ;  /* 0x40000040002b7882 */ /* 0x000fe20000000000 */
[----:B------:R-:W-:Y:S01]  /*1e80*/  IMAD.U32 R15, RZ, RZ, UR6 ;  /* 0x00000006ff0f7e24 */ /* 0x000fe2000f8e00ff */
[----:B------:R-:W-:Y:S01]  /*1e90*/  UIADD3 UR14, UR4, 0x100, URZ ;  /* 0x00000100040e7890 */ /* 0x000fe2000fffe03f */
[-C--:B------:R-:W-:Y:S01]  /*1ea0*/  MOV R147, R151.reuse ;  /* 0x0000009700937202 */ /* 0x080fe20000000f00 */
        /* <DEDUP_REMOVED lines=59> */
[----:B------:R-:W-:Y:S01]  /*2260*/  MOV R69, R151 ;  /* 0x0000009700457202 */ /* 0x000fe20000000f00 */
[--C-:B------:R-:W-:Y:S02]  /*2270*/  IMAD.MOV.U32 R120, RZ, RZ, R151.reuse ;  /* 0x000000ffff787224 */ /* 0x100fe400078e0097 */
        /* <DEDUP_REMOVED lines=251> */
[----:B------:R-:W-:Y:S02]  /*3230*/  R2UR UR19, R23 ;  /* 0x00000000171372ca */ /* 0x000fe400000e0000 */
[----:B------:R-:W-:-:S13]  /*3240*/  R2UR UR18, R22 ;  /* 0x00000000161272ca */ /* 0x000fda00000e0000 */
[----:B------:R-:W-:-:S04]  /*3250*/  IMAD.U32 R4, RZ, RZ, UR18 ;  /* 0x00000012ff047e24 */ /* 0x000fc8000f8e00ff */
[----:B------:R-:W-:Y:S01]  /*3260*/  IMAD R4, R4, 0x80, R215 ;  /* 0x0000008004047824 */ /* 0x000fe200078e02d7 */
        /* <DEDUP_REMOVED lines=257> */
[----:B------:R-:W-:Y:S01]  /*4280*/  R2UR UR12, R3 ;  /* 0x00000000030c72ca */ /* 0x000fe200000e0000 */
[----:B------:R-:W-:Y:S01]  /*4290*/  UIADD3 UR15, UR61, -0x2, URZ ;  /* 0xfffffffe3d0f7890 */ /* 0x000fe2000fffe03f */
[----:B------:R-:W-:-:S05]  /*42a0*/  R2UR UR13, R2 ;  /* 0x00000000020d72ca */ /* 0x000fca00000e0000 */
[----:B------:R-:W-:Y:S01]  /*42b0*/  MOV R227, UR15 ;  /* 0x0000000f00e37c02 */ /* 0x000fe20008000f00 */
        /* <DEDUP_REMOVED lines=11> */
[----:B------:R-:W-:Y:S01]  /*4370*/  UIMAD UR5, UR61, -0x50, UR19 ;  /* 0xffffffb03d0578a4 */ /* 0x000fe2000f8e0213 */
[----:B------:R-:W-:-:S03]  /*4380*/  UMOV UR7, 0x40000040 ;  /* 0x4000004000077882 */ /* 0x000fc60000000000 */
[----:B------:R-:W-:Y:S02]  /*4390*/  UIADD3 UR11, -UR22, 0x51, UR5 ;  /* 0x00000051160b7890 */ /* 0x000fe4000fffe105 */
[----:B------:R-:W-:-:S03]  /*43a0*/  UIADD3 UR14, UR5, 0x50, URZ ;  /* 0x00000050050e7890 */ /* 0x000fc6000fffe03f */
[----:B------:R-:W-:Y:S01]  /*43b0*/  UMOV UR5, UR27 ;  /* 0x0000001b00057c82 */ /* 0x000fe20008000000 */
[----:B------:R-:W-:Y:S02]  /*43c0*/  IMAD.U32 R3, RZ, RZ, UR11 ;  /* 0x0000000bff037e24 */ /* 0x000fe4000f8e00ff */
[----:B------:R-:W-:Y:S02]  /*43d0*/  IMAD.U32 R5, RZ, RZ, UR14 ;  /* 0x0000000eff057e24 */ /* 0x000fe4000f8e00ff */
        /* <DEDUP_REMOVED lines=43> */
[----:B0-----:R-:W-:Y:S02]  /*4690*/  FSEL R58, R58, -INF , P2 ;  /* 0xff8000003a3a7808 */ /* 0x001fe40001000000 */
[----:B------:R-:W-:-:S05]  /*46a0*/  ISETP.GT.AND P2, PT, R5, 0x9, PT ;  /* 0x000000090500780c */ /* 0x000fca0003f44270 */
[----:B------:R-:W0:Y:S01]  /*46b0*/  MUFU.TANH R63, R63 ;  /* 0x0000003f003f7308 */ /* 0x000e220000002400 */
        /* <DEDUP_REMOVED lines=8> */
[----:B0-----:R-:W-:Y:S02]  /*4740*/  FSEL R63, R63, -INF , P2 ;  /* 0xff8000003f3f7808 */ /* 0x001fe40001000000 */
[----:B------:R-:W-:Y:S02]  /*4750*/  ISETP.GT.AND P2, PT, R5, 0x11, PT ;  /* 0x000000110500780c */ /* 0x000fe40003f44270 */
[----:B------:R-:W-:-:S03]  /*4760*/  FMNMX.FTZ R21, R63, R14, !PT ;  /* 0x0000000e3f157209 */ /* 0x000fc60007810000 */
[----:B------:R-:W0:Y:S01]  /*4770*/  MUFU.TANH R60, R60 ;  /* 0x0000003c003c7308 */ /* 0x000e220000002400 */
        /* <DEDUP_REMOVED lines=16> */
[----:B------:R-:W-:Y:S01]  /*4880*/  FMUL.FTZ R53, R53, UR10 ;  /* 0x0000000a35357c20 */ /* 0x000fe20008410000 */
[----:B------:R-:W2:Y:S01]  /*4890*/  MUFU.TANH R51, R51 ;  /* 0x0000003300337308 */ /* 0x000ea20000002400 */
[----:B0-----:R-:W-:-:S02]  /*48a0*/  FSEL R60, R60, -INF , P4 ;  /* 0xff8000003c3c7808 */ /* 0x001fc40002000000 */
[----:B------:R-:W-:-:S05]  /*48b0*/  ISETP.GT.AND P4, PT, R2, 0x19, PT ;  /* 0x000000190200780c */ /* 0x000fca0003f84270 */
[----:B------:R-:W0:Y:S01]  /*48c0*/  MUFU.TANH R54, R54 ;  /* 0x0000003600367308 */ /* 0x000e220000002400 */
[----:B-1----:R-:W-:Y:S02]  /*48d0*/  FSEL R50, R50, -INF , P3 ;  /* 0xff80000032327808 */ /* 0x002fe40001800000 */
[----:B------:R-:W-:Y:S02]  /*48e0*/  ISETP.GT.AND P3, PT, R5, 0x18, PT ;  /* 0x000000180500780c */ /* 0x000fe40003f64270 */
[----:B------:R-:W-:-:S03]  /*48f0*/  FMNMX.FTZ R14, R50, R21, !PT ;  /* 0x00000015320e7209 */ /* 0x000fc60007810000 */
[----:B------:R-:W1:Y:S01]  /*4900*/  MUFU.TANH R55, R55 ;  /* 0x0000003700377308 */ /* 0x000e620000002400 */
[----:B--2---:R-:W-:Y:S02]  /*4910*/  FSEL R51, R51, -INF , P2 ;  /* 0xff80000033337808 */ /* 0x004fe40001000000 */
[----:B------:R-:W-:Y:S02]  /*4920*/  ISETP.GT.AND P2, PT, R5, 0x19, PT ;  /* 0x000000190500780c */ /* 0x000fe40003f44270 */
[----:B------:R-:W-:-:S03]  /*4930*/  FMNMX.FTZ R21, R51, R14, !PT ;  /* 0x0000000e33157209 */ /* 0x000fc60007810000 */
[----:B------:R-:W2:Y:S01]  /*4940*/  MUFU.TANH R61, R61 ;  /* 0x0000003d003d7308 */ /* 0x000ea20000002400 */
[----:B0-----:R-:W-:Y:S02]  /*4950*/  FSEL R54, R54, -INF , P3 ;  /* 0xff80000036367808 */ /* 0x001fe40001800000 */
[----:B------:R-:W-:Y:S02]  /*4960*/  ISETP.GT.AND P3, PT, R5, 0x20, PT ;  /* 0x000000200500780c */ /* 0x000fe40003f64270 */
[----:B------:R-:W-:-:S03]  /*4970*/  FMNMX.FTZ R14, R54, R21, !PT ;  /* 0x00000015360e7209 */ /* 0x000fc60007810000 */
[----:B------:R-:W-:Y:S01]  /*4980*/  MUFU.TANH R48, R48 ;  /* 0x0000003000307308 */ /* 0x000fe20000002400 */
[----:B-1----:R-:W-:Y:S02]  /*4990*/  FSEL R55, R55, -INF , P2 ;  /* 0xff80000037377808 */ /* 0x002fe40001000000 */
[----:B------:R-:W-:Y:S02]  /*49a0*/  ISETP.GT.AND P2, PT, R5, 0x21, PT ;  /* 0x000000210500780c */ /* 0x000fe40003f44270 */
[----:B------:R-:W-:-:S03]  /*49b0*/  FMNMX.FTZ R21, R55, R14, !PT ;  /* 0x0000000e37157209 */ /* 0x000fc60007810000 */
[----:B------:R-:W-:Y:S01]  /*49c0*/  MUFU.TANH R49, R49 ;  /* 0x0000003100317308 */ /* 0x000fe20000002400 */
[----:B--2---:R-:W-:Y:S01]  /*49d0*/  FSEL R61, R61, -INF , P5 ;  /* 0xff8000003d3d7808 */ /* 0x004fe20002800000 */
[----:B------:R-:W-:Y:S02]  /*49e0*/  WARPGROUP.DEPBAR.LE gsb0, 0x0 ;  /* 0x00008000000079c5 */ /* 0x000fe40000010000 */
[----:B------:R-:W-:Y:S01]  /*49f0*/  WARPGROUP.ARRIVE ;  /* 0x00000000000079c5 */ /* 0x000fe20000000000 */
[----:B------:R-:W-:Y:S01]  /*4a00*/  FMUL.FTZ R42, R42, UR10 ;  /* 0x0000000a2a2a7c20 */ /* 0x000fe20008410000 */
[----:B------:R-:W-:Y:S01]  /*4a10*/  FMUL.FTZ R43, R43, UR10 ;  /* 0x0000000a2b2b7c20 */ /* 0x000fe20008410000 */
[----:B------:R-:W-:Y:S01]  /*4a20*/  FMUL.FTZ R46, R46, UR10 ;  /* 0x0000000a2e2e7c20 */ /* 0x000fe20008410000 */
[----:B------:R-:W-:Y:S01]  /*4a30*/  FMUL.FTZ R47, R47, UR10 ;  /* 0x0000000a2f2f7c20 */ /* 0x000fe20008410000 */
[----:B------:R-:W0:Y:S01]  /*4a40*/  MUFU.TANH R52, R52 ;  /* 0x0000003400347308 */ /* 0x000e220000002400 */
[----:B------:R-:W-:Y:S01]  /*4a50*/  HGMMA.64x16x16.F32 R32, gdesc[UR56], R32, gsb0 ;  /* 0x00200000382079f0 */ /* 0x000fe20008000820 */
[----:B------:R-:W-:Y:S01]  /*4a60*/  FMUL.FTZ R40, R40, UR10 ;  /* 0x0000000a28287c20 */ /* 0x000fe20008410000 */
[----:B------:R-:W-:Y:S01]  /*4a70*/  FMUL.FTZ R41, R41, UR10 ;  /* 0x0000000a29297c20 */ /* 0x000fe20008410000 */
[----:B------:R-:W-:Y:S01]  /*4a80*/  FMUL.FTZ R44, R44, UR10 ;  /* 0x0000000a2c2c7c20 */ /* 0x000fe20008410000 */
[----:B------:R-:W-:Y:S01]  /*4a90*/  ISETP.GT.AND P5, PT, R2, 0x18, PT ;  /* 0x000000180200780c */ /* 0x000fe20003fa4270 */
[----:B------:R-:W-:-:S02]  /*4aa0*/  FMUL.FTZ R45, R45, UR10 ;  /* 0x0000000a2d2d7c20 */ /* 0x000fc40008410000 */
[----:B------:R-:W1:Y:S08]  /*4ab0*/  MUFU.TANH R42, R42 ;  /* 0x0000002a002a7308 */ /* 0x000e700000002400 */
[----:B------:R-:W2:Y:S01]  /*4ac0*/  MUFU.TANH R43, R43 ;  /* 0x0000002b002b7308 */ /* 0x000ea20000002400 */
[----:B0-----:R-:W-:-:S07]  /*4ad0*/  FSEL R52, R52, -INF , P5 ;  /* 0xff80000034347808 */ /* 0x001fce0002800000 */
        /* <DEDUP_REMOVED lines=23> */
[----:B------:R-:W0:Y:S01]  /*4c50*/  MUFU.TANH R34, R34 ;  /* 0x0000002200227308 */ /* 0x000e220000002400 */
[----:B------:R-:W-:Y:S01]  /*4c60*/  ULDC UR5, c[0x0][0x988] ;  /* 0x0002620000057ab9 */ /* 0x000fe20000000800 */
[----:B------:R-:W-:Y:S01]  /*4c70*/  FMUL.FTZ R32, R32, UR10 ;  /* 0x0000000a20207c20 */ /* 0x000fe20008410000 */
[----:B--2---:R-:W-:Y:S01]  /*4c80*/  FSEL R53, R53, -INF , P4 ;  /* 0xff80000035357808 */ /* 0x004fe20002000000 */
[----:B------:R-:W-:Y:S01]  /*4c90*/  FMUL.FTZ R33, R33, UR10 ;  /* 0x0000000a21217c20 */ /* 0x000fe20008410000 */
[----:B------:R-:W-:Y:S01]  /*4ca0*/  FMUL.FTZ R36, R36, UR10 ;  /* 0x0000000a24247c20 */ /* 0x000fe20008410000 */
[----:B------:R-:W-:Y:S01]  /*4cb0*/  FMUL.FTZ R37, R37, UR10 ;  /* 0x0000000a25257c20 */ /* 0x000fe20008410000 */
[----:B------:R-:W-:Y:S01]  /*4cc0*/  UIADD3 UR4, UR19, -UR22, URZ ;  /* 0x8000001613047290 */ /* 0x000fe2000fffe03f */
[----:B------:R-:W1:Y:S03]  /*4cd0*/  MUFU.TANH R35, R35 ;  /* 0x0000002300237308 */ /* 0x000e660000002400 */
[----:B------:R-:W-:-:S04]  /*4ce0*/  ULEA UR4, UR18, UR4, 0x7 ;  /* 0x0000000412047291 */ /* 0x000fc8000f8e383f */
[----:B------:R-:W-:Y:S01]  /*4cf0*/  UIMAD.WIDE UR6, UR4, 0x66666667, URZ ;  /* 0x66666667040678a5 */ /* 0x000fe2000f8e023f */
[----:B------:R-:W2:Y:S01]  /*4d00*/  MUFU.TANH R38, R38 ;  /* 0x0000002600267308 */ /* 0x000ea20000002400 */
[----:B0-----:R-:W-:Y:S02]  /*4d10*/  FSEL R34, R34, -INF , P3 ;  /* 0xff80000022227808 */ /* 0x001fe40001800000 */
[----:B------:R-:W-:Y:S01]  /*4d20*/  ISETP.GT.AND P3, PT, R5, 0x38, PT ;  /* 0x000000380500780c */ /* 0x000fe20003f64270 */
[----:B------:R-:W-:Y:S01]  /*4d30*/  USHF.R.U32.HI UR4, URZ, 0x1f, UR7 ;  /* 0x0000001f3f047899 */ /* 0x000fe20008011607 */
[----:B------:R-:W-:-:S03]  /*4d40*/  FMNMX.FTZ R14, R34, R21, !PT ;  /* 0x00000015220e7209 */ /* 0x000fc60007810000 */
[----:B------:R-:W0:Y:S01]  /*4d50*/  MUFU.TANH R39, R39 ;  /* 0x0000002700277308 */ /* 0x000e220000002400 */
[----:B-1----:R-:W-:Y:S01]  /*4d60*/  FSEL R35, R35, -INF , P2 ;  /* 0xff80000023237808 */ /* 0x002fe20001000000 */
[----:B------:R-:W-:Y:S01]  /*4d70*/  ULEA.HI.SX32 UR4, UR7, UR4, 0x1b ;  /* 0x0000000407047291 */ /* 0x000fe2000f8fda3f */
[----:B------:R-:W-:Y:S02]  /*4d80*/  ISETP.GT.AND P2, PT, R5, 0x39, PT ;  /* 0x000000390500780c */ /* 0x000fe40003f44270 */
[----:B------:R-:W-:Y:S01]  /*4d90*/  FMNMX.FTZ R21, R35, R14, !PT ;  /* 0x0000000e23157209 */ /* 0x000fe20007810000 */
[----:B------:R-:W-:Y:S02]  /*4da0*/  UISETP.LT.AND UP0, UPT, URZ, UR4, UPT ;  /* 0x000000043f00728c */ /* 0x000fe4000bf01270 */
[----:B------:R-:W-:Y:S01]  /*4db0*/  MUFU.TANH R41, R41 ;  /* 0x0000002900297308 */ /* 0x000fe20000002400 */
[----:B--2---:R-:W-:Y:S02]  /*4dc0*/  FSEL R38, R38, -INF , P3 ;  /* 0xff80000026267808 */ /* 0x004fe40001800000 */
[----:B------:R-:W-:-:S02]  /*4dd0*/  ISETP.GT.AND P3, PT, R5, 0x40, PT ;  /* 0x000000400500780c */ /* 0x000fc40003f64270 */
[----:B------:R-:W-:-:S03]  /*4de0*/  FMNMX.FTZ R14, R38, R21, !PT ;  /* 0x00000015260e7209 */ /* 0x000fc60007810000 */
[----:B------:R-:W-:Y:S01]  /*4df0*/  MUFU.TANH R44, R44 ;  /* 0x0000002c002c7308 */ /* 0x000fe20000002400 */
[----:B0-----:R-:W-:Y:S02]  /*4e00*/  FSEL R39, R39, -INF , P2 ;  /* 0xff80000027277808 */ /* 0x001fe40001000000 */
        /* <DEDUP_REMOVED lines=13> */
[----:B------:R0:W-:Y:S01]  /*4ee0*/  @!P1 SYNCS.ARRIVE.TRANS64.RED.A1T0 RZ, [R0+URZ], RZ ;  /* 0x000000ff00ff99a7 */ /* 0x0001e2000810043f */
[----:B------:R-:W-:-:S02]  /*4ef0*/  USEL UR10, URZ, UR4, !UP0 ;  /* 0x000000043f0a7287 */ /* 0x000fc4000c000000 */
[----:B------:R-:W1:Y:S02]  /*4f00*/  MUFU.TANH R26, R26 ;  /* 0x0000001a001a7308 */ /* 0x000e640000002400 */
[----:B------:R-:W-:Y:S02]  /*4f10*/  UISETP.GE.AND UP0, UPT, UR15, UR10, UPT ;  /* 0x0000000a0f00728c */ /* 0x000fe4000bf06270 */
[----:B------:R-:W-:-:S04]  /*4f20*/  IMAD.U32 R226, RZ, RZ, UR10 ;  /* 0x0000000affe27e24 */ /* 0x000fc8000f8e00ff */
[----:B------:R-:W2:Y:S08]  /*4f30*/  MUFU.TANH R27, R27 ;  /* 0x0000001b001b7308 */ /* 0x000eb00000002400 */
[----:B------:R-:W3:Y:S01]  /*4f40*/  MUFU.TANH R30, R30 ;  /* 0x0000001e001e7308 */ /* 0x000ee20000002400 */
[----:B-1----:R-:W-:Y:S02]  /*4f50*/  FSEL R26, R26, -INF , P3 ;  /* 0xff8000001a1a7808 */ /* 0x002fe40001800000 */
[----:B------:R-:W-:-:S02]  /*4f60*/  ISETP.GT.AND P3, PT, R5, 0x48, PT ;  /* 0x000000480500780c */ /* 0x000fc40003f64270 */
[----:B------:R-:W-:-:S03]  /*4f70*/  FMNMX.FTZ R14, R26, R21, !PT ;  /* 0x000000151a0e7209 */ /* 0x000fc60007810000 */
[----:B------:R-:W1:Y:S01]  /*4f80*/  MUFU.TANH R31, R31 ;  /* 0x0000001f001f7308 */ /* 0x000e620000002400 */
[----:B--2---:R-:W-:Y:S02]  /*4f90*/  FSEL R27, R27, -INF , P2 ;  /* 0xff8000001b1b7808 */ /* 0x004fe40001000000 */
[----:B------:R-:W-:Y:S02]  /*4fa0*/  ISETP.GT.AND P2, PT, R5, 0x49, PT ;  /* 0x000000490500780c */ /* 0x000fe40003f44270 */
[----:B------:R-:W-:-:S03]  /*4fb0*/  FMNMX.FTZ R5, R27, R14, !PT ;  /* 0x0000000e1b057209 */ /* 0x000fc60007810000 */
[----:B------:R-:W-:Y:S01]  /*4fc0*/  MUFU.TANH R33, R33 ;  /* 0x0000002100217308 */ /* 0x000fe20000002400 */
[----:B---3--:R-:W-:Y:S02]  /*4fd0*/  FSEL R30, R30, -INF , P3 ;  /* 0xff8000001e1e7808 */ /* 0x008fe40001800000 */
[----:B------:R-:W-:Y:S02]  /*4fe0*/  ISETP.GT.AND P3, PT, R2, 0x1, PT ;  /* 0x000000010200780c */ /* 0x000fe40003f64270 */
[----:B------:R-:W-:Y:S02]  /*4ff0*/  FMNMX.FTZ R14, R30, R5, !PT ;  /* 0x000000051e0e7209 */ /* 0x000fe40007810000 */
[----:B------:R-:W-:Y:S01]  /*5000*/  FSEL R57, R57, -INF , P3 ;  /* 0xff80000039397808 */ /* 0x000fe20001800000 */
[----:B------:R-:W2:Y:S01]  /*5010*/  MUFU.TANH R36, R36 ;  /* 0x0000002400247308 */ /* 0x000ea20000002400 */
[----:B-1----:R-:W-:Y:S02]  /*5020*/  FSEL R31, R31, -INF , P2 ;  /* 0xff8000001f1f7808 */ /* 0x002fe40001000000 */
[----:B------:R-:W-:-:S02]  /*5030*/  ISETP.GT.AND P2, PT, R2, RZ, PT ;  /* 0x000000ff0200720c */ /* 0x000fc40003f44270 */
[----:B------:R-:W-:Y:S02]  /*5040*/  FMNMX.FTZ R14, R31, R14, !PT ;  /* 0x0000000e1f0e7209 */ /* 0x000fe40007810000 */
[----:B------:R-:W-:Y:S01]  /*5050*/  FSEL R56, R56, -INF , P2 ;  /* 0xff80000038387808 */ /* 0x000fe20001000000 */
[----:B------:R-:W-:Y:S01]  /*5060*/  MUFU.TANH R37, R37 ;  /* 0x0000002500257308 */ /* 0x000fe20000002400 */
[C---:B------:R-:W-:Y:S01]  /*5070*/  ISETP.GT.AND P2, PT, R2.reuse, 0x10, PT ;  /* 0x000000100200780c */ /* 0x040fe20003f44270 */
[----:B------:R-:W1:Y:S01]  /*5080*/  SHFL.BFLY PT, R5, R14, 0x2, 0x1f ;  /* 0x0c401f000e057f89 */ /* 0x000e6200000e0000 */
[----:B------:R-:W-:Y:S02]  /*5090*/  ISETP.GT.AND P3, PT, R2, 0x11, PT ;  /* 0x000000110200780c */ /* 0x000fe40003f64270 */
[----:B------:R-:W-:Y:S02]  /*50a0*/  FSEL R48, R48, -INF , P2 ;  /* 0xff80000030307808 */ /* 0x000fe40001000000 */
[----:B------:R-:W-:Y:S01]  /*50b0*/  FSEL R49, R49, -INF , P3 ;  /* 0xff80000031317808 */ /* 0x000fe20001800000 */
[----:B------:R-:W3:Y:S01]  /*50c0*/  MUFU.TANH R24, R24 ;  /* 0x0000001800187308 */ /* 0x000ee20000002400 */
[----:B------:R-:W-:-:S04]  /*50d0*/  ISETP.GT.AND P2, PT, R2, 0x20, PT ;  /* 0x000000200200780c */ /* 0x000fc80003f44270 */
[----:B------:R-:W-:Y:S02]  /*50e0*/  FSEL R40, R40, -INF , P2 ;  /* 0xff80000028287808 */ /* 0x000fe40001000000 */
[----:B------:R-:W-:Y:S01]  /*50f0*/  ISETP.GT.AND P2, PT, R2, 0x28, PT ;  /* 0x000000280200780c */ /* 0x000fe20003f44270 */
[----:B------:R-:W-:Y:S03]  /*5100*/  MUFU.TANH R25, R25 ;  /* 0x0000001900197308 */ /* 0x000fe60000002400 */
[----:B------:R-:W-:Y:S02]  /*5110*/  FSEL R44, R44, -INF , P2 ;  /* 0xff8000002c2c7808 */ /* 0x000fe40001000000 */
[----:B------:R-:W-:-:S03]  /*5120*/  ISETP.GT.AND P2, PT, R2, 0x30, PT ;  /* 0x000000300200780c */ /* 0x000fc60003f44270 */
[----:B------:R-:W4:Y:S01]  /*5130*/  MUFU.TANH R28, R28 ;  /* 0x0000001c001c7308 */ /* 0x000f220000002400 */
[----:B------:R-:W-:Y:S02]  /*5140*/  FSEL R32, R32, -INF , P2 ;  /* 0xff80000020207808 */ /* 0x000fe40001000000 */
[----:B-1----:R-:W-:Y:S02]  /*5150*/  FMNMX.FTZ R5, R14, R5, !PT ;  /* 0x000000050e057209 */ /* 0x002fe40007810000 */
[----:B------:R-:W-:-:S03]  /*5160*/  ISETP.GT.AND P2, PT, R2, 0x38, PT ;  /* 0x000000380200780c */ /* 0x000fc60003f44270 */
[----:B------:R-:W1:Y:S01]  /*5170*/  SHFL.BFLY PT, R14, R5, 0x1, 0x1f ;  /* 0x0c201f00050e7f89 */ /* 0x000e6200000e0000 */
[----:B--2---:R-:W-:Y:S01]  /*5180*/  FSEL R36, R36, -INF , P2 ;  /* 0xff80000024247808 */ /* 0x004fe20001000000 */
[----:B------:R-:W2:Y:S01]  /*5190*/  MUFU.TANH R29, R29 ;  /* 0x0000001d001d7308 */ /* 0x000ea20000002400 */
[----:B------:R-:W-:-:S04]  /*51a0*/  ISETP.GT.AND P2, PT, R2, 0x40, PT ;  /* 0x000000400200780c */ /* 0x000fc80003f44270 */
[----:B---3--:R-:W-:Y:S02]  /*51b0*/  FSEL R24, R24, -INF , P2 ;  /* 0xff80000018187808 */ /* 0x008fe40001000000 */
[----:B------:R-:W-:-:S04]  /*51c0*/  ISETP.GT.AND P2, PT, R2, 0x48, PT ;  /* 0x000000480200780c */ /* 0x000fc80003f44270 */
[----:B----4-:R-:W-:Y:S02]  /*51d0*/  FSEL R28, R28, -INF , P2 ;  /* 0xff8000001c1c7808 */ /* 0x010fe40001000000 */
[----:B-1----:R-:W-:Y:S02]  /*51e0*/  FMNMX.FTZ R3, R5, R14, !PT ;  /* 0x0000000e05037209 */ /* 0x002fe40007810000 */
        /* <DEDUP_REMOVED lines=22> */
[----:B------:R-:W1:Y:S01]  /*5350*/  MUFU.EX2 R59, R59 ;  /* 0x0000003b003b7308 */ /* 0x000e620000000800 */
        /* <DEDUP_REMOVED lines=15> */
[----:B------:R-:W3:Y:S01]  /*5450*/  MUFU.EX2 R63, R63 ;  /* 0x0000003f003f7308 */ /* 0x000ee20000000800 */
        /* <DEDUP_REMOVED lines=12> */
[----:B--2---:R-:W-:Y:S01]  /*5520*/  FSEL R29, R29, -INF , P3 ;  /* 0xff8000001d1d7808 */ /* 0x004fe20001800000 */
[--C-:B------:R-:W-:Y:S01]  /*5530*/  FFMA.FTZ R27, R27, UR5, -R14.reuse ;  /* 0x000000051b1b7c23 */ /* 0x100fe2000801080e */
[----:B------:R-:W-:Y:S01]  /*5540*/  FMNMX.FTZ R4, R24, R5, !PT ;  /* 0x0000000518047209 */ /* 0x000fe20007810000 */
[--C-:B------:R-:W-:Y:S01]  /*5550*/  FFMA.FTZ R30, R30, UR5, -R14.reuse ;  /* 0x000000051e1e7c23 */ /* 0x100fe2000801080e */
[----:B------:R-:W2:Y:S01]  /*5560*/  MUFU.EX2 R51, R51 ;  /* 0x0000003300337308 */ /* 0x000ea20000000800 */
[----:B------:R-:W-:Y:S01]  /*5570*/  FFMA.FTZ R14, R31, UR5, -R14 ;  /* 0x000000051f0e7c23 */ /* 0x000fe2000801080e */
[----:B------:R-:W-:Y:S01]  /*5580*/  FMNMX.FTZ R5, R25, R4, !PT ;  /* 0x0000000419057209 */ /* 0x000fe20007810000 */
[----:B------:R-:W-:Y:S01]  /*5590*/  IMAD.MOV.U32 R31, RZ, RZ, R151 ;  /* 0x000000ffff1f7224 */ /* 0x000fe200078e0097 */
[----:B-1----:R-:W-:-:S02]  /*55a0*/  F2FP.F16.F32.PACK_AB R209, R59, R58 ;  /* 0x0000003a3bd1723e */ /* 0x002fc400000000ff */
[----:B------:R-:W-:Y:S02]  /*55b0*/  FMNMX.FTZ R2, R28, R5, !PT ;  /* 0x000000051c027209 */ /* 0x000fe40007810000 */
[----:B------:R-:W-:Y:S01]  /*55c0*/  MUFU.EX2 R54, R54 ;  /* 0x0000003600367308 */ /* 0x000fe20000000800 */
[----:B---3--:R-:W-:Y:S02]  /*55d0*/  F2FP.F16.F32.PACK_AB R211, R63, R62 ;  /* 0x0000003e3fd3723e */ /* 0x008fe400000000ff */
[----:B------:R-:W-:-:S05]  /*55e0*/  FMNMX.FTZ R2, R29, R2, !PT ;  /* 0x000000021d027209 */ /* 0x000fca0007810000 */
[----:B------:R-:W1:Y:S01]  /*55f0*/  SHFL.BFLY PT, R5, R2, 0x2, 0x1f ;  /* 0x0c401f0002057f89 */ /* 0x000e6200000e0000 */
[----:B------:R-:W-:Y:S01]  /*5600*/  MUFU.EX2 R195, R14 ;  /* 0x0000000e00c37308 */ /* 0x000fe20000000800 */
[----:B--2---:R-:W-:-:S07]  /*5610*/  F2FP.F16.F32.PACK_AB R205, R51, R50 ;  /* 0x0000003233cd723e */ /* 0x004fce00000000ff */
[----:B------:R-:W2:Y:S08]  /*5620*/  MUFU.EX2 R55, R55 ;  /* 0x0000003700377308 */ /* 0x000eb00000000800 */
[----:B------:R-:W-:Y:S01]  /*5630*/  MUFU.EX2 R42, R42 ;  /* 0x0000002a002a7308 */ /* 0x000fe20000000800 */
[----:B-1----:R-:W-:-:S07]  /*5640*/  FMNMX.FTZ R5, R2, R5, !PT ;  /* 0x0000000502057209 */ /* 0x002fce0007810000 */
[----:B------:R-:W1:Y:S01]  /*5650*/  MUFU.EX2 R43, R43 ;  /* 0x0000002b002b7308 */ /* 0x000e620000000800 */
[----:B--2---:R-:W-:Y:S01]  /*5660*/  F2FP.F16.F32.PACK_AB R207, R55, R54 ;  /* 0x0000003637cf723e */ /* 0x004fe200000000ff */
[----:B------:R-:W2:Y:S06]  /*5670*/  SHFL.BFLY PT, R4, R5, 0x1, 0x1f ;  /* 0x0c201f0005047f89 */ /* 0x000eac00000e0000 */
[----:B------:R-:W-:Y:S08]  /*5680*/  MUFU.EX2 R46, R46 ;  /* 0x0000002e002e7308 */ /* 0x000ff00000000800 */
[----:B------:R-:W3:Y:S01]  /*5690*/  MUFU.EX2 R47, R47 ;  /* 0x0000002f002f7308 */ /* 0x000ee20000000800 */
[----:B-1----:R-:W-:-:S07]  /*56a0*/  F2FP.F16.F32.PACK_AB R201, R43, R42 ;  /* 0x0000002a2bc9723e */ /* 0x002fce00000000ff */
[----:B------:R-:W-:Y:S01]  /*56b0*/  MUFU.EX2 R34, R34 ;  /* 0x0000002200227308 */ /* 0x000fe20000000800 */
[----:B--2---:R-:W-:Y:S01]  /*56c0*/  FMNMX.FTZ R4, R5, R4, !PT ;  /* 0x0000000405047209 */ /* 0x004fe20007810000 */
[----:B------:R-:W-:Y:S01]  /*56d0*/  FADD.FTZ R5, R58, R59 ;  /* 0x0000003b3a057221 */ /* 0x000fe20000010000 */
[----:B------:R-:W-:Y:S01]  /*56e0*/  IMAD.MOV.U32 R59, RZ, RZ, R151 ;  /* 0x000000ffff3b7224 */ /* 0x000fe200078e0097 */
[----:B------:R-:W-:-:S04]  /*56f0*/  MOV R58, R151 ;  /* 0x00000097003a7202 */ /* 0x000fc80000000f00 */
[----:B------:R-:W1:Y:S01]  /*5700*/  MUFU.EX2 R35, R35 ;  /* 0x0000002300237308 */ /* 0x000e620000000800 */
[C---:B------:R-:W-:Y:S01]  /*5710*/  FMUL.FTZ R2, R4.reuse, UR5 ;  /* 0x0000000504027c20 */ /* 0x040fe20008410000 */
[----:B------:R-:W-:Y:S01]  /*5720*/  FSETP.NEU.FTZ.AND P2, PT, R4, -INF , PT ;  /* 0xff8000000400780b */ /* 0x000fe20003f5d000 */
[----:B------:R-:W-:Y:S01]  /*5730*/  FADD.FTZ R14, R62, R5 ;  /* 0x000000053e0e7221 */ /* 0x000fe20000010000 */
[----:B---3--:R-:W-:Y:S01]  /*5740*/  F2FP.F16.F32.PACK_AB R203, R47, R46 ;  /* 0x0000002e2fcb723e */ /* 0x008fe200000000ff */
[----:B------:R-:W-:Y:S01]  /*5750*/  IMAD.MOV.U32 R62, RZ, RZ, R151 ;  /* 0x000000ffff3e7224 */ /* 0x000fe200078e0097 */
[----:B------:R-:W-:Y:S01]  /*5760*/  FSEL R2, R2, RZ, P2 ;  /* 0x000000ff02027208 */ /* 0x000fe20001000000 */
[----:B------:R-:W-:Y:S01]  /*5770*/  FADD.FTZ R5, R63, R14 ;  /* 0x0000000e3f057221 */ /* 0x000fe20000010000 */
[----:B------:R-:W-:Y:S01]  /*5780*/  MUFU.EX2 R38, R38 ;  /* 0x0000002600267308 */ /* 0x000fe20000000800 */
[----:B------:R-:W-:Y:S02]  /*5790*/  PLOP3.LUT P2, PT, PT, PT, UP0, 0x80, 0x0 ;  /* 0x000000000000781c */ /* 0x000fe40003f4f008 */
[--C-:B------:R-:W-:Y:S01]  /*57a0*/  FFMA.FTZ R56, R56, UR5, -R2.reuse ;  /* 0x0000000538387c23 */ /* 0x100fe20008010802 */
[--C-:B------:R-:W-:Y:S01]  /*57b0*/  FFMA.FTZ R57, R57, UR5, -R2.reuse ;  /* 0x0000000539397c23 */ /* 0x100fe20008010802 */
[--C-:B------:R-:W-:Y:S01]  /*57c0*/  FFMA.FTZ R60, R60, UR5, -R2.reuse ;  /* 0x000000053c3c7c23 */ /* 0x100fe20008010802 */
[--C-:B------:R-:W-:Y:S01]  /*57d0*/  FFMA.FTZ R61, R61, UR5, -R2.reuse ;  /* 0x000000053d3d7c23 */ /* 0x100fe20008010802 */
[--C-:B------:R-:W-:Y:S01]  /*57e0*/  FFMA.FTZ R48, R48, UR5, -R2.reuse ;  /* 0x0000000530307c23 */ /* 0x100fe20008010802 */
[--C-:B------:R-:W-:Y:S01]  /*57f0*/  FFMA.FTZ R49, R49, UR5, -R2.reuse ;  /* 0x0000000531317c23 */ /* 0x100fe20008010802 */
[----:B------:R-:W-:Y:S01]  /*5800*/  MUFU.EX2 R56, R56 ;  /* 0x0000003800387308 */ /* 0x000fe20000000800 */
[----:B------:R-:W-:Y:S01]  /*5810*/  FADD.FTZ R14, R50, R5 ;  /* 0x00000005320e7221 */ /* 0x000fe20000010000 */
[--C-:B------:R-:W-:Y:S01]  /*5820*/  FFMA.FTZ R52, R52, UR5, -R2.reuse ;  /* 0x0000000534347c23 */ /* 0x100fe20008010802 */
[--C-:B------:R-:W-:Y:S01]  /*5830*/  FFMA.FTZ R53, R53, UR5, -R2.reuse ;  /* 0x0000000535357c23 */ /* 0x100fe20008010802 */
[----:B------:R-:W-:Y:S01]  /*5840*/  FFMA.FTZ R40, R40, UR5, -R2 ;  /* 0x0000000528287c23 */ /* 0x000fe20008010802 */
[----:B------:R-:W-:Y:S01]  /*5850*/  FADD.FTZ R21, R51, R14 ;  /* 0x0000000e33157221 */ /* 0x000fe20000010000 */
[--C-:B------:R-:W-:Y:S01]  /*5860*/  FFMA.FTZ R41, R41, UR5, -R2.reuse ;  /* 0x0000000529297c23 */ /* 0x100fe20008010802 */
[--C-:B------:R-:W-:Y:S01]  /*5870*/  FFMA.FTZ R44, R44, UR5, -R2.reuse ;  /* 0x000000052c2c7c23 */ /* 0x100fe20008010802 */
[----:B------:R-:W2:Y:S01]  /*5880*/  MUFU.EX2 R57, R57 ;  /* 0x0000003900397308 */ /* 0x000ea20000000800 */
[----:B------:R-:W-:Y:S01]  /*5890*/  FADD.FTZ R20, R54, R21 ;  /* 0x0000001536147221 */ /* 0x000fe20000010000 */
[--C-:B------:R-:W-:Y:S01]  /*58a0*/  FFMA.FTZ R45, R45, UR5, -R2.reuse ;  /* 0x000000052d2d7c23 */ /* 0x100fe20008010802 */
[--C-:B------:R-:W-:Y:S01]  /*58b0*/  FFMA.FTZ R32, R32, UR5, -R2.reuse ;  /* 0x0000000520207c23 */ /* 0x100fe20008010802 */
[----:B------:R-:W-:Y:S01]  /*58c0*/  FFMA.FTZ R33, R33, UR5, -R2 ;  /* 0x0000000521217c23 */ /* 0x000fe20008010802 */
[----:B------:R-:W-:Y:S01]  /*58d0*/  FADD.FTZ R21, R55, R20 ;  /* 0x0000001437157221 */ /* 0x000fe20000010000 */
[--C-:B------:R-:W-:Y:S01]  /*58e0*/  FFMA.FTZ R36, R36, UR5, -R2.reuse ;  /* 0x0000000524247c23 */ /* 0x100fe20008010802 */
[--C-:B------:R-:W-:Y:S01]  /*58f0*/  FFMA.FTZ R37, R37, UR5, -R2.reuse ;  /* 0x0000000525257c23 */ /* 0x100fe20008010802 */
[----:B------:R-:W3:Y:S01]  /*5900*/  MUFU.EX2 R60, R60 ;  /* 0x0000003c003c7308 */ /* 0x000ee20000000800 */
[----:B------:R-:W-:Y:S01]  /*5910*/  FADD.FTZ R20, R42, R21 ;  /* 0x000000152a147221 */ /* 0x000fe20000010000 */
[--C-:B------:R-:W-:Y:S01]  /*5920*/  FFMA.FTZ R24, R24, UR5, -R2.reuse ;  /* 0x0000000518187c23 */ /* 0x100fe20008010802 */
[--C-:B------:R-:W-:Y:S01]  /*5930*/  FFMA.FTZ R25, R25, UR5, -R2.reuse ;  /* 0x0000000519197c23 */ /* 0x100fe20008010802 */
[----:B------:R-:W-:Y:S01]  /*5940*/  FFMA.FTZ R28, R28, UR5, -R2 ;  /* 0x000000051c1c7c23 */ /* 0x000fe20008010802 */
[----:B------:R-:W-:Y:S01]  /*5950*/  FADD.FTZ R21, R43, R20 ;  /* 0x000000142b157221 */ /* 0x000fe20000010000 */
[----:B------:R-:W-:Y:S01]  /*5960*/  FFMA.FTZ R2, R29, UR5, -R2 ;  /* 0x000000051d027c23 */ /* 0x000fe20008010802 */
[----:B-1----:R-:W-:Y:S01]  /*5970*/  F2FP.F16.F32.PACK_AB R197, R35, R34 ;  /* 0x0000002223c5723e */ /* 0x002fe200000000ff */
[----:B------:R-:W1:Y:S01]  /*5980*/  MUFU.EX2 R61, R61 ;  /* 0x0000003d003d7308 */ /* 0x000e620000000800 */
[----:B--2---:R-:W-:Y:S01]  /*5990*/  FADD.FTZ R5, R56, R57 ;  /* 0x0000003938057221 */ /* 0x004fe20000010000 */
[----:B------:R-:W-:Y:S01]  /*59a0*/  F2FP.F16.F32.PACK_AB R208, R57, R56 ;  /* 0x0000003839d0723e */ /* 0x000fe200000000ff */
[--C-:B------:R-:W-:Y:S01]  /*59b0*/  IMAD.MOV.U32 R57, RZ, RZ, R151.reuse ;  /* 0x000000ffff397224 */ /* 0x100fe200078e0097 */
[-C--:B------:R-:W-:Y:S01]  /*59c0*/  MOV R63, R151.reuse ;  /* 0x00000097003f7202 */ /* 0x080fe20000000f00 */
[--C-:B------:R-:W-:Y:S01]  /*59d0*/  IMAD.MOV.U32 R56, RZ, RZ, R151.reuse ;  /* 0x000000ffff387224 */ /* 0x100fe200078e0097 */
[-C--:B------:R-:W-:Y:S01]  /*59e0*/  MOV R43, R151.reuse ;  /* 0x00000097002b7202 */ /* 0x080fe20000000f00 */
[----:B------:R-:W-:Y:S01]  /*59f0*/  IMAD.MOV.U32 R55, RZ, RZ, R151 ;  /* 0x000000ffff377224 */ /* 0x000fe200078e0097 */
[----:B------:R-:W2:Y:S01]  /*5a00*/  MUFU.EX2 R48, R48 ;  /* 0x0000003000307308 */ /* 0x000ea20000000800 */
[----:B---3--:R-:W-:Y:S01]  /*5a10*/  FADD.FTZ R14, R60, R5 ;  /* 0x000000053c0e7221 */ /* 0x008fe20000010000 */
[--C-:B------:R-:W-:Y:S01]  /*5a20*/  IMAD.MOV.U32 R54, RZ, RZ, R151.reuse ;  /* 0x000000ffff367224 */ /* 0x100fe200078e0097 */
[----:B------:R-:W-:Y:S01]  /*5a30*/  MOV R29, R151 ;  /* 0x00000097001d7202 */ /* 0x000fe20000000f00 */
[----:B------:R-:W-:-:S02]  /*5a40*/  IMAD.MOV.U32 R51, RZ, RZ, R151 ;  /* 0x000000ffff337224 */ /* 0x000fc400078e0097 */
[--C-:B------:R-:W-:Y:S02]  /*5a50*/  IMAD.MOV.U32 R50, RZ, RZ, R151.reuse ;  /* 0x000000ffff327224 */ /* 0x100fe400078e0097 */
[----:B------:R-:W3:Y:S01]  /*5a60*/  MUFU.EX2 R49, R49 ;  /* 0x0000003100317308 */ /* 0x000ee20000000800 */
[C---:B-1----:R-:W-:Y:S01]  /*5a70*/  FADD.FTZ R5, R61.reuse, R14 ;  /* 0x0000000e3d057221 */ /* 0x042fe20000010000 */
[----:B------:R-:W-:Y:S01]  /*5a80*/  F2FP.F16.F32.PACK_AB R210, R61, R60 ;  /* 0x0000003c3dd2723e */ /* 0x000fe200000000ff */
[--C-:B------:R-:W-:Y:S02]  /*5a90*/  IMAD.MOV.U32 R61, RZ, RZ, R151.reuse ;  /* 0x000000ffff3d7224 */ /* 0x100fe400078e0097 */
[--C-:B------:R-:W-:Y:S02]  /*5aa0*/  IMAD.MOV.U32 R60, RZ, RZ, R151.reuse ;  /* 0x000000ffff3c7224 */ /* 0x100fe400078e0097 */
[----:B------:R-:W-:Y:S01]  /*5ab0*/  IMAD.MOV.U32 R42, RZ, RZ, R151 ;  /* 0x000000ffff2a7224 */ /* 0x000fe200078e0097 */
[----:B------:R-:W0:Y:S01]  /*5ac0*/  MUFU.EX2 R52, R52 ;  /* 0x0000003400347308 */ /* 0x000e220000000800 */
[----:B--2---:R-:W-:-:S07]  /*5ad0*/  FADD.FTZ R14, R48, R5 ;  /* 0x00000005300e7221 */ /* 0x004fce0000010000 */
[----:B------:R-:W1:Y:S01]  /*5ae0*/  MUFU.EX2 R53, R53 ;  /* 0x0000003500357308 */ /* 0x000e620000000800 */
[C---:B---3--:R-:W-:Y:S01]  /*5af0*/  FADD.FTZ R5, R49.reuse, R14 ;  /* 0x0000000e31057221 */ /* 0x048fe20000010000 */
[----:B------:R-:W-:Y:S01]  /*5b00*/  FADD.FTZ R14, R46, R21 ;  /* 0x000000152e0e7221 */ /* 0x000fe20000010000 */
[----:B------:R-:W-:Y:S01]  /*5b10*/  F2FP.F16.F32.PACK_AB R204, R49, R48 ;  /* 0x0000003031cc723e */ /* 0x000fe200000000ff */
[--C-:B------:R-:W-:Y:S01]  /*5b20*/  IMAD.MOV.U32 R49, RZ, RZ, R151.reuse ;  /* 0x000000ffff317224 */ /* 0x100fe200078e0097 */
[-C--:B------:R-:W-:Y:S01]  /*5b30*/  MOV R48, R151.reuse ;  /* 0x0000009700307202 */ /* 0x080fe20000000f00 */
[----:B------:R-:W-:Y:S01]  /*5b40*/  FADD.FTZ R21, R47, R14 ;  /* 0x0000000e2f157221 */ /* 0x000fe20000010000 */
[----:B------:R-:W-:Y:S01]  /*5b50*/  IMAD.MOV.U32 R47, RZ, RZ, R151 ;  /* 0x000000ffff2f7224 */ /* 0x000fe200078e0097 */
[----:B------:R-:W2:Y:S01]  /*5b60*/  MUFU.EX2 R40, R40 ;  /* 0x0000002800287308 */ /* 0x000ea20000000800 */
[----:B0-----:R-:W-:Y:S01]  /*5b70*/  FADD.FTZ R0, R52, R5 ;  /* 0x0000000534007221 */ /* 0x001fe20000010000 */
[----:B------:R-:W-:Y:S01]  /*5b80*/  FADD.FTZ R14, R34, R21 ;  /* 0x00000015220e7221 */ /* 0x000fe20000010000 */
[----:B------:R-:W-:Y:S01]  /*5b90*/  IMAD.MOV.U32 R46, RZ, RZ, R151 ;  /* 0x000000ffff2e7224 */ /* 0x000fe200078e0097 */
[----:B------:R-:W-:-:S02]  /*5ba0*/  MOV R34, R151 ;  /* 0x0000009700227202 */ /* 0x000fc40000000f00 */
[----:B------:R-:W-:Y:S01]  /*5bb0*/  FADD.FTZ R21, R35, R14 ;  /* 0x0000000e23157221 */ /* 0x000fe20000010000 */
[----:B------:R-:W-:Y:S01]  /*5bc0*/  IMAD.MOV.U32 R35, RZ, RZ, R151 ;  /* 0x000000ffff237224 */ /* 0x000fe200078e0097 */
[----:B------:R-:W0:Y:S01]  /*5bd0*/  MUFU.EX2 R41, R41 ;  /* 0x0000002900297308 */ /* 0x000e220000000800 */
[C---:B-1----:R-:W-:Y:S01]  /*5be0*/  FADD.FTZ R5, R53.reuse, R0 ;  /* 0x0000000035057221 */ /* 0x042fe20000010000 */
[----:B------:R-:W-:Y:S01]  /*5bf0*/  FADD.FTZ R14, R38, R21 ;  /* 0x00000015260e7221 */ /* 0x000fe20000010000 */
[----:B------:R-:W-:Y:S01]  /*5c00*/  F2FP.F16.F32.PACK_AB R206, R53, R52 ;  /* 0x0000003435ce723e */ /* 0x000fe200000000ff */
[----:B------:R-:W-:Y:S01]  /*5c10*/  IMAD.MOV.U32 R52, RZ, RZ, R151 ;  /* 0x000000ffff347224 */ /* 0x000fe200078e0097 */
[----:B------:R-:W-:-:S03]  /*5c20*/  MOV R53, R151 ;  /* 0x0000009700357202 */ /* 0x000fc60000000f00 */
        /* <DEDUP_REMOVED lines=10> */
[C---:B--2---:R-:W-:Y:S01]  /*5cd0*/  FADD.FTZ R21, R39.reuse, R14 ;  /* 0x0000000e27157221 */ /* 0x044fe20000010000 */
[----:B------:R-:W-:Y:S01]  /*5ce0*/  F2FP.F16.F32.PACK_AB R199, R39, R38 ;  /* 0x0000002627c7723e */ /* 0x000fe200000000ff */
[----:B------:R-:W-:Y:S01]  /*5cf0*/  IMAD.MOV.U32 R39, RZ, RZ, R151 ;  /* 0x000000ffff277224 */ /* 0x000fe200078e0097 */
[----:B------:R-:W-:-:S04]  /*5d00*/  MOV R38, R151 ;  /* 0x0000009700267202 */ /* 0x000fc80000000f00 */
        /* <DEDUP_REMOVED lines=12> */
[----:B------:R-:W-:-:S05]  /*5dd0*/  IMAD.MOV.U32 R26, RZ, RZ, R151 ;  /* 0x000000ffff1a7224 */ /* 0x000fca00078e0097 */
[----:B------:R-:W0:Y:S01]  /*5de0*/  MUFU.EX2 R30, R30 ;  /* 0x0000001e001e7308 */ /* 0x000e220000000800 */
[C---:B-1----:R-:W-:Y:S01]  /*5df0*/  FADD.FTZ R5, R33.reuse, R0 ;  /* 0x0000000021057221 */ /* 0x042fe20000010000 */
[----:B------:R-:W-:Y:S01]  /*5e00*/  F2FP.F16.F32.PACK_AB R196, R33, R32 ;  /* 0x0000002021c4723e */ /* 0x000fe200000000ff */
[--C-:B------:R-:W-:Y:S02]  /*5e10*/  IMAD.MOV.U32 R33, RZ, RZ, R151.reuse ;  /* 0x000000ffff217224 */ /* 0x100fe400078e0097 */
[----:B------:R-:W-:-:S03]  /*5e20*/  IMAD.MOV.U32 R32, RZ, RZ, R151 ;  /* 0x000000ffff207224 */ /* 0x000fc600078e0097 */
[----:B------:R-:W1:Y:S01]  /*5e30*/  MUFU.EX2 R37, R37 ;  /* 0x0000002500257308 */ /* 0x000e620000000800 */
[----:B--2---:R-:W-:-:S07]  /*5e40*/  FADD.FTZ R0, R36, R5 ;  /* 0x0000000524007221 */ /* 0x004fce0000010000 */
[----:B------:R-:W2:Y:S01]  /*5e50*/  MUFU.EX2 R24, R24 ;  /* 0x0000001800187308 */ /* 0x000ea20000000800 */
[----:B0-----:R-:W-:-:S04]  /*5e60*/  FADD.FTZ R14, R30, R21 ;  /* 0x000000151e0e7221 */ /* 0x001fc80000010000 */
[C---:B------:R-:W-:Y:S01]  /*5e70*/  FADD.FTZ R5, R195.reuse, R14 ;  /* 0x0000000ec3057221 */ /* 0x040fe20000010000 */
[----:B------:R-:W-:Y:S01]  /*5e80*/  F2FP.F16.F32.PACK_AB R195, R195, R30 ;  /* 0x0000001ec3c3723e */ /* 0x000fe200000000ff */
[--C-:B------:R-:W-:Y:S01]  /*5e90*/  IMAD.MOV.U32 R30, RZ, RZ, R151.reuse ;  /* 0x000000ffff1e7224 */ /* 0x100fe200078e0097 */
[----:B------:R-:W0:Y:S01]  /*5ea0*/  MUFU.EX2 R25, R25 ;  /* 0x0000001900197308 */ /* 0x000e220000000800 */
[C---:B-1----:R-:W-:Y:S01]  /*5eb0*/  FADD.FTZ R27, R37.reuse, R0 ;  /* 0x00000000251b7221 */ /* 0x042fe20000010000 */
[----:B------:R-:W-:Y:S01]  /*5ec0*/  F2FP.F16.F32.PACK_AB R198, R37, R36 ;  /* 0x0000002425c6723e */ /* 0x000fe200000000ff */
[--C-:B------:R-:W-:Y:S02]  /*5ed0*/  IMAD.MOV.U32 R37, RZ, RZ, R151.reuse ;  /* 0x000000ffff257224 */ /* 0x100fe400078e0097 */
[----:B------:R-:W-:-:S03]  /*5ee0*/  IMAD.MOV.U32 R36, RZ, RZ, R151 ;  /* 0x000000ffff247224 */ /* 0x000fc600078e0097 */
[----:B------:R-:W1:Y:S01]  /*5ef0*/  MUFU.EX2 R28, R28 ;  /* 0x0000001c001c7308 */ /* 0x000e620000000800 */
[----:B--2---:R-:W-:-:S07]  /*5f00*/  FADD.FTZ R0, R24, R27 ;  /* 0x0000001b18007221 */ /* 0x004fce0000010000 */
[----:B------:R2:W3:Y:S01]  /*5f10*/  MUFU.EX2 R21, R2 ;  /* 0x0000000200157308 */ /* 0x0004e20000000800 */
[C---:B0-----:R-:W-:Y:S01]  /*5f20*/  FADD.FTZ R27, R25.reuse, R0 ;  /* 0x00000000191b7221 */ /* 0x041fe20000010000 */
[----:B------:R-:W-:Y:S01]  /*5f30*/  F2FP.F16.F32.PACK_AB R192, R25, R24 ;  /* 0x0000001819c0723e */ /* 0x000fe200000000ff */
[----:B------:R-:W-:Y:S01]  /*5f40*/  IMAD.MOV.U32 R0, RZ, RZ, 0x3f800000 ;  /* 0x3f800000ff007424 */ /* 0x000fe200078e00ff */
[----:B------:R-:W-:Y:S01]  /*5f50*/  MOV R24, R151 ;  /* 0x0000009700187202 */ /* 0x000fe20000000f00 */
[----:B------:R-:W-:Y:S02]  /*5f60*/  IMAD.MOV.U32 R25, RZ, RZ, R151 ;  /* 0x000000ffff197224 */ /* 0x000fe400078e0097 */
[----:B-1----:R-:W-:Y:S01]  /*5f70*/  FADD.FTZ R14, R28, R27 ;  /* 0x0000001b1c0e7221 */ /* 0x002fe20000010000 */
[----:B--2---:R-:W-:Y:S02]  /*5f80*/  IMAD.MOV.U32 R2, RZ, RZ, 0x3f800000 ;  /* 0x3f800000ff027424 */ /* 0x004fe400078e00ff */
[--C-:B------:R-:W-:Y:S01]  /*5f90*/  IMAD.MOV.U32 R27, RZ, RZ, R151.reuse ;  /* 0x000000ffff1b7224 */ /* 0x100fe200078e0097 */
[C---:B---3--:R-:W-:Y:S01]  /*5fa0*/  F2FP.F16.F32.PACK_AB R194, R21.reuse, R28 ;  /* 0x0000001c15c2723e */ /* 0x048fe200000000ff */
[----:B------:R-:W-:Y:S01]  /*5fb0*/  FADD.FTZ R14, R21, R14 ;  /* 0x0000000e150e7221 */ /* 0x000fe20000010000 */
[----:B------:R-:W-:Y:S01]  /*5fc0*/  IMAD.MOV.U32 R28, RZ, RZ, R151 ;  /* 0x000000ffff1c7224 */ /* 0x000fe200078e0097 */
[----:B------:R-:W-:Y:S06]  /*5fd0*/  @!P2 BRA `(.L_x_2092) ;  /* 0x000000440078a947 */ /* 0x000fec0003800000 */
[----:B------:R-:W-:Y:S01]  /*5fe0*/  R2UR UR5, R227 ;  /* 0x00000000e30572ca */ /* 0x000fe200000e0000 */
[----:B------:R-:W-:Y:S01]  /*5ff0*/  IMAD.MOV.U32 R21, RZ, RZ, R3 ;  /* 0x000000ffff157224 */ /* 0x000fe200078e0003 */
[----:B------:R-:W-:Y:S01]  /*6000*/  R2UR UR4, R16 ;  /* 0x00000000100472ca */ /* 0x000fe200000e0000 */
[----:B------:R-:W-:Y:S01]  /*6010*/  IMAD.MOV.U32 R20, RZ, RZ, R4 ;  /* 0x000000ffff147224 */ /* 0x000fe200078e0004 */
[----:B------:R-:W-:Y:S01]  /*6020*/  CS2R R150, SRZ ;  /* 0x0000000000967805 */ /* 0x000fe2000001ff00 */
[----:B------:R-:W-:Y:S01]  /*6030*/  IMAD.U32 R228, RZ, RZ, UR60 ;  /* 0x0000003cffe47e24 */ /* 0x000fe2000f8e00ff */
[----:B------:R-:W-:Y:S01]  /*6040*/  CS2R R146, SRZ ;  /* 0x0000000000927805 */ /* 0x000fe2000001ff00 */
[----:B------:R-:W-:Y:S01]  /*6050*/  IMAD.MOV.U32 R2, RZ, RZ, 0x3f800000 ;  /* 0x3f800000ff027424 */ /* 0x000fe200078e00ff */
[----:B------:R-:W-:Y:S02]  /*6060*/  CS2R R142, SRZ ;  /* 0x00000000008e7805 */ /* 0x000fe4000001ff00 */
[----:B------:R-:W-:-:S02]  /*6070*/  CS2R R138, SRZ ;  /* 0x00000000008a7805 */ /* 0x000fc4000001ff00 */
[----:B------:R-:W-:Y:S02]  /*6080*/  CS2R R134, SRZ ;  /* 0x0000000000867805 */ /* 0x000fe4000001ff00 */
[----:B------:R-:W-:Y:S02]  /*6090*/  CS2R R130, SRZ ;  /* 0x0000000000827805 */ /* 0x000fe4000001ff00 */
[----:B------:R-:W-:Y:S01]  /*60a0*/  CS2R R126, SRZ ;  /* 0x00000000007e7805 */ /* 0x000fe2000001ff00 */
[----:B------:R-:W-:Y:S01]  /*60b0*/  IMAD.U32 R229, RZ, RZ, UR5 ;  /* 0x00000005ffe57e24 */ /* 0x000fe2000f8e00ff */
[----:B------:R-:W-:Y:S02]  /*60c0*/  CS2R R122, SRZ ;  /* 0x00000000007a7805 */ /* 0x000fe4000001ff00 */
[----:B------:R-:W-:Y:S02]  /*60d0*/  MOV R230, UR4 ;  /* 0x0000000400e67c02 */ /* 0x000fe40008000f00 */
        /* <DEDUP_REMOVED lines=57> */
.L_x_2101:
[----:B------:R-:W-:Y:S02]  /*6470*/  R2UR UR4, R228 ;  /* 0x00000000e40472ca */ /* 0x000fe400000e0000 */
[----:B------:R-:W-:-:S11]  /*6480*/  R2UR UR6, R230 ;  /* 0x00000000e60672ca */ /* 0x000fd600000e0000 */
        /* <DEDUP_REMOVED lines=8> */
.L_x_2093:
[----:B------:R-:W-:Y:S02]  /*6510*/  R2UR UR4, R17 ;  /* 0x00000000110472ca */ /* 0x000fe400000e0000 */
[----:B------:R-:W-:-:S11]  /*6520*/  R2UR UR5, R16 ;  /* 0x00000000100572ca */ /* 0x000fd600000e0000 */
[----:B------:R-:W-:Y:S02]  /*6530*/  ULEA UR4, UR60, UR4, 0x3 ;  /* 0x000000043c047291 */ /* 0x000fe4000f8e183f */
[----:B------:R-:W-:-:S04]  /*6540*/  IMAD.U32 R3, RZ, RZ, UR5 ;  /* 0x00000005ff037e24 */ /* 0x000fc8000f8e00ff */
[----:B------:R-:W-:Y:S01]  /*6550*/  IMAD.U32 R227, RZ, RZ, UR4 ;  /* 0x00000004ffe37e24 */ /* 0x000fe2000f8e00ff */
[----:B------:R-:W-:-:S04]  /*6560*/  SHF.L.U32 R3, R3, 0x1f, RZ ;  /* 0x0000001f03037819 */ /* 0x000fc800000006ff */
[----:B------:R0:W1:Y:S01]  /*6570*/  SYNCS.PHASECHK.TRANS64.TRYWAIT P2, [UR4+0x38830], R3 ;  /* 0x03883003ff0075a7 */ /* 0x0000620008040144 */
[----:B------:R-:W-:Y:S05]  /*6580*/  @!P0 BRA `(.L_x_2094) ;  /* 0x0000000000048947 */ /* 0x000fea0003800000 */
[----:B------:R-:W-:Y:S01]  /*6590*/  BPT.TRAP 0x1 ;  /* 0x000000040000795c */ /* 0x000fe20000300000 */
.L_x_2094:
[----:B-1----:R-:W-:Y:S05]  /*65a0*/  @P2 BRA `(.L_x_2095) ;  /* 0x00000000000c2947 */ /* 0x002fea0003800000 */
[----:B------:R-:W-:-:S13]  /*65b0*/  R2UR UR4, R227 ;  /* 0x00000000e30472ca */ /* 0x000fda00000e0000 */
[----:B------:R-:W1:Y:S02]  /*65c0*/  SYNCS.PHASECHK.TRANS64.TRYWAIT P2, [UR4+0x38830], R3 ;  /* 0x03883003ff0075a7 */ /* 0x000e640008040144 */
[----:B-1----:R-:W-:Y:S05]  /*65d0*/  @!P2 BRA `(.L_x_2096) ;  /* 0x0000011800b4a947 */ /* 0x002fea0003800000 */
.L_x_2095:
        /* <DEDUP_REMOVED lines=580> */
.L_x_2097:
[----:B------:R-:W-:Y:S02]  /*8a20*/  R2UR UR6, R17 ;  /* 0x00000000110672ca */ /* 0x000fe400000e0000 */
[----:B------:R-:W-:Y:S02]  /*8a30*/  R2UR UR4, R228 ;  /* 0x00000000e40472ca */ /* 0x000fe400000e0000 */
[----:B------:R-:W-:-:S11]  /*8a40*/  R2UR UR5, R230 ;  /* 0x00000000e60572ca */ /* 0x000fd600000e0000 */
[----:B------:R-:W-:Y:S02]  /*8a50*/  ULEA UR4, UR4, UR6, 0x3 ;  /* 0x0000000604047291 */ /* 0x000fe4000f8e183f */
[----:B------:R-:W-:-:S04]  /*8a60*/  MOV R0, UR5 ;  /* 0x0000000500007c02 */ /* 0x000fc80008000f00 */
[----:B------:R-:W-:-:S04]  /*8a70*/  SHF.L.U32 R0, R0, 0x1f, RZ ;  /* 0x0000001f00007819 */ /* 0x000fc800000006ff */
[----:B------:R2:W3:Y:S01]  /*8a80*/  SYNCS.PHASECHK.TRANS64.TRYWAIT P2, [UR4+0x38850], R0 ;  /* 0x03885000ff0075a7 */ /* 0x0004e20008040144 */
[----:B------:R-:W-:Y:S05]  /*8a90*/  @!P0 BRA `(.L_x_2098) ;  /* 0x0000000000048947 */ /* 0x000fea0003800000 */
[----:B------:R-:W-:Y:S01]  /*8aa0*/  BPT.TRAP 0x1 ;  /* 0x000000040000795c */ /* 0x000fe20000300000 */
.L_x_2098:
[----:B---3--:R-:W-:Y:S05]  /*8ab0*/  @P2 BRA `(.L_x_2099) ;  /* 0x0000000000082947 */ /* 0x008fea0003800000 */
[----:B------:R-:W3:Y:S02]  /*8ac0*/  SYNCS.PHASECHK.TRANS64.TRYWAIT P2, [UR4+0x38850], R0 ;  /* 0x03885000ff0075a7 */ /* 0x000ee40008040144 */
[----:B---3--:R-:W-:Y:S05]  /*8ad0*/  @!P2 BRA `(.L_x_2100) ;  /* 0x000000f40090a947 */ /* 0x008fea0003800000 */
.L_x_2099:
[----:B------:R-:W-:Y:S01]  /*8ae0*/  R2UR UR5, R17 ;  /* 0x00000000110572ca */ /* 0x000fe200000e0000 */
[----:B------:R-:W-:Y:S01]  /*8af0*/  WARPGROUP.ARRIVE ;  /* 0x00000000000079c5 */ /* 0x000fe20000000000 */
[----:B------:R-:W-:Y:S01]  /*8b00*/  R2UR UR6, R228 ;  /* 0x00000000e40672ca */ /* 0x000fe200000e0000 */
[----:B------:R-:W-:Y:S01]  /*8b10*/  UMOV UR7, 0x40000040 ;  /* 0x4000004000077882 */ /* 0x000fe20000000000 */
[----:B------:R-:W-:Y:S01]  /*8b20*/  R2UR UR18, R22 ;  /* 0x00000000161272ca */ /* 0x000fe200000e0000 */
[----:B0-2---:R-:W-:Y:S01]  /*8b30*/  FMUL.FTZ R0, R186, UR61 ;  /* 0x0000003dba007c20 */ /* 0x005fe20008410000 */
[----:B------:R-:W-:Y:S01]  /*8b40*/  R2UR UR11, R229 ;  /* 0x00000000e50b72ca */ /* 0x000fe200000e0000 */
[----:B------:R-:W-:Y:S01]  /*8b50*/  FMUL.FTZ R186, R188, UR61 ;  /* 0x0000003dbcba7c20 */ /* 0x000fe20008410000 */
[----:B------:R-:W-:Y:S01]  /*8b60*/  R2UR UR15, R23 ;  /* 0x00000000170f72ca */ /* 0x000fe200000e0000 */
[----:B------:R-:W-:Y:S01]  /*8b70*/  FMUL.FTZ R188, R189, UR61 ;  /* 0x0000003dbdbc7c20 */ /* 0x000fe20008410000 */
[----:B------:R-:W-:Y:S01]  /*8b80*/  R2UR UR14, R19 ;  /* 0x00000000130e72ca */ /* 0x000fe200000e0000 */
[----:B------:R-:W-:Y:S01]  /*8b90*/  FMUL.FTZ R189, R176, UR61 ;  /* 0x0000003db0bd7c20 */ /* 0x000fe20008410000 */
[----:B------:R-:W-:Y:S01]  /*8ba0*/  FMUL.FTZ R176, R178, UR61 ;  /* 0x0000003db2b07c20 */ /* 0x000fe20008410000 */
[----:B------:R-:W-:Y:S01]  /*8bb0*/  UIADD3 UR5, UR5, 0x400, URZ ;  /* 0x0000040005057890 */ /* 0x000fe2000fffe03f */
[----:B------:R-:W-:Y:S01]  /*8bc0*/  FMUL.FTZ R185, R185, UR61 ;  /* 0x0000003db9b97c20 */ /* 0x000fe20008410000 */
[----:B------:R-:W-:Y:S01]  /*8bd0*/  FMUL.FTZ R178, R182, UR61 ;  /* 0x0000003db6b27c20 */ /* 0x000fe20008410000 */
[----:B------:R-:W-:Y:S01]  /*8be0*/  FMUL.FTZ R182, R169, UR61 ;  /* 0x0000003da9b67c20 */ /* 0x000fe20008410000 */
[----:B------:R-:W-:Y:S01]  /*8bf0*/  USHF.R.U32.HI UR5, URZ, 0x4, UR5 ;  /* 0x000000043f057899 */ /* 0x000fe20008011605 */
[----:B------:R-:W-:Y:S01]  /*8c00*/  IMAD.MOV.U32 R169, RZ, RZ, -0x2 ;  /* 0xfffffffeffa97424 */ /* 0x000fe200078e00ff */
[----:B------:R-:W-:Y:S01]  /*8c10*/  MUFU.TANH R186, R186 ;  /* 0x000000ba00ba7308 */ /* 0x000fe20000002400 */
[----:B-1----:R-:W-:Y:S01]  /*8c20*/  FMUL.FTZ R3, R190, UR61 ;  /* 0x0000003dbe037c20 */ /* 0x002fe20008410000 */
[----:B------:R-:W-:Y:S01]  /*8c30*/  ULOP3.LUT UR5, UR5, 0x3fff, URZ, 0xc0, !UPT ;  /* 0x00003fff05057892 */ /* 0x000fe2000f8ec03f */
[----:B------:R-:W-:Y:S01]  /*8c40*/  FMUL.FTZ R190, R177, UR61 ;  /* 0x0000003db1be7c20 */ /* 0x000fe20008410000 */
[----:B------:R-:W-:Y:S01]  /*8c50*/  FMUL.FTZ R2, R187, UR61 ;  /* 0x0000003dbb027c20 */ /* 0x000fe20008410000 */
[----:B------:R-:W-:Y:S01]  /*8c60*/  FMUL.FTZ R177, R179, UR61 ;  /* 0x0000003db3b17c20 */ /* 0x000fe20008410000 */
[----:B------:R-:W-:Y:S01]  /*8c70*/  ULOP3.LUT UR5, UR5, 0x2800000, URZ, 0xfc, !UPT ;  /* 0x0280000005057892 */ /* 0x000fe2000f8efc3f */
[----:B------:R-:W-:Y:S01]  /*8c80*/  FMUL.FTZ R179, R183, UR61 ;  /* 0x0000003db7b37c20 */ /* 0x000fe20008410000 */
[----:B------:R-:W-:Y:S01]  /*8c90*/  MUFU.TANH R185, R185 ;  /* 0x000000b900b97308 */ /* 0x000fe20000002400 */
[----:B------:R-:W-:Y:S01]  /*8ca0*/  FMUL.FTZ R183, R172, UR61 ;  /* 0x0000003dacb77c20 */ /* 0x000fe20008410000 */
[----:B------:R-:W-:Y:S01]  /*8cb0*/  UIMAD UR10, UR6, 0xa00, UR5 ;  /* 0x00000a00060a78a4 */ /* 0x000fe2000f8e0205 */
[----:B------:R-:W-:Y:S01]  /*8cc0*/  FMUL.FTZ R174, R174, UR61 ;  /* 0x0000003daeae7c20 */ /* 0x000fe20008410000 */
[----:B------:R-:W-:Y:S01]  /*8cd0*/  USHF.L.U32 UR5, UR18, 0x7, URZ ;  /* 0x0000000712057899 */ /* 0x000fe2000800063f */
[----:B------:R-:W-:Y:S01]  /*8ce0*/  FMUL.FTZ R175, R175, UR61 ;  /* 0x0000003dafaf7c20 */ /* 0x000fe20008410000 */
[----:B------:R-:W-:Y:S01]  /*8cf0*/  FMUL.FTZ R162, R162, UR61 ;  /* 0x0000003da2a27c20 */ /* 0x000fe20008410000 */
[----:B------:R-:W-:Y:S01]  /*8d00*/  FMUL.FTZ R163, R163, UR61 ;  /* 0x0000003da3a37c20 */ /* 0x000fe20008410000 */
[----:B------:R-:W-:Y:S01]  /*8d10*/  UIMAD UR5, UR11, -0x50, UR5 ;  /* 0xffffffb00b0578a4 */ /* 0x000fe2000f8e0205 */
[----:B------:R-:W-:Y:S01]  /*8d20*/  MUFU.TANH R188, R188 ;  /* 0x000000bc00bc7308 */ /* 0x000fe20000002400 */
[----:B------:R-:W-:Y:S01]  /*8d30*/  UMOV UR6, UR10 ;  /* 0x0000000a00067c82 */ /* 0x000fe20008000000 */
[----:B------:R-:W-:-:S06]  /*8d40*/  FMUL.FTZ R166, R166, UR61 ;  /* 0x0000003da6a67c20 */ /* 0x000fcc0008410000 */
[----:B------:R-:W-:Y:S01]  /*8d50*/  HGMMA.64x256x16.F32 R24, R208, gdesc[UR4].tnspB, R24, gsb0 ;  /* 0x43e00004d0187df0 */ /* 0x000fe20008000818 */
[----:B------:R-:W-:Y:S01]  /*8d60*/  UIADD3 UR6, UR10, 0x80, URZ ;  /* 0x000000800a067890 */ /* 0x000fe2000fffe03f */
[----:B------:R-:W-:Y:S01]  /*8d70*/  FMUL.FTZ R167, R167, UR61 ;  /* 0x0000003da7a77c20 */ /* 0x000fe20008410000 */
[----:B------:R-:W-:Y:S01]  /*8d80*/  UMOV UR7, 0x40000040 ;  /* 0x4000004000077882 */ /* 0x000fe20000000000 */
[----:B------:R-:W-:Y:S01]  /*8d90*/  UIADD3 UR5, UR5, 0x1, UR15 ;  /* 0x0000000105057890 */ /* 0x000fe2000fffe00f */
[----:B------:R-:W-:Y:S01]  /*8da0*/  MUFU.TANH R189, R189 ;  /* 0x000000bd00bd7308 */ /* 0x000fe20000002400 */
[----:B------:R-:W-:Y:S01]  /*8db0*/  FMUL.FTZ R154, R154, UR61 ;  /* 0x0000003d9a9a7c20 */ /* 0x000fe20008410000 */
[----:B------:R-:W-:Y:S01]  /*8dc0*/  FMUL.FTZ R155, R155, UR61 ;  /* 0x0000003d9b9b7c20 */ /* 0x000fe20008410000 */
[----:B------:R-:W-:Y:S01]  /*8dd0*/  UIADD3 UR5, UR5, -UR14, URZ ;  /* 0x8000000e05057290 */ /* 0x000fe2000fffe03f */
[----:B------:R-:W-:Y:S01]  /*8de0*/  FMUL.FTZ R158, R158, UR61 ;  /* 0x0000003d9e9e7c20 */ /* 0x000fe20008410000 */
[----:B------:R-:W-:Y:S01]  /*8df0*/  IMAD.U32 R228, RZ, RZ, UR60 ;  /* 0x0000003cffe47e24 */ /* 0x000fe2000f8e00ff */
[----:B------:R-:W-:-:S02]  /*8e00*/  ULDC UR14, c[0x0][0x988] ;  /* 0x00026200000e7ab9 */ /* 0x000fc40000000800 */
[----:B------:R-:W-:Y:S01]  /*8e10*/  MUFU.TANH R190, R190 ;  /* 0x000000be00be7308 */ /* 0x000fe20000002400 */
[----:B------:R-:W-:Y:S01]  /*8e20*/  IMAD R4, R214, R169, UR5 ;  /* 0x00000005d6047e24 */ /* 0x000fe2000f8e02a9 */
[----:B------:R-:W-:Y:S01]  /*8e30*/  UMOV UR5, UR14 ;  /* 0x0000000e00057c82 */ /* 0x000fe20008000000 */
[----:B------:R-:W-:Y:S02]  /*8e40*/  R2UR UR14, R227 ;  /* 0x00000000e30e72ca */ /* 0x000fe400000e0000 */
[----:B------:R-:W-:-:S03]  /*8e50*/  IMAD.IADD R4, R215, 0x1, R4 ;  /* 0x00000001d7047824 */ /* 0x000fc600078e0204 */
[----:B------:R-:W-:Y:S02]  /*8e60*/  MUFU.TANH R182, R182 ;  /* 0x000000b600b67308 */ /* 0x000fe40000002400 */
[C---:B------:R-:W-:Y:S02]  /*8e70*/  ISETP.GT.AND P2, PT, R4.reuse, RZ, PT ;  /* 0x000000ff0400720c */ /* 0x040fe40003f44270 */
[----:B------:R-:W-:-:S04]  /*8e80*/  ISETP.GT.AND P3, PT, R4, 0x1, PT ;  /* 0x000000010400780c */ /* 0x000fc80003f64270 */
        /* <DEDUP_REMOVED lines=31> */
[----:B------:R-:W-:Y:S01]  /*9080*/  UIADD3 UR6, UR10, 0x180, URZ ;  /* 0x000001800a067890 */ /* 0x000fe2000fffe03f */
[----:B------:R-:W0:Y:S01]  /*9090*/  MUFU.TANH R204, R204 ;  /* 0x000000cc00cc7308 */ /* 0x000e220000002400 */
[----:B------:R-:W-:-:S07]  /*90a0*/  UMOV UR7, 0x40000040 ;  /* 0x4000004000077882 */ /* 0x000fce0000000000 */
[----:B------:R-:W1:Y:S08]  /*90b0*/  MUFU.TANH R191, R191 ;  /* 0x000000bf00bf7308 */ /* 0x000e700000002400 */
[----:B------:R-:W2:Y:S01]  /*90c0*/  MUFU.TANH R180, R180 ;  /* 0x000000b400b47308 */ /* 0x000ea20000002400 */
[----:B0-----:R-:W-:Y:S02]  /*90d0*/  FSEL R187, R204, -INF , P2 ;  /* 0xff800000ccbb7808 */ /* 0x001fe40001000000 */
[----:B------:R-:W-:-:S02]  /*90e0*/  ISETP.GT.AND P2, PT, R4, 0x8, PT ;  /* 0x000000080400780c */ /* 0x000fc40003f44270 */
[----:B------:R-:W-:Y:S02]  /*90f0*/  FMNMX.FTZ R169, R187, R20, !PT ;  /* 0x00000014bba97209 */ /* 0x000fe40007810000 */
[----:B------:R-:W-:Y:S01]  /*9100*/  FSEL R168, R186, -INF , P2 ;  /* 0xff800000baa87808 */ /* 0x000fe20001000000 */
[----:B------:R-:W0:Y:S01]  /*9110*/  MUFU.TANH R181, R181 ;  /* 0x000000b500b57308 */ /* 0x000e220000002400 */
[----:B------:R-:W-:Y:S01]  /*9120*/  ISETP.GT.AND P2, PT, R4, 0x10, PT ;  /* 0x000000100400780c */ /* 0x000fe20003f44270 */
[----:B------:R-:W-:-:S06]  /*9130*/  FMUL.FTZ R186, R164, UR61 ;  /* 0x0000003da4ba7c20 */ /* 0x000fcc0008410000 */
[----:B------:R-:W-:Y:S08]  /*9140*/  MUFU.TANH R186, R186 ;  /* 0x000000ba00ba7308 */ /* 0x000ff00000002400 */
[----:B------:R-:W-:Y:S01]  /*9150*/  MUFU.TANH R184, R184 ;  /* 0x000000b800b87308 */ /* 0x000fe20000002400 */
[----:B------:R-:W-:Y:S02]  /*9160*/  WARPGROUP.DEPBAR.LE gsb0, 0x0 ;  /* 0x00008000000079c5 */ /* 0x000fe40000010000 */
[----:B------:R-:W-:Y:S01]  /*9170*/  WARPGROUP.ARRIVE ;  /* 0x00000000000079c5 */ /* 0x000fe20000000000 */
[----:B------:R-:W-:Y:S01]  /*9180*/  FMUL.FTZ R201, R160, UR61 ;  /* 0x0000003da0c97c20 */ /* 0x000fe20008410000 */
[----:B------:R-:W-:Y:S01]  /*9190*/  FSEL R160, R185, -INF , P3 ;  /* 0xff800000b9a07808 */ /* 0x000fe20001800000 */
[----:B------:R-:W-:Y:S01]  /*91a0*/  FMUL.FTZ R185, R161, UR61 ;  /* 0x0000003da1b97c20 */ /* 0x000fe20008410000 */
[----:B------:R-:W-:Y:S01]  /*91b0*/  ISETP.GT.AND P3, PT, R4, 0x9, PT ;  /* 0x000000090400780c */ /* 0x000fe20003f64270 */
[----:B------:R-:W-:Y:S01]  /*91c0*/  FMUL.FTZ R200, R173, UR61 ;  /* 0x0000003dadc87c20 */ /* 0x000fe20008410000 */
[----:B------:R-:W-:Y:S01]  /*91d0*/  HGMMA.64x256x16.F32 R24, R196, gdesc[UR4].tnspB, R24, gsb0 ;  /* 0x43e00004c4187df0 */ /* 0x000fe20008000818 */
[----:B------:R-:W-:Y:S01]  /*91e0*/  FMNMX.FTZ R169, R160, R169, !PT ;  /* 0x000000a9a0a97209 */ /* 0x000fe20007810000 */
[----:B------:R-:W-:Y:S01]  /*91f0*/  MUFU.TANH R201, R201 ;  /* 0x000000c900c97308 */ /* 0x000fe20000002400 */
[----:B------:R-:W-:Y:S01]  /*9200*/  FSEL R161, R188, -INF , P3 ;  /* 0xff800000bca17808 */ /* 0x000fe20001800000 */
[----:B------:R-:W-:Y:S01]  /*9210*/  FMUL.FTZ R188, R165, UR61 ;  /* 0x0000003da5bc7c20 */ /* 0x000fe20008410000 */
[----:B------:R-:W-:Y:S01]  /*9220*/  FMNMX.FTZ R172, R168, R169, !PT ;  /* 0x000000a9a8ac7209 */ /* 0x000fe20007810000 */
[----:B------:R-:W-:Y:S01]  /*9230*/  UIADD3 UR6, UR10, 0x200, URZ ;  /* 0x000002000a067890 */ /* 0x000fe2000fffe03f */
[----:B------:R-:W-:Y:S01]  /*9240*/  ISETP.GT.AND P3, PT, R4, 0x11, PT ;  /* 0x000000110400780c */ /* 0x000fe20003f64270 */
[----:B------:R-:W-:Y:S01]  /*9250*/  UMOV UR7, 0x40000040 ;  /* 0x4000004000077882 */ /* 0x000fe20000000000 */
[----:B------:R-:W-:Y:S01]  /*9260*/  FSEL R169, R189, -INF , P2 ;  /* 0xff800000bda97808 */ /* 0x000fe20001000000 */
[----:B------:R-:W3:Y:S01]  /*9270*/  MUFU.TANH R200, R200 ;  /* 0x000000c800c87308 */ /* 0x000ee20000002400 */
[----:B------:R-:W-:Y:S01]  /*9280*/  FMNMX.FTZ R172, R161, R172, !PT ;  /* 0x000000aca1ac7209 */ /* 0x000fe20007810000 */
[----:B------:R-:W-:Y:S01]  /*9290*/  FMUL.FTZ R189, R152, UR61 ;  /* 0x0000003d98bd7c20 */ /* 0x000fe20008410000 */
[----:B------:R-:W-:-:S02]  /*92a0*/  ISETP.GT.AND P2, PT, R4, 0x18, PT ;  /* 0x000000180400780c */ /* 0x000fc40003f44270 */
[----:B------:R-:W-:Y:S02]  /*92b0*/  FSEL R164, R190, -INF , P3 ;  /* 0xff800000bea47808 */ /* 0x000fe40001800000 */
[----:B------:R-:W-:Y:S01]  /*92c0*/  FMNMX.FTZ R173, R169, R172, !PT ;  /* 0x000000aca9ad7209 */ /* 0x000fe20007810000 */
[----:B------:R-:W4:Y:S01]  /*92d0*/  MUFU.TANH R185, R185 ;  /* 0x000000b900b97308 */ /* 0x000f220000002400 */
[----:B------:R-:W-:Y:S02]  /*92e0*/  ISETP.GT.AND P3, PT, R4, 0x19, PT ;  /* 0x000000190400780c */ /* 0x000fe40003f64270 */
[----:B-1----:R-:W-:Y:S02]  /*92f0*/  FSEL R165, R191, -INF , P2 ;  /* 0xff800000bfa57808 */ /* 0x002fe40001000000 */
[----:B------:R-:W-:Y:S02]  /*9300*/  FMNMX.FTZ R190, R164, R173, !PT ;  /* 0x000000ada4be7209 */ /* 0x000fe40007810000 */
[----:B------:R-:W-:Y:S01]  /*9310*/  ISETP.GT.AND P2, PT, R4, 0x20, PT ;  /* 0x000000200400780c */ /* 0x000fe20003f44270 */
[----:B------:R-:W1:Y:S01]  /*9320*/  MUFU.TANH R188, R188 ;  /* 0x000000bc00bc7308 */ /* 0x000e620000002400 */
[----:B--2---:R-:W-:-:S02]  /*9330*/  FSEL R172, R180, -INF , P3 ;  /* 0xff800000b4ac7808 */ /* 0x004fc40001800000 */
[----:B------:R-:W-:Y:S02]  /*9340*/  FMNMX.FTZ R173, R165, R190, !PT ;  /* 0x000000bea5ad7209 */ /* 0x000fe40007810000 */
[----:B0-----:R-:W-:Y:S02]  /*9350*/  FSEL R152, R181, -INF , P2 ;  /* 0xff800000b5987808 */ /* 0x001fe40001000000 */
[----:B------:R-:W-:Y:S01]  /*9360*/  ISETP.GT.AND P3, PT, R4, 0x21, PT ;  /* 0x000000210400780c */ /* 0x000fe20003f64270 */
[----:B------:R-:W0:Y:S01]  /*9370*/  MUFU.TANH R189, R189 ;  /* 0x000000bd00bd7308 */ /* 0x000e220000002400 */
[----:B------:R-:W-:Y:S02]  /*9380*/  FMNMX.FTZ R181, R172, R173, !PT ;  /* 0x000000adacb57209 */ /* 0x000fe40007810000 */
[----:B------:R-:W-:Y:S02]  /*9390*/  ISETP.GT.AND P2, PT, R4, 0x28, PT ;  /* 0x000000280400780c */ /* 0x000fe40003f44270 */
[----:B------:R-:W-:Y:S01]  /*93a0*/  FSEL R173, R182, -INF , P3 ;  /* 0xff800000b6ad7808 */ /* 0x000fe20001800000 */
[----:B------:R-:W-:Y:S01]  /*93b0*/  FMUL.FTZ R182, R153, UR61 ;  /* 0x0000003d99b67c20 */ /* 0x000fe20008410000 */
[----:B------:R-:W-:-:S02]  /*93c0*/  FMNMX.FTZ R190, R152, R181, !PT ;  /* 0x000000b598be7209 */ /* 0x000fc40007810000 */
[----:B------:R-:W-:Y:S02]  /*93d0*/  ISETP.GT.AND P3, PT, R4, 0x29, PT ;  /* 0x000000290400780c */ /* 0x000fe40003f64270 */
[----:B------:R-:W-:Y:S02]  /*93e0*/  FSEL R180, R183, -INF , P2 ;  /* 0xff800000b7b47808 */ /* 0x000fe40001000000 */
[----:B------:R-:W-:Y:S01]  /*93f0*/  FMNMX.FTZ R181, R173, R190, !PT ;  /* 0x000000beadb57209 */ /* 0x000fe20007810000 */
[----:B------:R-:W-:Y:S01]  /*9400*/  FMUL.FTZ R190, R156, UR61 ;  /* 0x0000003d9cbe7c20 */ /* 0x000fe20008410000 */
[----:B---3--:R-:W-:Y:S01]  /*9410*/  FSEL R153, R200, -INF , P3 ;  /* 0xff800000c8997808 */ /* 0x008fe20001800000 */
[----:B------:R2:W3:Y:S01]  /*9420*/  MUFU.TANH R183, R182 ;  /* 0x000000b600b77308 */ /* 0x0004e20000002400 */
[----:B------:R-:W-:Y:S02]  /*9430*/  ISETP.GT.AND P2, PT, R4, 0x30, PT ;  /* 0x000000300400780c */ /* 0x000fe40003f44270 */
[----:B------:R-:W-:-:S02]  /*9440*/  FMNMX.FTZ R200, R180, R181, !PT ;  /* 0x000000b5b4c87209 */ /* 0x000fc40007810000 */
[C---:B------:R-:W-:Y:S02]  /*9450*/  ISETP.GT.AND P3, PT, R4.reuse, 0x31, PT ;  /* 0x000000310400780c */ /* 0x040fe40003f64270 */
[----:B------:R-:W-:Y:S01]  /*9460*/  FSEL R156, R201, -INF , P2 ;  /* 0xff800000c99c7808 */ /* 0x000fe20001000000 */
[----:B------:R-:W5:Y:S01]  /*9470*/  MUFU.TANH R190, R190 ;  /* 0x000000be00be7308 */ /* 0x000f620000002400 */
[----:B------:R-:W-:Y:S02]  /*9480*/  FMNMX.FTZ R191, R153, R200, !PT ;  /* 0x000000c899bf7209 */ /* 0x000fe40007810000 */
[----:B------:R-:W-:Y:S02]  /*9490*/  ISETP.GT.AND P2, PT, R4, 0x38, PT ;  /* 0x000000380400780c */ /* 0x000fe40003f44270 */
[----:B----4-:R-:W-:Y:S01]  /*94a0*/  FSEL R181, R185, -INF , P3 ;  /* 0xff800000b9b57808 */ /* 0x010fe20001800000 */
[----:B------:R-:W-:Y:S01]  /*94b0*/  FMUL.FTZ R185, R157, UR61 ;  /* 0x0000003d9db97c20 */ /* 0x000fe20008410000 */
[----:B--2---:R-:W-:-:S02]  /*94c0*/  FMNMX.FTZ R182, R156, R191, !PT ;  /* 0x000000bf9cb67209 */ /* 0x004fc40007810000 */
[----:B------:R-:W-:Y:S02]  /*94d0*/  ISETP.GT.AND P3, PT, R4, 0x39, PT ;  /* 0x000000390400780c */ /* 0x000fe40003f64270 */
[----:B------:R-:W-:Y:S02]  /*94e0*/  FSEL R157, R186, -INF , P2 ;  /* 0xff800000ba9d7808 */ /* 0x000fe40001000000 */
[----:B------:R-:W-:Y:S01]  /*94f0*/  FMNMX.FTZ R200, R181, R182, !PT ;  /* 0x000000b6b5c87209 */ /* 0x000fe20007810000 */
[----:B------:R5:W2:Y:S01]  /*9500*/  MUFU.TANH R186, R185 ;  /* 0x000000b900ba7308 */ /* 0x000aa20000002400 */
[----:B------:R-:W-:Y:S02]  /*9510*/  ISETP.GT.AND P2, PT, R4, 0x40, PT ;  /* 0x000000400400780c */ /* 0x000fe40003f44270 */
[----:B-1----:R-:W-:Y:S01]  /*9520*/  FSEL R182, R188, -INF , P3 ;  /* 0xff800000bcb67808 */ /* 0x002fe20001800000 */
[----:B------:R-:W-:Y:S01]  /*9530*/  FMUL.FTZ R188, R170, UR61 ;  /* 0x0000003daabc7c20 */ /* 0x000fe20008410000 */
[----:B------:R-:W-:-:S02]  /*9540*/  FMNMX.FTZ R191, R157, R200, !PT ;  /* 0x000000c89dbf7209 */ /* 0x000fc40007810000 */
[----:B------:R-:W-:Y:S02]  /*9550*/  ISETP.GT.AND P3, PT, R4, 0x41, PT ;  /* 0x000000410400780c */ /* 0x000fe40003f64270 */
[----:B0-----:R-:W-:Y:S01]  /*9560*/  FSEL R170, R189, -INF , P2 ;  /* 0xff800000bdaa7808 */ /* 0x001fe20001000000 */
[----:B------:R-:W-:Y:S01]  /*9570*/  FMUL.FTZ R189, R171, UR61 ;  /* 0x0000003dabbd7c20 */ /* 0x000fe20008410000 */
[----:B------:R-:W-:Y:S01]  /*9580*/  FMNMX.FTZ R191, R182, R191, !PT ;  /* 0x000000bfb6bf7209 */ /* 0x000fe20007810000 */
[----:B------:R-:W0:Y:S01]  /*9590*/  MUFU.TANH R188, R188 ;  /* 0x000000bc00bc7308 */ /* 0x000e220000002400 */
[----:B------:R-:W-:Y:S02]  /*95a0*/  ISETP.GT.AND P2, PT, R4, 0x48, PT ;  /* 0x000000480400780c */ /* 0x000fe40003f44270 */
[----:B---3--:R-:W-:Y:S02]  /*95b0*/  FSEL R183, R183, -INF , P3 ;  /* 0xff800000b7b77808 */ /* 0x008fe40001800000 */
[----:B------:R-:W-:-:S02]  /*95c0*/  FMNMX.FTZ R200, R170, R191, !PT ;  /* 0x000000bfaac87209 */ /* 0x000fc40007810000 */
[----:B------:R-:W-:Y:S01]  /*95d0*/  ISETP.GT.AND P3, PT, R4, 0x49, PT ;  /* 0x000000490400780c */ /* 0x000fe20003f64270 */
[----:B------:R-:W1:Y:S01]  /*95e0*/  MUFU.TANH R189, R189 ;  /* 0x000000bd00bd7308 */ /* 0x000e620000002400 */
[----:B-----5:R-:W-:Y:S01]  /*95f0*/  FSEL R185, R190, -INF , P2 ;  /* 0xff800000beb97808 */ /* 0x020fe20001000000 */
[----:B------:R-:W-:Y:S01]  /*9600*/  VIADD R190, R4, 0x8 ;  /* 0x0000000804be7836 */ /* 0x000fe20000000000 */
[----:B------:R-:W-:Y:S02]  /*9610*/  FMNMX.FTZ R200, R183, R200, !PT ;  /* 0x000000c8b7c87209 */ /* 0x000fe40007810000 */
[----:B--2---:R-:W-:Y:S02]  /*9620*/  FSEL R171, R186, -INF , P3 ;  /* 0xff800000baab7808 */ /* 0x004fe40001800000 */
[----:B------:R-:W-:Y:S02]  /*9630*/  FMNMX.FTZ R200, R185, R200, !PT ;  /* 0x000000c8b9c87209 */ /* 0x000fe40007810000 */
[----:B------:R-:W-:-:S02]  /*9640*/  ISETP.GT.AND P2, PT, R190, RZ, PT ;  /* 0x000000ffbe00720c */ /* 0x000fc40003f44270 */
[----:B------:R-:W-:Y:S02]  /*9650*/  FMNMX.FTZ R200, R171, R200, !PT ;  /* 0x000000c8abc87209 */ /* 0x000fe40007810000 */
[C---:B------:R-:W-:Y:S02]  /*9660*/  ISETP.GT.AND P3, PT, R190.reuse, 0x1, PT ;  /* 0x00000001be00780c */ /* 0x040fe40003f64270 */
[----:B------:R-:W-:Y:S01]  /*9670*/  ISETP.GT.AND P4, PT, R190, 0x8, PT ;  /* 0x00000008be00780c */ /* 0x000fe20003f84270 */
[----:B------:R-:W2:Y:S01]  /*9680*/  SHFL.BFLY PT, R191, R200, 0x2, 0x1f ;  /* 0x0c401f00c8bf7f89 */ /* 0x000ea200000e0000 */
[----:B------:R-:W-:Y:S02]  /*9690*/  FSEL R2, R2, -INF , P3 ;  /* 0xff80000002027808 */ /* 0x000fe40001800000 */
[C---:B------:R-:W-:Y:S02]  /*96a0*/  ISETP.GT.AND P5, PT, R190.reuse, 0x9, PT ;  /* 0x00000009be00780c */ /* 0x040fe40003fa4270 */
[----:B------:R-:W-:-:S02]  /*96b0*/  ISETP.GT.AND P3, PT, R190, 0x10, PT ;  /* 0x00000010be00780c */ /* 0x000fc40003f64270 */
[----:B------:R-:W-:Y:S02]  /*96c0*/  FSEL R184, R184, -INF , P5 ;  /* 0xff800000b8b87808 */ /* 0x000fe40002800000 */
[----:B------:R-:W-:Y:S02]  /*96d0*/  FSEL R176, R176, -INF , P3 ;  /* 0xff800000b0b07808 */ /* 0x000fe40001800000 */
[----:B------:R-:W-:-:S04]  /*96e0*/  ISETP.GT.AND P3, PT, R190, 0x18, PT ;  /* 0x00000018be00780c */ /* 0x000fc80003f64270 */
[----:B------:R-:W-:Y:S02]  /*96f0*/  FSEL R178, R178, -INF , P3 ;  /* 0xff800000b2b27808 */ /* 0x000fe40001800000 */
[----:B------:R-:W-:Y:S02]  /*9700*/  ISETP.GT.AND P3, PT, R190, 0x20, PT ;  /* 0x00000020be00780c */ /* 0x000fe40003f64270 */
[----:B--2---:R-:W-:Y:S01]  /*9710*/  FMNMX.FTZ R186, R200, R191, !PT ;  /* 0x000000bfc8ba7209 */ /* 0x004fe20007810000 */
[----:B------:R-:W-:Y:S01]  /*9720*/  FMUL.FTZ R191, R159, UR61 ;  /* 0x0000003d9fbf7c20 */ /* 0x000fe20008410000 */
[----:B------:R-:W-:Y:S02]  /*9730*/  FSEL R159, R3, -INF , P4 ;  /* 0xff800000039f7808 */ /* 0x000fe40002000000 */
[----:B------:R-:W-:Y:S01]  /*9740*/  ISETP.GT.AND P4, PT, R190, 0x11, PT ;  /* 0x00000011be00780c */ /* 0x000fe20003f84270 */
[----:B------:R-:W2:Y:S02]  /*9750*/  SHFL.BFLY PT, R201, R186, 0x1, 0x1f ;  /* 0x0c201f00bac97f89 */ /* 0x000ea400000e0000 */
[----:B------:R-:W3:Y:S01]  /*9760*/  MUFU.TANH R191, R191 ;  /* 0x000000bf00bf7308 */ /* 0x000ee20000002400 */
[----:B--2---:R-:W-:-:S02]  /*9770*/  FMNMX.FTZ R4, R186, R201, !PT ;  /* 0x000000c9ba047209 */ /* 0x004fc40007810000 */
[----:B------:R-:W-:Y:S02]  /*9780*/  FSEL R186, R0, -INF , P2 ;  /* 0xff80000000ba7808 */ /* 0x000fe40001000000 */
[C---:B------:R-:W-:Y:S01]  /*9790*/  FSETP.NEU.FTZ.AND P2, PT, R4.reuse, -INF , PT ;  /* 0xff8000000400780b */ /* 0x040fe20003f5d000 */
[----:B------:R-:W-:-:S05]  /*97a0*/  FMUL.FTZ R0, R4, UR5 ;  /* 0x0000000504007c20 */ /* 0x000fca0008410000 */
[----:B------:R-:W-:-:S05]  /*97b0*/  FSEL R0, R0, RZ, P2 ;  /* 0x000000ff00007208 */ /* 0x000fca0001000000 */
[--C-:B------:R-:W-:Y:S01]  /*97c0*/  FFMA.FTZ R208, R160, UR5, -R0.reuse ;  /* 0x00000005a0d07c23 */ /* 0x100fe20008010800 */
[----:B0-----:R-:W-:Y:S01]  /*97d0*/  FSEL R160, R188, -INF , P3 ;  /* 0xff800000bca07808 */ /* 0x001fe20001800000 */
        /* <DEDUP_REMOVED lines=14> */
[----:B------:R-:W-:Y:S01]  /*98c0*/  FFMA.FTZ R171, R171, UR5, -R0 ;  /* 0x00000005abab7c23 */ /* 0x000fe20008010800 */
[----:B------:R-:W-:Y:S02]  /*98d0*/  MUFU.EX2 R208, R208 ;  /* 0x000000d000d07308 */ /* 0x000fe40000000800 */
[----:B------:R-:W-:-:S02]  /*98e0*/  FSEL R166, R166, -INF , P3 ;  /* 0xff800000a6a67808 */ /* 0x000fc40001800000 */
[----:B------:R-:W-:-:S04]  /*98f0*/  ISETP.GT.AND P3, PT, R190, 0x40, PT ;  /* 0x00000040be00780c */ /* 0x000fc80003f64270 */
[----:B------:R-:W-:Y:S01]  /*9900*/  FSEL R154, R154, -INF , P3 ;  /* 0xff8000009a9a7808 */ /* 0x000fe20001800000 */
[----:B------:R-:W-:Y:S01]  /*9910*/  MUFU.EX2 R210, R210 ;  /* 0x000000d200d27308 */ /* 0x000fe20000000800 */
[----:B------:R-:W-:-:S04]  /*9920*/  ISETP.GT.AND P3, PT, R190, 0x48, PT ;  /* 0x00000048be00780c */ /* 0x000fc80003f64270 */
[----:B------:R-:W-:-:S03]  /*9930*/  FSEL R158, R158, -INF , P3 ;  /* 0xff8000009e9e7808 */ /* 0x000fc60001800000 */
        /* <DEDUP_REMOVED lines=14> */
[----:B------:R-:W-:Y:S01]  /*9a20*/  FFMA.FTZ R197, R187, UR5, -R0 ;  /* 0x00000005bbc57c23 */ /* 0x000fe20008010800 */
[----:B------:R-:W-:Y:S01]  /*9a30*/  FSEL R187, R177, -INF , P4 ;  /* 0xff800000b1bb7808 */ /* 0x000fe20002000000 */
[----:B------:R-:W-:Y:S01]  /*9a40*/  HGMMA.64x256x16.F32 R24, R192, gdesc[UR4].tnspB, R24, gsb0 ;  /* 0x43e00004c0187df0 */ /* 0x000fe20008000818 */
[----:B------:R-:W-:Y:S01]  /*9a50*/  FMNMX.FTZ R3, R159, R196, !PT ;  /* 0x000000c49f037209 */ /* 0x000fe20007810000 */
[----:B------:R-:W-:Y:S01]  /*9a60*/  MUFU.EX2 R177, R197 ;  /* 0x000000c500b17308 */ /* 0x000fe20000000800 */
[----:B------:R-:W-:-:S02]  /*9a70*/  ISETP.GT.AND P4, PT, R190, 0x19, PT ;  /* 0x00000019be00780c */ /* 0x000fc40003f84270 */
[----:B------:R-:W-:Y:S02]  /*9a80*/  FMNMX.FTZ R3, R184, R3, !PT ;  /* 0x00000003b8037209 */ /* 0x000fe40007810000 */
[----:B------:R-:W-:Y:S02]  /*9a90*/  FSEL R179, R179, -INF , P4 ;  /* 0xff800000b3b37808 */ /* 0x000fe40002000000 */
[----:B------:R-:W-:Y:S01]  /*9aa0*/  FMNMX.FTZ R196, R176, R3, !PT ;  /* 0x00000003b0c47209 */ /* 0x000fe20007810000 */
[----:B------:R-:W-:Y:S01]  /*9ab0*/  MUFU.EX2 R198, R198 ;  /* 0x000000c600c67308 */ /* 0x000fe20000000800 */
[----:B------:R-:W-:Y:S02]  /*9ac0*/  ISETP.GT.AND P4, PT, R190, 0x21, PT ;  /* 0x00000021be00780c */ /* 0x000fe40003f84270 */
[----:B------:R-:W-:Y:S02]  /*9ad0*/  FMNMX.FTZ R3, R187, R196, !PT ;  /* 0x000000c4bb037209 */ /* 0x000fe40007810000 */
[----:B-1----:R-:W-:-:S02]  /*9ae0*/  FSEL R168, R189, -INF , P4 ;  /* 0xff800000bda87808 */ /* 0x002fc40002000000 */
[----:B------:R-:W-:Y:S01]  /*9af0*/  FMNMX.FTZ R196, R178, R3, !PT ;  /* 0x00000003b2c47209 */ /* 0x000fe20007810000 */
[----:B------:R-:W-:Y:S01]  /*9b00*/  MUFU.EX2 R157, R157 ;  /* 0x0000009d009d7308 */ /* 0x000fe20000000800 */
[----:B------:R-:W-:Y:S02]  /*9b10*/  ISETP.GT.AND P4, PT, R190, 0x29, PT ;  /* 0x00000029be00780c */ /* 0x000fe40003f84270 */
[----:B------:R-:W-:Y:S01]  /*9b20*/  FMNMX.FTZ R3, R179, R196, !PT ;  /* 0x000000c4b3037209 */ /* 0x000fe20007810000 */
[--C-:B------:R-:W-:Y:S01]  /*9b30*/  FFMA.FTZ R196, R156, UR5, -R0.reuse ;  /* 0x000000059cc47c23 */ /* 0x100fe20008010800 */
[----:B------:R-:W-:Y:S01]  /*9b40*/  FSEL R175, R175, -INF , P4 ;  /* 0xff800000afaf7808 */ /* 0x000fe20002000000 */
[----:B------:R-:W-:Y:S01]  /*9b50*/  FFMA.FTZ R156, R185, UR5, -R0 ;  /* 0x00000005b99c7c23 */ /* 0x000fe20008010800 */
[----:B------:R-:W-:Y:S02]  /*9b60*/  FMNMX.FTZ R3, R160, R3, !PT ;  /* 0x00000003a0037209 */ /* 0x000fe40007810000 */
[----:B------:R-:W-:Y:S01]  /*9b70*/  ISETP.GT.AND P4, PT, R190, 0x31, PT ;  /* 0x00000031be00780c */ /* 0x000fe20003f84270 */
[----:B------:R-:W-:Y:S01]  /*9b80*/  MUFU.EX2 R196, R196 ;  /* 0x000000c400c47308 */ /* 0x000fe20000000800 */
[----:B------:R-:W-:-:S02]  /*9b90*/  FMNMX.FTZ R3, R168, R3, !PT ;  /* 0x00000003a8037209 */ /* 0x000fc40007810000 */
[----:B------:R-:W-:Y:S02]  /*9ba0*/  FSEL R163, R163, -INF , P4 ;  /* 0xff800000a3a37808 */ /* 0x000fe40002000000 */
[----:B------:R-:W-:Y:S02]  /*9bb0*/  FMNMX.FTZ R188, R174, R3, !PT ;  /* 0x00000003aebc7209 */ /* 0x000fe40007810000 */
[----:B------:R-:W-:Y:S01]  /*9bc0*/  ISETP.GT.AND P4, PT, R190, 0x39, PT ;  /* 0x00000039be00780c */ /* 0x000fe20003f84270 */
[----:B------:R-:W-:Y:S01]  /*9bd0*/  MUFU.EX2 R156, R156 ;  /* 0x0000009c009c7308 */ /* 0x000fe20000000800 */
[----:B------:R-:W-:Y:S02]  /*9be0*/  FMNMX.FTZ R3, R175, R188, !PT ;  /* 0x000000bcaf037209 */ /* 0x000fe40007810000 */
[----:B------:R-:W-:Y:S02]  /*9bf0*/  FSEL R164, R167, -INF , P4 ;  /* 0xff800000a7a47808 */ /* 0x000fe40002000000 */
[----:B------:R-:W-:-:S02]  /*9c00*/  FMNMX.FTZ R188, R162, R3, !PT ;  /* 0x00000003a2bc7209 */ /* 0x000fc40007810000 */
[----:B------:R-:W-:Y:S01]  /*9c10*/  ISETP.GT.AND P4, PT, R190, 0x41, PT ;  /* 0x00000041be00780c */ /* 0x000fe20003f84270 */
[----:B------:R0:W-:Y:S01]  /*9c20*/  MUFU.EX2 R167, R169 ;  /* 0x000000a900a77308 */ /* 0x0001e20000000800 */
[----:B------:R-:W-:Y:S02]  /*9c30*/  FMNMX.FTZ R3, R163, R188, !PT ;  /* 0x000000bca3037209 */ /* 0x000fe40007810000 */
[----:B------:R-:W-:Y:S02]  /*9c40*/  FSEL R155, R155, -INF , P4 ;  /* 0xff8000009b9b7808 */ /* 0x000fe40002000000 */
[----:B------:R-:W-:Y:S02]  /*9c50*/  FMNMX.FTZ R3, R166, R3, !PT ;  /* 0x00000003a6037209 */ /* 0x000fe40007810000 */
[----:B------:R-:W-:Y:S02]  /*9c60*/  ISETP.GT.AND P4, PT, R190, 0x49, PT ;  /* 0x00000049be00780c */ /* 0x000fe40003f84270 */
[----:B------:R-:W-:Y:S01]  /*9c70*/  FMNMX.FTZ R3, R164, R3, !PT ;  /* 0x00000003a4037209 */ /* 0x000fe20007810000 */
[--C-:B0-----:R-:W-:Y:S01]  /*9c80*/  FFMA.FTZ R169, R173, UR5, -R0.reuse ;  /* 0x00000005ada97c23 */ /* 0x101fe20008010800 */
[----:B---3--:R-:W-:Y:S01]  /*9c90*/  FSEL R172, R191, -INF , P4 ;  /* 0xff800000bfac7808 */ /* 0x008fe20002000000 */
[--C-:B------:R-:W-:Y:S01]  /*9ca0*/  FFMA.FTZ R173, R181, UR5, -R0.reuse ;  /* 0x00000005b5ad7c23 */ /* 0x100fe20008010800 */
[----:B------:R-:W-:Y:S01]  /*9cb0*/  FMNMX.FTZ R188, R154, R3, !PT ;  /* 0x000000039abc7209 */ /* 0x000fe20007810000 */
[----:B------:R-:W-:Y:S01]  /*9cc0*/  FFMA.FTZ R181, R183, UR5, -R0 ;  /* 0x00000005b7b57c23 */ /* 0x000fe20008010800 */
[----:B------:R-:W-:Y:S01]  /*9cd0*/  FSEL R183, R4, RZ, P2 ;  /* 0x000000ff04b77208 */ /* 0x000fe20001000000 */
[----:B------:R-:W-:Y:S01]  /*9ce0*/  MUFU.EX2 R169, R169 ;  /* 0x000000a900a97308 */ /* 0x000fe20000000800 */
[----:B------:R-:W-:-:S02]  /*9cf0*/  FMNMX.FTZ R3, R155, R188, !PT ;  /* 0x000000bc9b037209 */ /* 0x000fc40007810000 */
[----:B------:R-:W-:Y:S01]  /*9d00*/  R2UR UR6, R226 ;  /* 0x00000000e20672ca */ /* 0x000fe200000e0000 */
[----:B------:R-:W-:Y:S01]  /*9d10*/  FADD.FTZ R183, -R183, R20 ;  /* 0x00000014b7b77221 */ /* 0x000fe20000010100 */
[----:B------:R-:W-:-:S03]  /*9d20*/  FMNMX.FTZ R3, R158, R3, !PT ;  /* 0x000000039e037209 */ /* 0x000fc60007810000 */
[----:B------:R-:W-:Y:S01]  /*9d30*/  MUFU.EX2 R173, R173 ;  /* 0x000000ad00ad7308 */ /* 0x000fe20000000800 */
[----:B------:R-:W-:-:S05]  /*9d40*/  FMNMX.FTZ R3, R172, R3, !PT ;  /* 0x00000003ac037209 */ /* 0x000fca0007810000 */
[----:B------:R-:W0:Y:S02]  /*9d50*/  SHFL.BFLY PT, R152, R3, 0x2, 0x1f ;  /* 0x0c401f0003987f89 */ /* 0x000e2400000e0000 */
[----:B------:R-:W-:Y:S01]  /*9d60*/  MUFU.EX2 R181, R181 ;  /* 0x000000b500b57308 */ /* 0x000fe20000000800 */
[----:B------:R-:W-:Y:S01]  /*9d70*/  UISETP.GT.AND UP0, UPT, UR11, UR6, UPT ;  /* 0x000000060b00728c */ /* 0x000fe2000bf04270 */
[----:B------:R-:W-:-:S13]  /*9d80*/  R2UR UR6, R16 ;  /* 0x00000000100672ca */ /* 0x000fda00000e0000 */
[----:B------:R-:W-:Y:S02]  /*9d90*/  MOV R230, UR6 ;  /* 0x0000000600e67c02 */ /* 0x000fe40008000f00 */
[----:B0-----:R-:W-:Y:S01]  /*9da0*/  FMNMX.FTZ R180, R3, R152, !PT ;  /* 0x0000009803b47209 */ /* 0x001fe20007810000 */
[----:B------:R-:W-:Y:S01]  /*9db0*/  FFMA.FTZ R152, R170, UR5, -R0 ;  /* 0x00000005aa987c23 */ /* 0x000fe20008010800 */
[----:B------:R-:W-:-:S03]  /*9dc0*/  FMUL.FTZ R0, R183, UR5 ;  /* 0x00000005b7007c20 */ /* 0x000fc60008410000 */
[----:B------:R-:W0:Y:S02]  /*9dd0*/  SHFL.BFLY PT, R3, R180, 0x1, 0x1f ;  /* 0x0c201f00b4037f89 */ /* 0x000e2400000e0000 */
[----:B------:R-:W-:Y:S08]  /*9de0*/  MUFU.EX2 R152, R152 ;  /* 0x0000009800987308 */ /* 0x000ff00000000800 */
[----:B------:R-:W1:Y:S01]  /*9df0*/  MUFU.EX2 R0, R0 ;  /* 0x0000000000007308 */ /* 0x000e620000000800 */
[----:B0-----:R-:W-:-:S04]  /*9e00*/  FMNMX.FTZ R3, R180, R3, !PT ;  /* 0x00000003b4037209 */ /* 0x001fc80007810000 */
[C---:B------:R-:W-:Y:S01]  /*9e10*/  FSETP.NEU.FTZ.AND P2, PT, R3.reuse, -INF , PT ;  /* 0xff8000000300780b */ /* 0x040fe20003f5d000 */
[----:B------:R-:W-:-:S05]  /*9e20*/  FMUL.FTZ R20, R3, UR5 ;  /* 0x0000000503147c20 */ /* 0x000fca0008410000 */
[----:B------:R-:W-:-:S05]  /*9e30*/  FSEL R183, R20, RZ, P2 ;  /* 0x000000ff14b77208 */ /* 0x000fca0001000000 */
[--C-:B------:R-:W-:Y:S01]  /*9e40*/  FFMA.FTZ R20, R2, UR5, -R183.reuse ;  /* 0x0000000502147c23 */ /* 0x100fe200080108b7 */
[----:B------:R-:W-:Y:S01]  /*9e50*/  FSEL R2, R3, RZ, P2 ;  /* 0x000000ff03027208 */ /* 0x000fe20001000000 */
[--C-:B------:R-:W-:Y:S01]  /*9e60*/  FFMA.FTZ R209, R186, UR5, -R183.reuse ;  /* 0x00000005bad17c23 */ /* 0x100fe200080108b7 */
[--C-:B------:R-:W-:Y:S01]  /*9e70*/  FFMA.FTZ R211, R159, UR5, -R183.reuse ;  /* 0x000000059fd37c23 */ /* 0x100fe200080108b7 */
[----:B------:R-:W-:Y:S01]  /*9e80*/  FFMA.FTZ R170, R184, UR5, -R183 ;  /* 0x00000005b8aa7c23 */ /* 0x000fe200080108b7 */
[----:B------:R-:W-:Y:S02]  /*9e90*/  IMAD.U32 R159, RZ, RZ, UR14 ;  /* 0x0000000eff9f7e24 */ /* 0x000fe4000f8e00ff */
[----:B------:R-:W-:Y:S01]  /*9ea0*/  FADD.FTZ R2, -R2, R21 ;  /* 0x0000001502027221 */ /* 0x000fe20000010100 */
[----:B-1----:R-:W-:Y:S01]  /*9eb0*/  FFMA.FTZ R21, R0, R14, R177 ;  /* 0x0000000e00157223 */ /* 0x002fe200000100b1 */
[----:B------:R-:W-:Y:S01]  /*9ec0*/  MUFU.EX2 R209, R209 ;  /* 0x000000d100d17308 */ /* 0x000fe20000000800 */
[----:B------:R-:W-:Y:S01]  /*9ed0*/  FFMA.FTZ R205, R176, UR5, -R183 ;  /* 0x00000005b0cd7c23 */ /* 0x000fe200080108b7 */
[----:B------:R-:W-:Y:S01]  /*9ee0*/  FMUL.FTZ R2, R2, UR5 ;  /* 0x0000000502027c20 */ /* 0x000fe20008410000 */
[----:B------:R-:W-:Y:S01]  /*9ef0*/  FADD.FTZ R21, R208, R21 ;  /* 0x00000015d0157221 */ /* 0x000fe20000010000 */
[--C-:B------:R-:W-:Y:S01]  /*9f00*/  FFMA.FTZ R176, R187, UR5, -R183.reuse ;  /* 0x00000005bbb07c23 */ /* 0x100fe200080108b7 */
[--C-:B------:R-:W-:Y:S01]  /*9f10*/  FFMA.FTZ R207, R178, UR5, -R183.reuse ;  /* 0x00000005b2cf7c23 */ /* 0x100fe200080108b7 */
[----:B------:R-:W-:Y:S01]  /*9f20*/  FFMA.FTZ R178, R179, UR5, -R183 ;  /* 0x00000005b3b27c23 */ /* 0x000fe200080108b7 */
[----:B------:R-:W-:Y:S01]  /*9f30*/  FADD.FTZ R14, R210, R21 ;  /* 0x00000015d20e7221 */ /* 0x000fe20000010000 */
[----:B------:R-:W0:Y:S01]  /*9f40*/  MUFU.EX2 R2, R2 ;  /* 0x0000000200027308 */ /* 0x000e220000000800 */
[--C-:B------:R-:W-:Y:S01]  /*9f50*/  FFMA.FTZ R201, R160, UR5, -R183.reuse ;  /* 0x00000005a0c97c23 */ /* 0x100fe200080108b7 */
[--C-:B------:R-:W-:Y:S01]  /*9f60*/  FFMA.FTZ R203, R174, UR5, -R183.reuse ;  /* 0x00000005aecb7c23 */ /* 0x100fe200080108b7 */
[----:B------:R-:W-:Y:S01]  /*9f70*/  FADD.FTZ R21, R161, R14 ;  /* 0x0000000ea1157221 */ /* 0x000fe20000010000 */
[----:B------:R-:W-:Y:S01]  /*9f80*/  @!P1 IADD3 R14, R159, 0x38840, RZ ;  /* 0x000388409f0e9810 */ /* 0x000fe20007ffe0ff */
[--C-:B------:R-:W-:Y:S01]  /*9f90*/  FFMA.FTZ R160, R168, UR5, -R183.reuse ;  /* 0x00000005a8a07c23 */ /* 0x100fe200080108b7 */
[----:B------:R-:W-:Y:S01]  /*9fa0*/  FFMA.FTZ R168, R175, UR5, -R183 ;  /* 0x00000005afa87c23 */ /* 0x000fe200080108b7 */
[----:B------:R-:W-:Y:S01]  /*9fb0*/  FADD.FTZ R174, R204, R21 ;  /* 0x00000015ccae7221 */ /* 0x000fe20000010000 */
[----:B------:R-:W1:Y:S01]  /*9fc0*/  MUFU.EX2 R20, R20 ;  /* 0x0000001400147308 */ /* 0x000e620000000800 */
[----:B------:R-:W-:Y:S01]  /*9fd0*/  @!P1 PRMT R14, RZ, 0x654, R14 ;  /* 0x00000654ff0e9816 */ /* 0x000fe2000000000e */
[--C-:B------:R-:W-:Y:S01]  /*9fe0*/  FFMA.FTZ R197, R162, UR5, -R183.reuse ;  /* 0x00000005a2c57c23 */ /* 0x100fe200080108b7 */
[----:B------:R-:W-:Y:S01]  /*9ff0*/  FADD.FTZ R21, R167, R174 ;  /* 0x000000aea7157221 */ /* 0x000fe20000010000 */
[--C-:B------:R-:W-:Y:S01]  /*a000*/  FFMA.FTZ R162, R163, UR5, -R183.reuse ;  /* 0x00000005a3a27c23 */ /* 0x100fe200080108b7 */
[--C-:B------:R-:W-:Y:S01]  /*a010*/  FFMA.FTZ R199, R166, UR5, -R183.reuse ;  /* 0x00000005a6c77c23 */ /* 0x100fe200080108b7 */
[----:B------:R-:W-:Y:S01]  /*a020*/  FFMA.FTZ R164, R164, UR5, -R183 ;  /* 0x00000005a4a47c23 */ /* 0x000fe200080108b7 */
[----:B------:R-:W-:Y:S01]  /*a030*/  FADD.FTZ R174, R206, R21 ;  /* 0x00000015ceae7221 */ /* 0x000fe20000010000 */
[----:B------:R-:W2:Y:S01]  /*a040*/  MUFU.EX2 R211, R211 ;  /* 0x000000d300d37308 */ /* 0x000ea20000000800 */
[----:B0-----:R-:W-:Y:S01]  /*a050*/  FFMA.FTZ R5, R2, R5, R209 ;  /* 0x0000000502057223 */ /* 0x001fe200000100d1 */
[--C-:B------:R-:W-:Y:S01]  /*a060*/  FFMA.FTZ R155, R155, UR5, -R183.reuse ;  /* 0x000000059b9b7c23 */ /* 0x100fe200080108b7 */
[----:B------:R-:W-:Y:S01]  /*a070*/  FADD.FTZ R21, R165, R174 ;  /* 0x000000aea5157221 */ /* 0x000fe20000010000 */
[--C-:B------:R-:W-:Y:S01]  /*a080*/  FFMA.FTZ R158, R158, UR5, -R183.reuse ;  /* 0x000000059e9e7c23 */ /* 0x100fe200080108b7 */
[----:B------:R-:W-:Y:S01]  /*a090*/  FFMA.FTZ R172, R172, UR5, -R183 ;  /* 0x00000005acac7c23 */ /* 0x000fe200080108b7 */
[----:B------:R-:W-:-:S02]  /*a0a0*/  IMAD.U32 R159, RZ, RZ, UR4 ;  /* 0x00000004ff9f7e24 */ /* 0x000fc4000f8e00ff */
[----:B------:R-:W-:Y:S01]  /*a0b0*/  FADD.FTZ R174, R200, R21 ;  /* 0x00000015c8ae7221 */ /* 0x000fe20000010000 */
[----:B------:R-:W0:Y:S01]  /*a0c0*/  MUFU.EX2 R170, R170 ;  /* 0x000000aa00aa7308 */ /* 0x000e220000000800 */
[----:B------:R-:W-:Y:S01]  /*a0d0*/  PLOP3.LUT P2, PT, PT, PT, UP0, 0x80, 0x0 ;  /* 0x000000000000781c */ /* 0x000fe20003f4f008 */
[----:B------:R-:W-:Y:S02]  /*a0e0*/  @!P1 VIADD R159, R159, 0x38860 ;  /* 0x000388609f9f9836 */ /* 0x000fe40000000000 */
[----:B------:R-:W-:Y:S01]  /*a0f0*/  FADD.FTZ R21, R169, R174 ;  /* 0x000000aea9157221 */ /* 0x000fe20000010000 */
[----:B------:R-:W-:Y:S01]  /*a100*/  UIADD3 UR4, UR11, -0x1, URZ ;  /* 0xffffffff0b047890 */ /* 0x000fe2000fffe03f */
[----:B-1----:R-:W-:Y:S02]  /*a110*/  F2FP.F16.F32.PACK_AB R209, R20, R209 ;  /* 0x000000d114d1723e */ /* 0x002fe400000000ff */
[----:B------:R-:W-:Y:S01]  /*a120*/  FADD.FTZ R166, R202, R21 ;  /* 0x00000015caa67221 */ /* 0x000fe20000010000 */
[----:B------:R-:W1:Y:S01]  /*a130*/  MUFU.EX2 R205, R205 ;  /* 0x000000cd00cd7308 */ /* 0x000e620000000800 */
[----:B------:R-:W-:Y:S01]  /*a140*/  @!P1 PRMT R159, RZ, 0x654, R159 ;  /* 0x00000654ff9f9816 */ /* 0x000fe2000000009f */
[----:B------:R-:W-:-:S02]  /*a150*/  IMAD.U32 R229, RZ, RZ, UR4 ;  /* 0x00000004ffe57e24 */ /* 0x000fc4000f8e00ff */
[----:B------:R-:W-:Y:S01]  /*a160*/  FADD.FTZ R21, R153, R166 ;  /* 0x000000a699157221 */ /* 0x000fe20000010000 */
[----:B------:R-:W-:Y:S02]  /*a170*/  F2FP.F16.F32.PACK_AB R208, R208, R177 ;  /* 0x000000b1d0d0723e */ /* 0x000fe400000000ff */
[----:B------:R-:W-:Y:S01]  /*a180*/  F2FP.F16.F32.PACK_AB R210, R161, R210 ;  /* 0x000000d2a1d2723e */ /* 0x000fe200000000ff */
[----:B------:R-:W-:Y:S01]  /*a190*/  FADD.FTZ R166, R196, R21 ;  /* 0x00000015c4a67221 */ /* 0x000fe20000010000 */
[----:B------:R-:W3:Y:S01]  /*a1a0*/  MUFU.EX2 R176, R176 ;  /* 0x000000b000b07308 */ /* 0x000ee20000000800 */
[----:B------:R-:W-:Y:S02]  /*a1b0*/  F2FP.F16.F32.PACK_AB R204, R167, R204 ;  /* 0x000000cca7cc723e */ /* 0x000fe400000000ff */
[----:B------:R-:W-:Y:S01]  /*a1c0*/  FADD.FTZ R21, R173, R166 ;  /* 0x000000a6ad157221 */ /* 0x000fe20000010000 */
[----:B------:R-:W-:Y:S02]  /*a1d0*/  F2FP.F16.F32.PACK_AB R206, R165, R206 ;  /* 0x000000cea5ce723e */ /* 0x000fe400000000ff */
[----:B------:R-:W-:Y:S01]  /*a1e0*/  F2FP.F16.F32.PACK_AB R200, R169, R200 ;  /* 0x000000c8a9c8723e */ /* 0x000fe200000000ff */
[----:B------:R-:W-:Y:S01]  /*a1f0*/  FADD.FTZ R166, R198, R21 ;  /* 0x00000015c6a67221 */ /* 0x000fe20000010000 */
[----:B------:R-:W4:Y:S01]  /*a200*/  MUFU.EX2 R207, R207 ;  /* 0x000000cf00cf7308 */ /* 0x000f220000000800 */
[----:B------:R-:W-:-:S02]  /*a210*/  F2FP.F16.F32.PACK_AB R202, R153, R202 ;  /* 0x000000ca99ca723e */ /* 0x000fc400000000ff */
[----:B------:R-:W-:Y:S01]  /*a220*/  FADD.FTZ R21, R157, R166 ;  /* 0x000000a69d157221 */ /* 0x000fe20000010000 */
[----:B------:R-:W-:Y:S02]  /*a230*/  F2FP.F16.F32.PACK_AB R196, R173, R196 ;  /* 0x000000c4adc4723e */ /* 0x000fe400000000ff */
[----:B------:R-:W-:Y:S02]  /*a240*/  F2FP.F16.F32.PACK_AB R198, R157, R198 ;  /* 0x000000c69dc6723e */ /* 0x000fe400000000ff */
[----:B------:R-:W5:Y:S08]  /*a250*/  MUFU.EX2 R178, R178 ;  /* 0x000000b200b27308 */ /* 0x000f700000000800 */
[----:B------:R-:W5:Y:S08]  /*a260*/  MUFU.EX2 R201, R201 ;  /* 0x000000c900c97308 */ /* 0x000f700000000800 */
[----:B------:R-:W5:Y:S08]  /*a270*/  MUFU.EX2 R160, R160 ;  /* 0x000000a000a07308 */ /* 0x000f700000000800 */
[----:B------:R-:W5:Y:S08]  /*a280*/  MUFU.EX2 R203, R203 ;  /* 0x000000cb00cb7308 */ /* 0x000f700000000800 */
[----:B------:R-:W5:Y:S08]  /*a290*/  MUFU.EX2 R168, R168 ;  /* 0x000000a800a87308 */ /* 0x000f700000000800 */
[----:B------:R-:W5:Y:S08]  /*a2a0*/  MUFU.EX2 R197, R197 ;  /* 0x000000c500c57308 */ /* 0x000f700000000800 */
[----:B------:R-:W5:Y:S01]  /*a2b0*/  MUFU.EX2 R162, R162 ;  /* 0x000000a200a27308 */ /* 0x000f620000000800 */
[----:B------:R-:W-:-:S02]  /*a2c0*/  WARPGROUP.DEPBAR.LE gsb0, 0x0 ;  /* 0x00008000000079c5 */ /* 0x000fc40000010000 */
[----:B------:R2:W-:Y:S05]  /*a2d0*/  @!P1 SYNCS.ARRIVE.TRANS64.RED.A1T0 RZ, [R14+URZ], RZ ;  /* 0x000000ff0eff99a7 */ /* 0x0005ea000810043f */
[----:B------:R-:W5:Y:S01]  /*a2e0*/  MUFU.EX2 R199, R199 ;  /* 0x000000c700c77308 */ /* 0x000f620000000800 */
[----:B------:R-:W-:Y:S01]  /*a2f0*/  FFMA.FTZ R193, R154, UR5, -R183 ;  /* 0x000000059ac17c23 */ /* 0x000fe200080108b7 */
[----:B------:R-:W-:Y:S02]  /*a300*/  F2FP.F16.F32.PACK_AB R192, R181, R152 ;  /* 0x00000098b5c0723e */ /* 0x000fe400000000ff */
[----:B------:R-:W-:Y:S01]  /*a310*/  F2FP.F16.F32.PACK_AB R194, R171, R156 ;  /* 0x0000009cabc2723e */ /* 0x000fe200000000ff */
[----:B--2---:R-:W-:-:S03]  /*a320*/  FADD.FTZ R14, R20, R5 ;  /* 0x00000005140e7221 */ /* 0x004fc60000010000 */
[----:B------:R2:W5:Y:S01]  /*a330*/  MUFU.EX2 R154, R164 ;  /* 0x000000a4009a7308 */ /* 0x0005620000000800 */
[----:B------:R1:W-:Y:S01]  /*a340*/  @!P1 SYNCS.ARRIVE.TRANS64.RED.A1T0 RZ, [R159+URZ], RZ ;  /* 0x000000ff9fff99a7 */ /* 0x0003e2000810043f */
[----:B------:R-:W-:Y:S02]  /*a350*/  IMAD.MOV.U32 R20, RZ, RZ, R4 ;  /* 0x000000ffff147224 */ /* 0x000fe400078e0004 */
[----:B------:R-:W-:Y:S01]  /*a360*/  FADD.FTZ R5, R211, R14 ;  /* 0x0000000ed3057221 */ /* 0x000fe20000010000 */
[----:B0-----:R-:W-:-:S03]  /*a370*/  F2FP.F16.F32.PACK_AB R211, R170, R211 ;  /* 0x000000d3aad3723e */ /* 0x001fc600000000ff */
[----:B------:R-:W-:Y:S01]  /*a380*/  FADD.FTZ R14, R170, R5 ;  /* 0x00000005aa0e7221 */ /* 0x000fe20000010000 */
[----:B------:R-:W0:Y:S01]  /*a390*/  MUFU.EX2 R193, R193 ;  /* 0x000000c100c17308 */ /* 0x000e220000000800 */
[----:B--2---:R-:W-:Y:S02]  /*a3a0*/  FADD.FTZ R164, R152, R21 ;  /* 0x0000001598a47221 */ /* 0x004fe40000010000 */
[----:B-1----:R-:W-:Y:S01]  /*a3b0*/  FADD.FTZ R5, R205, R14 ;  /* 0x0000000ecd057221 */ /* 0x002fe20000010000 */
[C---:B---3--:R-:W-:Y:S01]  /*a3c0*/  F2FP.F16.F32.PACK_AB R205, R176.reuse, R205 ;  /* 0x000000cdb0cd723e */ /* 0x048fe200000000ff */
[----:B------:R-:W-:Y:S02]  /*a3d0*/  FADD.FTZ R21, R181, R164 ;  /* 0x000000a4b5157221 */ /* 0x000fe40000010000 */
[----:B------:R-:W-:Y:S01]  /*a3e0*/  FADD.FTZ R14, R176, R5 ;  /* 0x00000005b00e7221 */ /* 0x000fe20000010000 */
[----:B------:R-:W1:Y:S01]  /*a3f0*/  MUFU.EX2 R155, R155 ;  /* 0x0000009b009b7308 */ /* 0x000e620000000800 */
[----:B------:R-:W-:Y:S01]  /*a400*/  FADD.FTZ R164, R156, R21 ;  /* 0x000000159ca47221 */ /* 0x000fe20000010000 */
[----:B------:R-:W-:-:S02]  /*a410*/  IMAD.MOV.U32 R21, RZ, RZ, R3 ;  /* 0x000000ffff157224 */ /* 0x000fc400078e0003 */
[----:B----4-:R-:W-:Y:S01]  /*a420*/  FADD.FTZ R5, R207, R14 ;  /* 0x0000000ecf057221 */ /* 0x010fe20000010000 */
[----:B-----5:R-:W-:-:S03]  /*a430*/  F2FP.F16.F32.PACK_AB R207, R178, R207 ;  /* 0x000000cfb2cf723e */ /* 0x020fc600000000ff */
[----:B------:R-:W-:Y:S01]  /*a440*/  FADD.FTZ R14, R178, R5 ;  /* 0x00000005b20e7221 */ /* 0x000fe20000010000 */
[----:B------:R-:W2:Y:S03]  /*a450*/  MUFU.EX2 R195, R158 ;  /* 0x0000009e00c37308 */ /* 0x000ea60000000800 */
[----:B------:R-:W-:Y:S01]  /*a460*/  FADD.FTZ R5, R201, R14 ;  /* 0x0000000ec9057221 */ /* 0x000fe20000010000 */
[----:B------:R-:W-:-:S03]  /*a470*/  F2FP.F16.F32.PACK_AB R201, R160, R201 ;  /* 0x000000c9a0c9723e */ /* 0x000fc600000000ff */
[----:B------:R-:W-:Y:S01]  /*a480*/  FADD.FTZ R14, R160, R5 ;  /* 0x00000005a00e7221 */ /* 0x000fe20000010000 */
[----:B------:R-:W3:Y:S03]  /*a490*/  MUFU.EX2 R172, R172 ;  /* 0x000000ac00ac7308 */ /* 0x000ee60000000800 */
[----:B------:R-:W-:Y:S01]  /*a4a0*/  FADD.FTZ R5, R203, R14 ;  /* 0x0000000ecb057221 */ /* 0x000fe20000010000 */
[----:B------:R-:W-:-:S03]  /*a4b0*/  F2FP.F16.F32.PACK_AB R203, R168, R203 ;  /* 0x000000cba8cb723e */ /* 0x000fc600000000ff */
[----:B------:R-:W-:-:S04]  /*a4c0*/  FADD.FTZ R14, R168, R5 ;  /* 0x00000005a80e7221 */ /* 0x000fc80000010000 */
[----:B------:R-:W-:Y:S01]  /*a4d0*/  FADD.FTZ R5, R197, R14 ;  /* 0x0000000ec5057221 */ /* 0x000fe20000010000 */
[----:B------:R-:W-:-:S03]  /*a4e0*/  F2FP.F16.F32.PACK_AB R197, R162, R197 ;  /* 0x000000c5a2c5723e */ /* 0x000fc600000000ff */
[----:B------:R-:W-:-:S04]  /*a4f0*/  FADD.FTZ R14, R162, R5 ;  /* 0x00000005a20e7221 */ /* 0x000fc80000010000 */
[----:B------:R-:W-:Y:S01]  /*a500*/  FADD.FTZ R5, R199, R14 ;  /* 0x0000000ec7057221 */ /* 0x000fe20000010000 */
[----:B------:R-:W-:Y:S01]  /*a510*/  FADD.FTZ R14, R171, R164 ;  /* 0x000000a4ab0e7221 */ /* 0x000fe20000010000 */
[C---:B------:R-:W-:Y:S02]  /*a520*/  F2FP.F16.F32.PACK_AB R199, R154.reuse, R199 ;  /* 0x000000c79ac7723e */ /* 0x040fe400000000ff */
[----:B------:R-:W-:-:S04]  /*a530*/  FADD.FTZ R152, R154, R5 ;  /* 0x000000059a987221 */ /* 0x000fc80000010000 */
[----:B0-----:R-:W-:Y:S01]  /*a540*/  FADD.FTZ R152, R193, R152 ;  /* 0x00000098c1987221 */ /* 0x001fe20000010000 */
[----:B-1----:R-:W-:-:S03]  /*a550*/  F2FP.F16.F32.PACK_AB R193, R155, R193 ;  /* 0x000000c19bc1723e */ /* 0x002fc600000000ff */
[----:B------:R-:W-:-:S04]  /*a560*/  FADD.FTZ R152, R155, R152 ;  /* 0x000000989b987221 */ /* 0x000fc80000010000 */
[----:B--2---:R-:W-:Y:S01]  /*a570*/  FADD.FTZ R152, R195, R152 ;  /* 0x00000098c3987221 */ /* 0x004fe20000010000 */
[----:B---3--:R-:W-:-:S03]  /*a580*/  F2FP.F16.F32.PACK_AB R195, R172, R195 ;  /* 0x000000c3acc3723e */ /* 0x008fc600000000ff */
[----:B------:R-:W-:Y:S01]  /*a590*/  FADD.FTZ R5, R172, R152 ;  /* 0x00000098ac057221 */ /* 0x000fe20000010000 */
[----:B------:R-:W-:Y:S06]  /*a5a0*/  @P2 BRA `(.L_x_2101) ;  /* 0xffffffbc00b02947 */ /* 0x000fec000383ffff */
[----:B------:R-:W-:-:S07]  /*a5b0*/  IMAD.U32 R227, RZ, RZ, UR4 ;  /* 0x00000004ffe37e24 */ /* 0x000fce000f8e00ff */
.L_x_2092:
[----:B------:R-:W-:-:S13]  /*a5c0*/  R2UR UR4, R227 ;  /* 0x00000000e30472ca */ /* 0x000fda00000e0000 */
[----:B------:R-:W-:-:S13]  /*a5d0*/  ISETP.LE.AND P2, PT, RZ, UR4, PT ;  /* 0x00000004ff007c0c */ /* 0x000fda000bf43270 */
[----:B------:R-:W-:Y:S05]  /*a5e0*/  @!P2 BRA `(.L_x_2102) ;  /* 0x0000003c00cca947 */ /* 0x000fea0003800000 */
[----:B------:R-:W-:Y:S01]  /*a5f0*/  R2UR UR4, R16 ;  /* 0x00000000100472ca */ /* 0x000fe200000e0000 */
[----:B------:R-:W-:Y:S01]  /*a600*/  IMAD.MOV.U32 R20, RZ, RZ, R3 ;  /* 0x000000ffff147224 */ /* 0x000fe200078e0003 */
[----:B------:R-:W-:Y:S01]  /*a610*/  MOV R19, R4 ;  /* 0x0000000400137202 */ /* 0x000fe20000000f00 */
[----:B------:R-:W-:Y:S01]  /*a620*/  IMAD.U32 R22, RZ, RZ, UR60 ;  /* 0x0000003cff167e24 */ /* 0x000fe2000f8e00ff */
[----:B------:R-:W-:-:S09]  /*a630*/  ULDC UR61, c[0x0][0x9d8] ;  /* 0x00027600003d7ab9 */ /* 0x000fd20000000800 */
[----:B------:R-:W-:-:S07]  /*a640*/  IMAD.U32 R21, RZ, RZ, UR4 ;  /* 0x00000004ff157e24 */ /* 0x000fce000f8e00ff */
.L_x_2111:
        /* <DEDUP_REMOVED lines=10> */
.L_x_2103:
[----:B------:R-:W-:Y:S02]  /*a6f0*/  R2UR UR4, R17 ;  /* 0x00000000110472ca */ /* 0x000fe400000e0000 */
[----:B------:R-:W-:-:S11]  /*a700*/  R2UR UR5, R16 ;  /* 0x00000000100572ca */ /* 0x000fd600000e0000 */
[----:B------:R-:W-:Y:S02]  /*a710*/  ULEA UR4, UR60, UR4, 0x3 ;  /* 0x000000043c047291 */ /* 0x000fe4000f8e183f */
[----:B------:R-:W-:-:S05]  /*a720*/  IMAD.U32 R3, RZ, RZ, UR5 ;  /* 0x00000005ff037e24 */ /* 0x000fca000f8e00ff */
[----:B------:R-:W-:-:S04]  /*a730*/  SHF.L.U32 R3, R3, 0x1f, RZ ;  /* 0x0000001f03037819 */ /* 0x000fc800000006ff */
[----:B------:R0:W1:Y:S01]  /*a740*/  SYNCS.PHASECHK.TRANS64.TRYWAIT P2, [UR4+0x38830], R3 ;  /* 0x03883003ff0075a7 */ /* 0x0000620008040144 */
[----:B------:R-:W-:Y:S05]  /*a750*/  @!P0 BRA `(.L_x_2104) ;  /* 0x0000000000048947 */ /* 0x000fea0003800000 */
[----:B------:R-:W-:Y:S01]  /*a760*/  BPT.TRAP 0x1 ;  /* 0x000000040000795c */ /* 0x000fe20000300000 */
.L_x_2104:
[----:B-1----:R-:W-:Y:S05]  /*a770*/  @P2 BRA `(.L_x_2105) ;  /* 0x0000000000082947 */ /* 0x002fea0003800000 */
[----:B------:R-:W1:Y:S02]  /*a780*/  SYNCS.PHASECHK.TRANS64.TRYWAIT P2, [UR4+0x38830], R3 ;  /* 0x03883003ff0075a7 */ /* 0x000e640008040144 */
[----:B-1----:R-:W-:Y:S05]  /*a790*/  @!P2 BRA `(.L_x_2106) ;  /* 0x000000d80078a947 */ /* 0x002fea0003800000 */
.L_x_2105:
        /* <DEDUP_REMOVED lines=617> */
[----:B------:R-:W-:-:S03]  /*ce30*/  UIADD3 UR6, UR4, 0x906, URZ ;  /* 0x0000090604067890 */ /* 0x000fc6000fffe03f */
        /* <DEDUP_REMOVED lines=25> */
.L_x_2107:
        /* <DEDUP_REMOVED lines=9> */
.L_x_2108:
[----:B---3--:R-:W-:Y:S05]  /*d060*/  @P2 BRA `(.L_x_2109) ;  /* 0x0000000000082947 */ /* 0x008fea0003800000 */
[----:B------:R-:W3:Y:S02]  /*d070*/  SYNCS.PHASECHK.TRANS64.TRYWAIT P2, [UR4+0x38850], R0 ;  /* 0x03885000ff0075a7 */ /* 0x000ee40008040144 */
[----:B---3--:R-:W-:Y:S05]  /*d080*/  @!P2 BRA `(.L_x_2110) ;  /* 0x000000b00054a947 */ /* 0x008fea0003800000 */
.L_x_2109:
[----:B------:R-:W-:Y:S01]  /*d090*/  R2UR UR11, R17 ;  /* 0x00000000110b72ca */ /* 0x000fe200000e0000 */
[----:B------:R-:W-:Y:S01]  /*d0a0*/  WARPGROUP.ARRIVE ;  /* 0x00000000000079c5 */ /* 0x000fe20000000000 */
[----:B------:R-:W-:Y:S01]  /*d0b0*/  R2UR UR6, R22 ;  /* 0x00000000160672ca */ /* 0x000fe200000e0000 */
[----:B------:R-:W-:Y:S01]  /*d0c0*/  UMOV UR7, 0x40000040 ;  /* 0x4000004000077882 */ /* 0x000fe20000000000 */
[----:B------:R-:W-:Y:S01]  /*d0d0*/  FMUL.FTZ R2, R184, UR61 ;  /* 0x0000003db8027c20 */ /* 0x000fe20008410000 */
[----:B01----:R-:W-:Y:S01]  /*d0e0*/  FMUL.FTZ R3, R185, UR61 ;  /* 0x0000003db9037c20 */ /* 0x003fe20008410000 */
[----:B------:R-:W-:Y:S01]  /*d0f0*/  FMUL.FTZ R184, R188, UR61 ;  /* 0x0000003dbcb87c20 */ /* 0x000fe20008410000 */
[----:B------:R-:W-:Y:S01]  /*d100*/  FMUL.FTZ R185, R189, UR61 ;  /* 0x0000003dbdb97c20 */ /* 0x000fe20008410000 */
[----:B------:R-:W-:Y:S01]  /*d110*/  FMUL.FTZ R176, R176, UR61 ;  /* 0x0000003db0b07c20 */ /* 0x000fe20008410000 */
[----:B------:R-:W-:Y:S01]  /*d120*/  FMUL.FTZ R22, R187, UR61 ;  /* 0x0000003dbb167c20 */ /* 0x000fe20008410000 */
[----:B------:R-:W2:Y:S01]  /*d130*/  MUFU.TANH R2, R2 ;  /* 0x0000000200027308 */ /* 0x000ea20000002400 */
[----:B------:R-:W-:Y:S01]  /*d140*/  FMUL.FTZ R187, R177, UR61 ;  /* 0x0000003db1bb7c20 */ /* 0x000fe20008410000 */
[----:B------:R-:W-:Y:S01]  /*d150*/  FMUL.FTZ R177, R178, UR61 ;  /* 0x0000003db2b17c20 */ /* 0x000fe20008410000 */
[----:B------:R-:W-:Y:S01]  /*d160*/  UIADD3 UR5, UR11, 0x400, URZ ;  /* 0x000004000b057890 */ /* 0x000fe2000fffe03f */
[----:B------:R-:W-:Y:S01]  /*d170*/  FMUL.FTZ R178, R179, UR61 ;  /* 0x0000003db3b27c20 */ /* 0x000fe20008410000 */
[----:B------:R-:W-:Y:S01]  /*d180*/  FMUL.FTZ R179, R182, UR61 ;  /* 0x0000003db6b37c20 */ /* 0x000fe20008410000 */
[----:B------:R-:W-:Y:S01]  /*d190*/  FMUL.FTZ R182, R168, UR61 ;  /* 0x0000003da8b67c20 */ /* 0x000fe20008410000 */
[----:B------:R-:W-:Y:S01]  /*d1a0*/  USHF.R.U32.HI UR5, URZ, 0x4, UR5 ;  /* 0x000000043f057899 */ /* 0x000fe20008011605 */
[----:B------:R-:W0:Y:S01]  /*d1b0*/  MUFU.TANH R3, R3 ;  /* 0x0000000300037308 */ /* 0x000e220000002400 */
[----:B------:R-:W-:Y:S01]  /*d1c0*/  FMUL.FTZ R180, R180, UR61 ;  /* 0x0000003db4b47c20 */ /* 0x000fe20008410000 */
[----:B------:R-:W-:Y:S01]  /*d1d0*/  FMUL.FTZ R168, R169, UR61 ;  /* 0x0000003da9a87c20 */ /* 0x000fe20008410000 */
[----:B------:R-:W-:Y:S01]  /*d1e0*/  ULOP3.LUT UR5, UR5, 0x3fff, URZ, 0xc0, !UPT ;  /* 0x00003fff05057892 */ /* 0x000fe2000f8ec03f */
[----:B------:R-:W-:Y:S01]  /*d1f0*/  FMUL.FTZ R169, R172, UR61 ;  /* 0x0000003daca97c20 */ /* 0x000fe20008410000 */
[----:B------:R-:W-:Y:S01]  /*d200*/  FMUL.FTZ R172, R173, UR61 ;  /* 0x0000003dadac7c20 */ /* 0x000fe20008410000 */
[----:B------:R-:W-:Y:S01]  /*d210*/  FMUL.FTZ R181, R181, UR61 ;  /* 0x0000003db5b57c20 */ /* 0x000fe20008410000 */
[----:B------:R-:W-:Y:S01]  /*d220*/  ULOP3.LUT UR5, UR5, 0x2800000, URZ, 0xfc, !UPT ;  /* 0x0280000005057892 */ /* 0x000fe2000f8efc3f */
[----:B------:R-:W1:Y:S01]  /*d230*/  MUFU.TANH R184, R184 ;  /* 0x000000b800b87308 */ /* 0x000e620000002400 */
[----:B--2---:R-:W-:Y:S01]  /*d240*/  FMNMX.FTZ R0, R2, R19, !PT ;  /* 0x0000001302007209 */ /* 0x004fe20007810000 */
[----:B------:R-:W-:Y:S01]  /*d250*/  FMUL.FTZ R160, R160, UR61 ;  /* 0x0000003da0a07c20 */ /* 0x000fe20008410000 */
[----:B------:R-:W-:Y:S01]  /*d260*/  UIMAD UR10, UR6, 0xa00, UR5 ;  /* 0x00000a00060a78a4 */ /* 0x000fe2000f8e0205 */
[----:B------:R-:W-:Y:S01]  /*d270*/  FMUL.FTZ R161, R161, UR61 ;  /* 0x0000003da1a17c20 */ /* 0x000fe20008410000 */
[----:B------:R-:W-:Y:S01]  /*d280*/  FMUL.FTZ R164, R164, UR61 ;  /* 0x0000003da4a47c20 */ /* 0x000fe20008410000 */
[----:B------:R-:W-:Y:S01]  /*d290*/  FMUL.FTZ R165, R165, UR61 ;  /* 0x0000003da5a57c20 */ /* 0x000fe20008410000 */
[----:B------:R-:W-:Y:S01]  /*d2a0*/  FMUL.FTZ R188, R156, UR61 ;  /* 0x0000003d9cbc7c20 */ /* 0x000fe20008410000 */
[----:B------:R-:W2:Y:S01]  /*d2b0*/  MUFU.TANH R185, R185 ;  /* 0x000000b900b97308 */ /* 0x000ea20000002400 */
[----:B0-----:R-:W-:Y:S01]  /*d2c0*/  FMNMX.FTZ R173, R3, R0, !PT ;  /* 0x0000000003ad7209 */ /* 0x001fe20007810000 */
[----:B------:R-:W-:Y:S01]  /*d2d0*/  UMOV UR6, UR10 ;  /* 0x0000000a00067c82 */ /* 0x000fe20008000000 */
[----:B------:R-:W-:Y:S01]  /*d2e0*/  FMUL.FTZ R156, R157, UR61 ;  /* 0x0000003d9d9c7c20 */ /* 0x000fe20008410000 */
[----:B------:R-:W-:Y:S01]  /*d2f0*/  HGMMA.64x256x16.F32 R24, R208, gdesc[UR4].tnspB, R24, gsb0 ;  /* 0x43e00004d0187df0 */ /* 0x000fe20008000818 */
[----:B------:R-:W-:Y:S01]  /*d300*/  UIADD3 UR6, UR10, 0x80, URZ ;  /* 0x000000800a067890 */ /* 0x000fe2000fffe03f */
[----:B------:R-:W-:Y:S01]  /*d310*/  FMUL.FTZ R157, R170, UR61 ;  /* 0x0000003daa9d7c20 */ /* 0x000fe20008410000 */
[----:B------:R-:W-:Y:S01]  /*d320*/  UMOV UR7, 0x40000040 ;  /* 0x4000004000077882 */ /* 0x000fe20000000000 */
[----:B------:R-:W0:Y:S01]  /*d330*/  MUFU.TANH R176, R176 ;  /* 0x000000b000b07308 */ /* 0x000e220000002400 */
        /* <DEDUP_REMOVED lines=9> */
[----:B------:R-:W-:Y:S01]  /*d3d0*/  ULDC UR14, c[0x0][0x988] ;  /* 0x00026200000e7ab9 */ /* 0x000fe20000000800 */
[----:B------:R-:W-:Y:S01]  /*d3e0*/  FMUL.FTZ R162, R162, UR61 ;  /* 0x0000003da2a27c20 */ /* 0x000fe20008410000 */
[----:B------:R-:W-:Y:S01]  /*d3f0*/  UMOV UR5, UR14 ;  /* 0x0000000e00057c82 */ /* 0x000fe20008000000 */
[----:B------:R-:W-:Y:S01]  /*d400*/  FMUL.FTZ R163, R163, UR61 ;  /* 0x0000003da3a37c20 */ /* 0x000fe20008410000 */
[----:B------:R-:W-:Y:S01]  /*d410*/  FMUL.FTZ R166, R166, UR61 ;  /* 0x0000003da6a67c20 */ /* 0x000fe20008410000 */
[----:B------:R-:W-:Y:S01]  /*d420*/  FMUL.FTZ R167, R167, UR61 ;  /* 0x0000003da7a77c20 */ /* 0x000fe20008410000 */
[----:B------:R-:W2:Y:S01]  /*d430*/  MUFU.TANH R180, R180 ;  /* 0x000000b400b47308 */ /* 0x000ea20000002400 */
[----:B0-----:R-:W-:Y:S01]  /*d440*/  FMNMX.FTZ R0, R176, R173, !PT ;  /* 0x000000adb0007209 */ /* 0x001fe20007810000 */
[----:B------:R-:W-:Y:S01]  /*d450*/  FMUL.FTZ R154, R154, UR61 ;  /* 0x0000003d9a9a7c20 */ /* 0x000fe20008410000 */
[----:B------:R-:W-:Y:S01]  /*d460*/  FMUL.FTZ R155, R155, UR61 ;  /* 0x0000003d9b9b7c20 */ /* 0x000fe20008410000 */
[----:B------:R-:W-:Y:S01]  /*d470*/  FMUL.FTZ R158, R158, UR61 ;  /* 0x0000003d9e9e7c20 */ /* 0x000fe20008410000 */
[----:B------:R-:W-:-:S03]  /*d480*/  FMUL.FTZ R159, R159, UR61 ;  /* 0x0000003d9f9f7c20 */ /* 0x000fc60008410000 */
[----:B------:R-:W0:Y:S01]  /*d490*/  MUFU.TANH R181, R181 ;  /* 0x000000b500b57308 */ /* 0x000e220000002400 */
[----:B-1----:R-:W-:-:S07]  /*d4a0*/  FMNMX.FTZ R173, R187, R0, !PT ;  /* 0x00000000bbad7209 */ /* 0x002fce0007810000 */
[----:B------:R-:W1:Y:S01]  /*d4b0*/  MUFU.TANH R182, R182 ;  /* 0x000000b600b67308 */ /* 0x000e620000002400 */
[----:B--2---:R-:W-:Y:S01]  /*d4c0*/  FMNMX.FTZ R0, R180, R173, !PT ;  /* 0x000000adb4007209 */ /* 0x004fe20007810000 */
[----:B------:R-:W-:Y:S01]  /*d4d0*/  FMUL.FTZ R173, R152, UR61 ;  /* 0x0000003d98ad7c20 */ /* 0x000fe20008410000 */
[----:B------:R-:W-:-:S05]  /*d4e0*/  FMUL.FTZ R152, R153, UR61 ;  /* 0x0000003d99987c20 */ /* 0x000fca0008410000 */
        /* <DEDUP_REMOVED lines=15> */
[----:B-1----:R-:W-:Y:S01]  /*d5e0*/  FMNMX.FTZ R0, R164, R153, !PT ;  /* 0x00000099a4007209 */ /* 0x002fe20007810000 */
[----:B------:R-:W-:-:S06]  /*d5f0*/  FMUL.FTZ R153, R183, UR61 ;  /* 0x0000003db7997c20 */ /* 0x000fcc0008410000 */
        /* <DEDUP_REMOVED lines=9> */
[----:B0-----:R-:W-:-:S05]  /*d690*/  FMNMX.FTZ R183, R156, R183, !PT ;  /* 0x000000b79cb77209 */ /* 0x001fca0007810000 */
[----:B------:R-:W0:Y:S02]  /*d6a0*/  SHFL.BFLY PT, R0, R183, 0x2, 0x1f ;  /* 0x0c401f00b7007f89 */ /* 0x000e2400000e0000 */
[----:B------:R-:W3:Y:S08]  /*d6b0*/  MUFU.TANH R23, R23 ;  /* 0x0000001700177308 */ /* 0x000ef00000002400 */
[----:B------:R-:W4:Y:S08]  /*d6c0*/  MUFU.TANH R186, R186 ;  /* 0x000000ba00ba7308 */ /* 0x000f300000002400 */
[----:B------:R-:W5:Y:S01]  /*d6d0*/  MUFU.TANH R177, R177 ;  /* 0x000000b100b17308 */ /* 0x000f620000002400 */
[----:B0-----:R-:W-:-:S07]  /*d6e0*/  FMNMX.FTZ R0, R183, R0, !PT ;  /* 0x00000000b7007209 */ /* 0x001fce0007810000 */
[----:B------:R-:W0:Y:S01]  /*d6f0*/  MUFU.TANH R178, R178 ;  /* 0x000000b200b27308 */ /* 0x000e220000002400 */
[----:B------:R-:W1:Y:S07]  /*d700*/  SHFL.BFLY PT, R175, R0, 0x1, 0x1f ;  /* 0x0c201f0000af7f89 */ /* 0x000e6e00000e0000 */
[----:B------:R-:W0:Y:S08]  /*d710*/  MUFU.TANH R179, R179 ;  /* 0x000000b300b37308 */ /* 0x000e300000002400 */
[----:B------:R-:W0:Y:S08]  /*d720*/  MUFU.TANH R153, R153 ;  /* 0x0000009900997308 */ /* 0x000e300000002400 */
[----:B------:R-:W0:Y:S01]  /*d730*/  MUFU.TANH R157, R157 ;  /* 0x0000009d009d7308 */ /* 0x000e220000002400 */
[----:B-1----:R-:W-:-:S02]  /*d740*/  FMNMX.FTZ R4, R0, R175, !PT ;  /* 0x000000af00047209 */ /* 0x002fc40007810000 */
[----:B------:R-:W-:-:S03]  /*d750*/  FMNMX.FTZ R175, R21, R20, !PT ;  /* 0x0000001415af7209 */ /* 0x000fc60007810000 */
[----:B------:R-:W-:Y:S01]  /*d760*/  FADD.FTZ R19, -R4, R19 ;  /* 0x0000001304137221 */ /* 0x000fe20000010100 */
[----:B--2---:R-:W-:Y:S01]  /*d770*/  FMNMX.FTZ R0, R22, R175, !PT ;  /* 0x000000af16007209 */ /* 0x004fe20007810000 */
[----:B------:R-:W-:Y:S01]  /*d780*/  FMUL.FTZ R191, R4, UR5 ;  /* 0x0000000504bf7c20 */ /* 0x000fe20008410000 */
[----:B------:R-:W1:Y:S01]  /*d790*/  MUFU.TANH R170, R170 ;  /* 0x000000aa00aa7308 */ /* 0x000e620000002400 */
[----:B------:R-:W-:Y:S01]  /*d7a0*/  FMUL.FTZ R183, R19, UR5 ;  /* 0x0000000513b77c20 */ /* 0x000fe20008410000 */
[----:B---3--:R-:W-:Y:S01]  /*d7b0*/  FMNMX.FTZ R19, R23, R0, !PT ;  /* 0x0000000017137209 */ /* 0x008fe20007810000 */
[--C-:B------:R-:W-:Y:S01]  /*d7c0*/  FFMA.FTZ R175, R2, UR5, -R191.reuse ;  /* 0x0000000502af7c23 */ /* 0x100fe200080108bf */
[--C-:B------:R-:W-:Y:S01]  /*d7d0*/  FFMA.FTZ R189, R185, UR5, -R191.reuse ;  /* 0x00000005b9bd7c23 */ /* 0x100fe200080108bf */
[--C-:B------:R-:W-:Y:S01]  /*d7e0*/  FFMA.FTZ R185, R161, UR5, -R191.reuse ;  /* 0x00000005a1b97c23 */ /* 0x100fe200080108bf */
[----:B----4-:R-:W-:Y:S01]  /*d7f0*/  FMNMX.FTZ R190, R186, R19, !PT ;  /* 0x00000013babe7209 */ /* 0x010fe20007810000 */
[--C-:B------:R-:W-:Y:S01]  /*d800*/  FFMA.FTZ R161, R165, UR5, -R191.reuse ;  /* 0x00000005a5a17c23 */ /* 0x100fe200080108bf */
[----:B------:R-:W2:Y:S01]  /*d810*/  MUFU.TANH R171, R171 ;  /* 0x000000ab00ab7308 */ /* 0x000ea20000002400 */
[--C-:B------:R-:W-:Y:S01]  /*d820*/  FFMA.FTZ R165, R156, UR5, -R191.reuse ;  /* 0x000000059ca57c23 */ /* 0x100fe200080108bf */
[----:B-----5:R-:W-:Y:S01]  /*d830*/  FMNMX.FTZ R19, R177, R190, !PT ;  /* 0x000000beb1137209 */ /* 0x020fe20007810000 */
[----:B------:R-:W-:-:S03]  /*d840*/  FFMA.FTZ R152, R152, UR5, -R191 ;  /* 0x0000000598987c23 */ /* 0x000fc600080108bf */
[----:B0-----:R-:W-:Y:S01]  /*d850*/  FMNMX.FTZ R2, R178, R19, !PT ;  /* 0x00000013b2027209 */ /* 0x001fe20007810000 */
[----:B------:R-:W-:Y:S01]  /*d860*/  FFMA.FTZ R19, R173, UR5, -R191 ;  /* 0x00000005ad137c23 */ /* 0x000fe200080108bf */
[----:B------:R-:W0:Y:S02]  /*d870*/  MUFU.TANH R174, R174 ;  /* 0x000000ae00ae7308 */ /* 0x000e240000002400 */
[----:B------:R-:W-:-:S04]  /*d880*/  FMNMX.FTZ R2, R179, R2, !PT ;  /* 0x00000002b3027209 */ /* 0x000fc80007810000 */
[----:B------:R-:W-:Y:S02]  /*d890*/  FMNMX.FTZ R2, R153, R2, !PT ;  /* 0x0000000299027209 */ /* 0x000fe40007810000 */
[----:B------:R-:W3:Y:S08]  /*d8a0*/  MUFU.TANH R162, R162 ;  /* 0x000000a200a27308 */ /* 0x000ef00000002400 */
[----:B------:R-:W4:Y:S08]  /*d8b0*/  MUFU.TANH R163, R163 ;  /* 0x000000a300a37308 */ /* 0x000f300000002400 */
[----:B------:R-:W5:Y:S08]  /*d8c0*/  MUFU.TANH R166, R166 ;  /* 0x000000a600a67308 */ /* 0x000f700000002400 */
[----:B------:R-:W5:Y:S08]  /*d8d0*/  MUFU.TANH R167, R167 ;  /* 0x000000a700a77308 */ /* 0x000f700000002400 */
[----:B------:R-:W5:Y:S01]  /*d8e0*/  MUFU.TANH R154, R154 ;  /* 0x0000009a009a7308 */ /* 0x000f620000002400 */
[----:B------:R-:W-:-:S02]  /*d8f0*/  WARPGROUP.DEPBAR.LE gsb0, 0x0 ;  /* 0x00008000000079c5 */ /* 0x000fc40000010000 */
[----:B------:R-:W-:Y:S01]  /*d900*/  WARPGROUP.ARRIVE ;  /* 0x00000000000079c5 */ /* 0x000fe20000000000 */
[----:B------:R-:W-:Y:S01]  /*d910*/  FFMA.FTZ R208, R3, UR5, -R191 ;  /* 0x0000000503d07c23 */ /* 0x000fe200080108bf */
[----:B------:R-:W-:-:S03]  /*d920*/  FMNMX.FTZ R3, R157, R2, !PT ;  /* 0x000000029d037209 */ /* 0x000fc60007810000 */
[----:B------:R-:W5:Y:S01]  /*d930*/  MUFU.TANH R155, R155 ;  /* 0x0000009b009b7308 */ /* 0x000f620000002400 */
[----:B------:R-:W-:Y:S01]  /*d940*/  FFMA.FTZ R210, R184, UR5, -R191 ;  /* 0x00000005b8d27c23 */ /* 0x000fe200080108bf */
[----:B------:R-:W-:Y:S01]  /*d950*/  HGMMA.64x256x16.F32 R24, R204, gdesc[UR4].tnspB, R24, gsb0 ;  /* 0x43e00004cc187df0 */ /* 0x000fe20008000818 */
[----:B------:R-:W-:Y:S01]  /*d960*/  UIADD3 UR6, UR10, 0x100, URZ ;  /* 0x000001000a067890 */ /* 0x000fe2000fffe03f */
[----:B-1----:R-:W-:Y:S01]  /*d970*/  FMNMX.FTZ R2, R170, R3, !PT ;  /* 0x00000003aa027209 */ /* 0x002fe20007810000 */
[----:B------:R-:W-:-:S03]  /*d980*/  UMOV UR7, 0x40000040 ;  /* 0x4000004000077882 */ /* 0x000fc60000000000 */
[----:B------:R-:W1:Y:S01]  /*d990*/  MUFU.TANH R158, R158 ;  /* 0x0000009e009e7308 */ /* 0x000e620000002400 */
[----:B--2---:R-:W-:-:S04]  /*d9a0*/  FMNMX.FTZ R3, R171, R2, !PT ;  /* 0x00000002ab037209 */ /* 0x004fc80007810000 */
[----:B0-----:R-:W-:-:S03]  /*d9b0*/  FMNMX.FTZ R3, R174, R3, !PT ;  /* 0x00000003ae037209 */ /* 0x001fc60007810000 */
[----:B------:R-:W0:Y:S01]  /*d9c0*/  MUFU.TANH R159, R159 ;  /* 0x0000009f009f7308 */ /* 0x000e220000002400 */
[----:B---3--:R-:W-:-:S04]  /*d9d0*/  FMNMX.FTZ R2, R162, R3, !PT ;  /* 0x00000003a2027209 */ /* 0x008fc80007810000 */
[----:B----4-:R-:W-:-:S03]  /*d9e0*/  FMNMX.FTZ R3, R163, R2, !PT ;  /* 0x00000002a3037209 */ /* 0x010fc60007810000 */
[----:B------:R2:W-:Y:S01]  /*d9f0*/  MUFU.EX2 R0, R183 ;  /* 0x000000b700007308 */ /* 0x0005e20000000800 */
[----:B-----5:R-:W-:-:S04]  /*da00*/  FMNMX.FTZ R2, R166, R3, !PT ;  /* 0x00000003a6027209 */ /* 0x020fc80007810000 */
[----:B------:R-:W-:-:S03]  /*da10*/  FMNMX.FTZ R3, R167, R2, !PT ;  /* 0x00000002a7037209 */ /* 0x000fc60007810000 */
[----:B------:R-:W-:Y:S01]  /*da20*/  MUFU.EX2 R175, R175 ;  /* 0x000000af00af7308 */ /* 0x000fe20000000800 */
[----:B------:R-:W-:Y:S01]  /*da30*/  FMNMX.FTZ R2, R154, R3, !PT ;  /* 0x000000039a027209 */ /* 0x000fe20007810000 */
[--C-:B--2---:R-:W-:Y:S01]  /*da40*/  FFMA.FTZ R183, R187, UR5, -R191.reuse ;  /* 0x00000005bbb77c23 */ /* 0x104fe200080108bf */
[--C-:B------:R-:W-:Y:S01]  /*da50*/  FFMA.FTZ R187, R181, UR5, -R191.reuse ;  /* 0x00000005b5bb7c23 */ /* 0x100fe200080108bf */
[----:B------:R-:W-:Y:S01]  /*da60*/  FFMA.FTZ R181, R168, UR5, -R191 ;  /* 0x00000005a8b57c23 */ /* 0x000fe200080108bf */
[----:B------:R-:W-:-:S03]  /*da70*/  FMNMX.FTZ R3, R155, R2, !PT ;  /* 0x000000029b037209 */ /* 0x000fc60007810000 */
[----:B------:R-:W-:Y:S01]  /*da80*/  MUFU.EX2 R208, R208 ;  /* 0x000000d000d07308 */ /* 0x000fe20000000800 */
[----:B-1----:R-:W-:-:S04]  /*da90*/  FMNMX.FTZ R2, R158, R3, !PT ;  /* 0x000000039e027209 */ /* 0x002fc80007810000 */
[----:B0-----:R-:W-:-:S03]  /*daa0*/  FMNMX.FTZ R2, R159, R2, !PT ;  /* 0x000000029f027209 */ /* 0x001fc60007810000 */
[----:B------:R-:W-:Y:S02]  /*dab0*/  MUFU.EX2 R210, R210 ;  /* 0x000000d200d27308 */ /* 0x000fe40000000800 */
[----:B------:R-:W0:Y:S06]  /*dac0*/  SHFL.BFLY PT, R3, R2, 0x2, 0x1f ;  /* 0x0c401f0002037f89 */ /* 0x000e2c00000e0000 */
        /* <DEDUP_REMOVED lines=14> */
[----:B------:R-:W-:Y:S02]  /*dbb0*/  IMAD.U32 R21, RZ, RZ, UR60 ;  /* 0x0000003cff157e24 */ /* 0x000fe4000f8e00ff */
[--C-:B------:R-:W-:Y:S01]  /*dbc0*/  FFMA.FTZ R22, R22, UR5, -R20.reuse ;  /* 0x0000000516167c23 */ /* 0x100fe20008010814 */
[--C-:B------:R-:W-:Y:S01]  /*dbd0*/  FFMA.FTZ R211, R23, UR5, -R20.reuse ;  /* 0x0000000517d37c23 */ /* 0x100fe20008010814 */
[--C-:B------:R-:W-:Y:S01]  /*dbe0*/  FFMA.FTZ R156, R186, UR5, -R20.reuse ;  /* 0x00000005ba9c7c23 */ /* 0x100fe20008010814 */
[----:B------:R-:W-:Y:S01]  /*dbf0*/  MUFU.EX2 R2, R2 ;  /* 0x0000000200027308 */ /* 0x000fe20000000800 */
[----:B------:R-:W-:Y:S01]  /*dc00*/  @!P1 LEA R21, R21, UR11, 0x3 ;  /* 0x0000000b15159c11 */ /* 0x000fe2000f8e18ff */
[--C-:B------:R-:W-:Y:S01]  /*dc10*/  FFMA.FTZ R168, R153, UR5, -R20.reuse ;  /* 0x0000000599a87c23 */ /* 0x100fe20008010814 */
[--C-:B------:R-:W-:Y:S01]  /*dc20*/  FFMA.FTZ R170, R170, UR5, -R20.reuse ;  /* 0x00000005aaaa7c23 */ /* 0x100fe20008010814 */
[--C-:B------:R-:W-:Y:S01]  /*dc30*/  FFMA.FTZ R167, R167, UR5, -R20.reuse ;  /* 0x00000005a7a77c23 */ /* 0x100fe20008010814 */
[----:B------:R-:W-:Y:S01]  /*dc40*/  FFMA.FTZ R154, R154, UR5, -R20 ;  /* 0x000000059a9a7c23 */ /* 0x000fe20008010814 */
[----:B------:R-:W-:-:S02]  /*dc50*/  @!P1 VIADD R21, R21, 0x38840 ;  /* 0x0003884015159836 */ /* 0x000fc40000000000 */
[--C-:B------:R-:W-:Y:S01]  /*dc60*/  FFMA.FTZ R155, R155, UR5, -R20.reuse ;  /* 0x000000059b9b7c23 */ /* 0x100fe20008010814 */
[----:B------:R-:W0:Y:S01]  /*dc70*/  MUFU.EX2 R209, R209 ;  /* 0x000000d100d17308 */ /* 0x000e220000000800 */
[--C-:B------:R-:W-:Y:S01]  /*dc80*/  FFMA.FTZ R158, R158, UR5, -R20.reuse ;  /* 0x000000059e9e7c23 */ /* 0x100fe20008010814 */
[----:B------:R-:W-:Y:S01]  /*dc90*/  FFMA.FTZ R159, R159, UR5, -R20 ;  /* 0x000000059f9f7c23 */ /* 0x000fe20008010814 */
[----:B------:R-:W-:Y:S01]  /*dca0*/  @!P1 PRMT R21, RZ, 0x654, R21 ;  /* 0x00000654ff159816 */ /* 0x000fe20000000015 */
[----:B------:R-:W-:-:S04]  /*dcb0*/  IMAD.U32 R23, RZ, RZ, UR4 ;  /* 0x00000004ff177e24 */ /* 0x000fc8000f8e00ff */
[----:B------:R-:W1:Y:S01]  /*dcc0*/  MUFU.EX2 R22, R22 ;  /* 0x0000001600167308 */ /* 0x000e620000000800 */
[----:B------:R-:W-:-:S05]  /*dcd0*/  @!P1 VIADD R23, R23, 0x38860 ;  /* 0x0003886017179836 */ /* 0x000fca0000000000 */
[----:B------:R-:W-:Y:S02]  /*dce0*/  @!P1 PRMT R23, RZ, 0x654, R23 ;  /* 0x00000654ff179816 */ /* 0x000fe40000000017 */
[----:B------:R-:W2:Y:S01]  /*dcf0*/  MUFU.EX2 R211, R211 ;  /* 0x000000d300d37308 */ /* 0x000ea20000000800 */
[----:B0-----:R-:W-:-:S07]  /*dd00*/  FFMA.FTZ R5, R2, R5, R209 ;  /* 0x0000000502057223 */ /* 0x001fce00000100d1 */
[----:B------:R-:W0:Y:S01]  /*dd10*/  MUFU.EX2 R156, R156 ;  /* 0x0000009c009c7308 */ /* 0x000e220000000800 */
[----:B-1----:R-:W-:-:S07]  /*dd20*/  F2FP.F16.F32.PACK_AB R209, R22, R209 ;  /* 0x000000d116d1723e */ /* 0x002fce00000000ff */
        /* <DEDUP_REMOVED lines=9> */
[--C-:B------:R-:W-:Y:S01]  /*ddc0*/  FFMA.FTZ R204, R176, UR5, -R191.reuse ;  /* 0x00000005b0cc7c23 */ /* 0x100fe200080108bf */
[--C-:B------:R-:W-:Y:S01]  /*ddd0*/  FFMA.FTZ R205, R177, UR5, -R20.reuse ;  /* 0x00000005b1cd7c23 */ /* 0x100fe20008010814 */
[----:B------:R-:W-:Y:S01]  /*dde0*/  FFMA.FTZ R206, R180, UR5, -R191 ;  /* 0x00000005b4ce7c23 */ /* 0x000fe200080108bf */
[----:B------:R-:W-:Y:S02]  /*ddf0*/  FFMA.FTZ R207, R179, UR5, -R20 ;  /* 0x00000005b3cf7c23 */ /* 0x000fe40008010814 */
[----:B------:R-:W-:Y:S01]  /*de00*/  HGMMA.64x256x16.F32 R24, R200, gdesc[UR4].tnspB, R24, gsb0 ;  /* 0x43e00004c8187df0 */ /* 0x000fe20008000818 */
[----:B------:R-:W-:Y:S01]  /*de10*/  UIADD3 UR6, UR10, 0x180, URZ ;  /* 0x000001800a067890 */ /* 0x000fe2000fffe03f */
[----:B------:R-:W-:Y:S01]  /*de20*/  MUFU.EX2 R204, R204 ;  /* 0x000000cc00cc7308 */ /* 0x000fe20000000800 */
[----:B------:R-:W-:-:S07]  /*de30*/  UMOV UR7, 0x40000040 ;  /* 0x4000004000077882 */ /* 0x000fce0000000000 */
[----:B------:R-:W1:Y:S08]  /*de40*/  MUFU.EX2 R205, R205 ;  /* 0x000000cd00cd7308 */ /* 0x000e700000000800 */
[----:B------:R-:W-:Y:S08]  /*de50*/  MUFU.EX2 R206, R206 ;  /* 0x000000ce00ce7308 */ /* 0x000ff00000000800 */
[----:B------:R-:W-:Y:S01]  /*de60*/  MUFU.EX2 R207, R207 ;  /* 0x000000cf00cf7308 */ /* 0x000fe20000000800 */
[----:B------:R-:W-:-:S02]  /*de70*/  WARPGROUP.DEPBAR.LE gsb0, 0x0 ;  /* 0x00008000000079c5 */ /* 0x000fc40000010000 */
[----:B------:R-:W-:Y:S01]  /*de80*/  WARPGROUP.ARRIVE ;  /* 0x00000000000079c5 */ /* 0x000fe20000000000 */
[--C-:B------:R-:W-:Y:S01]  /*de90*/  FFMA.FTZ R202, R169, UR5, -R191.reuse ;  /* 0x00000005a9ca7c23 */ /* 0x100fe200080108bf */
[--C-:B------:R-:W-:Y:S01]  /*dea0*/  FFMA.FTZ R169, R172, UR5, -R191.reuse ;  /* 0x00000005aca97c23 */ /* 0x100fe200080108bf */
[--C-:B------:R-:W-:Y:S01]  /*deb0*/  FFMA.FTZ R172, R174, UR5, -R20.reuse ;  /* 0x00000005aeac7c23 */ /* 0x100fe20008010814 */
[----:B------:R-:W-:Y:S01]  /*dec0*/  FFMA.FTZ R200, R182, UR5, -R191 ;  /* 0x00000005b6c87c23 */ /* 0x000fe200080108bf */
[--C-:B------:R-:W-:Y:S01]  /*ded0*/  FFMA.FTZ R201, R157, UR5, -R20.reuse ;  /* 0x000000059dc97c23 */ /* 0x100fe20008010814 */
[----:B------:R-:W-:Y:S01]  /*dee0*/  HGMMA.64x256x16.F32 R24, R196, gdesc[UR4].tnspB, R24, gsb0 ;  /* 0x43e00004c4187df0 */ /* 0x000fe20008000818 */
[----:B------:R-:W-:Y:S01]  /*def0*/  UIADD3 UR6, UR10, 0x200, URZ ;  /* 0x000002000a067890 */ /* 0x000fe2000fffe03f */
[----:B------:R-:W-:Y:S01]  /*df00*/  FFMA.FTZ R203, R171, UR5, -R20 ;  /* 0x00000005abcb7c23 */ /* 0x000fe20008010814 */
[----:B------:R-:W-:Y:S01]  /*df10*/  UMOV UR7, 0x40000040 ;  /* 0x4000004000077882 */ /* 0x000fe20000000000 */
        /* <DEDUP_REMOVED lines=8> */
[----:B------:R-:W-:Y:S01]  /*dfa0*/  FFMA.FTZ R198, R164, UR5, -R191 ;  /* 0x00000005a4c67c23 */ /* 0x000fe200080108bf */
[--C-:B------:R-:W-:Y:S01]  /*dfb0*/  FFMA.FTZ R164, R178, UR5, -R20.reuse ;  /* 0x00000005b2a47c23 */ /* 0x100fe20008010814 */
[--C-:B------:R-:W-:Y:S01]  /*dfc0*/  FFMA.FTZ R197, R162, UR5, -R20.reuse ;  /* 0x00000005a2c57c23 */ /* 0x100fe20008010814 */
[----:B------:R-:W-:Y:S01]  /*dfd0*/  FADD.FTZ R162, R22, R5 ;  /* 0x0000000516a27221 */ /* 0x000fe20000010000 */
[----:B------:R-:W-:Y:S01]  /*dfe0*/  FFMA.FTZ R199, R166, UR5, -R20 ;  /* 0x00000005a6c77c23 */ /* 0x000fe20008010814 */
[----:B------:R-:W-:Y:S01]  /*dff0*/  HGMMA.64x256x16.F32 R24, R192, gdesc[UR4].tnspB, R24, gsb0 ;  /* 0x43e00004c0187df0 */ /* 0x000fe20008000818 */
[--C-:B------:R-:W-:Y:S01]  /*e000*/  FFMA.FTZ R196, R160, UR5, -R191.reuse ;  /* 0x00000005a0c47c23 */ /* 0x100fe200080108bf */
[----:B------:R-:W3:Y:S01]  /*e010*/  MUFU.EX2 R164, R164 ;  /* 0x000000a400a47308 */ /* 0x000ee20000000800 */
[----:B--2---:R-:W-:Y:S01]  /*e020*/  FADD.FTZ R5, R211, R162 ;  /* 0x000000a2d3057221 */ /* 0x004fe20000010000 */
[----:B0-----:R-:W-:Y:S01]  /*e030*/  F2FP.F16.F32.PACK_AB R211, R156, R211 ;  /* 0x000000d39cd3723e */ /* 0x001fe200000000ff */
[----:B------:R-:W-:Y:S01]  /*e040*/  FFMA.FTZ R160, R188, UR5, -R191 ;  /* 0x00000005bca07c23 */ /* 0x000fe200080108bf */
[----:B------:R-:W-:Y:S01]  /*e050*/  R2UR UR6, R227 ;  /* 0x00000000e30672ca */ /* 0x000fe200000e0000 */
[----:B------:R-:W-:-:S03]  /*e060*/  FADD.FTZ R162, R156, R5 ;  /* 0x000000059ca27221 */ /* 0x000fc60000010000 */
[----:B------:R-:W-:Y:S01]  /*e070*/  MUFU.EX2 R196, R196 ;  /* 0x000000c400c47308 */ /* 0x000fe20000000800 */
[----:B-1----:R-:W-:-:S07]  /*e080*/  FADD.FTZ R5, R205, R162 ;  /* 0x000000a2cd057221 */ /* 0x002fce0000010000 */
[----:B------:R-:W0:Y:S01]  /*e090*/  MUFU.EX2 R197, R197 ;  /* 0x000000c500c57308 */ /* 0x000e220000000800 */
[----:B---3--:R-:W-:Y:S01]  /*e0a0*/  FADD.FTZ R162, R164, R5 ;  /* 0x00000005a4a27221 */ /* 0x008fe20000010000 */
[----:B------:R-:W-:Y:S02]  /*e0b0*/  UIADD3 UR4, UR6, -0x1, URZ ;  /* 0xffffffff06047890 */ /* 0x000fe4000fffe03f */
[----:B------:R-:W-:Y:S01]  /*e0c0*/  ISETP.LT.AND P2, PT, RZ, UR6, PT ;  /* 0x00000006ff007c0c */ /* 0x000fe2000bf41270 */
[----:B------:R-:W-:Y:S01]  /*e0d0*/  FADD.FTZ R5, R207, R162 ;  /* 0x000000a2cf057221 */ /* 0x000fe20000010000 */
[----:B------:R-:W-:Y:S02]  /*e0e0*/  R2UR UR6, R16 ;  /* 0x00000000100672ca */ /* 0x000fe400000e0000 */
[----:B------:R-:W-:Y:S01]  /*e0f0*/  MUFU.EX2 R198, R198 ;  /* 0x000000c600c67308 */ /* 0x000fe20000000800 */
[----:B------:R-:W-:Y:S01]  /*e100*/  FADD.FTZ R162, R168, R5 ;  /* 0x00000005a8a27221 */ /* 0x000fe20000010000 */
[----:B------:R-:W-:Y:S01]  /*e110*/  IMAD.U32 R227, RZ, RZ, UR4 ;  /* 0x00000004ffe37e24 */ /* 0x000fe2000f8e00ff */
[----:B------:R-:W-:-:S02]  /*e120*/  F2FP.F16.F32.PACK_AB R205, R164, R205 ;  /* 0x000000cda4cd723e */ /* 0x000fc400000000ff */
[----:B------:R-:W-:Y:S01]  /*e130*/  FADD.FTZ R5, R201, R162 ;  /* 0x000000a2c9057221 */ /* 0x000fe20000010000 */
[----:B------:R-:W-:Y:S02]  /*e140*/  F2FP.F16.F32.PACK_AB R207, R168, R207 ;  /* 0x000000cfa8cf723e */ /* 0x000fe400000000ff */
[----:B------:R-:W-:Y:S01]  /*e150*/  MUFU.EX2 R199, R199 ;  /* 0x000000c700c77308 */ /* 0x000fe20000000800 */
[C---:B------:R-:W-:Y:S01]  /*e160*/  FADD.FTZ R22, R170.reuse, R5 ;  /* 0x00000005aa167221 */ /* 0x040fe20000010000 */
[----:B------:R-:W-:-:S03]  /*e170*/  F2FP.F16.F32.PACK_AB R201, R170, R201 ;  /* 0x000000c9aac9723e */ /* 0x000fc600000000ff */
[----:B------:R-:W-:Y:S01]  /*e180*/  FADD.FTZ R5, R203, R22 ;  /* 0x00000016cb057221 */ /* 0x000fe20000010000 */
[C---:B------:R-:W-:Y:S02]  /*e190*/  F2FP.F16.F32.PACK_AB R203, R172.reuse, R203 ;  /* 0x000000cbaccb723e */ /* 0x040fe400000000ff */
[----:B------:R-:W1:Y:S01]  /*e1a0*/  MUFU.EX2 R162, R154 ;  /* 0x0000009a00a27308 */ /* 0x000e620000000800 */
[----:B------:R-:W-:-:S04]  /*e1b0*/  FADD.FTZ R22, R172, R5 ;  /* 0x00000005ac167221 */ /* 0x000fc80000010000 */
[----:B0-----:R-:W-:-:S03]  /*e1c0*/  FADD.FTZ R5, R197, R22 ;  /* 0x00000016c5057221 */ /* 0x001fc60000010000 */
[----:B------:R-:W0:Y:S01]  /*e1d0*/  MUFU.EX2 R160, R160 ;  /* 0x000000a000a07308 */ /* 0x000e220000000800 */
[----:B------:R-:W-:Y:S02]  /*e1e0*/  WARPGROUP.DEPBAR.LE gsb0, 0x0 ;  /* 0x00008000000079c5 */ /* 0x000fe40000010000 */
[----:B------:R2:W-:Y:S01]  /*e1f0*/  @!P1 SYNCS.ARRIVE.TRANS64.RED.A1T0 RZ, [R21+URZ], RZ ;  /* 0x000000ff15ff99a7 */ /* 0x0005e2000810043f */
[----:B------:R-:W-:Y:S02]  /*e200*/  F2FP.F16.F32.PACK_AB R192, R152, R19 ;  /* 0x0000001398c0723e */ /* 0x000fe400000000ff */
[----:B-1----:R-:W-:Y:S02]  /*e210*/  F2FP.F16.F32.PACK_AB R193, R155, R162 ;  /* 0x000000a29bc1723e */ /* 0x002fe400000000ff */
[----:B0-----:R-:W-:Y:S02]  /*e220*/  F2FP.F16.F32.PACK_AB R194, R165, R160 ;  /* 0x000000a0a5c2723e */ /* 0x001fe400000000ff */
[----:B------:R-:W-:Y:S01]  /*e230*/  F2FP.F16.F32.PACK_AB R195, R159, R158 ;  /* 0x0000009e9fc3723e */ /* 0x000fe200000000ff */
[----:B--2---:R-:W-:Y:S01]  /*e240*/  FFMA.FTZ R21, R0, R14, R175 ;  /* 0x0000000e00157223 */ /* 0x004fe200000100af */
[----:B------:R-:W-:Y:S01]  /*e250*/  FFMA.FTZ R14, R163, UR5, -R20 ;  /* 0x00000005a30e7c23 */ /* 0x000fe20008010814 */
[----:B------:R0:W-:Y:S01]  /*e260*/  @!P1 SYNCS.ARRIVE.TRANS64.RED.A1T0 RZ, [R23+URZ], RZ ;  /* 0x000000ff17ff99a7 */ /* 0x0001e2000810043f */
[----:B------:R-:W-:Y:S01]  /*e270*/  MUFU.EX2 R20, R167 ;  /* 0x000000a700147308 */ /* 0x000fe20000000800 */
[C---:B------:R-:W-:Y:S01]  /*e280*/  FADD.FTZ R21, R208.reuse, R21 ;  /* 0x00000015d0157221 */ /* 0x040fe20000010000 */
[----:B------:R-:W-:-:S03]  /*e290*/  F2FP.F16.F32.PACK_AB R208, R208, R175 ;  /* 0x000000afd0d0723e */ /* 0x000fc600000000ff */
[----:B------:R-:W-:Y:S01]  /*e2a0*/  FADD.FTZ R174, R210, R21 ;  /* 0x00000015d2ae7221 */ /* 0x000fe20000010000 */
[C---:B------:R-:W-:Y:S02]  /*e2b0*/  F2FP.F16.F32.PACK_AB R210, R189.reuse, R210 ;  /* 0x000000d2bdd2723e */ /* 0x040fe400000000ff */
[----:B------:R-:W1:Y:S01]  /*e2c0*/  MUFU.EX2 R14, R14 ;  /* 0x0000000e000e7308 */ /* 0x000e620000000800 */
[----:B------:R-:W-:-:S04]  /*e2d0*/  FADD.FTZ R21, R189, R174 ;  /* 0x000000aebd157221 */ /* 0x000fc80000010000 */
[----:B------:R-:W-:Y:S01]  /*e2e0*/  FADD.FTZ R166, R204, R21 ;  /* 0x00000015cca67221 */ /* 0x000fe20000010000 */
[----:B------:R-:W-:-:S03]  /*e2f0*/  F2FP.F16.F32.PACK_AB R204, R183, R204 ;  /* 0x000000ccb7cc723e */ /* 0x000fc600000000ff */
[----:B------:R-:W-:-:S04]  /*e300*/  FADD.FTZ R21, R183, R166 ;  /* 0x000000a6b7157221 */ /* 0x000fc80000010000 */
[----:B------:R-:W-:Y:S01]  /*e310*/  FADD.FTZ R166, R206, R21 ;  /* 0x00000015cea67221 */ /* 0x000fe20000010000 */
[----:B------:R-:W-:-:S03]  /*e320*/  F2FP.F16.F32.PACK_AB R206, R187, R206 ;  /* 0x000000cebbce723e */ /* 0x000fc600000000ff */
[----:B------:R-:W-:Y:S01]  /*e330*/  FADD.FTZ R21, R187, R166 ;  /* 0x000000a6bb157221 */ /* 0x000fe20000010000 */
[C---:B-1----:R-:W-:Y:S01]  /*e340*/  FADD.FTZ R22, R14.reuse, R5 ;  /* 0x000000050e167221 */ /* 0x042fe20000010000 */
[----:B------:R-:W-:Y:S02]  /*e350*/  F2FP.F16.F32.PACK_AB R197, R14, R197 ;  /* 0x000000c50ec5723e */ /* 0x000fe400000000ff */
[----:B------:R-:W-:Y:S01]  /*e360*/  FADD.FTZ R166, R200, R21 ;  /* 0x00000015c8a67221 */ /* 0x000fe20000010000 */
[----:B------:R-:W-:Y:S01]  /*e370*/  FADD.FTZ R5, R199, R22 ;  /* 0x00000016c7057221 */ /* 0x000fe20000010000 */
[C---:B------:R-:W-:Y:S01]  /*e380*/  F2FP.F16.F32.PACK_AB R199, R20.reuse, R199 ;  /* 0x000000c714c7723e */ /* 0x040fe200000000ff */
[----:B------:R-:W-:Y:S02]  /*e390*/  IMAD.U32 R22, RZ, RZ, UR60 ;  /* 0x0000003cff167e24 */ /* 0x000fe4000f8e00ff */
[C---:B------:R-:W-:Y:S01]  /*e3a0*/  FADD.FTZ R21, R181.reuse, R166 ;  /* 0x000000a6b5157221 */ /* 0x040fe20000010000 */
[----:B------:R-:W-:Y:S01]  /*e3b0*/  FADD.FTZ R5, R20, R5 ;  /* 0x0000000514057221 */ /* 0x000fe20000010000 */
[----:B------:R-:W-:-:S02]  /*e3c0*/  F2FP.F16.F32.PACK_AB R200, R181, R200 ;  /* 0x000000c8b5c8723e */ /* 0x000fc400000000ff */
[----:B------:R-:W-:Y:S01]  /*e3d0*/  FADD.FTZ R156, R202, R21 ;  /* 0x00000015ca9c7221 */ /* 0x000fe20000010000 */
[----:B------:R-:W-:Y:S01]  /*e3e0*/  FADD.FTZ R5, R162, R5 ;  /* 0x00000005a2057221 */ /* 0x000fe20000010000 */
[C---:B------:R-:W-:Y:S02]  /*e3f0*/  F2FP.F16.F32.PACK_AB R202, R169.reuse, R202 ;  /* 0x000000caa9ca723e */ /* 0x040fe400000000ff */
[----:B------:R-:W-:Y:S01]  /*e400*/  FADD.FTZ R21, R169, R156 ;  /* 0x0000009ca9157221 */ /* 0x000fe20000010000 */
[----:B------:R-:W-:Y:S01]  /*e410*/  FADD.FTZ R5, R155, R5 ;  /* 0x000000059b057221 */ /* 0x000fe20000010000 */
[----:B------:R-:W-:Y:S02]  /*e420*/  MOV R20, R3 ;  /* 0x0000000300147202 */ /* 0x000fe40000000f00 */
[----:B------:R-:W-:Y:S01]  /*e430*/  FADD.FTZ R154, R196, R21 ;  /* 0x00000015c49a7221 */ /* 0x000fe20000010000 */
[----:B------:R-:W-:Y:S01]  /*e440*/  FADD.FTZ R5, R158, R5 ;  /* 0x000000059e057221 */ /* 0x000fe20000010000 */
[----:B------:R-:W-:-:S02]  /*e450*/  F2FP.F16.F32.PACK_AB R196, R185, R196 ;  /* 0x000000c4b9c4723e */ /* 0x000fc400000000ff */
[----:B------:R-:W-:Y:S01]  /*e460*/  FADD.FTZ R21, R185, R154 ;  /* 0x0000009ab9157221 */ /* 0x000fe20000010000 */
[----:B------:R-:W-:-:S03]  /*e470*/  FADD.FTZ R5, R159, R5 ;  /* 0x000000059f057221 */ /* 0x000fc60000010000 */
[----:B------:R-:W-:Y:S01]  /*e480*/  FADD.FTZ R154, R198, R21 ;  /* 0x00000015c69a7221 */ /* 0x000fe20000010000 */
[----:B------:R-:W-:-:S03]  /*e490*/  F2FP.F16.F32.PACK_AB R198, R161, R198 ;  /* 0x000000c6a1c6723e */ /* 0x000fc600000000ff */
[----:B------:R-:W-:-:S04]  /*e4a0*/  FADD.FTZ R154, R161, R154 ;  /* 0x0000009aa19a7221 */ /* 0x000fc80000010000 */
[----:B------:R-:W-:Y:S01]  /*e4b0*/  FADD.FTZ R21, R19, R154 ;  /* 0x0000009a13157221 */ /* 0x000fe20000010000 */
[----:B------:R-:W-:-:S03]  /*e4c0*/  IMAD.MOV.U32 R19, RZ, RZ, R4 ;  /* 0x000000ffff137224 */ /* 0x000fc600078e0004 */
[----:B------:R-:W-:-:S04]  /*e4d0*/  FADD.FTZ R21, R152, R21 ;  /* 0x0000001598157221 */ /* 0x000fc80000010000 */
[----:B------:R-:W-:Y:S01]  /*e4e0*/  FADD.FTZ R14, R160, R21 ;  /* 0x00000015a00e7221 */ /* 0x000fe20000010000 */
[----:B------:R-:W-:-:S03]  /*e4f0*/  IMAD.U32 R21, RZ, RZ, UR6 ;  /* 0x00000006ff157e24 */ /* 0x000fc6000f8e00ff */
[----:B------:R-:W-:Y:S01]  /*e500*/  FADD.FTZ R14, R165, R14 ;  /* 0x0000000ea50e7221 */ /* 0x000fe20000010000 */
[----:B0-----:R-:W-:Y:S06]  /*e510*/  @P2 BRA `(.L_x_2111) ;  /* 0xffffffc0004c2947 */ /* 0x001fec000383ffff */
.L_x_2102:
        /* <DEDUP_REMOVED lines=131> */
.L_x_2112:
[----:B------:R-:W-:Y:S02]  /*ed50*/  R2UR UR6, R17 ;  /* 0x00000000110672ca */ /* 0x000fe400000e0000 */
[----:B------:R-:W-:-:S11]  /*ed60*/  R2UR UR4, R16 ;  /* 0x00000000100472ca */ /* 0x000fd600000e0000 */
[----:B------:R-:W-:Y:S02]  /*ed70*/  ULEA UR7, UR60, UR6, 0x3 ;  /* 0x000000063c077291 */ /* 0x000fe4000f8e183f */
[----:B------:R-:W-:-:S04]  /*ed80*/  MOV R0, UR4 ;  /* 0x0000000400007c02 */ /* 0x000fc80008000f00 */
[----:B------:R-:W-:-:S04]  /*ed90*/  SHF.L.U32 R0, R0, 0x1f, RZ ;  /* 0x0000001f00007819 */ /* 0x000fc800000006ff */
[----:B------:R0:W1:Y:S01]  /*eda0*/  SYNCS.PHASECHK.TRANS64.TRYWAIT P2, [UR7+0x38850], R0 ;  /* 0x03885000ff0075a7 */ /* 0x0000620008040147 */
[----:B------:R-:W-:Y:S05]  /*edb0*/  @!P0 BRA `(.L_x_2113) ;  /* 0x0000000000048947 */ /* 0x000fea0003800000 */
[----:B------:R-:W-:Y:S01]  /*edc0*/  BPT.TRAP 0x1 ;  /* 0x000000040000795c */ /* 0x000fe20000300000 */
.L_x_2113:
[----:B-1----:R-:W-:Y:S05]  /*edd0*/  @P2 BRA `(.L_x_2114) ;  /* 0x0000000000082947 */ /* 0x002fea0003800000 */
[----:B------:R-:W1:Y:S02]  /*ede0*/  SYNCS.PHASECHK.TRANS64.TRYWAIT P0, [UR7+0x38850], R0 ;  /* 0x03885000ff0075a7 */ /* 0x000e640008000147 */
[----:B-1----:R-:W-:Y:S05]  /*edf0*/  @!P0 BRA `(.L_x_2115) ;  /* 0x0000009400108947 */ /* 0x002fea0003800000 */
.L_x_2114:
[----:B------:R-:W-:Y:S01]  /*ee00*/  R2UR UR4, R17 ;  /* 0x00000000110472ca */ /* 0x000fe200000e0000 */
[----:B------:R-:W-:Y:S01]  /*ee10*/  WARPGROUP.ARRIVE ;  /* 0x00000000000079c5 */ /* 0x000fe20000000000 */
[----:B------:R-:W-:Y:S01]  /*ee20*/  UMOV UR11, 0x40000040 ;  /* 0x40000040000b7882 */ /* 0x000fe20000000000 */
[----:B01----:R-:W0:Y:S01]  /*ee30*/  SHFL.BFLY PT, R0, R5, 0x2, 0x1f ;  /* 0x0c401f0005007f89 */ /* 0x003e2200000e0000 */
[----:B------:R-:W-:Y:S01]  /*ee40*/  IMAD.MOV.U32 R6, RZ, RZ, RZ ;  /* 0x000000ffff067224 */ /* 0x000fe200078e00ff */
[----:B------:R-:W-:Y:S01]  /*ee50*/  R2UR UR9, R220 ;  /* 0x00000000dc0972ca */ /* 0x000fe200000e0000 */
[----:B------:R-:W-:Y:S01]  /*ee60*/  IMAD.U32 R12, RZ, RZ, UR7 ;  /* 0x00000007ff0c7e24 */ /* 0x000fe2000f8e00ff */
[----:B------:R-:W1:Y:S01]  /*ee70*/  SHFL.BFLY PT, R7, R14, 0x2, 0x1f ;  /* 0x0c401f000e077f89 */ /* 0x000e6200000e0000 */
[----:B------:R-:W-:Y:S02]  /*ee80*/  R2UR UR8, R16 ;  /* 0x00000000100872ca */ /* 0x000fe400000e0000 */
[----:B------:R-:W-:-:S03]  /*ee90*/  MOV R13, UR5 ;  /* 0x00000005000d7c02 */ /* 0x000fc60008000f00 */
[----:B------:R-:W-:-:S04]  /*eea0*/  UIADD3 UR4, UR4, 0x400, URZ ;  /* 0x0000040004047890 */ /* 0x000fc8000fffe03f */
[----:B------:R-:W-:Y:S02]  /*eeb0*/  USHF.R.U32.HI UR4, URZ, 0x4, UR4 ;  /* 0x000000043f047899 */ /* 0x000fe40008011604 */
[----:B------:R-:W-:Y:S02]  /*eec0*/  UIADD3 UR9, UR9, 0x1, URZ ;  /* 0x0000000109097890 */ /* 0x000fe4000fffe03f */
[----:B------:R-:W-:-:S04]  /*eed0*/  ULOP3.LUT UR4, UR4, 0x3fff, URZ, 0xc0, !UPT ;  /* 0x00003fff04047892 */ /* 0x000fc8000f8ec03f */
[----:B------:R-:W-:Y:S01]  /*eee0*/  ULOP3.LUT UR4, UR4, 0x2800000, URZ, 0xfc, !UPT ;  /* 0x0280000004047892 */ /* 0x000fe2000f8efc3f */
[----:B------:R-:W-:Y:S02]  /*eef0*/  IMAD.U32 R220, RZ, RZ, UR9 ;  /* 0x00000009ffdc7e24 */ /* 0x000fe4000f8e00ff */
[----:B0-----:R-:W-:Y:S01]  /*ef00*/  FADD.FTZ R2, R0, R5 ;  /* 0x0000000500027221 */ /* 0x001fe20000010000 */
[----:B------:R-:W-:Y:S01]  /*ef10*/  IMAD.MOV.U32 R5, RZ, RZ, RZ ;  /* 0x000000ffff057224 */ /* 0x000fe200078e00ff */
[----:B------:R-:W-:Y:S01]  /*ef20*/  UIMAD UR4, UR60, 0xa00, UR4 ;  /* 0x00000a003c0478a4 */ /* 0x000fe2000f8e0204 */
[----:B-1----:R-:W-:Y:S02]  /*ef30*/  FADD.FTZ R7, R7, R14 ;  /* 0x0000000e07077221 */ /* 0x002fe40000010000 */
[----:B------:R-:W0:Y:S01]  /*ef40*/  SHFL.BFLY PT, R9, R2, 0x1, 0x1f ;  /* 0x0c201f0002097f89 */ /* 0x000e2200000e0000 */
[----:B------:R-:W-:Y:S02]  /*ef50*/  UIADD3 UR6, UR4, 0x80, URZ ;  /* 0x0000008004067890 */ /* 0x000fe4000fffe03f */
[----:B------:R-:W-:Y:S01]  /*ef60*/  UIADD3 UR60, UR60, 0x1, URZ ;  /* 0x000000013c3c7890 */ /* 0x000fe2000fffe03f */
[----:B------:R-:W1:Y:S01]  /*ef70*/  SHFL.BFLY PT, R0, R7, 0x1, 0x1f ;  /* 0x0c201f0007007f89 */ /* 0x000e6200000e0000 */
[----:B------:R-:W-:-:S02]  /*ef80*/  UMOV UR10, UR4 ;  /* 0x00000004000a7c82 */ /* 0x000fc40008000000 */
[----:B------:R-:W-:Y:S01]  /*ef90*/  HGMMA.64x256x16.F32 R24, R208, gdesc[UR8].tnspB, R24, gsb0 ;  /* 0x43e00008d0187df0 */ /* 0x000fe20008000818 */
[----:B------:R-:W-:Y:S01]  /*efa0*/  UMOV UR10, UR6 ;  /* 0x00000006000a7c82 */ /* 0x000fe20008000000 */
[----:B------:R-:W-:Y:S01]  /*efb0*/  UMOV UR11, 0x40000040 ;  /* 0x40000040000b7882 */ /* 0x000fe20000000000 */
[----:B------:R-:W-:Y:S02]  /*efc0*/  UIADD3 UR6, UR4, 0x100, URZ ;  /* 0x0000010004067890 */ /* 0x000fe4000fffe03f */
[----:B------:R-:W-:-:S04]  /*efd0*/  UISETP.NE.AND UP0, UPT, UR60, 0x2, UPT ;  /* 0x000000023c00788c */ /* 0x000fc8000bf05270 */
[----:B------:R-:W-:Y:S01]  /*efe0*/  USEL UR60, UR60, URZ, UP0 ;  /* 0x0000003f3c3c7287 */ /* 0x000fe20008000000 */
[----:B0-----:R-:W-:Y:S01]  /*eff0*/  FADD.FTZ R11, R2, R9 ;  /* 0x00000009020b7221 */ /* 0x001fe20000010000 */
[----:B------:R-:W-:Y:S02]  /*f000*/  IMAD.MOV.U32 R2, RZ, RZ, -0x800000 ;  /* 0xff800000ff027424 */ /* 0x000fe400078e00ff */
[----:B-1----:R-:W-:Y:S02]  /*f010*/  FADD.FTZ R10, R7, R0 ;  /* 0x00000000070a7221 */ /* 0x002fe40000010000 */
[----:B------:R-:W-:Y:S01]  /*f020*/  FSETP.NE.FTZ.AND P2, PT, R11, RZ, PT ;  /* 0x000000ff0b00720b */ /* 0x000fe20003f55000 */
[----:B------:R-:W-:Y:S02]  /*f030*/  IMAD.U32 R7, RZ, RZ, UR5 ;  /* 0x00000005ff077e24 */ /* 0x000fe4000f8e00ff */
[----:B------:R-:W-:Y:S01]  /*f040*/  IMAD.MOV.U32 R0, RZ, RZ, -0x800000 ;  /* 0xff800000ff007424 */ /* 0x000fe200078e00ff */
[----:B------:R-:W-:-:S09]  /*f050*/  FSETP.NE.FTZ.AND P0, PT, R10, RZ, PT ;  /* 0x000000ff0a00720b */ /* 0x000fd20003f15000 */
[----:B------:R-:W0:Y:S01]  /*f060*/  @P2 MUFU.LG2 R9, R11 ;  /* 0x0000000b00092308 */ /* 0x000e220000000c00 */
[----:B------:R-:W-:-:S03]  /*f070*/  @P2 FMUL.FTZ R13, R13, 0.69314718246459960938 ;  /* 0x3f3172180d0d2820 */ /* 0x000fc60000410000 */
[----:B------:R-:W-:-:S04]  /*f080*/  @P0 FMUL.FTZ R7, R7, 0.69314718246459960938 ;  /* 0x3f31721807070820 */ /* 0x000fc80000410000 */
[----:B------:R-:W-:Y:S08]  /*f090*/  @P0 MUFU.RCP R6, R10 ;  /* 0x0000000a00060308 */ /* 0x000ff00000001000 */
[----:B------:R0:W1:Y:S08]  /*f0a0*/  @P0 MUFU.LG2 R8, R10 ;  /* 0x0000000a00080308 */ /* 0x0000700000000c00 */
[----:B------:R-:W2:Y:S01]  /*f0b0*/  @P2 MUFU.RCP R5, R11 ;  /* 0x0000000b00052308 */ /* 0x000ea20000001000 */
[----:B0-----:R-:W-:Y:S01]  /*f0c0*/  @P2 FMUL.FTZ R10, R9, 0.69314718246459960938 ;  /* 0x3f317218090a2820 */ /* 0x001fe20000410000 */
[----:B------:R-:W-:-:S03]  /*f0d0*/  @!P1 VIADD R9, R12, 0x38860 ;  /* 0x000388600c099836 */ /* 0x000fc60000000000 */
[----:B------:R-:W-:Y:S02]  /*f0e0*/  @P2 FFMA.FTZ R0, R13, R3, R10 ;  /* 0x000000030d002223 */ /* 0x000fe4000001000a */
[----:B------:R-:W-:Y:S01]  /*f0f0*/  @!P1 PRMT R9, RZ, 0x654, R9 ;  /* 0x00000654ff099816 */ /* 0x000fe20000000009 */
[----:B-1----:R-:W-:-:S04]  /*f100*/  @P0 FMUL.FTZ R8, R8, 0.69314718246459960938 ;  /* 0x3f31721808080820 */ /* 0x002fc80000410000 */
        /* <DEDUP_REMOVED lines=22> */
[----:B------:R-:W-:-:S06]  /*f270*/  ULOP3.LUT UR8, UR8, UR4, URZ, 0x3c, !UPT ;  /* 0x0000000408087292 */ /* 0x000fcc000f8e3c3f */
[----:B------:R-:W-:Y:S01]  /*f280*/  MOV R16, UR8 ;  /* 0x0000000800107c02 */ /* 0x000fe20008000f00 */
[----:B------:R-:W-:Y:S02]  /*f290*/  WARPGROUP.DEPBAR.LE gsb0, 0x0 ;  /* 0x00008000000079c5 */ /* 0x000fe40000010000 */
[----:B------:R-:W-:-:S12]  /*f2a0*/  WARPGROUP.ARRIVE ;  /* 0x00000000000079c5 */ /* 0x000fd80000000000 */
[----:B------:R-:W-:Y:S03]  /*f2b0*/  HGMMA.64x256x16.F32 R24, R192, gdesc[UR8].tnspB, R24, gsb0 ;  /* 0x43e00008c0187df0 */ /* 0x000fe60008000818 */
[----:B------:R-:W-:Y:S02]  /*f2c0*/  WARPGROUP.DEPBAR.LE gsb0, 0x0 ;  /* 0x00008000000079c5 */ /* 0x000fe40000010000 */
[----:B------:R0:W-:Y:S01]  /*f2d0*/  @!P1 SYNCS.ARRIVE.TRANS64.RED.A1T0 RZ, [R9+URZ], RZ ;  /* 0x000000ff09ff99a7 */ /* 0x0001e2000810043f */
[-C--:B--2---:R-:W-:Y:S01]  /*f2e0*/  FMUL.FTZ R3, R83, R5.reuse ;  /* 0x0000000553037220 */ /* 0x084fe20000410000 */
        /* <DEDUP_REMOVED lines=127> */
.L_x_2085:
[----:B------:R-:W0:Y:S01]  /*fae0*/  S2R R4, SR_CgaCtaId ;  /* 0x0000000000047919 */ /* 0x000e220000008800 */
[----:B------:R-:W-:Y:S01]  /*faf0*/  MOV R19, 0x400 ;  /* 0x0000040000137802 */ /* 0x000fe20000000f00 */
[----:B------:R-:W-:Y:S01]  /*fb00*/  BSSY B0, `(.L_x_2116) ;  /* 0x00002ce000007945 */ /* 0x000fe20003800000 */
[----:B------:R-:W-:Y:S02]  /*fb10*/  BAR.SYNC.DEFER_BLOCKING 0x5, 0x120 ;  /* 0x0144800000007b1d */ /* 0x000fe40000010000 */
[----:B0-----:R-:W-:-:S05]  /*fb20*/  LEA R19, R4, R19, 0x18 ;  /* 0x0000001304137211 */ /* 0x001fca00078ec0ff */
[----:B------:R-:W0:Y:S02]  /*fb30*/  LDS.128 R4, [R19+0x388d0] ;  /* 0x0388d00013047984 */ /* 0x000e240000000c00 */
[----:B0-----:R-:W-:Y:S02]  /*fb40*/  R2UR UR4, R5 ;  /* 0x00000000050472ca */ /* 0x001fe400000e0000 */
[----:B------:R-:W-:-:S11]  /*fb50*/  R2UR UR5, R6 ;  /* 0x00000000060572ca */ /* 0x000fd600000e0000 */
[----:B------:R-:W-:Y:S01]  /*fb60*/  IMAD.U32 R22, RZ, RZ, UR4 ;  /* 0x00000004ff167e24 */ /* 0x000fe2000f8e00ff */
[----:B------:R-:W-:Y:S06]  /*fb70*/  BAR.ARV 0x4, 0x120 ;  /* 0x0104800000007b1d */ /* 0x000fec0000002000 */
[----:B------:R-:W-:Y:S05]  /*fb80*/  @P0 BRA `(.L_x_2117) ;  /* 0x0000001c00c00947 */ /* 0x000fea0003800000 */
        /* <DEDUP_REMOVED lines=29> */
[----:B------:R-:W-:-:S02]  /*fd60*/  IADD3 R173, P0, R106, 0x40, RZ ;  /* 0x000000406aad7810 */ /* 0x000fc40007f1e0ff */
[C---:B------:R-:W-:Y:S01]  /*fd70*/  IADD3 R175, P4, R106.reuse, 0x60, RZ ;  /* 0x000000606aaf7810 */ /* 0x040fe20007f9e0ff */
[--C-:B------:R-:W-:Y:S01]  /*fd80*/  IMAD.X R11, RZ, RZ, R107.reuse, P1 ;  /* 0x000000ffff0b7224 */ /* 0x100fe200008e066b */
[C---:B------:R-:W-:Y:S01]  /*fd90*/  LOP3.LUT R9, R106.reuse, 0x380, RZ, 0xc0, !PT ;  /* 0x000003806a097812 */ /* 0x040fe200078ec0ff */
[--C-:B------:R-:W-:Y:S01]  /*fda0*/  IMAD.X R13, RZ, RZ, R107.reuse, P0 ;  /* 0x000000ffff0d7224 */ /* 0x100fe200000e066b */
[C---:B------:R-:W-:Y:S01]  /*fdb0*/  IADD3 R177, P3, R106.reuse, 0x4000, RZ ;  /* 0x000040006ab17810 */ /* 0x040fe20007f7e0ff */
[--C-:B------:R-:W-:Y:S01]  /*fdc0*/  IMAD.X R15, RZ, RZ, R107.reuse, P4 ;  /* 0x000000ffff0f7224 */ /* 0x100fe200020e066b */
[C---:B------:R-:W-:Y:S02]  /*fdd0*/  IADD3 R179, P6, R106.reuse, 0x4020, RZ ;  /* 0x000040206ab37810 */ /* 0x040fe40007fde0ff */
[C---:B------:R-:W-:Y:S02]  /*fde0*/  IADD3 R181, P5, R106.reuse, 0x4040, RZ ;  /* 0x000040406ab57810 */ /* 0x040fe40007fbe0ff */
[C---:B------:R-:W-:Y:S01]  /*fdf0*/  IADD3 R183, P2, R106.reuse, 0x4060, RZ ;  /* 0x000040606ab77810 */ /* 0x040fe20007f5e0ff */
[--C-:B------:R-:W-:Y:S01]  /*fe00*/  IMAD.X R31, RZ, RZ, R107.reuse, P6 ;  /* 0x000000ffff1f7224 */ /* 0x100fe200030e066b */
[----:B------:R-:W-:Y:S01]  /*fe10*/  IADD3 R185, P1, R106, 0x8000, RZ ;  /* 0x000080006ab97810 */ /* 0x000fe20007f3e0ff */
[--C-:B------:R-:W-:Y:S01]  /*fe20*/  IMAD.X R39, RZ, RZ, R107.reuse, P5 ;  /* 0x000000ffff277224 */ /* 0x100fe200028e066b */
[----:B------:R-:W-:Y:S01]  /*fe30*/  LOP3.LUT R10, R171, 0x380, RZ, 0xc0, !PT ;  /* 0x00000380ab0a7812 */ /* 0x000fe200078ec0ff */
[--C-:B------:R-:W-:Y:S01]  /*fe40*/  IMAD.X R47, RZ, RZ, R107.reuse, P2 ;  /* 0x000000ffff2f7224 */ /* 0x100fe200010e066b */
[----:B------:R-:W-:Y:S01]  /*fe50*/  LOP3.LUT R12, R173, 0x380, RZ, 0xc0, !PT ;  /* 0x00000380ad0c7812 */ /* 0x000fe200078ec0ff */
[----:B------:R-:W-:Y:S01]  /*fe60*/  IMAD.X R55, RZ, RZ, R107, P1 ;  /* 0x000000ffff377224 */ /* 0x000fe200008e066b */
[----:B------:R-:W-:-:S02]  /*fe70*/  LOP3.LUT R14, R175, 0x380, RZ, 0xc0, !PT ;  /* 0x00000380af0e7812 */ /* 0x000fc400078ec0ff */
[----:B------:R-:W-:Y:S02]  /*fe80*/  SHF.R.U64 R9, R9, 0x3, RZ ;  /* 0x0000000309097819 */ /* 0x000fe400000012ff */
[----:B------:R-:W-:Y:S02]  /*fe90*/  LOP3.LUT R20, R177, 0x380, RZ, 0xc0, !PT ;  /* 0x00000380b1147812 */ /* 0x000fe400078ec0ff */
[----:B------:R-:W-:Y:S02]  /*fea0*/  IADD3 R187, P0, R106, 0x8020, RZ ;  /* 0x000080206abb7810 */ /* 0x000fe40007f1e0ff */
[----:B------:R-:W-:Y:S02]  /*feb0*/  SHF.R.U64 R10, R10, 0x3, RZ ;  /* 0x000000030a0a7819 */ /* 0x000fe400000012ff */
[----:B------:R-:W-:Y:S02]  /*fec0*/  LOP3.LUT R30, R179, 0x380, RZ, 0xc0, !PT ;  /* 0x00000380b31e7812 */ /* 0x000fe400078ec0ff */
[----:B------:R-:W-:-:S02]  /*fed0*/  IADD3 R189, P4, R106, 0x8040, RZ ;  /* 0x000080406abd7810 */ /* 0x000fc40007f9e0ff */
[----:B------:R-:W-:Y:S02]  /*fee0*/  IADD3.X R21, RZ, R107, RZ, P3, !PT ;  /* 0x0000006bff157210 */ /* 0x000fe40001ffe4ff */
[----:B------:R-:W-:Y:S01]  /*fef0*/  SHF.R.U64 R12, R12, 0x3, RZ ;  /* 0x000000030c0c7819 */ /* 0x000fe200000012ff */
[--C-:B------:R-:W-:Y:S01]  /*ff00*/  IMAD.X R71, RZ, RZ, R107.reuse, P4 ;  /* 0x000000ffff477224 */ /* 0x100fe200020e066b */
[----:B------:R-:W-:Y:S02]  /*ff10*/  LOP3.LUT R38, R181, 0x380, RZ, 0xc0, !PT ;  /* 0x00000380b5267812 */ /* 0x000fe400078ec0ff */
[C---:B------:R-:W-:Y:S02]  /*ff20*/  IADD3 R191, P3, R106.reuse, 0x8060, RZ ;  /* 0x000080606abf7810 */ /* 0x040fe40007f7e0ff */
[C---:B------:R-:W-:Y:S02]  /*ff30*/  IADD3 R193, P6, R106.reuse, 0xc000, RZ ;  /* 0x0000c0006ac17810 */ /* 0x040fe40007fde0ff */
[C---:B------:R-:W-:Y:S01]  /*ff40*/  IADD3 R6, P5, R106.reuse, 0xc020, RZ ;  /* 0x0000c0206a067810 */ /* 0x040fe20007fbe0ff */
[--C-:B------:R-:W-:Y:S01]  /*ff50*/  IMAD.X R79, RZ, RZ, R107.reuse, P3 ;  /* 0x000000ffff4f7224 */ /* 0x100fe200018e066b */
[C---:B------:R-:W-:Y:S01]  /*ff60*/  IADD3 R102, P2, R106.reuse, 0xc040, RZ ;  /* 0x0000c0406a667810 */ /* 0x040fe20007f5e0ff */
[--C-:B------:R-:W-:Y:S01]  /*ff70*/  IMAD.X R95, RZ, RZ, R107.reuse, P6 ;  /* 0x000000ffff5f7224 */ /* 0x100fe200030e066b */
[----:B------:R-:W-:Y:S01]  /*ff80*/  IADD3 R23, P1, R106, 0xc060, RZ ;  /* 0x0000c0606a177810 */ /* 0x000fe20007f3e0ff */
[----:B------:R-:W-:Y:S01]  /*ff90*/  IMAD.X R99, RZ, RZ, R107, P5 ;  /* 0x000000ffff637224 */ /* 0x000fe200028e066b */
[----:B------:R-:W-:-:S02]  /*ffa0*/  SHF.R.U64 R14, R14, 0x3, RZ ;  /* 0x000000030e0e7819 */ /* 0x000fc400000012ff */
[----:B------:R-:W-:Y:S02]  /*ffb0*/  LOP3.LUT R46, R183, 0x380, RZ, 0xc0, !PT ;  /* 0x00000380b72e7812 */ /* 0x000fe400078ec0ff */
[----:B------:R-:W-:Y:S01]  /*ffc0*/  LOP3.LUT R106, R9, R106, RZ, 0x3c, !PT ;  /* 0x0000006a096a7212 */ /* 0x000fe200078e3cff */
[----:B------:R-:W-:Y:S01]  /*ffd0*/  IMAD.X R9, RZ, RZ, R107, P1 ;  /* 0x000000ffff097224 */ /* 0x000fe200008e066b */
[----:B------:R-:W-:Y:S02]  /*ffe0*/  SHF.R.U64 R20, R20, 0x3, RZ ;  /* 0x0000000314147819 */ /* 0x000fe400000012ff */
[----:B------:R-:W-:Y:S02]  /*fff0*/  LOP3.LUT R54, R185, 0x380, RZ, 0xc0, !PT ;  /* 0x00000380b9367812 */ /* 0x000fe400078ec0ff */
[----:B------:R-:W-:Y:S02]  /*10000*/  LOP3.LUT R10, R10, R171, RZ, 0x3c, !PT ;  /* 0x000000ab0a0a7212 */ /* 0x000fe400078e3cff */
[----:B------:R-:W-:-:S02]  /*10010*/  SHF.R.U64 R30, R30, 0x3, RZ ;  /* 0x000000031e1e7819 */ /* 0x000fc400000012ff */
[----:B------:R-:W-:Y:S02]  /*10020*/  LOP3.LUT R62, R187, 0x380, RZ, 0xc0, !PT ;  /* 0x00000380bb3e7812 */ /* 0x000fe400078ec0ff */
[----:B------:R-:W-:Y:S02]  /*10030*/  LOP3.LUT R12, R12, R173, RZ, 0x3c, !PT ;  /* 0x000000ad0c0c7212 */ /* 0x000fe400078e3cff */
[----:B------:R-:W-:Y:S02]  /*10040*/  SHF.R.U64 R38, R38, 0x3, RZ ;  /* 0x0000000326267819 */ /* 0x000fe400000012ff */
[----:B------:R-:W-:Y:S02]  /*10050*/  LOP3.LUT R70, R189, 0x380, RZ, 0xc0, !PT ;  /* 0x00000380bd467812 */ /* 0x000fe400078ec0ff */
[----:B------:R-:W-:Y:S02]  /*10060*/  LOP3.LUT R14, R14, R175, RZ, 0x3c, !PT ;  /* 0x000000af0e0e7212 */ /* 0x000fe400078e3cff */
[----:B------:R-:W-:-:S02]  /*10070*/  SHF.R.U64 R46, R46, 0x3, RZ ;  /* 0x000000032e2e7819 */ /* 0x000fc400000012ff */
[----:B------:R-:W-:Y:S02]  /*10080*/  LOP3.LUT R78, R191, 0x380, RZ, 0xc0, !PT ;  /* 0x00000380bf4e7812 */ /* 0x000fe400078ec0ff */
[-C--:B------:R-:W-:Y:S02]  /*10090*/  IADD3.X R63, RZ, R107.reuse, RZ, P0, !PT ;  /* 0x0000006bff3f7210 */ /* 0x080fe400007fe4ff */
[----:B------:R-:W-:Y:S02]  /*100a0*/  IADD3.X R103, RZ, R107, RZ, P2, !PT ;  /* 0x0000006bff677210 */ /* 0x000fe400017fe4ff */
[----:B------:R-:W-:Y:S02]  /*100b0*/  LOP3.LUT R20, R20, R177, RZ, 0x3c, !PT ;  /* 0x000000b114147212 */ /* 0x000fe400078e3cff */
[----:B------:R-:W-:Y:S02]  /*100c0*/  SHF.R.U64 R54, R54, 0x3, RZ ;  /* 0x0000000336367819 */ /* 0x000fe400000012ff */
[----:B------:R-:W-:-:S02]  /*100d0*/  LOP3.LUT R94, R193, 0x380, RZ, 0xc0, !PT ;  /* 0x00000380c15e7812 */ /* 0x000fc400078ec0ff */
[----:B------:R-:W-:Y:S01]  /*100e0*/  MOV R106, R106 ;  /* 0x0000006a006a7202 */ /* 0x000fe20000000f00 */
[----:B------:R-:W-:Y:S01]  /*100f0*/  BAR.SYNC.DEFER_BLOCKING 0x1, 0x100 ;  /* 0x0044000000007b1d */ /* 0x000fe20000010000 */
[----:B------:R-:W-:Y:S02]  /*10100*/  LOP3.LUT R30, R30, R179, RZ, 0x3c, !PT ;  /* 0x000000b31e1e7212 */ /* 0x000fe400078e3cff */
[----:B------:R-:W-:Y:S02]  /*10110*/  SHF.R.U64 R62, R62, 0x3, RZ ;  /* 0x000000033e3e7819 */ /* 0x000fe400000012ff */
[----:B------:R-:W-:Y:S02]  /*10120*/  LOP3.LUT R98, R6, 0x380, RZ, 0xc0, !PT ;  /* 0x0000038006627812 */ /* 0x000fe400078ec0ff */
[----:B------:R-:W-:Y:S02]  /*10130*/  LOP3.LUT R107, R102, 0x380, RZ, 0xc0, !PT ;  /* 0x00000380666b7812 */ /* 0x000fe400078ec0ff */
[----:B------:R-:W-:-:S02]  /*10140*/  MOV R10, R10 ;  /* 0x0000000a000a7202 */ /* 0x000fc40000000f00 */
[----:B------:R-:W-:Y:S02]  /*10150*/  LOP3.LUT R38, R38, R181, RZ, 0x3c, !PT ;  /* 0x000000b526267212 */ /* 0x000fe400078e3cff */
[----:B------:R-:W-:Y:S02]  /*10160*/  SHF.R.U64 R70, R70, 0x3, RZ ;  /* 0x0000000346467819 */ /* 0x000fe400000012ff */
[----:B------:R-:W-:Y:S02]  /*10170*/  MOV R12, R12 ;  /* 0x0000000c000c7202 */ /* 0x000fe40000000f00 */
[----:B------:R-:W-:Y:S02]  /*10180*/  LOP3.LUT R46, R46, R183, RZ, 0x3c, !PT ;  /* 0x000000b72e2e7212 */ /* 0x000fe400078e3cff */
[----:B------:R-:W-:Y:S02]  /*10190*/  SHF.R.U64 R78, R78, 0x3, RZ ;  /* 0x000000034e4e7819 */ /* 0x000fe400000012ff */
[----:B------:R-:W-:-:S02]  /*101a0*/  LOP3.LUT R163, R23, 0x380, RZ, 0xc0, !PT ;  /* 0x0000038017a37812 */ /* 0x000fc400078ec0ff */
[----:B------:R-:W-:Y:S01]  /*101b0*/  MOV R14, R14 ;  /* 0x0000000e000e7202 */ /* 0x000fe20000000f00 */
[----:B------:R0:W-:Y:S01]  /*101c0*/  STSM.16.M88.4 [R106], R24 ;  /* 0x000000186a007844 */ /* 0x0001e20000000200 */
[----:B------:R-:W-:Y:S02]  /*101d0*/  LOP3.LUT R54, R54, R185, RZ, 0x3c, !PT ;  /* 0x000000b936367212 */ /* 0x000fe400078e3cff */
[----:B------:R-:W-:Y:S01]  /*101e0*/  SHF.R.U64 R94, R94, 0x3, RZ ;  /* 0x000000035e5e7819 */ /* 0x000fe200000012ff */
[----:B------:R1:W-:Y:S01]  /*101f0*/  STSM.16.M88.4 [R10], R32 ;  /* 0x000000200a007844 */ /* 0x0003e20000000200 */
[----:B------:R-:W-:Y:S02]  /*10200*/  MOV R20, R20 ;  /* 0x0000001400147202 */ /* 0x000fe40000000f00 */
[----:B------:R-:W-:Y:S01]  /*10210*/  F2FP.F16.F32.PACK_AB R59, R155, R59 ;  /* 0x0000003b9b3b723e */ /* 0x000fe200000000ff */
[----:B------:R2:W-:Y:S01]  /*10220*/  STSM.16.M88.4 [R12], R40 ;  /* 0x000000280c007844 */ /* 0x0005e20000000200 */
[----:B------:R-:W-:-:S02]  /*10230*/  F2FP.F16.F32.PACK_AB R65, R154, R66 ;  /* 0x000000429a41723e */ /* 0x000fc400000000ff */
[----:B------:R-:W-:Y:S01]  /*10240*/  F2FP.F16.F32.PACK_AB R72, R73, R72 ;  /* 0x000000484948723e */ /* 0x000fe200000000ff */
[----:B------:R2:W-:Y:S01]  /*10250*/  STSM.16.M88.4 [R14], R48 ;  /* 0x000000300e007844 */ /* 0x0005e20000000200 */
[----:B------:R-:W-:Y:S02]  /*10260*/  LOP3.LUT R62, R62, R187, RZ, 0x3c, !PT ;  /* 0x000000bb3e3e7212 */ /* 0x000fe400078e3cff */
[----:B------:R-:W-:Y:S01]  /*10270*/  SHF.R.U64 R29, R98, 0x3, RZ ;  /* 0x00000003621d7819 */ /* 0x000fe200000012ff */
[----:B------:R2:W-:Y:S01]  /*10280*/  STSM.16.M88.4 [R20], R56 ;  /* 0x0000003814007844 */ /* 0x0005e20000000200 */
[----:B------:R-:W-:Y:S02]  /*10290*/  SHF.R.U64 R107, R107, 0x3, RZ ;  /* 0x000000036b6b7819 */ /* 0x000fe400000012ff */
[----:B------:R-:W-:Y:S02]  /*102a0*/  MOV R30, R30 ;  /* 0x0000001e001e7202 */ /* 0x000fe40000000f00 */
[----:B------:R-:W-:-:S02]  /*102b0*/  F2FP.F16.F32.PACK_AB R66, R69, R68 ;  /* 0x000000444542723e */ /* 0x000fc400000000ff */
[----:B------:R-:W-:Y:S02]  /*102c0*/  F2FP.F16.F32.PACK_AB R67, R153, R67 ;  /* 0x000000439943723e */ /* 0x000fe400000000ff */
[----:B------:R-:W-:Y:S02]  /*102d0*/  F2FP.F16.F32.PACK_AB R73, R152, R74 ;  /* 0x0000004a9849723e */ /* 0x000fe400000000ff */
[----:B------:R-:W-:Y:S01]  /*102e0*/  F2FP.F16.F32.PACK_AB R80, R81, R80 ;  /* 0x000000505150723e */ /* 0x000fe200000000ff */
[----:B------:R2:W-:Y:S01]  /*102f0*/  STSM.16.M88.4 [R30], R64 ;  /* 0x000000401e007844 */ /* 0x0005e20000000200 */
[----:B------:R-:W-:Y:S02]  /*10300*/  R2UR UR6, R218 ;  /* 0x00000000da0672ca */ /* 0x000fe400000e0000 */
[----:B------:R-:W-:Y:S02]  /*10310*/  R2UR UR4, R216 ;  /* 0x00000000d80472ca */ /* 0x000fe400000e0000 */
[----:B------:R-:W-:-:S02]  /*10320*/  LOP3.LUT R70, R70, R189, RZ, 0x3c, !PT ;  /* 0x000000bd46467212 */ /* 0x000fc400078e3cff */
[----:B------:R-:W-:Y:S02]  /*10330*/  MOV R38, R38 ;  /* 0x0000002600267202 */ /* 0x000fe40000000f00 */
[----:B------:R-:W-:Y:S02]  /*10340*/  F2FP.F16.F32.PACK_AB R74, R77, R76 ;  /* 0x0000004c4d4a723e */ /* 0x000fe400000000ff */
[----:B------:R-:W-:Y:S02]  /*10350*/  F2FP.F16.F32.PACK_AB R75, R17, R75 ;  /* 0x0000004b114b723e */ /* 0x000fe400000000ff */
[----:B------:R-:W-:Y:S02]  /*10360*/  F2FP.F16.F32.PACK_AB R81, R3, R82 ;  /* 0x000000520351723e */ /* 0x000fe400000000ff */
[----:B------:R-:W-:Y:S01]  /*10370*/  LOP3.LUT R78, R78, R191, RZ, 0x3c, !PT ;  /* 0x000000bf4e4e7212 */ /* 0x000fe200078e3cff */
[----:B------:R2:W-:Y:S01]  /*10380*/  STSM.16.M88.4 [R38], R72 ;  /* 0x0000004826007844 */ /* 0x0005e20000000200 */
[----:B------:R-:W-:Y:S01]  /*10390*/  SHF.R.U64 R28, R163, 0x3, RZ ;  /* 0x00000003a31c7819 */ /* 0x000fe200000012ff */
[----:B------:R-:W-:Y:S01]  /*103a0*/  USHF.L.U64.HI UR11, UR4, 0x2, UR6 ;  /* 0x00000002040b7899 */ /* 0x000fe20008010206 */
[----:B------:R-:W-:Y:S01]  /*103b0*/  MOV R46, R46 ;  /* 0x0000002e002e7202 */ /* 0x000fe20000000f00 */
[----:B------:R-:W-:Y:S01]  /*103c0*/  USHF.L.U32 UR10, UR4, 0x2, URZ ;  /* 0x00000002040a7899 */ /* 0x000fe2000800063f */
[----:B------:R-:W-:Y:S01]  /*103d0*/  F2FP.F16.F32.PACK_AB R82, R85, R84 ;  /* 0x000000545552723e */ /* 0x000fe200000000ff */
[----:B------:R-:W-:Y:S01]  /*103e0*/  ULDC.64 UR6, c[0x0][0xbd8] ;  /* 0x0002f60000067ab9 */ /* 0x000fe20000000a00 */
[----:B------:R-:W-:Y:S01]  /*103f0*/  F2FP.F16.F32.PACK_AB R83, R83, R86 ;  /* 0x000000565353723e */ /* 0x000fe200000000ff */
[----:B------:R-:W-:Y:S01]  /*10400*/  UISETP.NE.U32.AND UP1, UPT, UR6, URZ, UPT ;  /* 0x0000003f0600728c */ /* 0x000fe2000bf25070 */
[----:B------:R-:W-:Y:S01]  /*10410*/  LOP3.LUT R94, R94, R193, RZ, 0x3c, !PT ;  /* 0x000000c15e5e7212 */ /* 0x000fe200078e3cff */
[----:B------:R-:W-:Y:S01]  /*10420*/  UIADD3 UR4, UP2, UR10, UR6, URZ ;  /* 0x000000060a047290 */ /* 0x000fe2000ff5e03f */
[----:B------:R-:W-:Y:S01]  /*10430*/  MOV R54, R54 ;  /* 0x0000003600367202 */ /* 0x000fe20000000f00 */
[----:B------:R2:W-:Y:S01]  /*10440*/  STSM.16.M88.4 [R46], R80 ;  /* 0x000000502e007844 */ /* 0x0005e20000000200 */
[----:B------:R-:W-:Y:S01]  /*10450*/  F2FP.F16.F32.PACK_AB R84, R89, R88 ;  /* 0x000000585954723e */ /* 0x000fe200000000ff */
[----:B------:R-:W-:Y:S01]  /*10460*/  UISETP.NE.AND.EX UP1, UPT, UR7, URZ, UPT, UP1 ;  /* 0x0000003f0700728c */ /* 0x000fe2000bf25310 */
[----:B------:R-:W-:Y:S01]  /*10470*/  F2FP.F16.F32.PACK_AB R85, R91, R90 ;  /* 0x0000005a5b55723e */ /* 0x000fe200000000ff */
[----:B------:R-:W-:Y:S01]  /*10480*/  @UP0 UIADD3 UR6, UP3, UR10, UR8, URZ ;  /* 0x000000080a060290 */ /* 0x000fe2000ff7e03f */
[----:B------:R-:W-:Y:S01]  /*10490*/  F2FP.F16.F32.PACK_AB R86, R93, R92 ;  /* 0x0000005c5d56723e */ /* 0x000fe200000000ff */
[----:B------:R-:W-:Y:S01]  /*104a0*/  UIADD3.X UR8, UR11, UR7, URZ, UP2, !UPT ;  /* 0x000000070b087290 */ /* 0x000fe200097fe43f */
[----:B------:R-:W-:Y:S01]  /*104b0*/  F2FP.F16.F32.PACK_AB R87, R164, R87 ;  /* 0x00000057a457723e */ /* 0x000fe200000000ff */
[----:B------:R-:W-:Y:S01]  /*104c0*/  @UP0 UIADD3.X UR7, UR11, UR9, URZ, UP3, !UPT ;  /* 0x000000090b070290 */ /* 0x000fe20009ffe43f */
[----:B------:R-:W-:-:S02]  /*104d0*/  F2FP.F16.F32.PACK_AB R165, R166, R165 ;  /* 0x000000a5a6a5723e */ /* 0x000fc400000000ff */
[----:B------:R-:W-:Y:S01]  /*104e0*/  LOP3.LUT R98, R29, R6, RZ, 0x3c, !PT ;  /* 0x000000061d627212 */ /* 0x000fe200078e3cff */
[----:B------:R2:W-:Y:S01]  /*104f0*/  STSM.16.M88.4 [R54], R84 ;  /* 0x0000005436007844 */ /* 0x0005e20000000200 */
[----:B------:R-:W-:Y:S02]  /*10500*/  LOP3.LUT R102, R107, R102, RZ, 0x3c, !PT ;  /* 0x000000666b667212 */ /* 0x000fe400078e3cff */
[----:B------:R-:W-:Y:S02]  /*10510*/  MOV R62, R62 ;  /* 0x0000003e003e7202 */ /* 0x000fe40000000f00 */
[----:B------:R-:W-:Y:S02]  /*10520*/  F2FP.F16.F32.PACK_AB R164, R97, R96 ;  /* 0x0000006061a4723e */ /* 0x000fe400000000ff */
[----:B------:R-:W-:Y:S02]  /*10530*/  F2FP.F16.F32.PACK_AB R166, R101, R100 ;  /* 0x0000006465a6723e */ /* 0x000fe400000000ff */
[----:B------:R-:W-:-:S02]  /*10540*/  F2FP.F16.F32.PACK_AB R167, R168, R167 ;  /* 0x000000a7a8a7723e */ /* 0x000fc400000000ff */
[----:B------:R-:W-:Y:S02]  /*10550*/  F2FP.F16.F32.PACK_AB R104, R105, R104 ;  /* 0x000000686968723e */ /* 0x000fe400000000ff */
[----:B------:R-:W-:Y:S01]  /*10560*/  F2FP.F16.F32.PACK_AB R112, R113, R112 ;  /* 0x000000707170723e */ /* 0x000fe200000000ff */
[----:B------:R2:W-:Y:S01]  /*10570*/  STSM.16.M88.4 [R62], R164 ;  /* 0x000000a43e007844 */ /* 0x0005e20000000200 */
[----:B------:R-:W-:Y:S02]  /*10580*/  MOV R70, R70 ;  /* 0x0000004600467202 */ /* 0x000fe40000000f00 */
[----:B------:R-:W-:Y:S02]  /*10590*/  F2FP.F16.F32.PACK_AB R105, R170, R169 ;  /* 0x000000a9aa69723e */ /* 0x000fe400000000ff */
[----:B0-----:R-:W-:Y:S02]  /*105a0*/  F2FP.F16.F32.PACK_AB R106, R109, R108 ;  /* 0x0000006c6d6a723e */ /* 0x001fe400000000ff */
        /* <DEDUP_REMOVED lines=27> */
[----:B------:R-:W-:Y:S01]  /*10760*/  MOV R6, R8 ;  /* 0x0000000800067202 */ /* 0x000fe20000000f00 */
[----:B------:R2:W-:Y:S01]  /*10770*/  STSM.16.M88.4 [R102], R136 ;  /* 0x0000008866007844 */ /* 0x0005e20000000200 */
[----:B------:R-:W-:Y:S02]  /*10780*/  F2FP.F16.F32.PACK_AB R146, R149, R148 ;  /* 0x000000949592723e */ /* 0x000fe400000000ff */
[----:B------:R-:W-:-:S02]  /*10790*/  PLOP3.LUT P1, PT, PT, PT, UP1, 0x80, 0x0 ;  /* 0x000000000000781c */ /* 0x000fc40003f2f018 */
[----:B------:R-:W-:Y:S01]  /*107a0*/  PLOP3.LUT P2, PT, PT, PT, UP0, 0x80, 0x0 ;  /* 0x000000000000781c */ /* 0x000fe20003f4f008 */
[----:B-1----:R-:W-:Y:S01]  /*107b0*/  IMAD.U32 R10, RZ, RZ, UR6 ;  /* 0x00000006ff0a7e24 */ /* 0x002fe2000f8e00ff */
[----:B------:R-:W-:Y:S01]  /*107c0*/  F2FP.F16.F32.PACK_AB R147, R151, R150 ;  /* 0x000000969793723e */ /* 0x000fe200000000ff */
[----:B------:R-:W-:Y:S01]  /*107d0*/  IMAD.U32 R8, RZ, RZ, UR4 ;  /* 0x00000004ff087e24 */ /* 0x000fe2000f8e00ff */
[----:B------:R-:W-:Y:S01]  /*107e0*/  MOV R11, UR7 ;  /* 0x00000007000b7c02 */ /* 0x000fe20008000f00 */
[----:B------:R-:W-:Y:S02]  /*107f0*/  IMAD.U32 R9, RZ, RZ, UR8 ;  /* 0x00000008ff097e24 */ /* 0x000fe4000f8e00ff */
[----:B------:R2:W-:Y:S01]  /*10800*/  STSM.16.M88.4 [R6], R144 ;  /* 0x0000009006007844 */ /* 0x0005e20000000200 */
[----:B------:R-:W-:Y:S06]  /*10810*/  BAR.SYNC.DEFER_BLOCKING 0x1, 0x100 ;  /* 0x0044000000007b1d */ /* 0x000fec0000010000 */
[----:B------:R-:W3:Y:S04]  /*10820*/  @P1 LDG.E R3, desc[UR12][R8.64] ;  /* 0x0000000c08031981 */ /* 0x000ee8000c1e1900 */
[----:B------:R-:W4:Y:S01]  /*10830*/  @P2 LDG.E R10, desc[UR12][R10.64] ;  /* 0x0000000c0a0a2981 */ /* 0x000f22000c1e1900 */
[----:B------:R-:W-:Y:S01]  /*10840*/  IMAD R13, R212, 0x40, R18 ;  /* 0x00000040d40d7824 */ /* 0x000fe200078e0212 */
[----:B------:R-:W-:Y:S01]  /*10850*/  UMOV UR4, URZ ;  /* 0x0000003f00047c82 */ /* 0x000fe20008000000 */
[----:B------:R-:W-:-:S02]  /*10860*/  ULDC UR10, c[0x0][0xa88] ;  /* 0x0002a200000a7ab9 */ /* 0x000fc40000000800 */
[----:B------:R-:W-:-:S03]  /*10870*/  IMAD.WIDE R4, R13, 0x2, R4 ;  /* 0x000000020d047825 */ /* 0x000fc600078e0204 */
[----:B------:R-:W-:Y:S02]  /*10880*/  IADD3 R25, P0, R4, 0x1000, RZ ;  /* 0x0000100004197810 */ /* 0x000fe40007f1e0ff */
[----:B---3--:R-:W-:Y:S02]  /*10890*/  @P1 R2UR UR4, R3 ;  /* 0x00000000030412ca */ /* 0x008fe400000e0000 */
[----:B----4-:R-:W-:Y:S01]  /*108a0*/  @P2 R2UR UR10, R10 ;  /* 0x000000000a0a22ca */ /* 0x010fe200000e0000 */
[----:B--2---:R-:W-:-:S14]  /*108b0*/  @P2 BRA `(.L_x_2118) ;  /* 0x00000000001c2947 */ /* 0x004fdc0003800000 */
[----:B------:R-:W-:Y:S05]  /*108c0*/  @!P1 BRA `(.L_x_2118) ;  /* 0x0000000000189947 */ /* 0x000fea0003800000 */
[----:B------:R-:W-:Y:S02]  /*108d0*/  ULDC.64 UR6, c[0x0][0x208] ;  /* 0x0000820000067ab9 */ /* 0x000fe40000000a00 */
[----:B------:R-:W2:Y:S04]  /*108e0*/  LDG.E R6, desc[UR6][R8.64] ;  /* 0x0000000608067981 */ /* 0x000ea8000c1e1900 */
[----:B------:R-:W3:Y:S01]  /*108f0*/  LDG.E R3, desc[UR6][R8.64+0x4] ;  /* 0x0000040608037981 */ /* 0x000ee2000c1e1900 */
[----:B--2---:R-:W-:Y:S02]  /*10900*/  R2UR UR6, R6 ;  /* 0x00000000060672ca */ /* 0x004fe400000e0000 */
[----:B---3--:R-:W-:-:S13]  /*10910*/  R2UR UR10, R3 ;  /* 0x00000000030a72ca */ /* 0x008fda00000e0000 */
[----:B------:R-:W-:-:S12]  /*10920*/  UIADD3 UR10, -UR6, UR10, URZ ;  /* 0x0000000a060a7290 */ /* 0x000fd8000fffe13f */
.L_x_2118:
[----:B------:R-:W-:Y:S01]  /*10930*/  R2UR UR18, R217 ;  /* 0x00000000d91272ca */ /* 0x000fe200000e0000 */
[----:B------:R-:W-:Y:S01]  /*10940*/  ULDC.64 UR12, c[0x0][0xb70] ;  /* 0x0002dc00000c7ab9 */ /* 0x000fe20000000a00 */
[----:B------:R-:W-:Y:S01]  /*10950*/  R2UR UR16, R218 ;  /* 0x00000000da1072ca */ /* 0x000fe200000e0000 */
[----:B------:R-:W-:Y:S01]  /*10960*/  USHF.R.S32.HI UR9, URZ, 0x1f, UR4 ;  /* 0x0000001f3f097899 */ /* 0x000fe20008011404 */
[----:B------:R-:W-:Y:S01]  /*10970*/  R2UR UR15, R216 ;  /* 0x00000000d80f72ca */ /* 0x000fe200000e0000 */
[----:B------:R-:W-:Y:S01]  /*10980*/  UMOV UR8, UR4 ;  /* 0x0000000400087c82 */ /* 0x000fe20008000000 */
[----:B------:R-:W-:Y:S01]  /*10990*/  R2UR UR17, R219 ;  /* 0x00000000db1172ca */ /* 0x000fe200000e0000 */
[----:B------:R-:W-:Y:S01]  /*109a0*/  ULDC.64 UR20, c[0x0][0x208] ;  /* 0x0000820000147ab9 */ /* 0x000fe20000000a00 */
[----:B------:R-:W-:Y:S02]  /*109b0*/  IADD3 R9, P2, R4, 0x3000, RZ ;  /* 0x0000300004097810 */ /* 0x000fe40007f5e0ff */
[----:B------:R-:W-:-:S02]  /*109c0*/  LOP3.LUT R24, R25, 0x380, RZ, 0xc0, !PT ;  /* 0x0000038019187812 */ /* 0x000fc400078ec0ff */
[----:B------:R-:W-:Y:S01]  /*109d0*/  IADD3 R13, P1, R4, 0x2000, RZ ;  /* 0x00002000040d7810 */ /* 0x000fe20007f3e0ff */
[----:B------:R-:W-:Y:S01]  /*109e0*/  USHF.R.S32.HI UR14, URZ, 0x1f, UR18 ;  /* 0x0000001f3f0e7899 */ /* 0x000fe20008011412 */
[----:B------:R-:W-:Y:S01]  /*109f0*/  LOP3.LUT R8, R9, 0x380, RZ, 0xc0, !PT ;  /* 0x0000038009087812 */ /* 0x000fe200078ec0ff */
[----:B------:R-:W-:Y:S01]  /*10a00*/  USEL UR16, UR16, URZ, !UP1 ;  /* 0x0000003f10107287 */ /* 0x000fe2000c800000 */
[----:B------:R-:W-:Y:S01]  /*10a10*/  SHF.R.U64 R24, R24, 0x3, RZ ;  /* 0x0000000318187819 */ /* 0x000fe200000012ff */
[----:B------:R-:W-:Y:S01]  /*10a20*/  UIMAD UR11, UR14, UR12, URZ ;  /* 0x0000000c0e0b72a4 */ /* 0x000fe2000f8e023f */
[----:B------:R-:W-:Y:S01]  /*10a30*/  LOP3.LUT R12, R13, 0x380, RZ, 0xc0, !PT ;  /* 0x000003800d0c7812 */ /* 0x000fe200078ec0ff */
[----:B------:R-:W-:Y:S01]  /*10a40*/  UIMAD.WIDE.U32 UR6, UR18, UR12, UR8 ;  /* 0x0000000c120672a5 */ /* 0x000fe2000f8e0008 */
[----:B------:R-:W-:Y:S01]  /*10a50*/  IMAD.U32 R10, RZ, RZ, UR17 ;  /* 0x00000011ff0a7e24 */ /* 0x000fe2000f8e00ff */
[----:B------:R-:W-:Y:S01]  /*10a60*/  UIMAD UR11, UR18, UR13, UR11 ;  /* 0x0000000d120b72a4 */ /* 0x000fe2000f8e020b */
[----:B------:R-:W-:Y:S01]  /*10a70*/  SHF.R.U64 R8, R8, 0x3, RZ ;  /* 0x0000000308087819 */ /* 0x000fe200000012ff */
[----:B------:R-:W-:Y:S01]  /*10a80*/  USEL UR15, UR15, URZ, !UP1 ;  /* 0x0000003f0f0f7287 */ /* 0x000fe2000c800000 */
[----:B------:R-:W-:Y:S01]  /*10a90*/  IMAD R10, R10, 0x80, R215 ;  /* 0x000000800a0a7824 */ /* 0x000fe200078e02d7 */
[----:B------:R-:W-:Y:S01]  /*10aa0*/  ULDC.64 UR12, c[0x0][0xb78] ;  /* 0x0002de00000c7ab9 */ /* 0x000fe20000000a00 */
[----:B------:R-:W-:Y:S01]  /*10ab0*/  UIADD3 UR7, UR7, UR11, URZ ;  /* 0x0000000b07077290 */ /* 0x000fe2000fffe03f */
[----:B------:R-:W-:Y:S01]  /*10ac0*/  LOP3.LUT R24, R24, R25, RZ, 0x3c, !PT ;  /* 0x0000001918187212 */ /* 0x000fe200078e3cff */
[----:B------:R-:W-:Y:S01]  /*10ad0*/  UIMAD UR8, UR16, UR12, URZ ;  /* 0x0000000c100872a4 */ /* 0x000fe2000f8e023f */
[----:B------:R-:W-:Y:S01]  /*10ae0*/  SHF.R.S32.HI R3, RZ, 0x1f, R10 ;  /* 0x0000001fff037819 */ /* 0x000fe2000001140a */
[----:B------:R-:W-:Y:S01]  /*10af0*/  UIMAD.WIDE.U32 UR6, UR15, UR12, UR6 ;  /* 0x0000000c0f0672a5 */ /* 0x000fe2000f8e0006 */
[----:B------:R-:W-:Y:S01]  /*10b00*/  SHF.R.U64 R12, R12, 0x3, RZ ;  /* 0x000000030c0c7819 */ /* 0x000fe200000012ff */
[----:B------:R-:W-:Y:S01]  /*10b10*/  UIMAD UR8, UR15, UR13, UR8 ;  /* 0x0000000d0f0872a4 */ /* 0x000fe2000f8e0208 */
[----:B------:R-:W-:-:S02]  /*10b20*/  IADD3.X R25, RZ, R5, RZ, P0, !PT ;  /* 0x00000005ff197210 */ /* 0x000fc400007fe4ff */
[----:B------:R-:W-:Y:S01]  /*10b30*/  IADD3 R73, P0, R4, 0x8000, RZ ;  /* 0x0000800004497810 */ /* 0x000fe20007f1e0ff */
[----:B------:R-:W-:Y:S01]  /*10b40*/  ULDC.64 UR12, c[0x0][0xaa0] ;  /* 0x0002a800000c7ab9 */ /* 0x000fe20000000a00 */
[----:B------:R-:W-:Y:S01]  /*10b50*/  IADD3 R6, P3, R10, UR6, RZ ;  /* 0x000000060a067c10 */ /* 0x000fe2000ff7e0ff */
[----:B------:R-:W-:Y:S01]  /*10b60*/  IMAD.U32 R14, RZ, RZ, UR8 ;  /* 0x00000008ff0e7e24 */ /* 0x000fe2000f8e00ff */
[----:B------:R-:W-:Y:S01]  /*10b70*/  LOP3.LUT R8, R8, R9, RZ, 0x3c, !PT ;  /* 0x0000000908087212 */ /* 0x000fe200078e3cff */
[--C-:B------:R-:W-:Y:S01]  /*10b80*/  IMAD.X R9, RZ, RZ, R5.reuse, P2 ;  /* 0x000000ffff097224 */ /* 0x100fe200010e0605 */
[----:B------:R-:W-:Y:S01]  /*10b90*/  LOP3.LUT R12, R12, R13, RZ, 0x3c, !PT ;  /* 0x0000000d0c0c7212 */ /* 0x000fe200078e3cff */
[----:B------:R-:W-:Y:S01]  /*10ba0*/  IMAD.X R13, RZ, RZ, R5, P1 ;  /* 0x000000ffff0d7224 */ /* 0x000fe200008e0605 */
[----:B------:R-:W-:Y:S01]  /*10bb0*/  IADD3.X R3, R3, UR7, R14, P3, !PT ;  /* 0x0000000703037c10 */ /* 0x000fe20009ffe40e */
[----:B------:R-:W-:Y:S01]  /*10bc0*/  ULDC.64 UR6, c[0x0][0xb40] ;  /* 0x0002d00000067ab9 */ /* 0x000fe20000000a00 */
[----:B------:R-:W-:-:S02]  /*10bd0*/  IADD3 R65, P6, R4, 0x4000, RZ ;  /* 0x0000400004417810 */ /* 0x000fc40007fde0ff */
        /* <DEDUP_REMOVED lines=9> */
[----:B------:R-:W-:Y:S02]  /*10c70*/  LOP3.LUT R64, R65, 0x380, RZ, 0xc0, !PT ;  /* 0x0000038041407812 */ /* 0x000fe400078ec0ff */
[----:B------:R-:W-:Y:S02]  /*10c80*/  LOP3.LUT R52, R53, 0x380, RZ, 0xc0, !PT ;  /* 0x0000038035347812 */ /* 0x000fe400078ec0ff */
[----:B------:R-:W-:Y:S02]  /*10c90*/  LOP3.LUT R36, R37, 0x380, RZ, 0xc0, !PT ;  /* 0x0000038025247812 */ /* 0x000fe400078ec0ff */
[----:B------:R-:W-:-:S02]  /*10ca0*/  LOP3.LUT R28, R29, 0x380, RZ, 0xc0, !PT ;  /* 0x000003801d1c7812 */ /* 0x000fc400078ec0ff */
[----:B------:R-:W-:Y:S02]  /*10cb0*/  LOP3.LUT R48, R49, 0x380, RZ, 0xc0, !PT ;  /* 0x0000038031307812 */ /* 0x000fe400078ec0ff */
[----:B------:R-:W-:Y:S02]  /*10cc0*/  LOP3.LUT R60, R61, 0x380, RZ, 0xc0, !PT ;  /* 0x000003803d3c7812 */ /* 0x000fe400078ec0ff */
[----:B------:R-:W-:Y:S02]  /*10cd0*/  SHF.R.U64 R72, R72, 0x3, RZ ;  /* 0x0000000348487819 */ /* 0x000fe400000012ff */
[----:B------:R-:W-:Y:S02]  /*10ce0*/  SHF.R.U64 R64, R64, 0x3, RZ ;  /* 0x0000000340407819 */ /* 0x000fe400000012ff */
[----:B------:R-:W-:Y:S02]  /*10cf0*/  SHF.R.U64 R52, R52, 0x3, RZ ;  /* 0x0000000334347819 */ /* 0x000fe400000012ff */
[----:B------:R-:W-:-:S02]  /*10d00*/  SHF.R.U64 R36, R36, 0x3, RZ ;  /* 0x0000000324247819 */ /* 0x000fc400000012ff */
[----:B------:R-:W-:Y:S02]  /*10d10*/  SHF.R.U64 R28, R28, 0x3, RZ ;  /* 0x000000031c1c7819 */ /* 0x000fe400000012ff */
[----:B------:R-:W-:Y:S02]  /*10d20*/  SHF.R.U64 R48, R48, 0x3, RZ ;  /* 0x0000000330307819 */ /* 0x000fe400000012ff */
[----:B------:R-:W-:Y:S02]  /*10d30*/  SHF.R.U64 R60, R60, 0x3, RZ ;  /* 0x000000033c3c7819 */ /* 0x000fe400000012ff */
[----:B------:R-:W-:Y:S01]  /*10d40*/  LOP3.LUT R72, R72, R73, RZ, 0x3c, !PT ;  /* 0x0000004948487212 */ /* 0x000fe200078e3cff */
[--C-:B------:R-:W-:Y:S01]  /*10d50*/  IMAD.X R73, RZ, RZ, R5.reuse, P0 ;  /* 0x000000ffff497224 */ /* 0x100fe200000e0605 */
[----:B------:R-:W-:Y:S01]  /*10d60*/  LOP3.LUT R64, R64, R65, RZ, 0x3c, !PT ;  /* 0x0000004140407212 */ /* 0x000fe200078e3cff */
[--C-:B------:R-:W-:Y:S01]  /*10d70*/  IMAD.X R65, RZ, RZ, R5.reuse, P6 ;  /* 0x000000ffff417224 */ /* 0x100fe200030e0605 */
[----:B------:R-:W-:Y:S01]  /*10d80*/  LOP3.LUT R52, R52, R53, RZ, 0x3c, !PT ;  /* 0x0000003534347212 */ /* 0x000fe200078e3cff */
[----:B------:R-:W-:Y:S01]  /*10d90*/  IMAD.X R53, RZ, RZ, R5, P5 ;  /* 0x000000ffff357224 */ /* 0x000fe200028e0605 */
[----:B------:R-:W-:-:S02]  /*10da0*/  LOP3.LUT R36, R36, R37, RZ, 0x3c, !PT ;  /* 0x0000002524247212 */ /* 0x000fc400078e3cff */
[----:B------:R-:W-:Y:S01]  /*10db0*/  LOP3.LUT R28, R28, R29, RZ, 0x3c, !PT ;  /* 0x0000001d1c1c7212 */ /* 0x000fe200078e3cff */
[--C-:B------:R-:W-:Y:S01]  /*10dc0*/  IMAD.X R29, RZ, RZ, R5.reuse, P3 ;  /* 0x000000ffff1d7224 */ /* 0x100fe200018e0605 */
[----:B------:R-:W-:Y:S02]  /*10dd0*/  LOP3.LUT P0, RZ, R221, 0x3, RZ, 0xc0, !PT ;  /* 0x00000003ddff7812 */ /* 0x000fe4000780c0ff */
[----:B------:R-:W-:Y:S02]  /*10de0*/  LOP3.LUT R48, R48, R49, RZ, 0x3c, !PT ;  /* 0x0000003130307212 */ /* 0x000fe400078e3cff */
[----:B------:R-:W-:Y:S02]  /*10df0*/  IADD3.X R37, RZ, R5, RZ, P4, !PT ;  /* 0x00000005ff257210 */ /* 0x000fe400027fe4ff */
[----:B------:R-:W-:Y:S01]  /*10e00*/  LOP3.LUT R60, R60, R61, RZ, 0x3c, !PT ;  /* 0x0000003d3c3c7212 */ /* 0x000fe200078e3cff */
[----:B------:R-:W-:Y:S01]  /*10e10*/  IMAD.X R61, RZ, RZ, R5, P1 ;  /* 0x000000ffff3d7224 */ /* 0x000fe200008e0605 */
[----:B------:R-:W-:-:S02]  /*10e20*/  IADD3 R41, P6, R4, 0xb000, RZ ;  /* 0x0000b00004297810 */ /* 0x000fc40007fde0ff */
[C---:B------:R-:W-:Y:S02]  /*10e30*/  IADD3 R77, P5, R4.reuse, 0xc000, RZ ;  /* 0x0000c000044d7810 */ /* 0x040fe40007fbe0ff */
[C---:B------:R-:W-:Y:S02]  /*10e40*/  IADD3 R69, P4, R4.reuse, 0xd000, RZ ;  /* 0x0000d00004457810 */ /* 0x040fe40007f9e0ff */
[C---:B------:R-:W-:Y:S02]  /*10e50*/  IADD3 R57, P3, R4.reuse, 0xe000, RZ ;  /* 0x0000e00004397810 */ /* 0x040fe40007f7e0ff */
[----:B------:R-:W-:Y:S02]  /*10e60*/  IADD3.X R49, RZ, R5, RZ, P2, !PT ;  /* 0x00000005ff317210 */ /* 0x000fe400017fe4ff */
[----:B------:R-:W-:Y:S02]  /*10e70*/  IADD3 R6, P2, R4, 0xf000, RZ ;  /* 0x0000f00004067810 */ /* 0x000fe40007f5e0ff */
[----:B------:R-:W-:-:S02]  /*10e80*/  ISETP.GE.OR P1, PT, R10, UR10, P0 ;  /* 0x0000000a0a007c0c */ /* 0x000fc40008726670 */
[----:B------:R-:W-:Y:S02]  /*10e90*/  ISETP.GE.OR P0, PT, R3, UR10, P0 ;  /* 0x0000000a03007c0c */ /* 0x000fe40008706670 */
[----:B------:R-:W-:Y:S02]  /*10ea0*/  LOP3.LUT R40, R41, 0x380, RZ, 0xc0, !PT ;  /* 0x0000038029287812 */ /* 0x000fe400078ec0ff */
[----:B------:R-:W-:Y:S02]  /*10eb0*/  LOP3.LUT R76, R77, 0x380, RZ, 0xc0, !PT ;  /* 0x000003804d4c7812 */ /* 0x000fe400078ec0ff */
[----:B------:R-:W-:Y:S02]  /*10ec0*/  LOP3.LUT R68, R69, 0x380, RZ, 0xc0, !PT ;  /* 0x0000038045447812 */ /* 0x000fe400078ec0ff */
[----:B------:R-:W-:Y:S02]  /*10ed0*/  LOP3.LUT R56, R57, 0x380, RZ, 0xc0, !PT ;  /* 0x0000038039387812 */ /* 0x000fe400078ec0ff */
[----:B------:R-:W-:Y:S01]  /*10ee0*/  LOP3.LUT R11, R4, 0x380, RZ, 0xc0, !PT ;  /* 0x00000380040b7812 */ /* 0x000fe200078ec0ff */
[----:B------:R0:W-:Y:S01]  /*10ef0*/  @!P1 STG.E desc[UR20][R20.64], R2 ;  /* 0x0000000214009986 */ /* 0x0001e2000c101914 */
[----:B------:R-:W-:-:S02]  /*10f00*/  LOP3.LUT R3, R6, 0x380, RZ, 0xc0, !PT ;  /* 0x0000038006037812 */ /* 0x000fc400078ec0ff */
[----:B------:R-:W-:Y:S01]  /*10f10*/  SHF.R.U64 R40, R40, 0x3, RZ ;  /* 0x0000000328287819 */ /* 0x000fe200000012ff */
[----:B------:R1:W-:Y:S01]  /*10f20*/  @!P0 STG.E desc[UR20][R20.64+0x20], R0 ;  /* 0x0000200014008986 */ /* 0x0003e2000c101914 */
[----:B------:R-:W-:Y:S02]  /*10f30*/  SHF.R.U64 R76, R76, 0x3, RZ ;  /* 0x000000034c4c7819 */ /* 0x000fe400000012ff */
[----:B------:R-:W-:Y:S01]  /*10f40*/  SHF.R.U64 R68, R68, 0x3, RZ ;  /* 0x0000000344447819 */ /* 0x000fe200000012ff */
[----:B------:R-:W-:Y:S01]  /*10f50*/  UIMAD UR6, UR9, UR12, URZ ;  /* 0x0000000c090672a4 */ /* 0x000fe2000f8e023f */
[----:B------:R-:W-:Y:S01]  /*10f60*/  SHF.R.U64 R56, R56, 0x3, RZ ;  /* 0x0000000338387819 */ /* 0x000fe200000012ff */
[----:B------:R-:W5:Y:S01]  /*10f70*/  LD.E.128 R24, desc[UR20][R24.64] ;  /* 0x0000001418187980 */ /* 0x000f62000c101d00 */
[----:B------:R-:W-:Y:S02]  /*10f80*/  SHF.R.U64 R11, R11, 0x3, RZ ;  /* 0x000000030b0b7819 */ /* 0x000fe400000012ff */
[----:B------:R-:W-:Y:S01]  /*10f90*/  IADD3.X R45, RZ, R5, RZ, P2, !PT ;  /* 0x00000005ff2d7210 */ /* 0x000fe200017fe4ff */
[--C-:B0-----:R-:W-:Y:S01]  /*10fa0*/  IMAD.MOV.U32 R2, RZ, RZ, R18.reuse ;  /* 0x000000ffff027224 */ /* 0x101fe200078e0012 */
[----:B------:R-:W-:Y:S01]  /*10fb0*/  SHF.R.U64 R3, R3, 0x3, RZ ;  /* 0x0000000303037819 */ /* 0x000fe200000012ff */
[----:B------:R-:W5:Y:S01]  /*10fc0*/  LD.E.128 R12, desc[UR20][R12.64] ;  /* 0x000000140c0c7980 */ /* 0x000f62000c101d00 */
        /* <DEDUP_REMOVED lines=9> */
[----:B------:R-:W5:Y:S01]  /*11060*/  LD.E.128 R64, desc[UR20][R64.64] ;  /* 0x0000001440407980 */ /* 0x000f62000c101d00 */
[----:B------:R-:W-:Y:S01]  /*11070*/  LOP3.LUT R44, R3, R6, RZ, 0x3c, !PT ;  /* 0x00000006032c7212 */ /* 0x000fe200078e3cff */
[----:B------:R-:W-:Y:S01]  /*11080*/  ULDC.64 UR8, c[0x0][0xae0] ;  /* 0x0002b80000087ab9 */ /* 0x000fe20000000a00 */
[----:B------:R-:W-:Y:S01]  /*11090*/  SHF.R.S32.HI R3, RZ, 0x1f, R18 ;  /* 0x0000001fff037819 */ /* 0x000fe20000011412 */
[----:B------:R0:W5:Y:S01]  /*110a0*/  LD.E.128 R32, desc[UR20][R4.64] ;  /* 0x0000001404207980 */ /* 0x000162000c101d00 */
[----:B------:R-:W-:-:S03]  /*110b0*/  UIMAD UR6, UR4, UR13, UR6 ;  /* 0x0000000d040672a4 */ /* 0x000fc6000f8e0206 */
[----:B------:R-:W5:Y:S04]  /*110c0*/  LD.E.128 R8, desc[UR20][R8.64] ;  /* 0x0000001408087980 */ /* 0x000f68000c101d00 */
[----:B------:R-:W5:Y:S01]  /*110d0*/  LD.E.128 R52, desc[UR20][R52.64] ;  /* 0x0000001434347980 */ /* 0x000f62000c101d00 */
[----:B0-----:R-:W-:-:S03]  /*110e0*/  IMAD.U32 R5, RZ, RZ, UR12 ;  /* 0x0000000cff057e24 */ /* 0x001fc6000f8e00ff */
[----:B------:R-:W5:Y:S04]  /*110f0*/  LD.E.128 R36, desc[UR20][R36.64] ;  /* 0x0000001424247980 */ /* 0x000f68000c101d00 */
        /* <DEDUP_REMOVED lines=15> */
[----:B0-----:R-:W0:Y:S01]  /*111f0*/  FENCE.VIEW.ASYNC.S ;  /* 0x00000000000073c6 */ /* 0x001e220000000000 */
[----:B------:R-:W-:Y:S01]  /*11200*/  UIMAD UR4, UR14, UR8, URZ ;  /* 0x000000080e0472a4 */ /* 0x000fe2000f8e023f */
[----:B------:R-:W-:Y:S01]  /*11210*/  VIADD R3, R3, UR6 ;  /* 0x0000000603037c36 */ /* 0x000fe20008000000 */
[----:B------:R-:W-:Y:S01]  /*11220*/  UIMAD UR10, UR17, -0x80, UR10 ;  /* 0xffffff80110a78a4 */ /* 0x000fe2000f8e020a */
[----:B------:R-:W-:Y:S01]  /*11230*/  IMAD.U32 R5, RZ, RZ, UR8 ;  /* 0x00000008ff057e24 */ /* 0x000fe2000f8e00ff */
[----:B------:R-:W-:Y:S01]  /*11240*/  UIMAD UR4, UR18, UR9, UR4 ;  /* 0x00000009120472a4 */ /* 0x000fe2000f8e0204 */
[----:B------:R-:W-:-:S02]  /*11250*/  ULDC.64 UR6, c[0x0][0xae8] ;  /* 0x0002ba0000067ab9 */ /* 0x000fc40000000a00 */
[----:B------:R-:W-:Y:S01]  /*11260*/  IMAD.WIDE.U32 R2, R5, UR18, R2 ;  /* 0x0000001205027c25 */ /* 0x000fe2000f8e0002 */
[----:B------:R-:W-:-:S03]  /*11270*/  ISETP.GE.AND P3, PT, R212, UR10, PT ;  /* 0x0000000ad4007c0c */ /* 0x000fc6000bf66270 */
[----:B------:R-:W-:Y:S01]  /*11280*/  VIADD R3, R3, UR4 ;  /* 0x0000000403037c36 */ /* 0x000fe20008000000 */
[----:B------:R-:W-:Y:S01]  /*11290*/  UIMAD UR4, UR16, UR6, URZ ;  /* 0x00000006100472a4 */ /* 0x000fe2000f8e023f */
[----:B------:R-:W-:Y:S01]  /*112a0*/  VIADD R19, R19, 0x38820 ;  /* 0x0003882013137836 */ /* 0x000fe20000000000 */
[----:B-1----:R-:W-:Y:S01]  /*112b0*/  MOV R21, UR6 ;  /* 0x0000000600157c02 */ /* 0x002fe20008000f00 */
[C---:B------:R-:W-:Y:S01]  /*112c0*/  VIADD R5, R212.reuse, 0x60 ;  /* 0x00000060d4057836 */ /* 0x040fe20000000000 */
[----:B------:R-:W-:Y:S02]  /*112d0*/  UIMAD UR4, UR15, UR7, UR4 ;  /* 0x000000070f0472a4 */ /* 0x000fe4000f8e0204 */
[----:B------:R-:W-:Y:S01]  /*112e0*/  PRMT R19, RZ, 0x654, R19 ;  /* 0x00000654ff137816 */ /* 0x000fe20000000013 */
[----:B------:R-:W-:Y:S01]  /*112f0*/  IMAD.WIDE.U32 R20, R21, UR15, R2 ;  /* 0x0000000f15147c25 */ /* 0x000fe2000f8e0002 */
[----:B------:R-:W-:Y:S02]  /*11300*/  ISETP.GE.AND P2, PT, R5, UR10, PT ;  /* 0x0000000a05007c0c */ /* 0x000fe4000bf46270 */
[--C-:B------:R-:W-:Y:S01]  /*11310*/  SHF.R.S32.HI R213, RZ, 0x1f, R212.reuse ;  /* 0x0000001fffd57819 */ /* 0x100fe200000114d4 */
[C---:B------:R-:W-:Y:S01]  /*11320*/  VIADD R4, R212.reuse, 0x40 ;  /* 0x00000040d4047836 */ /* 0x040fe20000000000 */
[----:B------:R-:W-:Y:S01]  /*11330*/  IADD3 R0, R212, 0x20, RZ ;  /* 0x00000020d4007810 */ /* 0x000fe20007ffe0ff */
[----:B------:R-:W-:Y:S01]  /*11340*/  IMAD.U32 R5, RZ, RZ, UR17 ;  /* 0x00000011ff057e24 */ /* 0x000fe2000f8e00ff */
[----:B0-----:R0:W-:Y:S01]  /*11350*/  SYNCS.ARRIVE.TRANS64.RED.A1T0 RZ, [R19+URZ], RZ ;  /* 0x000000ff13ff79a7 */ /* 0x0011e2000810043f */
[----:B------:R-:W-:Y:S01]  /*11360*/  BSSY B1, `(.L_x_2119) ;  /* 0x000001d000017945 */ /* 0x000fe20003800000 */
[----:B------:R-:W-:Y:S01]  /*11370*/  ISETP.GE.AND P1, PT, R4, UR10, PT ;  /* 0x0000000a04007c0c */ /* 0x000fe2000bf26270 */
[----:B------:R-:W-:Y:S01]  /*11380*/  IMAD.WIDE R4, R5, 0x80, R212 ;  /* 0x0000008005047825 */ /* 0x000fe200078e02d4 */
[----:B------:R-:W-:-:S03]  /*11390*/  ISETP.GE.AND P0, PT, R0, UR10, PT ;  /* 0x0000000a00007c0c */ /* 0x000fc6000bf06270 */
[----:B0-----:R-:W-:Y:S01]  /*113a0*/  VIADD R19, R21, UR4 ;  /* 0x0000000415137c36 */ /* 0x001fe20008000000 */
[----:B------:R-:W-:Y:S09]  /*113b0*/  @P3 BRA `(.L_x_2120) ;  /* 0x00000000005c3947 */ /* 0x000ff20003800000 */
        /* <DEDUP_REMOVED lines=23> */
.L_x_2120:
[----:B------:R-:W-:Y:S05]  /*11530*/  BSYNC B1 ;  /* 0x0000000000017941 */ /* 0x000fea0003800000 */
.L_x_2119:
[----:B------:R-:W-:Y:S04]  /*11540*/  BSSY B1, `(.L_x_2121) ;  /* 0x000001b000017945 */ /* 0x000fe80003800000 */
[----:B------:R-:W-:Y:S05]  /*11550*/  @P0 BRA `(.L_x_2122) ;  /* 0x0000000000640947 */ /* 0x000fea0003800000 */
        /* <DEDUP_REMOVED lines=18> */
[----:B0----5:R-:W-:Y:S02]  /*11680*/  LEA R32, P0, R2, UR6, 0x1 ;  /* 0x0000000602207c11 */ /* 0x021fe4000f8008ff */
[----:B------:R-:W-:-:S04]  /*11690*/  IADD3 R3, R3, R17, RZ ;  /* 0x0000001103037210 */ /* 0x000fc80007ffe0ff */
[----:B------:R-:W-:-:S05]  /*116a0*/  LEA.HI.X R33, R2, UR7, R3, 0x1, P0 ;  /* 0x0000000702217c11 */ /* 0x000fca00080f0c03 */
[----:B------:R1:W-:Y:S04]  /*116b0*/  @!P3 STG.E.128 desc[UR8][R32.64], R24 ;  /* 0x000000182000b986 */ /* 0x0003e8000c101d08 */
[----:B------:R1:W-:Y:S04]  /*116c0*/  @!P4 STG.E.128 desc[UR8][R32.64+0x80], R52 ;  /* 0x000080342000c986 */ /* 0x0003e8000c101d08 */
[----:B------:R1:W-:Y:S04]  /*116d0*/  @!P5 STG.E.128 desc[UR8][R32.64+0x100], R60 ;  /* 0x0001003c2000d986 */ /* 0x0003e8000c101d08 */
[----:B------:R1:W-:Y:S02]  /*116e0*/  @!P6 STG.E.128 desc[UR8][R32.64+0x180], R68 ;  /* 0x000180442000e986 */ /* 0x0003e4000c101d08 */
.L_x_2122:
[----:B------:R-:W-:Y:S05]  /*116f0*/  BSYNC B1 ;  /* 0x0000000000017941 */ /* 0x000fea0003800000 */
.L_x_2121:
        /* <DEDUP_REMOVED lines=27> */
.L_x_2124:
[----:B------:R-:W-:Y:S05]  /*118b0*/  BSYNC B1 ;  /* 0x0000000000017941 */ /* 0x000fea0003800000 */
.L_x_2123:
[----:B------:R-:W-:Y:S05]  /*118c0*/  @P2 BRA `(.L_x_2125) ;  /* 0x0000000c00c42947 */ /* 0x000fea0003800000 */
[----:B--2--5:R-:W-:Y:S01]  /*118d0*/  IADD3 R13, P0, R4, 0x60, RZ ;  /* 0x00000060040d7810 */ /* 0x024fe20007f1e0ff */
[----:B------:R-:W-:Y:S01]  /*118e0*/  VIADD R0, R18, 0x40 ;  /* 0x0000004012007836 */ /* 0x000fe20000000000 */
[----:B------:R-:W-:Y:S01]  /*118f0*/  MOV R3, R19 ;  /* 0x0000001300037202 */ /* 0x000fe20000000f00 */
[----:B------:R-:W-:Y:S01]  /*11900*/  ULDC.64 UR6, c[0x0][0xad8] ;  /* 0x0002b60000067ab9 */ /* 0x000fe20000000a00 */
[----:B------:R-:W-:Y:S01]  /*11910*/  IMAD.MOV.U32 R2, RZ, RZ, R20 ;  /* 0x000000ffff027224 */ /* 0x000fe200078e0014 */
[----:B------:R-:W-:Y:S01]  /*11920*/  ULDC UR4, c[0x0][0xa8c] ;  /* 0x0002a30000047ab9 */ /* 0x000fe20000000800 */
[----:B------:R-:W-:Y:S01]  /*11930*/  IMAD.X R4, RZ, RZ, R5, P0 ;  /* 0x000000ffff047224 */ /* 0x000fe200000e0605 */
[----:B------:R-:W-:Y:S01]  /*11940*/  ISETP.GE.AND P2, PT, R0, UR4, PT ;  /* 0x0000000400007c0c */ /* 0x000fe2000bf46270 */
[C---:B------:R-:W-:Y:S01]  /*11950*/  VIADD R0, R18.reuse, 0x80 ;  /* 0x0000008012007836 */ /* 0x040fe20000000000 */
[----:B------:R-:W-:Y:S01]  /*11960*/  ISETP.GE.AND P1, PT, R18, UR4, PT ;  /* 0x0000000412007c0c */ /* 0x000fe2000bf26270 */
[----:B------:R-:W-:Y:S01]  /*11970*/  IMAD R4, R4, UR6, RZ ;  /* 0x0000000604047c24 */ /* 0x000fe2000f8e02ff */
[----:B------:R-:W-:Y:S01]  /*11980*/  ULDC.64 UR8, c[0x0][0x208] ;  /* 0x0000820000087ab9 */ /* 0x000fe20000000a00 */
[----:B------:R-:W-:Y:S01]  /*11990*/  IMAD.WIDE.U32 R2, R13, UR6, R2 ;  /* 0x000000060d027c25 */ /* 0x000fe2000f8e0002 */
[----:B------:R-:W-:-:S03]  /*119a0*/  ISETP.GE.AND P3, PT, R0, UR4, PT ;  /* 0x0000000400007c0c */ /* 0x000fc6000bf66270 */
        /* <DEDUP_REMOVED lines=14> */
.L_x_2117:
[----:B------:R-:W-:Y:S01]  /*11a90*/  R2UR UR8, R218 ;  /* 0x00000000da0872ca */ /* 0x000fe200000e0000 */
[----:B------:R-:W-:Y:S01]  /*11aa0*/  ULDC.64 UR6, c[0x0][0xbe0] ;  /* 0x0002f80000067ab9 */ /* 0x000fe20000000a00 */
[----:B------:R-:W-:Y:S01]  /*11ab0*/  R2UR UR4, R216 ;  /* 0x00000000d80472ca */ /* 0x000fe200000e0000 */
[----:B------:R-:W-:Y:S01]  /*11ac0*/  UISETP.NE.U32.AND UP0, UPT, UR6, URZ, UPT ;  /* 0x0000003f0600728c */ /* 0x000fe2000bf05070 */
[----:B------:R-:W-:-:S03]  /*11ad0*/  ULDC.64 UR12, c[0x0][0x208] ;  /* 0x00008200000c7ab9 */ /* 0x000fc60000000a00 */
[----:B------:R-:W-:-:S06]  /*11ae0*/  UISETP.NE.AND.EX UP1, UPT, UR7, URZ, UPT, UP0 ;  /* 0x0000003f0700728c */ /* 0x000fcc000bf25300 */
[----:B------:R-:W-:Y:S02]  /*11af0*/  PLOP3.LUT P2, PT, PT, PT, UP1, 0x80, 0x0 ;  /* 0x000000000000781c */ /* 0x000fe40003f4f018 */
[----:B------:R-:W-:Y:S02]  /*11b00*/  USHF.L.U64.HI UR10, UR4, 0x2, UR8 ;  /* 0x00000002040a7899 */ /* 0x000fe40008010208 */
[----:B------:R-:W-:Y:S01]  /*11b10*/  USHF.L.U32 UR4, UR4, 0x2, URZ ;  /* 0x0000000204047899 */ /* 0x000fe2000800063f */
[----:B------:R-:W-:-:S03]  /*11b20*/  ULDC.64 UR8, c[0x0][0xbd8] ;  /* 0x0002f60000087ab9 */ /* 0x000fc60000000a00 */
[----:B------:R-:W-:Y:S02]  /*11b30*/  @UP1 UIADD3 UR6, UP2, UR4, UR6, URZ ;  /* 0x0000000604061290 */ /* 0x000fe4000ff5e03f */
[----:B------:R-:W-:Y:S02]  /*11b40*/  UISETP.NE.U32.AND UP0, UPT, UR8, URZ, UPT ;  /* 0x0000003f0800728c */ /* 0x000fe4000bf05070 */
[----:B------:R-:W-:Y:S02]  /*11b50*/  @UP1 UIADD3.X UR7, UR10, UR7, URZ, UP2, !UPT ;  /* 0x000000070a071290 */ /* 0x000fe400097fe43f */
[----:B------:R-:W-:Y:S01]  /*11b60*/  MOV R4, UR6 ;  /* 0x0000000600047c02 */ /* 0x000fe20008000f00 */
[----:B------:R-:W-:Y:S02]  /*11b70*/  UISETP.NE.AND.EX UP0, UPT, UR9, URZ, UPT, UP0 ;  /* 0x0000003f0900728c */ /* 0x000fe4000bf05300 */
[----:B------:R-:W-:Y:S01]  /*11b80*/  UIADD3 UR4, UP1, UR4, UR8, URZ ;  /* 0x0000000804047290 */ /* 0x000fe2000ff3e03f */
[----:B------:R-:W-:-:S03]  /*11b90*/  IMAD.U32 R5, RZ, RZ, UR7 ;  /* 0x00000007ff057e24 */ /* 0x000fc6000f8e00ff */
[----:B------:R-:W-:Y:S01]  /*11ba0*/  PLOP3.LUT P1, PT, PT, PT, UP0, 0x80, 0x0 ;  /* 0x000000000000781c */ /* 0x000fe20003f2f008 */
[----:B------:R-:W-:Y:S01]  /*11bb0*/  UIADD3.X UR6, UR10, UR9, URZ, UP1, !UPT ;  /* 0x000000090a067290 */ /* 0x000fe20008ffe43f */
[----:B------:R-:W2:Y:S01]  /*11bc0*/  @P2 LDG.E R4, desc[UR12][R4.64] ;  /* 0x0000000c04042981 */ /* 0x000ea2000c1e1900 */
[----:B------:R-:W-:Y:S02]  /*11bd0*/  IMAD.MOV.U32 R9, RZ, RZ, RZ ;  /* 0x000000ffff097224 */ /* 0x000fe400078e00ff */
[----:B------:R-:W-:Y:S02]  /*11be0*/  IMAD.U32 R2, RZ, RZ, UR4 ;  /* 0x00000004ff027e24 */ /* 0x000fe4000f8e00ff */
[----:B------:R-:W-:Y:S01]  /*11bf0*/  IMAD.U32 R3, RZ, RZ, UR6 ;  /* 0x00000006ff037e24 */ /* 0x000fe2000f8e00ff */
[----:B------:R-:W-:Y:S01]  /*11c00*/  ULDC UR4, c[0x0][0xa88] ;  /* 0x0002a20000047ab9 */ /* 0x000fe20000000800 */
[----:B------:R-:W-:-:S04]  /*11c10*/  ISETP.GT.AND P0, PT, R225, 0x7f, PT ;  /* 0x0000007fe100780c */ /* 0x000fc80003f04270 */
[----:B------:R0:W5:Y:S01]  /*11c20*/  @P1 LDG.E R9, desc[UR12][R2.64] ;  /* 0x0000000c02091981 */ /* 0x000162000c1e1900 */
[----:B--2---:R-:W-:Y:S01]  /*11c30*/  @P2 R2UR UR4, R4 ;  /* 0x00000000040422ca */ /* 0x004fe200000e0000 */
[----:B0-----:R-:W-:-:S14]  /*11c40*/  @P2 BRA `(.L_x_2126) ;  /* 0x00000000001c2947 */ /* 0x001fdc0003800000 */
[----:B------:R-:W-:Y:S05]  /*11c50*/  @!P1 BRA `(.L_x_2126) ;  /* 0x0000000000189947 */ /* 0x000fea0003800000 */
[----:B------:R-:W-:Y:S02]  /*11c60*/  ULDC.64 UR6, c[0x0][0x208] ;  /* 0x0000820000067ab9 */ /* 0x000fe40000000a00 */
[----:B------:R-:W2:Y:S04]  /*11c70*/  LDG.E R4, desc[UR6][R2.64] ;  /* 0x0000000602047981 */ /* 0x000ea8000c1e1900 */
[----:B------:R-:W3:Y:S01]  /*11c80*/  LDG.E R0, desc[UR6][R2.64+0x4] ;  /* 0x0000040602007981 */ /* 0x000ee2000c1e1900 */
[----:B--2---:R-:W-:Y:S02]  /*11c90*/  R2UR UR6, R4 ;  /* 0x00000000040672ca */ /* 0x004fe400000e0000 */
[----:B---3--:R-:W-:-:S13]  /*11ca0*/  R2UR UR4, R0 ;  /* 0x00000000000472ca */ /* 0x008fda00000e0000 */
[----:B------:R-:W-:-:S12]  /*11cb0*/  UIADD3 UR4, -UR6, UR4, URZ ;  /* 0x0000000406047290 */ /* 0x000fd8000fffe13f */
.L_x_2126:
        /* <DEDUP_REMOVED lines=10> */
[----:B------:R-:W0:Y:S01]  /*11d60*/  S2R R2, SR_TID.X ;  /* 0x0000000000027919 */ /* 0x000e220000002100 */
[----:B------:R-:W-:-:S13]  /*11d70*/  R2UR UR6, R219 ;  /* 0x00000000db0672ca */ /* 0x000fda00000e0000 */
[----:B------:R-:W-:-:S05]  /*11d80*/  MOV R0, UR6 ;  /* 0x0000000600007c02 */ /* 0x000fca0008000f00 */
[----:B0-----:R-:W-:-:S04]  /*11d90*/  IMAD R0, R0, 0x80, R2 ;  /* 0x0000008000007824 */ /* 0x001fc800078e0202 */
[----:B------:R-:W-:-:S05]  /*11da0*/  VIADD R0, R0, 0xffffff80 ;  /* 0xffffff8000007836 */ /* 0x000fca0000000000 */
[----:B------:R-:W-:-:S13]  /*11db0*/  ISETP.GE.AND P0, PT, R0, UR4, PT ;  /* 0x0000000400007c0c */ /* 0x000fda000bf06270 */
[----:B------:R-:W-:Y:S05]  /*11dc0*/  @P0 BRA `(.L_x_2128) ;  /* 0x0000000000540947 */ /* 0x000fea0003800000 */
[----:B------:R-:W-:Y:S01]  /*11dd0*/  R2UR UR7, R217 ;  /* 0x00000000d90772ca */ /* 0x000fe200000e0000 */
[----:B------:R-:W-:Y:S01]  /*11de0*/  ULDC.64 UR12, c[0x0][0xb70] ;  /* 0x0002dc00000c7ab9 */ /* 0x000fe20000000a00 */
[C---:B------:R-:W-:Y:S01]  /*11df0*/  IADD3 R2, P0, R0.reuse, R9, RZ ;  /* 0x0000000900027210 */ /* 0x040fe20007f1e0ff */
        /* <DEDUP_REMOVED lines=18> */
.L_x_2128:
[----:B------:R-:W-:Y:S05]  /*11f20*/  BSYNC B1 ;  /* 0x0000000000017941 */ /* 0x000fea0003800000 */
.L_x_2127:
[----:B------:R-:W-:Y:S01]  /*11f30*/  R2UR UR11, R219 ;  /* 0x00000000db0b72ca */ /* 0x000fe200000e0000 */
[----:B------:R-:W-:Y:S01]  /*11f40*/  ULDC.64 UR6, c[0x0][0xaa0] ;  /* 0x0002a80000067ab9 */ /* 0x000fe20000000a00 */
[----:B------:R-:W-:Y:S01]  /*11f50*/  R2UR UR14, R217 ;  /* 0x00000000d90e72ca */ /* 0x000fe200000e0000 */
[----:B------:R-:W-:Y:S01]  /*11f60*/  IMAD R0, R6, UR6, RZ ;  /* 0x0000000606007c24 */ /* 0x000fe2000f8e02ff */
[----:B------:R-:W-:Y:S01]  /*11f70*/  ULDC.64 UR12, c[0x0][0xae0] ;  /* 0x0002b800000c7ab9 */ /* 0x000fe20000000a00 */
[C---:B0-----:R-:W-:Y:S01]  /*11f80*/  IMAD.WIDE.U32 R2, R9.reuse, UR6, R18 ;  /* 0x0000000609027c25 */ /* 0x041fe2000f8e0012 */
[----:B------:R-:W-:Y:S01]  /*11f90*/  UIMAD UR6, UR8, UR12, URZ ;  /* 0x0000000c080672a4 */ /* 0x000fe2000f8e023f */
[----:B------:R-:W-:Y:S01]  /*11fa0*/  MOV R8, R212 ;  /* 0x000000d400087202 */ /* 0x000fe20000000f00 */
[----:B------:R-:W-:Y:S01]  /*11fb0*/  BSSY B1, `(.L_x_2129) ;  /* 0x000002f000017945 */ /* 0x000fe20003800000 */
[----:B------:R-:W-:Y:S01]  /*11fc0*/  IMAD R9, R9, UR7, R0 ;  /* 0x0000000709097c24 */ /* 0x000fe2000f8e0200 */
[----:B------:R-:W-:Y:S01]  /*11fd0*/  IADD3 R0, R212, 0x20, RZ ;  /* 0x00000020d4007810 */ /* 0x000fe20007ffe0ff */
[----:B------:R-:W-:-:S02]  /*11fe0*/  IMAD.U32 R5, RZ, RZ, UR12 ;  /* 0x0000000cff057e24 */ /* 0x000fc4000f8e00ff */
[----:B------:R-:W-:Y:S01]  /*11ff0*/  UIMAD UR7, UR11, -0x80, UR4 ;  /* 0xffffff800b0778a4 */ /* 0x000fe2000f8e0204 */
[----:B------:R-:W-:Y:S01]  /*12000*/  IMAD.IADD R3, R3, 0x1, R9 ;  /* 0x0000000103037824 */ /* 0x000fe200078e0209 */
[----:B------:R-:W-:Y:S01]  /*12010*/  UIMAD UR6, UR14, UR13, UR6 ;  /* 0x0000000d0e0672a4 */ /* 0x000fe2000f8e0206 */
[C---:B------:R-:W-:Y:S01]  /*12020*/  VIADD R4, R212.reuse, 0x40 ;  /* 0x00000040d4047836 */ /* 0x040fe20000000000 */
[----:B------:R-:W-:Y:S01]  /*12030*/  SHF.R.S32.HI R9, RZ, 0x1f, R212 ;  /* 0x0000001fff097819 */ /* 0x000fe200000114d4 */
[----:B------:R-:W-:Y:S01]  /*12040*/  IMAD.WIDE.U32 R2, R5, UR14, R2 ;  /* 0x0000000e05027c25 */ /* 0x000fe2000f8e0002 */
[----:B------:R-:W-:Y:S01]  /*12050*/  ULDC.64 UR12, c[0x0][0xae8] ;  /* 0x0002ba00000c7ab9 */ /* 0x000fe20000000a00 */
[----:B------:R-:W-:Y:S01]  /*12060*/  ISETP.GE.AND P2, PT, R212, UR7, PT ;  /* 0x00000007d4007c0c */ /* 0x000fe2000bf46270 */
[----:B------:R-:W-:Y:S01]  /*12070*/  UIMAD UR4, UR10, UR12, URZ ;  /* 0x0000000c0a0472a4 */ /* 0x000fe2000f8e023f */
[----:B------:R-:W-:Y:S01]  /*12080*/  VIADD R3, R3, UR6 ;  /* 0x0000000603037c36 */ /* 0x000fe20008000000 */
[----:B------:R-:W-:Y:S01]  /*12090*/  ISETP.GE.AND P0, PT, R4, UR7, PT ;  /* 0x0000000704007c0c */ /* 0x000fe2000bf06270 */
[----:B------:R-:W-:Y:S01]  /*120a0*/  IMAD.U32 R5, RZ, RZ, UR12 ;  /* 0x0000000cff057e24 */ /* 0x000fe2000f8e00ff */
[----:B------:R-:W-:Y:S01]  /*120b0*/  UIMAD UR4, UR9, UR13, UR4 ;  /* 0x0000000d090472a4 */ /* 0x000fe2000f8e0204 */
[----:B------:R-:W-:Y:S01]  /*120c0*/  IMAD.U32 R11, RZ, RZ, UR11 ;  /* 0x0000000bff0b7e24 */ /* 0x000fe2000f8e00ff */
[----:B------:R-:W-:Y:S01]  /*120d0*/  ISETP.GE.AND P1, PT, R0, UR7, PT ;  /* 0x0000000700007c0c */ /* 0x000fe2000bf26270 */
[----:B------:R-:W-:-:S04]  /*120e0*/  IMAD.WIDE.U32 R4, R5, UR9, R2 ;  /* 0x0000000905047c25 */ /* 0x000fc8000f8e0002 */
[----:B------:R-:W-:Y:S02]  /*120f0*/  VIADD R13, R5, UR4 ;  /* 0x00000004050d7c36 */ /* 0x000fe40008000000 */
[----:B------:R-:W-:-:S04]  /*12100*/  IMAD.WIDE R8, R11, 0x80, R8 ;  /* 0x000000800b087825 */ /* 0x000fc800078e0208 */
[----:B------:R-:W-:Y:S01]  /*12110*/  VIADD R6, R212, 0x60 ;  /* 0x00000060d4067836 */ /* 0x000fe20000000000 */
[----:B------:R-:W-:Y:S06]  /*12120*/  @P2 BRA `(.L_x_2130) ;  /* 0x00000000005c2947 */ /* 0x000fec0003800000 */
[C---:B------:R-:W-:Y:S01]  /*12130*/  VIADD R2, R18.reuse, 0x80 ;  /* 0x0000008012027836 */ /* 0x040fe20000000000 */
[----:B------:R-:W-:Y:S01]  /*12140*/  ULDC UR4, c[0x0][0xa8c] ;  /* 0x0002a30000047ab9 */ /* 0x000fe20000000800 */
[----:B------:R-:W-:Y:S01]  /*12150*/  VIADD R0, R18, 0x40 ;  /* 0x0000004012007836 */ /* 0x000fe20000000000 */
[----:B------:R-:W-:Y:S01]  /*12160*/  ULDC.64 UR8, c[0x0][0xad8] ;  /* 0x0002b60000087ab9 */ /* 0x000fe20000000a00 */
[----:B------:R-:W-:Y:S01]  /*12170*/  IMAD.MOV.U32 R3, RZ, RZ, R13 ;  /* 0x000000ffff037224 */ /* 0x000fe200078e000d */
[----:B------:R-:W-:Y:S01]  /*12180*/  ISETP.GE.AND P5, PT, R2, UR4, PT ;  /* 0x0000000402007c0c */ /* 0x000fe2000bfa6270 */
[----:B------:R-:W-:Y:S01]  /*12190*/  IMAD R11, R9, UR8, RZ ;  /* 0x00000008090b7c24 */ /* 0x000fe2000f8e02ff */
[----:B------:R-:W-:Y:S01]  /*121a0*/  ISETP.GE.AND P4, PT, R0, UR4, PT ;  /* 0x0000000400007c0c */ /* 0x000fe2000bf86270 */
[----:B------:R-:W-:Y:S01]  /*121b0*/  IMAD.MOV.U32 R2, RZ, RZ, R4 ;  /* 0x000000ffff027224 */ /* 0x000fe200078e0004 */
[----:B------:R-:W-:Y:S01]  /*121c0*/  IADD3 R0, R18, 0xc0, RZ ;  /* 0x000000c012007810 */ /* 0x000fe20007ffe0ff */
[----:B------:R-:W-:Y:S01]  /*121d0*/  IMAD R11, R8, UR9, R11 ;  /* 0x00000009080b7c24 */ /* 0x000fe2000f8e020b */
[----:B------:R-:W-:Y:S01]  /*121e0*/  ISETP.GE.AND P3, PT, R18, UR4, PT ;  /* 0x0000000412007c0c */ /* 0x000fe2000bf66270 */
[----:B------:R-:W-:Y:S01]  /*121f0*/  IMAD.WIDE.U32 R2, R8, UR8, R2 ;  /* 0x0000000808027c25 */ /* 0x000fe2000f8e0002 */
[----:B------:R-:W-:Y:S01]  /*12200*/  ISETP.GE.AND P6, PT, R0, UR4, PT ;  /* 0x0000000400007c0c */ /* 0x000fe2000bfc6270 */
[----:B------:R-:W-:Y:S01]  /*12210*/  ULDC.64 UR8, c[0x0][0xa80] ;  /* 0x0002a00000087ab9 */ /* 0x000fe20000000a00 */
[----:B------:R-:W-:Y:S01]  /*12220*/  ULDC.64 UR10, c[0x0][0x208] ;  /* 0x00008200000a7ab9 */ /* 0x000fe20000000a00 */
[----:B------:R-:W-:Y:S01]  /*12230*/  IMAD.IADD R3, R3, 0x1, R11 ;  /* 0x0000000103037824 */ /* 0x000fe200078e020b */
[----:B------:R-:W-:-:S04]  /*12240*/  LEA R10, P2, R2, UR8, 0x1 ;  /* 0x00000008020a7c11 */ /* 0x000fc8000f8408ff */
[----:B------:R-:W-:-:S05]  /*12250*/  LEA.HI.X R11, R2, UR9, R3, 0x1, P2 ;  /* 0x00000009020b7c11 */ /* 0x000fca00090f0c03 */
[----:B------:R0:W-:Y:S04]  /*12260*/  @!P3 STG.E.128 desc[UR10][R10.64], RZ ;  /* 0x000000ff0a00b986 */ /* 0x0001e8000c101d0a */
[----:B------:R0:W-:Y:S04]  /*12270*/  @!P4 STG.E.128 desc[UR10][R10.64+0x80], RZ ;  /* 0x000080ff0a00c986 */ /* 0x0001e8000c101d0a */
[----:B------:R0:W-:Y:S04]  /*12280*/  @!P5 STG.E.128 desc[UR10][R10.64+0x100], RZ ;  /* 0x000100ff0a00d986 */ /* 0x0001e8000c101d0a */
[----:B------:R0:W-:Y:S02]  /*12290*/  @!P6 STG.E.128 desc[UR10][R10.64+0x180], RZ ;  /* 0x000180ff0a00e986 */ /* 0x0001e4000c101d0a */
.L_x_2130:
[----:B------:R-:W-:Y:S05]  /*122a0*/  BSYNC B1 ;  /* 0x0000000000017941 */ /* 0x000fea0003800000 */
.L_x_2129:
[----:B------:R-:W-:Y:S01]  /*122b0*/  BSSY B1, `(.L_x_2131) ;  /* 0x000001c000017945 */ /* 0x000fe20003800000 */
[----:B------:R-:W-:-:S03]  /*122c0*/  ISETP.GE.AND P2, PT, R6, UR7, PT ;  /* 0x0000000706007c0c */ /* 0x000fc6000bf46270 */
[----:B------:R-:W-:Y:S10]  /*122d0*/  @P1 BRA `(.L_x_2132) ;  /* 0x0000000000641947 */ /* 0x000ff40003800000 */
        /* <DEDUP_REMOVED lines=25> */
.L_x_2132:
[----:B------:R-:W-:Y:S05]  /*12470*/  BSYNC B1 ;  /* 0x0000000000017941 */ /* 0x000fea0003800000 */
.L_x_2131:
        /* <DEDUP_REMOVED lines=27> */
.L_x_2134:
[----:B------:R-:W-:Y:S05]  /*12630*/  BSYNC B1 ;  /* 0x0000000000017941 */ /* 0x000fea0003800000 */
.L_x_2133:
[----:B------:R-:W-:Y:S05]  /*12640*/  @P2 BRA `(.L_x_2125) ;  /* 0x0000000000642947 */ /* 0x000fea0003800000 */
[----:B------:R-:W-:Y:S01]  /*12650*/  IADD3 R5, P0, R8, 0x60, RZ ;  /* 0x0000006008057810 */ /* 0x000fe20007f1e0ff */
[----:B------:R-:W-:Y:S01]  /*12660*/  ULDC UR4, c[0x0][0xa8c] ;  /* 0x0002a30000047ab9 */ /* 0x000fe20000000800 */
[C---:B------:R-:W-:Y:S01]  /*12670*/  IADD3 R0, R18.reuse, 0x40, RZ ;  /* 0x0000004012007810 */ /* 0x040fe20007ffe0ff */
[----:B------:R-:W-:Y:S01]  /*12680*/  ULDC.64 UR6, c[0x0][0xad8] ;  /* 0x0002b60000067ab9 */ /* 0x000fe20000000a00 */
[----:B------:R-:W-:Y:S01]  /*12690*/  IMAD.MOV.U32 R2, RZ, RZ, R4 ;  /* 0x000000ffff027224 */ /* 0x000fe200078e0004 */
[----:B------:R-:W-:Y:S01]  /*126a0*/  ISETP.GE.AND P1, PT, R18, UR4, PT ;  /* 0x0000000412007c0c */ /* 0x000fe2000bf26270 */
        /* <DEDUP_REMOVED lines=19> */
.L_x_2125:
[----:B------:R-:W-:Y:S05]  /*127e0*/  BSYNC B0 ;  /* 0x0000000000007941 */ /* 0x000fea0003800000 */
.L_x_2116:
[----:B------:R-:W-:Y:S02]  /*127f0*/  ULDC UR4, c[0x0][0xc14] ;  /* 0x0003050000047ab9 */ /* 0x000fe40000000800 */
[----:B------:R-:W-:-:S13]  /*12800*/  ISETP.GE.AND P0, PT, R7, UR4, PT ;  /* 0x0000000407007c0c */ /* 0x000fda000bf06270 */
[----:B------:R-:W-:Y:S05]  /*12810*/  @!P0 BRA `(.L_x_2135) ;  /* 0xfffffee4006c8947 */ /* 0x000fea000383ffff */
[----:B------:R-:W-:Y:S05]  /*12820*/  EXIT ;  /* 0x000000000000794d */ /* 0x000fea0003800000 */
.L_x_2080:
        /* <DEDUP_REMOVED lines=50> */
[----:B-1----:R-:W-:-:S04]  /*12b50*/  SEL R5, R5, RZ, P0 ;  /* 0x000000ff05057207 */ /* 0x002fc80000000000 */
[----:B------:R-:W-:-:S05]  /*12b60*/  IADD3 R4, R2, R5, RZ ;  /* 0x0000000502047210 */ /* 0x000fca0007ffe0ff */
        /* <DEDUP_REMOVED lines=10> */
.L_x_2140:
        /* <DEDUP_REMOVED lines=16> */
.L_x_2139:
[----:B------:R-:W-:Y:S05]  /*12d10*/  BSYNC B0 ;  /* 0x0000000000007941 */ /* 0x000fea0003800000 */
.L_x_2138:
        /* <DEDUP_REMOVED lines=20> */
[----:B------:R-:W0:Y:S02]  /*12e60*/  SHFL.IDX PT, R3, R4, 0x1f, 0x1f ;  /* 0x03e01f0004037f89 */ /* 0x000e2400000e0000 */
[----:B0-----:R-:W-:-:S05]  /*12e70*/  IMAD R2, R3, UR4, RZ ;  /* 0x0000000403027c24 */ /* 0x001fca000f8e02ff */
[----:B------:R-:W-:-:S04]  /*12e80*/  IADD3 R5, R2, R5, RZ ;  /* 0x0000000502057210 */ /* 0x000fc80007ffe0ff */
[----:B------:R-:W-:-:S13]  /*12e90*/  ISETP.GT.AND P0, PT, R5, UR6, PT ;  /* 0x0000000605007c0c */ /* 0x000fda000bf04270 */
[----:B------:R-:W-:Y:S05]  /*12ea0*/  @!P0 BRA `(.L_x_2140) ;  /* 0xfffffffc00588947 */ /* 0x000fea000383ffff */
.L_x_2136:
        /* <DEDUP_REMOVED lines=21> */
.L_x_2141:
[----:B-1----:R-:W-:Y:S01]  /*13000*/  IADD3 R2, RZ, -R3, RZ ;  /* 0x80000003ff027210 */ /* 0x002fe20007ffe0ff */
[----:B---3--:R-:W-:Y:S01]  /*13010*/  IMAD R16, R16, UR4, R7 ;  /* 0x0000000410107c24 */ /* 0x008fe2000f8e0207 */
[----:B--2---:R-:W-:-:S03]  /*13020*/  IABS R4, R6 ;  /* 0x0000000600047213 */ /* 0x004fc60000000000 */
        /* <DEDUP_REMOVED lines=29> */
[----:B-1----:R-:W-:Y:S01]  /*13200*/  IMAD.MOV.U32 R2, RZ, RZ, RZ ;  /* 0x000000ffff027224 */ /* 0x002fe200078e00ff */
[----:B--2---:R-:W-:-:S05]  /*13210*/  IADD3 R6, RZ, -R3, RZ ;  /* 0x80000003ff067210 */ /* 0x004fca0007ffe0ff */
        /* <DEDUP_REMOVED lines=22> */
.L_x_2137:
[----:B------:R-:W-:Y:S01]  /*13380*/  MOV R17, RZ ;  /* 0x000000ff00117202 */ /* 0x000fe20000000f00 */
[----:B------:R-:W-:Y:S02]  /*13390*/  IMAD.U32 R16, RZ, RZ, UR6 ;  /* 0x00000006ff107e24 */ /* 0x000fe4000f8e00ff */
[----:B------:R-:W-:-:S07]  /*133a0*/  IMAD.MOV.U32 R18, RZ, RZ, RZ ;  /* 0x000000ffff127224 */ /* 0x000fce00078e00ff */
.L_x_2142:
[----:B------:R-:W1:Y:S01]  /*133b0*/  S2R R2, SR_TID.X ;  /* 0x0000000000027919 */ /* 0x000e620000002100 */
[----:B------:R-:W-:Y:S01]  /*133c0*/  STL [R1+0x20], RZ ;  /* 0x000020ff01007387 */ /* 0x000fe20000100800 */
        /* <DEDUP_REMOVED lines=10> */
[----:B------:R1:W-:Y:S03]  /*13470*/  STL [R1], RZ ;  /* 0x000000ff01007387 */ /* 0x0003e60000100800 */
[----:B------:R-:W-:Y:S05]  /*13480*/  @P0 BRA `(.L_x_2143) ;  /* 0x0000004400dc0947 */ /* 0x000fea0003800000 */
[----:B-1----:R-:W-:Y:S01]  /*13490*/  IMAD.MOV.U32 R0, RZ, RZ, 0x1 ;  /* 0x00000001ff007424 */ /* 0x002fe200078e00ff */
[----:B------:R1:W-:Y:S01]  /*134a0*/  STL [R1], RZ ;  /* 0x000000ff01007387 */ /* 0x0003e20000100800 */
[----:B------:R-:W-:Y:S01]  /*134b0*/  ULDC UR38, c[0x0][0xc] ;  /* 0x0000030000267ab9 */ /* 0x000fe20000000800 */
[----:B------:R-:W-:Y:S02]  /*134c0*/  ULDC.64 UR36, c[0x0][0x198] ;  /* 0x0000660000247ab9 */ /* 0x000fe40000000a00 */
[----:B------:R1:W-:Y:S04]  /*134d0*/  STL [R1+0x8], R0 ;  /* 0x0000080001007387 */ /* 0x0003e80000100800 */
[----:B------:R1:W-:Y:S02]  /*134e0*/  STL [R1+0x20], RZ ;  /* 0x000020ff01007387 */ /* 0x0003e40000100800 */
.L_x_2211:
[----:B--2---:R-:W2:Y:S01]  /*134f0*/  LDC.64 R2, c[0x0][0xc60] ;  /* 0x00031800ff027b82 */ /* 0x004ea20000000a00 */
[----:B------:R-:W-:Y:S01]  /*13500*/  ULDC.64 UR4, c[0x0][0x208] ;  /* 0x0000820000047ab9 */ /* 0x000fe20000000a00 */
[----:B--2---:R-:W-:-:S05]  /*13510*/  IMAD.WIDE R2, R19, 0x4, R2 ;  /* 0x0000000413027825 */ /* 0x004fca00078e0202 */
[----:B------:R-:W2:Y:S01]  /*13520*/  LDG.E R5, desc[UR4][R2.64] ;  /* 0x0000000402057981 */ /* 0x000ea2000c1e1900 */
[----:B------:R-:W-:Y:S05]  /*13530*/  YIELD ;  /* 0x0000000000007946 */ /* 0x000fea0003800000 */
[----:B------:R-:W-:Y:S01]  /*13540*/  ULDC.64 UR4, c[0x0][0xa28] ;  /* 0x00028a0000047ab9 */ /* 0x000fe20000000a00 */
[----:B-1----:R-:W-:Y:S01]  /*13550*/  MOV R0, RZ ;  /* 0x000000ff00007202 */ /* 0x002fe20000000f00 */
[----:B------:R-:W-:Y:S01]  /*13560*/  ULDC.64 UR8, c[0x0][0x208] ;  /* 0x0000820000087ab9 */ /* 0x000fe20000000a00 */
[----:B------:R-:W-:Y:S01]  /*13570*/  ISETP.NE.U32.AND P0, PT, RZ, UR4, PT ;  /* 0x00000004ff007c0c */ /* 0x000fe2000bf05070 */
[----:B------:R-:W-:Y:S01]  /*13580*/  IMAD.MOV.U32 R6, RZ, RZ, RZ ;  /* 0x000000ffff067224 */ /* 0x000fe200078e00ff */
[----:B------:R-:W-:-:S02]  /*13590*/  ULDC.64 UR6, c[0x0][0xa08] ;  /* 0x0002820000067ab9 */ /* 0x000fc40000000a00 */
[----:B------:R-:W-:Y:S02]  /*135a0*/  ISETP.NE.AND.EX P0, PT, RZ, UR5, PT, P0 ;  /* 0x00000005ff007c0c */ /* 0x000fe4000bf05300 */
[----:B--2---:R-:W-:Y:S01]  /*135b0*/  SHF.R.S32.HI R4, RZ, 0x1f, R5 ;  /* 0x0000001fff047819 */ /* 0x004fe20000011405 */
[----:B------:R-:W-:-:S10]  /*135c0*/  IMAD.SHL.U32 R11, R5, 0x4, RZ ;  /* 0x00000004050b7824 */ /* 0x000fd400078e00ff */
[C---:B------:R-:W-:Y:S01]  /*135d0*/  @P0 LEA R2, P1, R5.reuse, UR4, 0x2 ;  /* 0x0000000405020c11 */ /* 0x040fe2000f8210ff */
[----:B------:R1:W-:Y:S03]  /*135e0*/  STL [R1+0x10], R5 ;  /* 0x0000100501007387 */ /* 0x0003e60000100800 */
[C-C-:B------:R-:W-:Y:S01]  /*135f0*/  @P0 LEA.HI.X R3, R5.reuse, UR5, R4.reuse, 0x2, P1 ;  /* 0x0000000505030c11 */ /* 0x140fe200088f1404 */
[----:B------:R-:W-:Y:S02]  /*13600*/  ULDC.64 UR4, c[0x0][0xa18] ;  /* 0x0002860000047ab9 */ /* 0x000fe40000000a00 */
[----:B------:R-:W-:Y:S02]  /*13610*/  ISETP.NE.U32.AND P1, PT, RZ, UR4, PT ;  /* 0x00000004ff007c0c */ /* 0x000fe4000bf25070 */
[----:B------:R2:W5:Y:S01]  /*13620*/  @P0 LDG.E R0, desc[UR8][R2.64] ;  /* 0x0000000802000981 */ /* 0x000562000c1e1900 */
[----:B------:R-:W-:-:S02]  /*13630*/  SHF.L.U64.HI R10, R5, 0x2, R4 ;  /* 0x00000002050a7819 */ /* 0x000fc40000010204 */
[----:B------:R-:W-:Y:S01]  /*13640*/  ISETP.NE.AND.EX P1, PT, RZ, UR5, PT, P1 ;  /* 0x00000005ff007c0c */ /* 0x000fe2000bf25310 */
[----:B------:R-:W-:Y:S04]  /*13650*/  STL [R1+0x18], R11 ;  /* 0x0000180b01007387 */ /* 0x000fe80000100800 */
[----:B------:R-:W-:Y:S08]  /*13660*/  STL [R1+0x1c], R10 ;  /* 0x00001c0a01007387 */ /* 0x000ff00000100800 */
[----:B------:R-:W-:-:S04]  /*13670*/  @P1 IADD3 R8, P0, R11, UR4, RZ ;  /* 0x000000040b081c10 */ /* 0x000fc8000ff1e0ff */
[C---:B------:R-:W-:Y:S01]  /*13680*/  @P1 IADD3.X R9, R10.reuse, UR5, RZ, P0, !PT ;  /* 0x000000050a091c10 */ /* 0x040fe200087fe4ff */
[----:B------:R-:W-:Y:S02]  /*13690*/  ULDC.64 UR4, c[0x0][0xa00] ;  /* 0x0002800000047ab9 */ /* 0x000fe40000000a00 */
[----:B------:R-:W-:Y:S02]  /*136a0*/  ISETP.NE.U32.AND P2, PT, RZ, UR4, PT ;  /* 0x00000004ff007c0c */ /* 0x000fe4000bf45070 */
[C---:B--2---:R-:W-:Y:S02]  /*136b0*/  IADD3 R2, P0, R11.reuse, UR4, RZ ;  /* 0x000000040b027c10 */ /* 0x044fe4000ff1e0ff */
[----:B------:R-:W-:Y:S02]  /*136c0*/  ISETP.NE.AND.EX P2, PT, RZ, UR5, PT, P2 ;  /* 0x00000005ff007c0c */ /* 0x000fe4000bf45320 */
[----:B------:R-:W-:Y:S01]  /*136d0*/  IADD3.X R3, R10, UR5, RZ, P0, !PT ;  /* 0x000000050a037c10 */ /* 0x000fe200087fe4ff */
[----:B------:R-:W-:Y:S01]  /*136e0*/  ULDC UR4, c[0x0][0x288] ;  /* 0x0000a20000047ab9 */ /* 0x000fe20000000800 */
[----:B------:R-:W-:-:S04]  /*136f0*/  IADD3 R4, P0, R11, UR6, RZ ;  /* 0x000000060b047c10 */ /* 0x000fc8000ff1e0ff */
[----:B-1----:R-:W-:-:S05]  /*13700*/  IADD3.X R5, R10, UR7, RZ, P0, !PT ;  /* 0x000000070a057c10 */ /* 0x002fca00087fe4ff */
[----:B------:R-:W2:Y:S01]  /*13710*/  @P2 LDG.E R6, desc[UR8][R2.64] ;  /* 0x0000000802062981 */ /* 0x000ea2000c1e1900 */
[----:B------:R-:W-:-:S04]  /*13720*/  ISETP.NE.U32.AND P0, PT, RZ, UR6, PT ;  /* 0x00000006ff007c0c */ /* 0x000fc8000bf05070 */
[----:B------:R-:W-:Y:S01]  /*13730*/  ISETP.NE.AND.EX P0, PT, RZ, UR7, PT, P0 ;  /* 0x00000007ff007c0c */ /* 0x000fe2000bf05300 */
[----:B--2---:R1:W-:Y:S02]  /*13740*/  STL [R1+0x24], R6 ;  /* 0x0000240601007387 */ /* 0x0043e40000100800 */
[----:B-1----:R-:W-:Y:S01]  /*13750*/  IMAD.U32 R6, RZ, RZ, UR4 ;  /* 0x00000004ff067e24 */ /* 0x002fe2000f8e00ff */
[----:B------:R-:W-:Y:S02]  /*13760*/  ULDC.64 UR4, c[0x0][0x3f8] ;  /* 0x0000fe0000047ab9 */ /* 0x000fe40000000a00 */
[----:B------:R-:W-:-:S03]  /*13770*/  UISETP.NE.U32.AND UP0, UPT, UR4, URZ, UPT ;  /* 0x0000003f0400728c */ /* 0x000fc6000bf05070 */
[----:B------:R-:W-:Y:S01]  /*13780*/  ULDC UR4, c[0x0][0x404] ;  /* 0x0001010000047ab9 */ /* 0x000fe20000000800 */
[----:B------:R-:W-:Y:S01]  /*13790*/  UISETP.NE.AND.EX UP0, UPT, UR5, URZ, UPT, UP0 ;  /* 0x0000003f0500728c */ /* 0x000fe2000bf05300 */
[----:B------:R1:W5:Y:S02]  /*137a0*/  @P1 LDG.E R6, desc[UR8][R8.64] ;  /* 0x0000000808061981 */ /* 0x000364000c1e1900 */
[----:B------:R-:W-:Y:S01]  /*137b0*/  ULDC UR5, c[0x0][0x2e0] ;  /* 0x0000b80000057ab9 */ /* 0x000fe20000000800 */
[----:B------:R-:W-:-:S04]  /*137c0*/  USEL UR4, UR4, 0x1, UP0 ;  /* 0x0000000104047887 */ /* 0x000fc80008000000 */
[----:B------:R-:W-:-:S06]  /*137d0*/  UIMAD UR4, UR4, UR5, URZ ;  /* 0x00000005040472a4 */ /* 0x000fcc000f8e023f */
[----:B------:R-:W-:Y:S01]  /*137e0*/  IMAD.U32 R7, RZ, RZ, UR4 ;  /* 0x00000004ff077e24 */ /* 0x000fe2000f8e00ff */
[----:B-1----:R-:W-:Y:S06]  /*137f0*/  @P1 BRA `(.L_x_2144) ;  /* 0x0000000000141947 */ /* 0x002fec0003800000 */
[----:B------:R-:W-:Y:S05]  /*13800*/  @!P2 BRA `(.L_x_2144) ;  /* 0x000000000010a947 */ /* 0x000fea0003800000 */
[----:B------:R-:W-:Y:S02]  /*13810*/  ULDC.64 UR4, c[0x0][0x208] ;  /* 0x0000820000047ab9 */ /* 0x000fe40000000a00 */
[----:B-----5:R-:W2:Y:S04]  /*13820*/  LDG.E R6, desc[UR4][R2.64] ;  /* 0x0000000402067981 */ /* 0x020ea8000c1e1900 */
[----:B------:R-:W2:Y:S02]  /*13830*/  LDG.E R9, desc[UR4][R2.64+0x4] ;  /* 0x0000040402097981 */ /* 0x000ea4000c1e1900 */
[----:B--2---:R-:W-:-:S07]  /*13840*/  IADD3 R6, -R6, R9, RZ ;  /* 0x0000000906067210 */ /* 0x004fce0007ffe1ff */
.L_x_2144:
[----:B------:R-:W-:Y:S01]  /*13850*/  IMAD.MOV.U32 R3, RZ, RZ, RZ ;  /* 0x000000ffff037224 */ /* 0x000fe200078e00ff */
[----:B------:R-:W-:-:S05]  /*13860*/  ULDC.64 UR4, c[0x0][0x208] ;  /* 0x0000820000047ab9 */ /* 0x000fca0000000a00 */
[----:B------:R-:W2:Y:S01]  /*13870*/  @P0 LDG.E R3, desc[UR4][R4.64] ;  /* 0x0000000404030981 */ /* 0x000ea2000c1e1900 */
[----:B------:R-:W-:Y:S02]  /*13880*/  ULDC.64 UR4, c[0x0][0xa20] ;  /* 0x0002880000047ab9 */ /* 0x000fe40000000a00 */
[----:B------:R-:W-:-:S04]  /*13890*/  ISETP.NE.U32.AND P1, PT, RZ, UR4, PT ;  /* 0x00000004ff007c0c */ /* 0x000fc8000bf25070 */
[----:B------:R-:W-:Y:S01]  /*138a0*/  ISETP.NE.AND.EX P1, PT, RZ, UR5, PT, P1 ;  /* 0x00000005ff007c0c */ /* 0x000fe2000bf25310 */
[----:B--2--5:R-:W-:-:S05]  /*138b0*/  IMAD.IADD R2, R3, 0x1, R0 ;  /* 0x0000000103027824 */ /* 0x024fca00078e0200 */
[----:B------:R1:W-:Y:S07]  /*138c0*/  STL [R1+0x4], R2 ;  /* 0x0000040201007387 */ /* 0x0003ee0000100800 */
[----:B------:R-:W-:Y:S05]  /*138d0*/  @!P1 BRA `(.L_x_2145) ;  /* 0x0000000000149947 */ /* 0x000fea0003800000 */
[----:B-1----:R-:W-:Y:S01]  /*138e0*/  IADD3 R2, P0, R11, UR4, RZ ;  /* 0x000000040b027c10 */ /* 0x002fe2000ff1e0ff */
[----:B------:R-:W-:-:S03]  /*138f0*/  ULDC.64 UR6, c[0x0][0x208] ;  /* 0x0000820000067ab9 */ /* 0x000fc60000000a00 */
[----:B------:R-:W-:-:S05]  /*13900*/  IADD3.X R3, R10, UR5, RZ, P0, !PT ;  /* 0x000000050a037c10 */ /* 0x000fca00087fe4ff */
[----:B------:R2:W5:Y:S01]  /*13910*/  LDG.E R7, desc[UR6][R2.64] ;  /* 0x0000000602077981 */ /* 0x000562000c1e1900 */
[----:B------:R-:W-:Y:S05]  /*13920*/  BRA `(.L_x_2146) ;  /* 0x0000000000147947 */ /* 0x000fea0003800000 */
.L_x_2145:
[----:B------:R-:W-:Y:S05]  /*13930*/  @!P0 BRA `(.L_x_2146) ;  /* 0x0000000000108947 */ /* 0x000fea0003800000 */
[----:B------:R-:W-:Y:S02]  /*13940*/  ULDC.64 UR4, c[0x0][0x208] ;  /* 0x0000820000047ab9 */ /* 0x000fe40000000a00 */
[----:B------:R-:W2:Y:S04]  /*13950*/  LDG.E R7, desc[UR4][R4.64] ;  /* 0x0000000404077981 */ /* 0x000ea8000c1e1900 */
[----:B-1----:R-:W2:Y:S02]  /*13960*/  LDG.E R2, desc[UR4][R4.64+0x4] ;  /* 0x0000040404027981 */ /* 0x002ea4000c1e1900 */
[----:B--2---:R-:W-:-:S07]  /*13970*/  IMAD.IADD R7, R2, 0x1, -R7 ;  /* 0x0000000102077824 */ /* 0x004fce00078e0a07 */
.L_x_2146:
[----:B-----5:R-:W-:Y:S01]  /*13980*/  IMAD.IADD R7, R7, 0x1, -R0 ;  /* 0x0000000107077824 */ /* 0x020fe200078e0a00 */
[----:B------:R-:W-:Y:S01]  /*13990*/  LEA R0, R17, 0xcf, 0x7 ;  /* 0x000000cf11007811 */ /* 0x000fe200078e38ff */
[----:B------:R-:W-:Y:S03]  /*139a0*/  BSSY B6, `(.L_x_2147) ;  /* 0x0000361000067945 */ /* 0x000fe60003800000 */
[C---:B------:R-:W-:Y:S02]  /*139b0*/  IADD3 R0, R7.reuse, R0, -R6 ;  /* 0x0000000007007210 */ /* 0x040fe40007ffe806 */
[----:B------:R-:W-:-:S03]  /*139c0*/  IADD3 R7, R7, 0x4f, RZ ;  /* 0x0000004f07077810 */ /* 0x000fc60007ffe0ff */
[----:B-12---:R-:W-:-:S04]  /*139d0*/  IMAD.HI R2, R0, 0x66666667, RZ ;  /* 0x6666666700027827 */ /* 0x006fc800078e02ff */
[----:B------:R-:W-:Y:S01]  /*139e0*/  IMAD.HI R7, R7, 0x66666667, RZ ;  /* 0x6666666707077827 */ /* 0x000fe200078e02ff */
[----:B------:R-:W-:-:S04]  /*139f0*/  SHF.R.U32.HI R3, RZ, 0x1f, R2 ;  /* 0x0000001fff037819 */ /* 0x000fc80000011602 */
[----:B------:R-:W-:Y:S02]  /*13a00*/  SHF.R.U32.HI R0, RZ, 0x1f, R7 ;  /* 0x0000001fff007819 */ /* 0x000fe40000011607 */
[----:B------:R-:W-:Y:S02]  /*13a10*/  LEA.HI.SX32 R3, R2, R3, 0x1b ;  /* 0x0000000302037211 */ /* 0x000fe400078fdaff */
[----:B------:R-:W-:-:S04]  /*13a20*/  LEA.HI.SX32 R0, R7, R0, 0x1b ;  /* 0x0000000007007211 */ /* 0x000fc800078fdaff */
[----:B------:R-:W-:-:S04]  /*13a30*/  VIMNMX R4, R0, R3, PT ;  /* 0x0000000300047248 */ /* 0x000fc80003fe0100 */
[----:B------:R-:W-:Y:S01]  /*13a40*/  ISETP.GT.AND P0, PT, R4, RZ, PT ;  /* 0x000000ff0400720c */ /* 0x000fe20003f04270 */
[----:B------:R1:W-:-:S12]  /*13a50*/  STL [R1+0x14], R4 ;  /* 0x0000140401007387 */ /* 0x0003d80000100800 */
[----:B-1----:R-:W-:Y:S05]  /*13a60*/  @P0 BRA `(.L_x_2148) ;  /* 0x0000000000480947 */ /* 0x002fea0003800000 */
[----:B------:R-:W1:Y:S02]  /*13a70*/  S2R R4, SR_TID.X ;  /* 0x0000000000047919 */ /* 0x000e640000002100 */
        /* <DEDUP_REMOVED lines=15> */
[----:B-1----:R-:W-:Y:S01]  /*13b70*/  IADD3 R16, R0, UR38, R7 ;  /* 0x0000002600107c10 */ /* 0x002fe2000fffe007 */
[----:B------:R-:W-:Y:S06]  /*13b80*/  BRA `(.L_x_2149) ;  /* 0x0000003400087947 */ /* 0x000fec0003800000 */
.L_x_2148:
[----:B------:R-:W1:Y:S01]  /*13b90*/  S2R R3, SR_CgaCtaId ;  /* 0x0000000000037919 */ /* 0x000e620000008800 */
[----:B------:R-:W-:-:S04]  /*13ba0*/  MOV R0, 0x400 ;  /* 0x0000040000007802 */ /* 0x000fc80000000f00 */
[----:B-1----:R-:W-:-:S05]  /*13bb0*/  LEA R2, R3, R0, 0x18 ;  /* 0x0000000003027211 */ /* 0x002fca00078ec0ff */
[----:B------:R1:W-:Y:S01]  /*13bc0*/  STL [R1+0xc], R2 ;  /* 0x00000c0201007387 */ /* 0x0003e20000100800 */
[----:B------:R-:W-:-:S05]  /*13bd0*/  VIADD R0, R2, 0x24400 ;  /* 0x0002440002007836 */ /* 0x000fca0000000000 */
        /* <DEDUP_REMOVED lines=10> */
[----:B0-----:R-:W-:Y:S01]  /*13c80*/  MOV R13, RZ ;  /* 0x000000ff000d7202 */ /* 0x001fe20000000f00 */
[----:B------:R-:W-:Y:S02]  /*13c90*/  IMAD.U32 R6, RZ, RZ, UR8 ;  /* 0x00000008ff067e24 */ /* 0x000fe4000f8e00ff */
[----:B------:R-:W-:-:S02]  /*13ca0*/  IMAD.U32 R10, RZ, RZ, UR4 ;  /* 0x00000004ff0a7e24 */ /* 0x000fc4000f8e00ff */
[----:B------:R-:W-:Y:S02]  /*13cb0*/  IMAD.U32 R11, RZ, RZ, UR5 ;  /* 0x00000005ff0b7e24 */ /* 0x000fe4000f8e00ff */
[----:B------:R-:W-:Y:S02]  /*13cc0*/  IMAD.MOV.U32 R8, RZ, RZ, 0x70 ;  /* 0x00000070ff087424 */ /* 0x000fe400078e00ff */
[----:B------:R-:W-:-:S07]  /*13cd0*/  IMAD.MOV.U32 R12, RZ, RZ, 0x1 ;  /* 0x00000001ff0c7424 */ /* 0x000fce00078e00ff */
[----:B------:R-:W-:-:S07]  /*13ce0*/  LEPC R20, `(.L_x_2150) ;  /* 0x000000001014794e */ /* 0x000fce0000000000 */
[----:B-1----:R-:W-:Y:S05]  /*13cf0*/  CALL.ABS.NOINC R2 ;  /* 0x0000000002007343 */ /* 0x002fea0003c00000 */
.L_x_2150:
        /* <DEDUP_REMOVED lines=12> */
[----:B0-----:R-:W-:Y:S01]  /*13dc0*/  MOV R13, RZ ;  /* 0x000000ff000d7202 */ /* 0x001fe20000000f00 */
[----:B------:R-:W-:Y:S02]  /*13dd0*/  IMAD.U32 R6, RZ, RZ, UR8 ;  /* 0x00000008ff067e24 */ /* 0x000fe4000f8e00ff */
[----:B------:R-:W-:-:S02]  /*13de0*/  IMAD.U32 R10, RZ, RZ, UR4 ;  /* 0x00000004ff0a7e24 */ /* 0x000fc4000f8e00ff */
[----:B------:R-:W-:Y:S02]  /*13df0*/  IMAD.U32 R11, RZ, RZ, UR5 ;  /* 0x00000005ff0b7e24 */ /* 0x000fe4000f8e00ff */
[----:B------:R-:W-:Y:S02]  /*13e00*/  IMAD.MOV.U32 R8, RZ, RZ, 0x70 ;  /* 0x00000070ff087424 */ /* 0x000fe400078e00ff */
[----:B-1----:R-:W-:-:S07]  /*13e10*/  IMAD.MOV.U32 R12, RZ, RZ, 0x1 ;  /* 0x00000001ff0c7424 */ /* 0x002fce00078e00ff */
[----:B------:R-:W-:-:S07]  /*13e20*/  LEPC R20, `(.L_x_2152) ;  /* 0x000000001014794e */ /* 0x000fce0000000000 */
[----:B--2---:R-:W-:Y:S05]  /*13e30*/  CALL.ABS.NOINC R2 ;  /* 0x0000000002007343 */ /* 0x004fea0003c00000 */
.L_x_2152:
        /* <DEDUP_REMOVED lines=16> */
.L_x_2151:
        /* <DEDUP_REMOVED lines=18> */
[----:B------:R-:W1:Y:S01]  /*14060*/  LDC R0, c[0x0][0x428] ;  /* 0x00010a00ff007b82 */ /* 0x000e620000000800 */
[----:B----4-:R-:W-:-:S06]  /*14070*/  MOV R4, R7 ;  /* 0x0000000700047202 */ /* 0x010fcc0000000f00 */
[----:B------:R2:W5:Y:S01]  /*14080*/  @P0 LDG.E R4, desc[UR6][R2.64] ;  /* 0x0000000602040981 */ /* 0x000562000c1e1900 */
[----:B------:R-:W-:Y:S01]  /*14090*/  IMAD R17, R17, 0x80, R8 ;  /* 0x0000008011117824 */ /* 0x000fe200078e0208 */
[----:B------:R-:W-:Y:S02]  /*140a0*/  PLOP3.LUT P1, PT, P6, PT, PT, 0x8, 0x0 ;  /* 0x000000000000781c */ /* 0x000fe4000372e170 */
[----:B-1----:R-:W-:Y:S01]  /*140b0*/  ISETP.NE.AND P0, PT, R0, 0x1, PT ;  /* 0x000000010000780c */ /* 0x002fe20003f05270 */
[----:B------:R-:W-:-:S12]  /*140c0*/  IMAD.MOV.U32 R0, RZ, RZ, R18 ;  /* 0x000000ffff007224 */ /* 0x000fd800078e0012 */
[----:B------:R-:W1:Y:S08]  /*140d0*/  @P0 LDC R5, c[0x0][0x42c] ;  /* 0x00010b00ff050b82 */ /* 0x000e700000000800 */
[----:B------:R-:W3:Y:S01]  /*140e0*/  @P0 LDC R6, c[0x0][0x430] ;  /* 0x00010c00ff060b82 */ /* 0x000ee20000000800 */
[----:B-1----:R-:W-:-:S05]  /*140f0*/  @P0 IMAD.HI.U32 R5, R18, R5, RZ ;  /* 0x0000000512050227 */ /* 0x002fca00078e00ff */
[----:B---3--:R-:W-:Y:S02]  /*14100*/  @P0 SHF.R.U32.HI R0, RZ, R6, R5 ;  /* 0x00000006ff000219 */ /* 0x008fe40000011605 */
[----:B------:R-:W-:-:S04]  /*14110*/  ISETP.NE.U32.AND P0, PT, RZ, UR4, PT ;  /* 0x00000004ff007c0c */ /* 0x000fc8000bf05070 */
[----:B------:R-:W-:-:S04]  /*14120*/  ISETP.NE.AND.EX P0, PT, RZ, UR5, PT, P0 ;  /* 0x00000005ff007c0c */ /* 0x000fc8000bf05300 */
[----:B--2---:R-:W-:-:S09]  /*14130*/  SEL R7, R7, RZ, !P0 ;  /* 0x000000ff07077207 */ /* 0x004fd20004000000 */
.L_x_2153:
        /* <DEDUP_REMOVED lines=16> */
.L_x_2154:
        /* <DEDUP_REMOVED lines=15> */
.L_x_2155:
        /* <DEDUP_REMOVED lines=15> */
.L_x_2156:
        /* <DEDUP_REMOVED lines=18> */
.L_x_2227:
[----:B------:R-:W-:Y:S01]  /*14540*/  UMOV UR4, 0xffffffff ;  /* 0xffffffff00047882 */ /* 0x000fe20000000000 */
[----:B0-----:R-:W-:Y:S02]  /*14550*/  SHF.R.S32.HI R13, RZ, 0x1f, R4 ;  /* 0x0000001fff0d7819 */ /* 0x001fe40000011404 */
[----:B------:R-:W-:Y:S05]  /*14560*/  BRA.DIV UR4, `(.L_x_2158) ;  /* 0x0000003e04807947 */ /* 0x000fea000b800000 */
[----:B------:R-:W-:-:S13]  /*14570*/  ELECT P6, URZ, PT ;  /* 0x00000000003f782f */ /* 0x000fda00038c0000 */
.L_x_2230:
[----:B------:R-:W-:Y:S05]  /*14580*/  @!P6 BRA `(.L_x_2159) ;  /* 0x00000004003ce947 */ /* 0x000fea0003800000 */
[----:B------:R-:W-:-:S04]  /*14590*/  ISETP.NE.U32.AND P0, PT, R2, RZ, PT ;  /* 0x000000ff0200720c */ /* 0x000fc80003f05070 */
[----:B------:R-:W-:-:S13]  /*145a0*/  ISETP.NE.AND.EX P0, PT, R3, RZ, PT, P0 ;  /* 0x000000ff0300720c */ /* 0x000fda0003f05300 */
[----:B------:R-:W-:Y:S05]  /*145b0*/  @!P0 BRA `(.L_x_2160) ;  /* 0x00000000004c8947 */ /* 0x000fea0003800000 */
        /* <DEDUP_REMOVED lines=8> */
[----:B------:R-:W-:Y:S02]  /*14640*/  IADD3 R8, -R6, RZ, RZ ;  /* 0x000000ff06087210 */ /* 0x000fe40007ffe1ff */
[----:B------:R-:W-:-:S03]  /*14650*/  SHF.R.S32.HI R9, RZ, 0x1f, R6 ;  /* 0x0000001fff097819 */ /* 0x000fc60000011406 */
[----:B------:R-:W-:Y:S02]  /*14660*/  IMAD R5, R10, R8, R5 ;  /* 0x000000080a057224 */ /* 0x000fe400078e0205 */
[----:B------:R-:W-:-:S04]  /*14670*/  IMAD R8, R13, UR4, RZ ;  /* 0x000000040d087c24 */ /* 0x000fc8000f8e02ff */
[----:B------:R-:W-:Y:S02]  /*14680*/  IMAD R10, R4, UR5, R8 ;  /* 0x00000005040a7c24 */ /* 0x000fe4000f8e0208 */
[----:B------:R-:W-:-:S04]  /*14690*/  IMAD.MOV.U32 R8, RZ, RZ, R6 ;  /* 0x000000ffff087224 */ /* 0x000fc800078e0006 */
[----:B------:R-:W-:-:S04]  /*146a0*/  IMAD.WIDE.U32 R8, R4, UR4, R8 ;  /* 0x0000000404087c25 */ /* 0x000fc8000f8e0008 */
[----:B------:R-:W-:Y:S01]  /*146b0*/  IMAD.IADD R6, R9, 0x1, R10 ;  /* 0x0000000109067824 */ /* 0x000fe200078e020a */
[----:B------:R-:W-:-:S04]  /*146c0*/  LEA R10, P0, R8, R2, 0x2 ;  /* 0x00000002080a7211 */ /* 0x000fc800078010ff */
[----:B------:R-:W-:-:S05]  /*146d0*/  LEA.HI.X R11, R8, R3, R6, 0x2, P0 ;  /* 0x00000003080b7211 */ /* 0x000fca00000f1406 */
[----:B------:R0:W5:Y:S04]  /*146e0*/  LDG.E R6, desc[UR6][R10.64] ;  /* 0x000000060a067981 */ /* 0x000168000c1e1900 */
.L_x_2160:
        /* <DEDUP_REMOVED lines=9> */
.L_x_2231:
        /* <DEDUP_REMOVED lines=11> */
.L_x_2162:
        /* <DEDUP_REMOVED lines=18> */
[----:B------:R-:W-:-:S04]  /*14950*/  UIMAD UR11, UR11, 0x50, UR5 ;  /* 0x000000500b0b78a4 */ /* 0x000fc8000f8e0205 */
        /* <DEDUP_REMOVED lines=18> */
.L_x_2159:
[----:B------:R-:W2:Y:S01]  /*14a80*/  LDL.LU R11, [R1+0x20] ;  /* 0x00002000010b7983 */ /* 0x000ea20000300800 */
[----:B------:R-:W-:Y:S01]  /*14a90*/  MOV R9, 0x400 ;  /* 0x0000040000097802 */ /* 0x000fe20000000f00 */
[----:B------:R-:W-:Y:S05]  /*14aa0*/  WARPSYNC.ALL ;  /* 0x0000000000007948 */ /* 0x000fea0003800000 */
[----:B------:R-:W0:Y:S01]  /*14ab0*/  S2R R10, SR_CgaCtaId ;  /* 0x00000000000a7919 */ /* 0x000e220000008800 */
[----:B------:R-:W-:-:S13]  /*14ac0*/  ELECT P0, URZ, PT ;  /* 0x00000000003f782f */ /* 0x000fda0003800000 */
[----:B------:R-:W-:Y:S01]  /*14ad0*/  @P0 R2UR UR13, R7 ;  /* 0x00000000070d02ca */ /* 0x000fe200000e0000 */
[----:B------:R-:W-:Y:S01]  /*14ae0*/  UIADD3 UR4, UP0, UR36, 0x270, URZ ;  /* 0x0000027024047890 */ /* 0x000fe2000ff1e03f */
[C---:B------:R-:W-:Y:S01]  /*14af0*/  @P0 R2UR UR12, R18.reuse ;  /* 0x00000000120c02ca */ /* 0x040fe200000e0000 */
        /* <DEDUP_REMOVED lines=9> */
[----:B------:R-:W-:Y:S01]  /*14b90*/  UMOV UR15, 0x12f00000 ;  /* 0x12f00000000f7882 */ /* 0x000fe20000000000 */
[----:B------:R-:W-:Y:S01]  /*14ba0*/  @P0 MOV R8, 0x10000 ;  /* 0x0001000000080802 */ /* 0x000fe20000000f00 */
        /* <DEDUP_REMOVED lines=31> */
[----:B------:R-:W-:-:S05]  /*14da0*/  LOP3.LUT R7, R7, 0xfffffffe, RZ, 0xc0, !PT ;  /* 0xfffffffe07077812 */ /* 0x000fca00078ec0ff */
[----:B------:R-:W-:-:S05]  /*14db0*/  IMAD.IADD R7, R11, 0x1, -R7 ;  /* 0x000000010b077824 */ /* 0x000fca00078e0a07 */
[----:B------:R-:W-:-:S04]  /*14dc0*/  SHF.L.U32 R7, R7, 0x1f, RZ ;  /* 0x0000001f07077819 */ /* 0x000fc800000006ff */
[----:B------:R-:W1:Y:S02]  /*14dd0*/  SYNCS.PHASECHK.TRANS64.TRYWAIT P0, [R9+URZ+0x38820], R7 ;  /* 0x03882007090075a7 */ /* 0x000e64000800017f */
[----:B01----:R-:W-:Y:S05]  /*14de0*/  @!P0 BRA `(.L_x_2164) ;  /* 0x0000003400948947 */ /* 0x003fea0003800000 */
.L_x_2232:
[----:B------:R-:W-:Y:S05]  /*14df0*/  BSYNC B0 ;  /* 0x0000000000007941 */ /* 0x000fea0003800000 */
.L_x_2163:
[----:B0-----:R-:W2:Y:S01]  /*14e00*/  LDL R8, [R1+0x14] ;  /* 0x0000140001087983 */ /* 0x001ea20000100800 */
[----:B------:R-:W-:Y:S01]  /*14e10*/  BSSY B0, `(.L_x_2165) ;  /* 0x00001c1000007945 */ /* 0x000fe20003800000 */
[----:B--2---:R-:W-:-:S13]  /*14e20*/  ISETP.GE.AND P0, PT, R8, 0x2, PT ;  /* 0x000000020800780c */ /* 0x004fda0003f06270 */
[----:B------:R-:W-:Y:S05]  /*14e30*/  @!P0 BRA `(.L_x_2166) ;  /* 0x0000001800f88947 */ /* 0x000fea0003800000 */
[C---:B------:R-:W-:Y:S01]  /*14e40*/  LOP3.LUT R7, R8.reuse, 0x1, RZ, 0xc0, !PT ;  /* 0x0000000108077812 */ /* 0x040fe200078ec0ff */
[----:B------:R-:W-:Y:S01]  /*14e50*/  VIADD R10, R8, 0xfffffffe ;  /* 0xfffffffe080a7836 */ /* 0x000fe20000000000 */
[----:B------:R-:W-:Y:S02]  /*14e60*/  BSSY B1, `(.L_x_2167) ;  /* 0x000009c000017945 */ /* 0x000fe40003800000 */
[----:B------:R-:W-:Y:S01]  /*14e70*/  ISETP.NE.U32.AND P0, PT, R7, 0x1, PT ;  /* 0x000000010700780c */ /* 0x000fe20003f05070 */
[----:B------:R-:W-:-:S12]  /*14e80*/  IMAD.MOV.U32 R7, RZ, RZ, R10 ;  /* 0x000000ffff077224 */ /* 0x000fd800078e000a */
[----:B------:R-:W-:Y:S05]  /*14e90*/  @!P0 BRA `(.L_x_2168) ;  /* 0x0000000800608947 */ /* 0x000fea0003800000 */
        /* <DEDUP_REMOVED lines=10> */
[----:B------:R-:W-:Y:S02]  /*14f40*/  IMAD.MOV.U32 R8, RZ, RZ, R6 ;  /* 0x000000ffff087224 */ /* 0x000fe400078e0006 */
[----:B------:R-:W-:Y:S01]  /*14f50*/  IMAD.MOV.U32 R7, RZ, RZ, R10 ;  /* 0x000000ffff077224 */ /* 0x000fe200078e000a */
        /* <DEDUP_REMOVED lines=9> */
[----:B------:R-:W-:Y:S01]  /*14ff0*/  @P0 SHF.R.U32.HI R7, RZ, R9, R8 ;  /* 0x00000009ff070219 */ /* 0x000fe20000011608 */
[----:B------:R-:W-:-:S03]  /*15000*/  IMAD R8, R13, UR4, RZ ;  /* 0x000000040d087c24 */ /* 0x000fc6000f8e02ff */
[--C-:B------:R-:W-:Y:S01]  /*15010*/  SHF.R.S32.HI R9, RZ, 0x1f, R7.reuse ;  /* 0x0000001fff097819 */ /* 0x100fe20000011407 */
        /* <DEDUP_REMOVED lines=9> */
.L_x_2171:
[----:B0-----:R-:W0:Y:S01]  /*150b0*/  S2R R3, SR_CgaCtaId ;  /* 0x0000000000037919 */ /* 0x001e220000008800 */
[----:B------:R-:W-:-:S04]  /*150c0*/  MOV R2, 0x400 ;  /* 0x0000040000027802 */ /* 0x000fc80000000f00 */
[----:B0-----:R-:W-:Y:S02]  /*150d0*/  LEA R2, R3, R2, 0x18 ;  /* 0x0000000203027211 */ /* 0x001fe400078ec0ff */
[----:B------:R-:W-:-:S03]  /*150e0*/  SHF.L.U32 R3, R12, 0x1f, RZ ;  /* 0x0000001f0c037819 */ /* 0x000fc600000006ff */
[----:B------:R-:W-:-:S04]  /*150f0*/  IMAD R2, R11, 0x8, R2 ;  /* 0x000000080b027824 */ /* 0x000fc800078e0202 */
[----:B------:R-:W0:Y:S02]  /*15100*/  SYNCS.PHASECHK.TRANS64.TRYWAIT P0, [R2+URZ+0x38840], R3 ;  /* 0x03884003020075a7 */ /* 0x000e24000800017f */
[----:B0-----:R-:W-:Y:S05]  /*15110*/  @!P0 BRA `(.L_x_2172) ;  /* 0x0000003000e88947 */ /* 0x001fea0003800000 */
.L_x_2233:
        /* <DEDUP_REMOVED lines=11> */
.L_x_2173:
        /* <DEDUP_REMOVED lines=42> */
.L_x_2234:
        /* <DEDUP_REMOVED lines=13> */
.L_x_2175:
        /* <DEDUP_REMOVED lines=13> */
[----:B------:R-:W-:Y:S01]  /*15610*/  MOV R6, R8 ;  /* 0x0000000800067202 */ /* 0x000fe20000000f00 */
[----:B------:R-:W-:-:S02]  /*15620*/  IMAD.MOV.U32 R5, RZ, RZ, R7 ;  /* 0x000000ffff057224 */ /* 0x000fc400078e0007 */
[----:B--2---:R-:W-:-:S04]  /*15630*/  IMAD.MOV.U32 R9, RZ, RZ, R2 ;  /* 0x000000ffff097224 */ /* 0x004fc800078e0002 */
[----:B------:R-:W-:-:S05]  /*15640*/  IMAD R2, R9, 0x8, R14 ;  /* 0x0000000809027824 */ /* 0x000fca00078e020e */
[----:B------:R-:W-:Y:S01]  /*15650*/  R2UR UR9, R2 ;  /* 0x00000000020972ca */ /* 0x000fe200000e0000 */
[----:B------:R-:W-:Y:S01]  /*15660*/  IMAD R2, R9, 0xa000, R14 ;  /* 0x0000a00009027824 */ /* 0x000fe200078e020e */
[----:B---3--:R-:W-:-:S04]  /*15670*/  R2UR UR5, R3 ;  /* 0x00000000030572ca */ /* 0x008fc800000e0000 */
        /* <DEDUP_REMOVED lines=21> */
.L_x_2170:
[----:B------:R-:W-:Y:S05]  /*157d0*/  BSYNC B2 ;  /* 0x0000000000027941 */ /* 0x000fea0003800000 */
.L_x_2169:
[----:B------:R-:W2:Y:S04]  /*157e0*/  LDL.LU R2, [R1+0x14] ;  /* 0x0000140001027983 */ /* 0x000ea80000300800 */
[----:B------:R0:W-:Y:S04]  /*157f0*/  STL [R1], R11 ;  /* 0x0000000b01007387 */ /* 0x0001e80000100800 */
[----:B------:R0:W-:Y:S02]  /*15800*/  STL [R1+0x8], R12 ;  /* 0x0000080c01007387 */ /* 0x0001e40000100800 */
[----:B0-2---:R-:W-:-:S07]  /*15810*/  VIADD R7, R2, 0xfffffffd ;  /* 0xfffffffd02077836 */ /* 0x005fce0000000000 */
.L_x_2168:
[----:B------:R-:W-:Y:S05]  /*15820*/  BSYNC B1 ;  /* 0x0000000000017941 */ /* 0x000fea0003800000 */
.L_x_2167:
[----:B------:R-:W-:-:S13]  /*15830*/  ISETP.NE.AND P0, PT, R10, RZ, PT ;  /* 0x000000ff0a00720c */ /* 0x000fda0003f05270 */
[----:B------:R-:W-:Y:S05]  /*15840*/  @!P0 BRA `(.L_x_2166) ;  /* 0x0000001000748947 */ /* 0x000fea0003800000 */
[----:B------:R-:W-:-:S07]  /*15850*/  IMAD.MOV.U32 R10, RZ, RZ, R6 ;  /* 0x000000ffff0a7224 */ /* 0x000fce00078e0006 */
.L_x_2190:
        /* <DEDUP_REMOVED lines=33> */
.L_x_2178:
[----:B------:R-:W1:Y:S01]  /*15a70*/  S2R R3, SR_CgaCtaId ;  /* 0x0000000000037919 */ /* 0x000e620000008800 */
[----:B------:R-:W-:-:S04]  /*15a80*/  MOV R2, 0x400 ;  /* 0x0000040000027802 */ /* 0x000fc80000000f00 */
[----:B-1----:R-:W-:Y:S02]  /*15a90*/  LEA R2, R3, R2, 0x18 ;  /* 0x0000000203027211 */ /* 0x002fe400078ec0ff */
[----:B------:R-:W-:-:S03]  /*15aa0*/  SHF.L.U32 R3, R9, 0x1f, RZ ;  /* 0x0000001f09037819 */ /* 0x000fc600000006ff */
[----:B------:R-:W-:-:S04]  /*15ab0*/  IMAD R2, R8, 0x8, R2 ;  /* 0x0000000808027824 */ /* 0x000fc800078e0202 */
[----:B------:R-:W1:Y:S02]  /*15ac0*/  SYNCS.PHASECHK.TRANS64.TRYWAIT P0, [R2+URZ+0x38840], R3 ;  /* 0x03884003020075a7 */ /* 0x000e64000800017f */
[----:B-1----:R-:W-:Y:S05]  /*15ad0*/  @!P0 BRA `(.L_x_2179) ;  /* 0x0000002800a08947 */ /* 0x002fea0003800000 */
.L_x_2235:
[----:B0-----:R-:W0:Y:S02]  /*15ae0*/  S2R R11, SR_TID.X ;  /* 0x00000000000b7919 */ /* 0x001e240000002100 */
[----:B0-----:R-:W-:-:S04]  /*15af0*/  LOP3.LUT R11, R11, 0x7f, RZ, 0xc0, !PT ;  /* 0x0000007f0b0b7812 */ /* 0x001fc800078ec0ff */
[----:B------:R-:W-:-:S13]  /*15b00*/  ISETP.NE.AND P0, PT, R11, RZ, PT ;  /* 0x000000ff0b00720c */ /* 0x000fda0003f05270 */
[----:B------:R-:W-:Y:S05]  /*15b10*/  @P0 BRA `(.L_x_2180) ;  /* 0x00000000001c0947 */ /* 0x000fea0003800000 */
[----:B------:R-:W0:Y:S01]  /*15b20*/  S2R R11, SR_TID.X ;  /* 0x00000000000b7919 */ /* 0x000e220000002100 */
[----:B-1----:R-:W-:-:S04]  /*15b30*/  MOV R3, 0xa000 ;  /* 0x0000a00000037802 */ /* 0x002fc80000000f00 */
[----:B------:R2:W-:Y:S01]  /*15b40*/  SYNCS.ARRIVE.TRANS64 RZ, [R2+URZ+0x38830], R3 ;  /* 0x0388300302ff79a7 */ /* 0x0005e2000800003f */
[----:B0-----:R-:W-:-:S04]  /*15b50*/  LOP3.LUT R11, R11, 0x1f, RZ, 0xc0, !PT ;  /* 0x0000001f0b0b7812 */ /* 0x001fc800078ec0ff */
[----:B------:R-:W-:-:S13]  /*15b60*/  ISETP.NE.AND P1, PT, R11, RZ, PT ;  /* 0x000000ff0b00720c */ /* 0x000fda0003f25270 */
[----:B--2---:R-:W-:Y:S05]  /*15b70*/  @!P1 BRA `(.L_x_2180) ;  /* 0x0000000000049947 */ /* 0x004fea0003800000 */
[----:B------:R-:W-:Y:S01]  /*15b80*/  BPT.TRAP 0x1 ;  /* 0x000000040000795c */ /* 0x000fe20000300000 */
.L_x_2180:
        /* <DEDUP_REMOVED lines=42> */
.L_x_2236:
        /* <DEDUP_REMOVED lines=8> */
.L_x_2182:
        /* <DEDUP_REMOVED lines=15> */
[----:B------:R-:W-:Y:S01]  /*15fa0*/  IMAD.MOV.U32 R5, RZ, RZ, R12 ;  /* 0x000000ffff057224 */ /* 0x000fe200078e000c */
[----:B------:R-:W-:Y:S01]  /*15fb0*/  MOV R6, R10 ;  /* 0x0000000a00067202 */ /* 0x000fe20000000f00 */
        /* <DEDUP_REMOVED lines=22> */
.L_x_2177:
[----:B------:R-:W-:Y:S05]  /*16120*/  BSYNC B1 ;  /* 0x0000000000017941 */ /* 0x000fea0003800000 */
.L_x_2176:
        /* <DEDUP_REMOVED lines=32> */
.L_x_2185:
[----:B------:R-:W2:Y:S01]  /*16330*/  S2R R3, SR_CgaCtaId ;  /* 0x0000000000037919 */ /* 0x000ea20000008800 */
[----:B------:R-:W-:-:S04]  /*16340*/  MOV R2, 0x400 ;  /* 0x0000040000027802 */ /* 0x000fc80000000f00 */
[----:B--2---:R-:W-:Y:S02]  /*16350*/  LEA R2, R3, R2, 0x18 ;  /* 0x0000000203027211 */ /* 0x004fe400078ec0ff */
[----:B------:R-:W-:-:S03]  /*16360*/  SHF.L.U32 R3, R14, 0x1f, RZ ;  /* 0x0000001f0e037819 */ /* 0x000fc600000006ff */
[----:B------:R-:W-:-:S04]  /*16370*/  IMAD R2, R15, 0x8, R2 ;  /* 0x000000080f027824 */ /* 0x000fc800078e0202 */
[----:B------:R-:W2:Y:S02]  /*16380*/  SYNCS.PHASECHK.TRANS64.TRYWAIT P0, [R2+URZ+0x38840], R3 ;  /* 0x03884003020075a7 */ /* 0x000ea4000800017f */
[----:B--2---:R-:W-:Y:S05]  /*16390*/  @!P0 BRA `(.L_x_2186) ;  /* 0x0000002000988947 */ /* 0x004fea0003800000 */
.L_x_2237:
        /* <DEDUP_REMOVED lines=11> */
.L_x_2187:
        /* <DEDUP_REMOVED lines=42> */
.L_x_2238:
        /* <DEDUP_REMOVED lines=8> */
.L_x_2189:
        /* <DEDUP_REMOVED lines=38> */
.L_x_2184:
[----:B------:R-:W-:Y:S05]  /*169d0*/  BSYNC B1 ;  /* 0x0000000000017941 */ /* 0x000fea0003800000 */
.L_x_2183:
[C---:B------:R-:W-:Y:S01]  /*169e0*/  ISETP.GT.AND P0, PT, R7.reuse, 0x1, PT ;  /* 0x000000010700780c */ /* 0x040fe20003f04270 */
[----:B------:R-:W-:-:S05]  /*169f0*/  VIADD R2, R7, 0xfffffffe ;  /* 0xfffffffe07027836 */ /* 0x000fca0000000000 */
[----:B------:R-:W-:-:S07]  /*16a00*/  MOV R7, R2 ;  /* 0x0000000200077202 */ /* 0x000fce0000000f00 */
[----:B------:R-:W-:Y:S05]  /*16a10*/  @P0 BRA `(.L_x_2190) ;  /* 0xffffffec00900947 */ /* 0x000fea000383ffff */
.L_x_2166:
[----:B------:R-:W-:Y:S05]  /*16a20*/  BSYNC B0 ;  /* 0x0000000000007941 */ /* 0x000fea0003800000 */
.L_x_2165:
        /* <DEDUP_REMOVED lines=18> */
.L_x_2192:
[----:B------:R-:W-:Y:S05]  /*16b50*/  BSYNC B0 ;  /* 0x0000000000007941 */ /* 0x000fea0003800000 */
.L_x_2191:
        /* <DEDUP_REMOVED lines=11> */
.L_x_2239:
        /* <DEDUP_REMOVED lines=11> */
.L_x_2196:
[----:B-1----:R-:W2:Y:S01]  /*16cc0*/  LDL R2, [R1] ;  /* 0x0000000001027983 */ /* 0x002ea20000100800 */
[----:B------:R-:W-:-:S03]  /*16cd0*/  MOV R7, 0x400 ;  /* 0x0000040000077802 */ /* 0x000fc60000000f00 */
[----:B------:R-:W3:Y:S01]  /*16ce0*/  LDL.LU R4, [R1+0x4] ;  /* 0x0000040001047983 */ /* 0x000ee20000300800 */
        /* <DEDUP_REMOVED lines=34> */
.L_x_2194:
[----:B------:R-:W-:Y:S05]  /*16f10*/  BSYNC B0 ;  /* 0x0000000000007941 */ /* 0x000fea0003800000 */
.L_x_2193:
        /* <DEDUP_REMOVED lines=9> */
.L_x_2149:
[----:B------:R-:W-:Y:S05]  /*16fb0*/  BSYNC B6 ;  /* 0x0000000000067941 */ /* 0x000fea0003800000 */
.L_x_2147:
[----:B------:R-:W-:-:S03]  /*16fc0*/  UMOV UR4, 0xffffffff ;  /* 0xffffffff00047882 */ /* 0x000fc60000000000 */
[----:B------:R-:W-:Y:S05]  /*16fd0*/  BRA.DIV UR4, `(.L_x_2197) ;  /* 0x0000001604c47947 */ /* 0x000fea000b800000 */
[----:B------:R2:W3:Y:S04]  /*16fe0*/  SHFL.IDX PT, R4, R16, RZ, 0x1f ;  /* 0x00001fff10047589 */ /* 0x0004e800000e0000 */
[----:B------:R-:W4:Y:S02]  /*16ff0*/  SHFL.IDX PT, R16, R16, 0x1, 0x1f ;  /* 0x00201f0010107f89 */ /* 0x000f2400000e0000 */
.L_x_2243:
[----:B-1----:R-:W1:Y:S01]  /*17000*/  S2R R0, SR_TID.X ;  /* 0x0000000000007919 */ /* 0x002e620000002100 */
[----:B------:R-:W-:Y:S01]  /*17010*/  ULDC UR4, c[0x0][0xc14] ;  /* 0x0003050000047ab9 */ /* 0x000fe20000000800 */
[----:B------:R-:W-:Y:S01]  /*17020*/  BSSY B0, `(.L_x_2198) ;  /* 0x000000c000007945 */ /* 0x000fe20003800000 */
[----:B------:R-:W-:Y:S01]  /*17030*/  IMAD.MOV.U32 R17, RZ, RZ, RZ ;  /* 0x000000ffff117224 */ /* 0x000fe200078e00ff */
[----:B-1----:R-:W-:Y:S02]  /*17040*/  LOP3.LUT R6, R0, 0x1f, RZ, 0xc0, !PT ;  /* 0x0000001f00067812 */ /* 0x002fe400078ec0ff */
[----:B------:R-:W-:Y:S02]  /*17050*/  MOV R0, UR4 ;  /* 0x0000000400007c02 */ /* 0x000fe40008000f00 */
        /* <DEDUP_REMOVED lines=8> */
.L_x_2199:
[----:B------:R-:W-:Y:S05]  /*170e0*/  BSYNC B0 ;  /* 0x0000000000007941 */ /* 0x000fea0003800000 */
.L_x_2198:
        /* <DEDUP_REMOVED lines=23> */
.L_x_2251:
[----:B------:R-:W-:Y:S02]  /*17260*/  ULDC UR4, c[0x0][0xc10] ;  /* 0x0003040000047ab9 */ /* 0x000fe40000000800 */
[----:B------:R-:W-:-:S04]  /*17270*/  IMAD.U32 R5, RZ, RZ, UR4 ;  /* 0x00000004ff057e24 */ /* 0x000fc8000f8e00ff */
[----:B-1----:R-:W-:-:S04]  /*17280*/  IMAD R3, R14, R5, RZ ;  /* 0x000000050e037224 */ /* 0x002fc800078e02ff */
[----:B--2-4-:R-:W-:-:S05]  /*17290*/  IMAD.IADD R16, R16, 0x1, R3 ;  /* 0x0000000110107824 */ /* 0x014fca00078e0203 */
[----:B---3--:R-:W-:-:S13]  /*172a0*/  ISETP.GT.AND P0, PT, R16, R4, PT ;  /* 0x000000041000720c */ /* 0x008fda0003f04270 */
[----:B------:R-:W-:Y:S05]  /*172b0*/  @P0 BRA `(.L_x_2201) ;  /* 0x0000000000b80947 */ /* 0x000fea0003800000 */
[----:B------:R-:W1:Y:S02]  /*172c0*/  LDC R0, c[0x0][0xc14] ;  /* 0x00030500ff007b82 */ /* 0x000e640000000800 */
.L_x_2206:
[----:B------:R-:W-:-:S05]  /*172d0*/  VIADD R19, R19, 0x1f ;  /* 0x0000001f13137836 */ /* 0x000fca0000000000 */
[----:B-1----:R-:W-:-:S13]  /*172e0*/  ISETP.GE.AND P0, PT, R19, R0, PT ;  /* 0x000000001300720c */ /* 0x002fda0003f06270 */
[----:B------:R-:W-:Y:S05]  /*172f0*/  @P0 BRA `(.L_x_2202) ;  /* 0x0000000400f40947 */ /* 0x000fea0003800000 */
[----:B0-----:R-:W0:Y:S01]  /*17300*/  S2R R2, SR_TID.X ;  /* 0x0000000000027919 */ /* 0x001e220000002100 */
[----:B------:R-:W-:Y:S01]  /*17310*/  BSSY B0, `(.L_x_2203) ;  /* 0x000000b000007945 */ /* 0x000fe20003800000 */
[----:B------:R-:W-:Y:S01]  /*17320*/  IMAD.MOV.U32 R17, RZ, RZ, RZ ;  /* 0x000000ffff117224 */ /* 0x000fe200078e00ff */
        /* <DEDUP_REMOVED lines=9> */
.L_x_2204:
[----:B------:R-:W-:Y:S05]  /*173c0*/  BSYNC B0 ;  /* 0x0000000000007941 */ /* 0x000fea0003800000 */
.L_x_2203:
        /* <DEDUP_REMOVED lines=23> */
.L_x_2259:
[----:B------:R-:W-:Y:S02]  /*17540*/  ULDC UR4, c[0x0][0xc10] ;  /* 0x0003040000047ab9 */ /* 0x000fe40000000800 */
[----:B------:R-:W-:-:S04]  /*17550*/  IMAD.U32 R5, RZ, RZ, UR4 ;  /* 0x00000004ff057e24 */ /* 0x000fc8000f8e00ff */
[----:B-1----:R-:W-:-:S04]  /*17560*/  IMAD R3, R14, R5, RZ ;  /* 0x000000050e037224 */ /* 0x002fc800078e02ff */
[----:B------:R-:W-:-:S05]  /*17570*/  IMAD.IADD R16, R3, 0x1, R16 ;  /* 0x0000000103107824 */ /* 0x000fca00078e0210 */
[----:B------:R-:W-:-:S13]  /*17580*/  ISETP.GT.AND P0, PT, R16, R4, PT ;  /* 0x000000041000720c */ /* 0x000fda0003f04270 */
[----:B------:R-:W-:Y:S05]  /*17590*/  @!P0 BRA `(.L_x_2206) ;  /* 0xfffffffc004c8947 */ /* 0x000fea000383ffff */
.L_x_2201:
        /* <DEDUP_REMOVED lines=8> */
.L_x_2263:
[----:B------:R-:W-:Y:S02]  /*17620*/  ISETP.NE.AND P0, PT, R3, RZ, PT ;  /* 0x000000ff0300720c */ /* 0x000fe40003f05270 */
[----:B------:R-:W-:-:S11]  /*17630*/  MOV R7, RZ ;  /* 0x000000ff00077202 */ /* 0x000fd60000000f00 */
[----:B------:R-:W-:Y:S05]  /*17640*/  @!P0 BRA `(.L_x_2208) ;  /* 0x0000000000108947 */ /* 0x000fea0003800000 */
[----:B------:R-:W-:Y:S01]  /*17650*/  UMOV UR4, 0xffffffff ;  /* 0xffffffff00047882 */ /* 0x000fe20000000000 */
[----:B------:R-:W-:Y:S02]  /*17660*/  VIADD R12, R6, 0xffffffff ;  /* 0xffffffff060c7836 */ /* 0x000fe40000000000 */
[----:B------:R-:W-:Y:S05]  /*17670*/  BRA.DIV UR4, `(.L_x_2209) ;  /* 0x0000001a04507947 */ /* 0x000fea000b800000 */
[----:B------:R3:W4:Y:S02]  /*17680*/  SHFL.IDX PT, R7, R2, R12, 0x1f ;  /* 0x00001f0c02077589 */ /* 0x00072400000e0000 */
.L_x_2208:
[----:B0--3--:R-:W0:Y:S01]  /*17690*/  LDC.64 R2, c[0x0][0xc68] ;  /* 0x00031a00ff027b82 */ /* 0x009e220000000a00 */
[----:B------:R-:W-:Y:S01]  /*176a0*/  IMAD.IADD R19, R6, 0x1, R19 ;  /* 0x0000000106137824 */ /* 0x000fe200078e0213 */
[----:B------:R-:W-:-:S03]  /*176b0*/  ULDC.64 UR4, c[0x0][0x208] ;  /* 0x0000820000047ab9 */ /* 0x000fc60000000a00 */
[----:B0-----:R-:W-:-:S05]  /*176c0*/  IMAD.WIDE R2, R19, 0x4, R2 ;  /* 0x0000000413027825 */ /* 0x001fca00078e0202 */
[----:B------:R0:W1:Y:S01]  /*176d0*/  LDG.E R8, desc[UR4][R2.64] ;  /* 0x0000000402087981 */ /* 0x000062000c1e1900 */
[----:B----4-:R-:W-:-:S04]  /*176e0*/  IMAD R16, R7, R5, R16 ;  /* 0x0000000507107224 */ /* 0x010fc800078e0210 */
[----:B------:R-:W-:Y:S01]  /*176f0*/  IMAD.IADD R7, R4, 0x1, -R16 ;  /* 0x0000000104077824 */ /* 0x000fe200078e0a10 */
[----:B0-----:R-:W-:Y:S01]  /*17700*/  MOV R2, RZ ;  /* 0x000000ff00027202 */ /* 0x001fe20000000f00 */
        /* <DEDUP_REMOVED lines=25> */
[----:B------:R-:W-:Y:S01]  /*178a0*/  IMAD R4, R8, R9, RZ ;  /* 0x0000000908047224 */ /* 0x000fe200078e02ff */
[----:B------:R-:W-:-:S03]  /*178b0*/  IADD3 R9, -R9, RZ, RZ ;  /* 0x000000ff09097210 */ /* 0x000fc60007ffe1ff */
        /* <DEDUP_REMOVED lines=30> */
[----:B------:R-:W-:-:S03]  /*17aa0*/  IMAD R18, R3, R8, R4 ;  /* 0x0000000803127224 */ /* 0x000fc600078e0204 */
[----:B------:R-:W-:Y:S01]  /*17ab0*/  IADD3 R17, R17, R2, RZ ;  /* 0x0000000211117210 */ /* 0x000fe20007ffe0ff */
[----:B------:R-:W-:Y:S06]  /*17ac0*/  BRA `(.L_x_2210) ;  /* 0x00000000001c7947 */ /* 0x000fec0003800000 */
.L_x_2202:
[----:B------:R-:W-:Y:S01]  /*17ad0*/  UMOV UR4, URZ ;  /* 0x0000003f00047c82 */ /* 0x000fe20008000000 */
[----:B------:R-:W-:Y:S01]  /*17ae0*/  UMOV UR5, URZ ;  /* 0x0000003f00057c82 */ /* 0x000fe20008000000 */
[----:B------:R-:W-:Y:S01]  /*17af0*/  ULDC UR6, c[0x0][0xc14] ;  /* 0x0003050000067ab9 */ /* 0x000fe20000000800 */
[----:B------:R-:W-:Y:S02]  /*17b00*/  IMAD.MOV.U32 R16, RZ, RZ, R4 ;  /* 0x000000ffff107224 */ /* 0x000fe400078e0004 */
[----:B------:R-:W-:Y:S02]  /*17b10*/  IMAD.U32 R17, RZ, RZ, UR4 ;  /* 0x00000004ff117e24 */ /* 0x000fe4000f8e00ff */
[----:B------:R-:W-:Y:S02]  /*17b20*/  IMAD.U32 R18, RZ, RZ, UR5 ;  /* 0x00000005ff127e24 */ /* 0x000fe4000f8e00ff */
[----:B------:R-:W-:-:S07]  /*17b30*/  IMAD.U32 R19, RZ, RZ, UR6 ;  /* 0x00000006ff137e24 */ /* 0x000fce000f8e00ff */
.L_x_2210:
        /* <DEDUP_REMOVED lines=12> */
.L_x_2143:
        /* <DEDUP_REMOVED lines=12> */
.L_x_2266:
[----:B------:R-:W-:Y:S05]  /*17cc0*/  BSYNC B0 ;  /* 0x0000000000007941 */ /* 0x000fea0003800000 */
.L_x_2212:
[----:B------:R-:W-:-:S03]  /*17cd0*/  UMOV UR4, 0xffffffff ;  /* 0xffffffff00047882 */ /* 0x000fc60000000000 */
[----:B------:R-:W-:Y:S05]  /*17ce0*/  BRA.DIV UR4, `(.L_x_2214) ;  /* 0x0000001204f07947 */ /* 0x000fea000b800000 */
[----:B------:R-:W2:Y:S02]  /*17cf0*/  S2R R2, SR_TID.X ;  /* 0x0000000000027919 */ /* 0x000ea40000002100 */
[----:B--2---:R-:W-:-:S04]  /*17d00*/  SHF.R.U32.HI R2, RZ, 0x5, R2 ;  /* 0x00000005ff027819 */ /* 0x004fc80000011602 */
[----:B------:R-:W-:-:S05]  /*17d10*/  LOP3.LUT R2, R2, 0x3, RZ, 0xc0, !PT ;  /* 0x0000000302027812 */ /* 0x000fca00078ec0ff */
[----:B------:R2:W3:Y:S02]  /*17d20*/  SHFL.IDX PT, R14, R2, RZ, 0x1f ;  /* 0x00001fff020e7589 */ /* 0x0004e400000e0000 */
.L_x_2269:
[----:B---3--:R-:W-:Y:S01]  /*17d30*/  ISETP.NE.AND P0, PT, R14, RZ, PT ;  /* 0x000000ff0e00720c */ /* 0x008fe20003f05270 */
[----:B------:R-:W-:-:S12]  /*17d40*/  BSSY B0, `(.L_x_2215) ;  /* 0x0000029000007945 */ /* 0x000fd80003800000 */
[----:B------:R-:W-:Y:S05]  /*17d50*/  @P0 BRA `(.L_x_2216) ;  /* 0x00000000009c0947 */ /* 0x000fea0003800000 */
[----:B------:R-:W-:-:S03]  /*17d60*/  UMOV UR4, 0xffffffff ;  /* 0xffffffff00047882 */ /* 0x000fc60000000000 */
[----:B------:R-:W-:Y:S05]  /*17d70*/  BRA.DIV UR4, `(.L_x_2217) ;  /* 0x0000001604007947 */ /* 0x000fea000b800000 */
[----:B------:R-:W-:-:S13]  /*17d80*/  ELECT P6, URZ, PT ;  /* 0x00000000003f782f */ /* 0x000fda00038c0000 */
.L_x_2272:
        /* <DEDUP_REMOVED lines=8> */
.L_x_2218:
[----:B-1----:R-:W2:Y:S04]  /*17e10*/  LDL R3, [R1] ;  /* 0x0000000001037983 */ /* 0x002ea80000100800 */
[----:B------:R-:W3:Y:S01]  /*17e20*/  LDL.LU R7, [R1+0x8] ;  /* 0x0000080001077983 */ /* 0x000ee20000300800 */
[----:B------:R-:W-:-:S04]  /*17e30*/  VIADD R2, R0, 0x38840 ;  /* 0x0003884000027836 */ /* 0x000fc80000000000 */
[C---:B--2---:R-:W-:Y:S01]  /*17e40*/  IMAD R6, R3.reuse, 0x8, R2 ;  /* 0x0000000803067824 */ /* 0x044fe200078e0202 */
[----:B------:R-:W-:Y:S02]  /*17e50*/  IADD3 R3, R3, 0x1, RZ ;  /* 0x0000000103037810 */ /* 0x000fe40007ffe0ff */
[----:B---3--:R-:W-:Y:S02]  /*17e60*/  SHF.L.U32 R5, R7, 0x1f, RZ ;  /* 0x0000001f07057819 */ /* 0x008fe400000006ff */
[C---:B------:R-:W-:Y:S02]  /*17e70*/  ISETP.NE.AND P1, PT, R3.reuse, 0x2, PT ;  /* 0x000000020300780c */ /* 0x040fe40003f25270 */
[----:B------:R-:W1:Y:S02]  /*17e80*/  SYNCS.PHASECHK.TRANS64.TRYWAIT P0, [R6+URZ], R5 ;  /* 0x00000005060075a7 */ /* 0x000e64000800017f */
[----:B------:R-:W-:Y:S02]  /*17e90*/  SEL R4, RZ, 0x1, P1 ;  /* 0x00000001ff047807 */ /* 0x000fe40000800000 */
[----:B------:R-:W-:-:S02]  /*17ea0*/  SEL R3, R3, RZ, P1 ;  /* 0x000000ff03037207 */ /* 0x000fc40000800000 */
[----:B------:R-:W-:-:S03]  /*17eb0*/  LOP3.LUT R4, R7, R4, RZ, 0x3c, !PT ;  /* 0x0000000407047212 */ /* 0x000fc600078e3cff */
[----:B------:R-:W-:Y:S01]  /*17ec0*/  IMAD R7, R3, 0x8, R2 ;  /* 0x0000000803077824 */ /* 0x000fe200078e0202 */
[----:B------:R-:W-:Y:S01]  /*17ed0*/  SHF.L.U32 R2, R4, 0x1f, RZ ;  /* 0x0000001f04027819 */ /* 0x000fe200000006ff */
[----:B-1----:R-:W-:Y:S06]  /*17ee0*/  @!P0 BRA `(.L_x_2219) ;  /* 0x0000001000c48947 */ /* 0x002fec0003800000 */
.L_x_2273:
[----:B------:R-:W2:Y:S02]  /*17ef0*/  SYNCS.PHASECHK.TRANS64.TRYWAIT P0, [R7+URZ], R2 ;  /* 0x00000002070075a7 */ /* 0x000ea4000800017f */
[----:B--2---:R-:W-:Y:S05]  /*17f00*/  @!P0 BRA `(.L_x_2220) ;  /* 0x0000001000d08947 */ /* 0x004fea0003800000 */
.L_x_2274:
[----:B------:R-:W-:Y:S05]  /*17f10*/  @!P2 BRA `(.L_x_2221) ;  /* 0x000000000004a947 */ /* 0x000fea0003800000 */
[----:B------:R-:W-:Y:S01]  /*17f20*/  BPT.TRAP 0x1 ;  /* 0x000000040000795c */ /* 0x000fe20000300000 */
.L_x_2221:
[----:B------:R-:W3:Y:S01]  /*17f30*/  LDL.LU R4, [R1] ;  /* 0x0000000001047983 */ /* 0x000ee20000300800 */
[----:B------:R-:W-:-:S04]  /*17f40*/  VIADD R0, R0, 0x38860 ;  /* 0x0003886000007836 */ /* 0x000fc80000000000 */
[----:B---3--:R-:W-:-:S04]  /*17f50*/  IMAD R4, R4, 0x8, R0 ;  /* 0x0000000804047824 */ /* 0x008fc800078e0200 */
[----:B------:R-:W3:Y:S02]  /*17f60*/  SYNCS.PHASECHK.TRANS64.TRYWAIT P0, [R4+URZ], R5 ;  /* 0x00000005040075a7 */ /* 0x000ee4000800017f */
[----:B---3--:R-:W-:Y:S05]  /*17f70*/  @!P0 BRA `(.L_x_2222) ;  /* 0x0000001000c88947 */ /* 0x008fea0003800000 */
.L_x_2275:
[----:B------:R-:W-:-:S07]  /*17f80*/  IMAD R3, R3, 0x8, R0 ;  /* 0x0000000803037824 */ /* 0x000fce00078e0200 */
.L_x_2223:
[----:B----4-:R4:W0:Y:S02]  /*17f90*/  SYNCS.PHASECHK.TRANS64.TRYWAIT P0, [R3+URZ], R2 ;  /* 0x00000002030075a7 */ /* 0x010824000800017f */
[----:B0-----:R-:W-:Y:S05]  /*17fa0*/  @!P0 NANOSLEEP.SYNCS 0x989680 ;  /* 0x009896800000895d */ /* 0x001fea0003900000 */
[----:B------:R-:W0:Y:S02]  /*17fb0*/  @!P0 SYNCS.PHASECHK.TRANS64 P0, [R3+URZ], R2 ;  /* 0x00000002030085a7 */ /* 0x000e24000800007f */
[----:B0-----:R-:W-:Y:S05]  /*17fc0*/  @!P0 BRA `(.L_x_2223) ;  /* 0xfffffffc00f08947 */ /* 0x001fea000383ffff */
.L_x_2216:
[----:B------:R-:W-:Y:S05]  /*17fd0*/  BSYNC B0 ;  /* 0x0000000000007941 */ /* 0x000fea0003800000 */
.L_x_2215:
[----:B------:R-:W-:Y:S05]  /*17fe0*/  EXIT ;  /* 0x000000000000794d */ /* 0x000fea0003800000 */
.L_x_2087:
[----:B------:R-:W-:-:S13]  /*17ff0*/  R2UR UR4, R17 ;  /* 0x00000000110472ca */ /* 0x000fda00000e0000 */
[----:B0-----:R-:W-:-:S04]  /*18000*/  MOV R3, UR4 ;  /* 0x0000000400037c02 */ /* 0x001fc80008000f00 */
[----:B------:R0:W1:Y:S03]  /*18010*/  SYNCS.PHASECHK.TRANS64.TRYWAIT P1, [R3+URZ+0x38800], R0 ;  /* 0x03880000030075a7 */ /* 0x000066000802017f */
[----:B-1----:R-:W-:Y:S05]  /*18020*/  @!P1 NANOSLEEP.SYNCS 0x989680 ;  /* 0x009896800000995d */ /* 0x002fea0003900000 */
[----:B------:R-:W1:Y:S02]  /*18030*/  @!P1 SYNCS.PHASECHK.TRANS64 P1, [R3+URZ+0x38800], R0 ;  /* 0x03880000030095a7 */ /* 0x000e64000802007f */
[----:B-1----:R-:W-:Y:S05]  /*18040*/  @!P1 BRA `(.L_x_2087) ;  /* 0xfffffffc00e89947 */ /* 0x002fea000383ffff */
[----:B------:R-:W-:Y:S05]  /*18050*/  BRA `(.L_x_2224) ;  /* 0xfffffe9800c07947 */ /* 0x000fea000383ffff */
.L_x_2091:
[----:B-1----:R1:W2:Y:S02]  /*18060*/  SYNCS.PHASECHK.TRANS64.TRYWAIT P2, [R0+URZ+0x38830], R3 ;  /* 0x03883003000075a7 */ /* 0x0022a4000804017f */
[----:B--2---:R-:W-:Y:S05]  /*18070*/  @!P2 NANOSLEEP.SYNCS 0x989680 ;  /* 0x009896800000a95d */ /* 0x004fea0003900000 */
[----:B------:R-:W2:Y:S02]  /*18080*/  @!P2 SYNCS.PHASECHK.TRANS64 P2, [R0+URZ+0x38830], R3 ;  /* 0x038830030000a5a7 */ /* 0x000ea4000804007f */
[----:B--2---:R-:W-:Y:S05]  /*18090*/  @!P2 BRA `(.L_x_2091) ;  /* 0xfffffffc00f0a947 */ /* 0x004fea000383ffff */
[----:B------:R-:W-:Y:S05]  /*180a0*/  BRA `(.L_x_2090) ;  /* 0xfffffe9800f07947 */ /* 0x000fea000383ffff */
.L_x_2096:
[----:B------:R-:W-:-:S13]  /*180b0*/  R2UR UR4, R227 ;  /* 0x00000000e30472ca */ /* 0x000fda00000e0000 */
[----:B-1----:R-:W-:-:S04]  /*180c0*/  IMAD.U32 R4, RZ, RZ, UR4 ;  /* 0x00000004ff047e24 */ /* 0x002fc8000f8e00ff */
[----:B------:R1:W2:Y:S03]  /*180d0*/  SYNCS.PHASECHK.TRANS64.TRYWAIT P2, [R4+URZ+0x38830], R3 ;  /* 0x03883003040075a7 */ /* 0x0002a6000804017f */
[----:B--2---:R-:W-:Y:S05]  /*180e0*/  @!P2 NANOSLEEP.SYNCS 0x989680 ;  /* 0x009896800000a95d */ /* 0x004fea0003900000 */
[----:B------:R-:W2:Y:S02]  /*180f0*/  @!P2 SYNCS.PHASECHK.TRANS64 P2, [R4+URZ+0x38830], R3 ;  /* 0x038830030400a5a7 */ /* 0x000ea4000804007f */
[----:B--2---:R-:W-:Y:S05]  /*18100*/  @!P2 BRA `(.L_x_2096) ;  /* 0xfffffffc00e8a947 */ /* 0x004fea000383ffff */
[----:B------:R-:W-:Y:S05]  /*18110*/  BRA `(.L_x_2095) ;  /* 0xfffffee400307947 */ /* 0x000fea000383ffff */
.L_x_2100:
[----:B01----:R-:W-:-:S04]  /*18120*/  IMAD.U32 R3, RZ, RZ, UR4 ;  /* 0x00000004ff037e24 */ /* 0x003fc8000f8e00ff */
[----:B------:R0:W1:Y:S03]  /*18130*/  SYNCS.PHASECHK.TRANS64.TRYWAIT P2, [R3+URZ+0x38850], R0 ;  /* 0x03885000030075a7 */ /* 0x000066000804017f */
[----:B-1----:R-:W-:Y:S05]  /*18140*/  @!P2 NANOSLEEP.SYNCS 0x989680 ;  /* 0x009896800000a95d */ /* 0x002fea0003900000 */
[----:B------:R-:W1:Y:S02]  /*18150*/  @!P2 SYNCS.PHASECHK.TRANS64 P2, [R3+URZ+0x38850], R0 ;  /* 0x038850000300a5a7 */ /* 0x000e64000804007f */
[----:B-1----:R-:W-:Y:S05]  /*18160*/  @!P2 BRA `(.L_x_2100) ;  /* 0xfffffffc00eca947 */ /* 0x002fea000383ffff */
[----:B------:R-:W-:Y:S05]  /*18170*/  BRA `(.L_x_2099) ;  /* 0xffffff0800587947 */ /* 0x000fea000383ffff */
.L_x_2106:
[----:B-1----:R-:W-:-:S04]  /*18180*/  IMAD.U32 R4, RZ, RZ, UR4 ;  /* 0x00000004ff047e24 */ /* 0x002fc8000f8e00ff */
[----:B------:R1:W2:Y:S03]  /*18190*/  SYNCS.PHASECHK.TRANS64.TRYWAIT P2, [R4+URZ+0x38830], R3 ;  /* 0x03883003040075a7 */ /* 0x0002a6000804017f */
[----:B--2---:R-:W-:Y:S05]  /*181a0*/  @!P2 NANOSLEEP.SYNCS 0x989680 ;  /* 0x009896800000a95d */ /* 0x004fea0003900000 */
[----:B------:R-:W2:Y:S02]  /*181b0*/  @!P2 SYNCS.PHASECHK.TRANS64 P2, [R4+URZ+0x38830], R3 ;  /* 0x038830030400a5a7 */ /* 0x000ea4000804007f */
[----:B--2---:R-:W-:Y:S05]  /*181c0*/  @!P2 BRA `(.L_x_2106) ;  /* 0xfffffffc00eca947 */ /* 0x004fea000383ffff */
[----:B------:R-:W-:Y:S05]  /*181d0*/  BRA `(.L_x_2105) ;  /* 0xffffff2400707947 */ /* 0x000fea000383ffff */
.L_x_2110:
[----:B01----:R-:W-:-:S04]  /*181e0*/  IMAD.U32 R3, RZ, RZ, UR4 ;  /* 0x00000004ff037e24 */ /* 0x003fc8000f8e00ff */
[----:B------:R0:W1:Y:S03]  /*181f0*/  SYNCS.PHASECHK.TRANS64.TRYWAIT P2, [R3+URZ+0x38850], R0 ;  /* 0x03885000030075a7 */ /* 0x000066000804017f */
[----:B-1----:R-:W-:Y:S05]  /*18200*/  @!P2 NANOSLEEP.SYNCS 0x989680 ;  /* 0x009896800000a95d */ /* 0x002fea0003900000 */
[----:B------:R-:W1:Y:S02]  /*18210*/  @!P2 SYNCS.PHASECHK.TRANS64 P2, [R3+URZ+0x38850], R0 ;  /* 0x038850000300a5a7 */ /* 0x000e64000804007f */
[----:B-1----:R-:W-:Y:S05]  /*18220*/  @!P2 BRA `(.L_x_2110) ;  /* 0xfffffffc00eca947 */ /* 0x002fea000383ffff */
[----:B------:R-:W-:Y:S05]  /*18230*/  BRA `(.L_x_2109) ;  /* 0xffffff4c00947947 */ /* 0x000fea000383ffff */
.L_x_2115:
[----:B-1----:R-:W-:-:S04]  /*18240*/  MOV R7, UR7 ;  /* 0x0000000700077c02 */ /* 0x002fc80008000f00 */
[----:B------:R1:W2:Y:S03]  /*18250*/  SYNCS.PHASECHK.TRANS64.TRYWAIT P0, [R7+URZ+0x38850], R0 ;  /* 0x03885000070075a7 */ /* 0x0002a6000800017f */
[----:B--2---:R-:W-:Y:S05]  /*18260*/  @!P0 NANOSLEEP.SYNCS 0x989680 ;  /* 0x009896800000895d */ /* 0x004fea0003900000 */
[----:B------:R-:W2:Y:S02]  /*18270*/  @!P0 SYNCS.PHASECHK.TRANS64 P0, [R7+URZ+0x38850], R0 ;  /* 0x03885000070085a7 */ /* 0x000ea4000800007f */
[----:B--2---:R-:W-:Y:S05]  /*18280*/  @!P0 BRA `(.L_x_2115) ;  /* 0xfffffffc00ec8947 */ /* 0x004fea000383ffff */
[----:B------:R-:W-:Y:S05]  /*18290*/  BRA `(.L_x_2114) ;  /* 0xffffff6800d87947 */ /* 0x000fea000383ffff */
.L_x_2157:
        /* <DEDUP_REMOVED lines=11> */
.L_x_2226:
[----:B------:R-:W-:Y:S05]  /*18350*/  BSYNC B0 ;  /* 0x0000000000007941 */ /* 0x000fea0003800000 */
.L_x_2225:
[----:B------:R-:W-:Y:S05]  /*18360*/  BRA `(.L_x_2227) ;  /* 0xffffffc000747947 */ /* 0x000fea000383ffff */
.L_x_2158:
[----:B------:R-:W-:Y:S01]  /*18370*/  BSSY B0, `(.L_x_2228) ;  /* 0x0000006000007945 */ /* 0x000fe20003800000 */
[----:B------:R-:W-:-:S07]  /*18380*/  MOV R15, 0xffffffff ;  /* 0xffffffff000f7802 */ /* 0x000fce0000000f00 */
[----:B------:R-:W-:Y:S05]  /*18390*/  WARPSYNC.COLLECTIVE R15, `(.L_x_2229) ;  /* 0x000000000f0c7348 */ /* 0x000fea0003c00000 */
[----:B------:R-:W-:Y:S02]  /*183a0*/  ELECT P6, UR62, PT ;  /* 0x00000000003e782f */ /* 0x000fe400038c0000 */
[----:B------:R-:W-:Y:S01]  /*183b0*/  MOV R14, UR62 ;  /* 0x0000003e000e7c02 */ /* 0x000fe20008000f00 */
[----:B------:R-:W-:Y:S10]  /*183c0*/  ENDCOLLECTIVE ;  /* 0x000000000000791b */ /* 0x000ff40003800000 */
.L_x_2229:
[----:B------:R-:W-:Y:S05]  /*183d0*/  BSYNC B0 ;  /* 0x0000000000007941 */ /* 0x000fea0003800000 */
.L_x_2228:
[----:B------:R-:W-:Y:S05]  /*183e0*/  BRA `(.L_x_2230) ;  /* 0xffffffc000647947 */ /* 0x000fea000383ffff */
.L_x_2161:
[----:B0-----:R0:W1:Y:S02]  /*183f0*/  SYNCS.PHASECHK.TRANS64.TRYWAIT P0, [R8+URZ+0x38840], R9 ;  /* 0x03884009080075a7 */ /* 0x001064000800017f */
[----:B-1----:R-:W-:Y:S05]  /*18400*/  @!P0 NANOSLEEP.SYNCS 0x989680 ;  /* 0x009896800000895d */ /* 0x002fea0003900000 */
[----:B------:R-:W1:Y:S02]  /*18410*/  @!P0 SYNCS.PHASECHK.TRANS64 P0, [R8+URZ+0x38840], R9 ;  /* 0x03884009080085a7 */ /* 0x000e64000800007f */
[----:B-1----:R-:W-:Y:S05]  /*18420*/  @!P0 BRA `(.L_x_2161) ;  /* 0xfffffffc00f08947 */ /* 0x002fea000383ffff */
[----:B------:R-:W-:Y:S05]  /*18430*/  BRA `(.L_x_2231) ;  /* 0xffffffc000d07947 */ /* 0x000fea000383ffff */
.L_x_2164:
        /* <DEDUP_REMOVED lines=8> */
.L_x_2172:
[----:B0-----:R0:W1:Y:S02]  /*184c0*/  SYNCS.PHASECHK.TRANS64.TRYWAIT P0, [R2+URZ+0x38840], R3 ;  /* 0x03884003020075a7 */ /* 0x001064000800017f */
[----:B-1----:R-:W-:Y:S05]  /*184d0*/  @!P0 NANOSLEEP.SYNCS 0x989680 ;  /* 0x009896800000895d */ /* 0x002fea0003900000 */
[----:B------:R-:W1:Y:S02]  /*184e0*/  @!P0 SYNCS.PHASECHK.TRANS64 P0, [R2+URZ+0x38840], R3 ;  /* 0x03884003020085a7 */ /* 0x000e64000800007f */
[----:B-1----:R-:W-:Y:S05]  /*184f0*/  @!P0 BRA `(.L_x_2172) ;  /* 0xfffffffc00f08947 */ /* 0x002fea000383ffff */
[----:B------:R-:W-:Y:S05]  /*18500*/  BRA `(.L_x_2233) ;  /* 0xffffffcc00047947 */ /* 0x000fea000383ffff */
.L_x_2174:
[----:B0-----:R0:W1:Y:S02]  /*18510*/  SYNCS.PHASECHK.TRANS64.TRYWAIT P0, [R3+URZ+0x60], R2 ;  /* 0x00006002030075a7 */ /* 0x001064000800017f */
[----:B-1----:R-:W-:Y:S05]  /*18520*/  @!P0 NANOSLEEP.SYNCS 0x989680 ;  /* 0x009896800000895d */ /* 0x002fea0003900000 */
[----:B------:R-:W1:Y:S02]  /*18530*/  @!P0 SYNCS.PHASECHK.TRANS64 P0, [R3+URZ+0x60], R2 ;  /* 0x00006002030085a7 */ /* 0x000e64000800007f */
[----:B-1----:R-:W-:Y:S05]  /*18540*/  @!P0 BRA `(.L_x_2174) ;  /* 0xfffffffc00f08947 */ /* 0x002fea000383ffff */
[----:B------:R-:W-:Y:S05]  /*18550*/  BRA `(.L_x_2234) ;  /* 0xffffffcc00c47947 */ /* 0x000fea000383ffff */
.L_x_2179:
[----:B-1----:R1:W2:Y:S02]  /*18560*/  SYNCS.PHASECHK.TRANS64.TRYWAIT P0, [R2+URZ+0x38840], R3 ;  /* 0x03884003020075a7 */ /* 0x0022a4000800017f */
[----:B--2---:R-:W-:Y:S05]  /*18570*/  @!P0 NANOSLEEP.SYNCS 0x989680 ;  /* 0x009896800000895d */ /* 0x004fea0003900000 */
[----:B------:R-:W2:Y:S02]  /*18580*/  @!P0 SYNCS.PHASECHK.TRANS64 P0, [R2+URZ+0x38840], R3 ;  /* 0x03884003020085a7 */ /* 0x000ea4000800007f */
[----:B--2---:R-:W-:Y:S05]  /*18590*/  @!P0 BRA `(.L_x_2179) ;  /* 0xfffffffc00f08947 */ /* 0x004fea000383ffff */
[----:B------:R-:W-:Y:S05]  /*185a0*/  BRA `(.L_x_2235) ;  /* 0xffffffd4004c7947 */ /* 0x000fea000383ffff */
.L_x_2181:
[----:B0-----:R0:W1:Y:S02]  /*185b0*/  SYNCS.PHASECHK.TRANS64.TRYWAIT P1, [R3+URZ+0x60], R2 ;  /* 0x00006002030075a7 */ /* 0x001064000802017f */
[----:B-1----:R-:W-:Y:S05]  /*185c0*/  @!P1 NANOSLEEP.SYNCS 0x989680 ;  /* 0x009896800000995d */ /* 0x002fea0003900000 */
[----:B------:R-:W1:Y:S02]  /*185d0*/  @!P1 SYNCS.PHASECHK.TRANS64 P1, [R3+URZ+0x60], R2 ;  /* 0x00006002030095a7 */ /* 0x000e64000802007f */
[----:B-1----:R-:W-:Y:S05]  /*185e0*/  @!P1 BRA `(.L_x_2181) ;  /* 0xfffffffc00f09947 */ /* 0x002fea000383ffff */
[----:B------:R-:W-:Y:S05]  /*185f0*/  BRA `(.L_x_2236) ;  /* 0xffffffd8000c7947 */ /* 0x000fea000383ffff */
.L_x_2186:
[----:B--2---:R2:W3:Y:S02]  /*18600*/  SYNCS.PHASECHK.TRANS64.TRYWAIT P0, [R2+URZ+0x38840], R3 ;  /* 0x03884003020075a7 */ /* 0x0044e4000800017f */
[----:B---3--:R-:W-:Y:S05]  /*18610*/  @!P0 NANOSLEEP.SYNCS 0x989680 ;  /* 0x009896800000895d */ /* 0x008fea0003900000 */
[----:B------:R-:W3:Y:S02]  /*18620*/  @!P0 SYNCS.PHASECHK.TRANS64 P0, [R2+URZ+0x38840], R3 ;  /* 0x03884003020085a7 */ /* 0x000ee4000800007f */
[----:B---3--:R-:W-:Y:S05]  /*18630*/  @!P0 BRA `(.L_x_2186) ;  /* 0xfffffffc00f08947 */ /* 0x008fea000383ffff */
[----:B------:R-:W-:Y:S05]  /*18640*/  BRA `(.L_x_2237) ;  /* 0xffffffdc00547947 */ /* 0x000fea000383ffff */
.L_x_2188:
[----:B0-----:R0:W1:Y:S02]  /*18650*/  SYNCS.PHASECHK.TRANS64.TRYWAIT P1, [R2+URZ+0x60], R9 ;  /* 0x00006009020075a7 */ /* 0x001064000802017f */
[----:B-1----:R-:W-:Y:S05]  /*18660*/  @!P1 NANOSLEEP.SYNCS 0x989680 ;  /* 0x009896800000995d */ /* 0x002fea0003900000 */
[----:B------:R-:W1:Y:S02]  /*18670*/  @!P1 SYNCS.PHASECHK.TRANS64 P1, [R2+URZ+0x60], R9 ;  /* 0x00006009020095a7 */ /* 0x000e64000802007f */
[----:B-1----:R-:W-:Y:S05]  /*18680*/  @!P1 BRA `(.L_x_2188) ;  /* 0xfffffffc00f09947 */ /* 0x002fea000383ffff */
[----:B------:R-:W-:Y:S05]  /*18690*/  BRA `(.L_x_2238) ;  /* 0xffffffe000147947 */ /* 0x000fea000383ffff */
.L_x_2195:
[----:B-1----:R1:W2:Y:S02]  /*186a0*/  SYNCS.PHASECHK.TRANS64.TRYWAIT P0, [R3+URZ+0x38860], R2 ;  /* 0x03886002030075a7 */ /* 0x0022a4000800017f */
[----:B--2---:R-:W-:Y:S05]  /*186b0*/  @!P0 NANOSLEEP.SYNCS 0x989680 ;  /* 0x009896800000895d */ /* 0x004fea0003900000 */
[----:B------:R-:W2:Y:S02]  /*186c0*/  @!P0 SYNCS.PHASECHK.TRANS64 P0, [R3+URZ+0x38860], R2 ;  /* 0x03886002030085a7 */ /* 0x000ea4000800007f */
[----:B--2---:R-:W-:Y:S05]  /*186d0*/  @!P0 BRA `(.L_x_2195) ;  /* 0xfffffffc00f08947 */ /* 0x004fea000383ffff */
[----:B------:R-:W-:Y:S05]  /*186e0*/  BRA `(.L_x_2239) ;  /* 0xffffffe400487947 */ /* 0x000fea000383ffff */
.L_x_2197:
[----:B------:R-:W-:Y:S01]  /*186f0*/  BSSY B0, `(.L_x_2240) ;  /* 0x0000008000007945 */ /* 0x000fe20003800000 */
[----:B0-----:R-:W-:Y:S02]  /*18700*/  IMAD.MOV.U32 R13, RZ, RZ, R16 ;  /* 0x000000ffff0d7224 */ /* 0x001fe400078e0010 */
[----:B------:R-:W-:Y:S02]  /*18710*/  IMAD.MOV.U32 R12, RZ, RZ, RZ ;  /* 0x000000ffff0c7224 */ /* 0x000fe400078e00ff */
[----:B------:R-:W-:Y:S02]  /*18720*/  IMAD.MOV.U32 R11, RZ, RZ, 0x1f ;  /* 0x0000001fff0b7424 */ /* 0x000fe400078e00ff */
[----:B------:R-:W-:-:S07]  /*18730*/  IMAD.MOV.U32 R15, RZ, RZ, -0x1 ;  /* 0xffffffffff0f7424 */ /* 0x000fce00078e00ff */
[----:B-1----:R-:W-:Y:S05]  /*18740*/  WARPSYNC.COLLECTIVE R15, `(.L_x_2241) ;  /* 0x000000000f087348 */ /* 0x002fea0003c00000 */
[----:B------:R0:W2:Y:S02]  /*18750*/  SHFL.IDX P6, R14, R13, R12, R11 ;  /* 0x0000000c0d0e7389 */ /* 0x0000a400000c000b */
[----:B012---:R-:W-:Y:S01]  /*18760*/  ENDCOLLECTIVE ;  /* 0x000000000000791b */ /* 0x007fe20003800000 */
.L_x_2241:
[----:B------:R-:W-:Y:S05]  /*18770*/  BSYNC B0 ;  /* 0x0000000000007941 */ /* 0x000fea0003800000 */
.L_x_2240:
[----:B------:R-:W-:Y:S01]  /*18780*/  IMAD.MOV.U32 R13, RZ, RZ, R16 ;  /* 0x000000ffff0d7224 */ /* 0x000fe200078e0010 */
[----:B------:R-:W-:Y:S01]  /*18790*/  MOV R4, R14 ;  /* 0x0000000e00047202 */ /* 0x000fe20000000f00 */
[----:B------:R-:W-:Y:S02]  /*187a0*/  IMAD.MOV.U32 R12, RZ, RZ, 0x1 ;  /* 0x00000001ff0c7424 */ /* 0x000fe400078e00ff */
[----:B------:R-:W-:Y:S02]  /*187b0*/  IMAD.MOV.U32 R11, RZ, RZ, 0x1f ;  /* 0x0000001fff0b7424 */ /* 0x000fe400078e00ff */
[----:B------:R-:W-:-:S07]  /*187c0*/  IMAD.MOV.U32 R15, RZ, RZ, -0x1 ;  /* 0xffffffffff0f7424 */ /* 0x000fce00078e00ff */
[----:B------:R-:W-:Y:S05]  /*187d0*/  WARPSYNC.COLLECTIVE R15, `(.L_x_2242) ;  /* 0x000000000f087348 */ /* 0x000fea0003c00000 */
[----:B------:R0:W1:Y:S02]  /*187e0*/  SHFL.IDX P6, R14, R13, R12, R11 ;  /* 0x0000000c0d0e7389 */ /* 0x00006400000c000b */
[----:B01----:R-:W-:Y:S01]  /*187f0*/  ENDCOLLECTIVE ;  /* 0x000000000000791b */ /* 0x003fe20003800000 */
.L_x_2242:
[----:B------:R-:W-:Y:S01]  /*18800*/  MOV R16, R14 ;  /* 0x0000000e00107202 */ /* 0x000fe20000000f00 */
[----:B------:R-:W-:Y:S06]  /*18810*/  BRA `(.L_x_2243) ;  /* 0xffffffe400f87947 */ /* 0x000fec000383ffff */
.L_x_2200:
[----:B------:R-:W-:Y:S01]  /*18820*/  BSSY B0, `(.L_x_2244) ;  /* 0x0000008000007945 */ /* 0x000fe20003800000 */
[----:B0----5:R-:W-:Y:S02]  /*18830*/  IMAD.MOV.U32 R13, RZ, RZ, R17 ;  /* 0x000000ffff0d7224 */ /* 0x021fe400078e0011 */
[----:B------:R-:W-:Y:S02]  /*18840*/  IMAD.MOV.U32 R12, RZ, RZ, 0x1 ;  /* 0x00000001ff0c7424 */ /* 0x000fe400078e00ff */
[----:B------:R-:W-:Y:S02]  /*18850*/  IMAD.MOV.U32 R11, RZ, RZ, RZ ;  /* 0x000000ffff0b7224 */ /* 0x000fe400078e00ff */
[----:B------:R-:W-:-:S07]  /*18860*/  IMAD.MOV.U32 R15, RZ, RZ, -0x1 ;  /* 0xffffffffff0f7424 */ /* 0x000fce00078e00ff */
[----:B-1234-:R-:W-:Y:S05]  /*18870*/  WARPSYNC.COLLECTIVE R15, `(.L_x_2245) ;  /* 0x000000000f087348 */ /* 0x01efea0003c00000 */
[----:B------:R0:W0:Y:S02]  /*18880*/  SHFL.UP P6, R14, R13, R12, R11 ;  /* 0x0400000c0d0e7389 */ /* 0x00002400000c000b */
[----:B01234-:R-:W-:Y:S01]  /*18890*/  ENDCOLLECTIVE ;  /* 0x000000000000791b */ /* 0x01ffe20003800000 */
.L_x_2245:
[----:B------:R-:W-:Y:S05]  /*188a0*/  BSYNC B0 ;  /* 0x0000000000007941 */ /* 0x000fea0003800000 */
.L_x_2244:
[----:B------:R-:W-:Y:S01]  /*188b0*/  ISETP.NE.AND P0, PT, R6, RZ, PT ;  /* 0x000000ff0600720c */ /* 0x000fe20003f05270 */
        /* <DEDUP_REMOVED lines=9> */
.L_x_2246:
        /* <DEDUP_REMOVED lines=8> */
.L_x_2247:
        /* <DEDUP_REMOVED lines=8> */
.L_x_2248:
        /* <DEDUP_REMOVED lines=8> */
.L_x_2249:
        /* <DEDUP_REMOVED lines=8> */
.L_x_2250:
[----:B------:R-:W-:Y:S05]  /*18b50*/  BRA `(.L_x_2251) ;  /* 0xffffffe400c07947 */ /* 0x000fea000383ffff */
.L_x_2205:
[----:B------:R-:W-:Y:S01]  /*18b60*/  BSSY B0, `(.L_x_2252) ;  /* 0x0000008000007945 */ /* 0x000fe20003800000 */
[----:B-----5:R-:W-:Y:S01]  /*18b70*/  IMAD.MOV.U32 R13, RZ, RZ, R17 ;  /* 0x000000ffff0d7224 */ /* 0x020fe200078e0011 */
[----:B------:R-:W-:Y:S01]  /*18b80*/  MOV R15, 0xffffffff ;  /* 0xffffffff000f7802 */ /* 0x000fe20000000f00 */
[----:B------:R-:W-:Y:S02]  /*18b90*/  IMAD.MOV.U32 R12, RZ, RZ, 0x1 ;  /* 0x00000001ff0c7424 */ /* 0x000fe400078e00ff */
[----:B------:R-:W-:-:S07]  /*18ba0*/  IMAD.MOV.U32 R11, RZ, RZ, RZ ;  /* 0x000000ffff0b7224 */ /* 0x000fce00078e00ff */
[----:B0-----:R-:W-:Y:S05]  /*18bb0*/  WARPSYNC.COLLECTIVE R15, `(.L_x_2253) ;  /* 0x000000000f087348 */ /* 0x001fea0003c00000 */
[----:B------:R1:W2:Y:S02]  /*18bc0*/  SHFL.UP P6, R14, R13, R12, R11 ;  /* 0x0400000c0d0e7389 */ /* 0x0002a400000c000b */
[----:B012---:R-:W-:Y:S01]  /*18bd0*/  ENDCOLLECTIVE ;  /* 0x000000000000791b */ /* 0x007fe20003800000 */
.L_x_2253:
[----:B------:R-:W-:Y:S05]  /*18be0*/  BSYNC B0 ;  /* 0x0000000000007941 */ /* 0x000fea0003800000 */
.L_x_2252:
        /* <DEDUP_REMOVED lines=10> */
.L_x_2254:
        /* <DEDUP_REMOVED lines=8> */
.L_x_2255:
        /* <DEDUP_REMOVED lines=8> */
.L_x_2256:
        /* <DEDUP_REMOVED lines=8> */
.L_x_2257:
[----:B------:R-:W-:Y:S02]  /*18e10*/  IMAD.MOV.U32 R12, RZ, RZ, 0x1f ;  /* 0x0000001fff0c7424 */ /* 0x000fe400078e00ff */
[----:B------:R-:W-:Y:S01]  /*18e20*/  IMAD.MOV.U32 R11, RZ, RZ, 0x1f ;  /* 0x0000001fff0b7424 */ /* 0x000fe200078e00ff */
[----:B------:R-:W-:-:S05]  /*18e30*/  SEL R2, R14, RZ, P0 ;  /* 0x000000ff0e027207 */ /* 0x000fca0000000000 */
[----:B------:R-:W-:-:S05]  /*18e40*/  IMAD.IADD R2, R5, 0x1, R2 ;  /* 0x0000000105027824 */ /* 0x000fca00078e0202 */
[----:B------:R-:W-:-:S07]  /*18e50*/  MOV R13, R2 ;  /* 0x00000002000d7202 */ /* 0x000fce0000000f00 */
[----:B------:R-:W-:Y:S05]  /*18e60*/  WARPSYNC.COLLECTIVE R15, `(.L_x_2258) ;  /* 0x000000000f087348 */ /* 0x000fea0003c00000 */
[----:B------:R0:W1:Y:S02]  /*18e70*/  SHFL.IDX P6, R14, R13, R12, R11 ;  /* 0x0000000c0d0e7389 */ /* 0x00006400000c000b */
[----:B01----:R-:W-:Y:S01]  /*18e80*/  ENDCOLLECTIVE ;  /* 0x000000000000791b */ /* 0x003fe20003800000 */
.L_x_2258:
[----:B------:R-:W-:Y:S05]  /*18e90*/  BRA `(.L_x_2259) ;  /* 0xffffffe400a87947 */ /* 0x000fea000383ffff */
.L_x_2207:
[----:B------:R-:W-:Y:S01]  /*18ea0*/  BSSY B0, `(.L_x_2260) ;  /* 0x0000006000007945 */ /* 0x000fe20003800000 */
[----:B------:R-:W-:Y:S01]  /*18eb0*/  PLOP3.LUT P6, PT, P6, PT, PT, 0x8, 0x0 ;  /* 0x000000000000781c */ /* 0x000fe200037ce170 */
[----:B------:R-:W-:-:S12]  /*18ec0*/  IMAD.MOV.U32 R15, RZ, RZ, -0x1 ;  /* 0xffffffffff0f7424 */ /* 0x000fd800078e00ff */
[----:B0-----:R-:W-:Y:S05]  /*18ed0*/  WARPSYNC.COLLECTIVE R15, `(.L_x_2261) ;  /* 0x000000000f087348 */ /* 0x001fea0003c00000 */
[----:B------:R-:W-:Y:S01]  /*18ee0*/  VOTE.ANY R14, PT, P6 ;  /* 0x00000000000e7806 */ /* 0x000fe200030e0100 */
[----:B0-----:R-:W-:Y:S06]  /*18ef0*/  ENDCOLLECTIVE ;  /* 0x000000000000791b */ /* 0x001fec0003800000 */
.L_x_2261:
[----:B------:R-:W-:Y:S05]  /*18f00*/  BSYNC B0 ;  /* 0x0000000000007941 */ /* 0x000fea0003800000 */
.L_x_2260:
[----:B------:R-:W-:Y:S01]  /*18f10*/  IMAD.MOV.U32 R3, RZ, RZ, R14 ;  /* 0x000000ffff037224 */ /* 0x000fe200078e000e */
[----:B------:R-:W-:Y:S01]  /*18f20*/  MOV R13, R17 ;  /* 0x00000011000d7202 */ /* 0x000fe20000000f00 */
[----:B------:R-:W-:Y:S02]  /*18f30*/  IMAD.MOV.U32 R11, RZ, RZ, 0x1f ;  /* 0x0000001fff0b7424 */ /* 0x000fe400078e00ff */
[----:B------:R-:W0:Y:S01]  /*18f40*/  POPC R6, R3 ;  /* 0x0000000300067309 */ /* 0x000e220000000000 */
[----:B------:R-:W-:Y:S02]  /*18f50*/  IMAD.MOV.U32 R15, RZ, RZ, -0x1 ;  /* 0xffffffffff0f7424 */ /* 0x000fe400078e00ff */
[----:B0-----:R-:W-:-:S07]  /*18f60*/  IMAD.MOV.U32 R12, RZ, RZ, R6 ;  /* 0x000000ffff0c7224 */ /* 0x001fce00078e0006 */
[----:B------:R-:W-:Y:S05]  /*18f70*/  WARPSYNC.COLLECTIVE R15, `(.L_x_2262) ;  /* 0x000000000f087348 */ /* 0x000fea0003c00000 */
[----:B------:R0:W1:Y:S02]  /*18f80*/  SHFL.IDX P6, R14, R13, R12, R11 ;  /* 0x0000000c0d0e7389 */ /* 0x00006400000c000b */
[----:B01----:R-:W-:Y:S01]  /*18f90*/  ENDCOLLECTIVE ;  /* 0x000000000000791b */ /* 0x003fe20003800000 */
.L_x_2262:
[----:B------:R-:W-:Y:S01]  /*18fa0*/  IMAD.MOV.U32 R17, RZ, RZ, R14 ;  /* 0x000000ffff117224 */ /* 0x000fe200078e000e */
[----:B------:R-:W-:Y:S06]  /*18fb0*/  BRA `(.L_x_2263) ;  /* 0xffffffe400987947 */ /* 0x000fec000383ffff */
.L_x_2209:
[----:B------:R-:W-:Y:S01]  /*18fc0*/  BSSY B0, `(.L_x_2264) ;  /* 0x0000007000007945 */ /* 0x000fe20003800000 */
[----:B------:R-:W-:Y:S01]  /*18fd0*/  MOV R13, R2 ;  /* 0x00000002000d7202 */ /* 0x000fe20000000f00 */
[----:B------:R-:W-:Y:S02]  /*18fe0*/  IMAD.MOV.U32 R11, RZ, RZ, 0x1f ;  /* 0x0000001fff0b7424 */ /* 0x000fe400078e00ff */
[----:B------:R-:W-:-:S07]  /*18ff0*/  IMAD.MOV.U32 R15, RZ, RZ, -0x1 ;  /* 0xffffffffff0f7424 */ /* 0x000fce00078e00ff */
[----:B012---:R-:W-:Y:S05]  /*19000*/  WARPSYNC.COLLECTIVE R15, `(.L_x_2265) ;  /* 0x000000000f087348 */ /* 0x007fea0003c00000 */
[----:B------:R3:W4:Y:S02]  /*19010*/  SHFL.IDX P6, R14, R13, R12, R11 ;  /* 0x0000000c0d0e7389 */ /* 0x00072400000c000b */
[----:B01234-:R-:W-:Y:S01]  /*19020*/  ENDCOLLECTIVE ;  /* 0x000000000000791b */ /* 0x01ffe20003800000 */
.L_x_2265:
[----:B------:R-:W-:Y:S05]  /*19030*/  BSYNC B0 ;  /* 0x0000000000007941 */ /* 0x000fea0003800000 */
.L_x_2264:
[----:B------:R-:W-:Y:S01]  /*19040*/  IMAD.MOV.U32 R7, RZ, RZ, R14 ;  /* 0x000000ffff077224 */ /* 0x000fe200078e000e */
[----:B------:R-:W-:Y:S06]  /*19050*/  BRA `(.L_x_2208) ;  /* 0xffffffe4008c7947 */ /* 0x000fec000383ffff */
.L_x_2213:
[----:B-1----:R1:W2:Y:S02]  /*19060*/  SYNCS.PHASECHK.TRANS64.TRYWAIT P0, [R0+URZ+0x38820], R3 ;  /* 0x03882003000075a7 */ /* 0x0022a4000800017f */
[----:B--2---:R-:W-:Y:S05]  /*19070*/  @!P0 NANOSLEEP.SYNCS 0x989680 ;  /* 0x009896800000895d */ /* 0x004fea0003900000 */
[----:B------:R-:W2:Y:S02]  /*19080*/  @!P0 SYNCS.PHASECHK.TRANS64 P0, [R0+URZ+0x38820], R3 ;  /* 0x03882003000085a7 */ /* 0x000ea4000800007f */
[----:B--2---:R-:W-:Y:S05]  /*19090*/  @!P0 BRA `(.L_x_2213) ;  /* 0xfffffffc00f08947 */ /* 0x004fea000383ffff */
[----:B------:R-:W-:Y:S05]  /*190a0*/  BRA `(.L_x_2266) ;  /* 0xffffffec00047947 */ /* 0x000fea000383ffff */
.L_x_2214:
[----:B------:R-:W2:Y:S01]  /*190b0*/  S2R R2, SR_TID.X ;  /* 0x0000000000027919 */ /* 0x000ea20000002100 */
[----:B------:R-:W-:Y:S01]  /*190c0*/  BSSY B0, `(.L_x_2267) ;  /* 0x000000a000007945 */ /* 0x000fe20003800000 */
[----:B------:R-:W-:Y:S01]  /*190d0*/  MOV R12, RZ ;  /* 0x000000ff000c7202 */ /* 0x000fe20000000f00 */
        /* <DEDUP_REMOVED lines=8> */
.L_x_2268:
[----:B------:R-:W-:Y:S05]  /*19160*/  BSYNC B0 ;  /* 0x0000000000007941 */ /* 0x000fea0003800000 */
.L_x_2267:
[----:B------:R-:W-:Y:S05]  /*19170*/  BRA `(.L_x_2269) ;  /* 0xffffffe800ec7947 */ /* 0x000fea000383ffff */
.L_x_2217:
[----:B------:R-:W-:Y:S01]  /*19180*/  BSSY B1, `(.L_x_2270) ;  /* 0x0000006000017945 */ /* 0x000fe20003800000 */
[----:B------:R-:W-:-:S07]  /*19190*/  IMAD.MOV.U32 R15, RZ, RZ, -0x1 ;  /* 0xffffffffff0f7424 */ /* 0x000fce00078e00ff */
[----:B012---:R-:W-:Y:S05]  /*191a0*/  WARPSYNC.COLLECTIVE R15, `(.L_x_2271) ;  /* 0x000000000f0c7348 */ /* 0x007fea0003c00000 */
[----:B------:R-:W-:Y:S02]  /*191b0*/  ELECT P6, UR62, PT ;  /* 0x00000000003e782f */ /* 0x000fe400038c0000 */
[----:B------:R-:W-:Y:S01]  /*191c0*/  MOV R14, UR62 ;  /* 0x0000003e000e7c02 */ /* 0x000fe20008000f00 */
[----:B012---:R-:W-:Y:S10]  /*191d0*/  ENDCOLLECTIVE ;  /* 0x000000000000791b */ /* 0x007ff40003800000 */
.L_x_2271:
[----:B------:R-:W-:Y:S05]  /*191e0*/  BSYNC B1 ;  /* 0x0000000000017941 */ /* 0x000fea0003800000 */
.L_x_2270:
[----:B------:R-:W-:Y:S05]  /*191f0*/  BRA `(.L_x_2272) ;  /* 0xffffffe800e47947 */ /* 0x000fea000383ffff */
.L_x_2219:
[----:B-1----:R1:W2:Y:S02]  /*19200*/  SYNCS.PHASECHK.TRANS64.TRYWAIT P0, [R6+URZ], R5 ;  /* 0x00000005060075a7 */ /* 0x0022a4000800017f */
[----:B--2---:R-:W-:Y:S05]  /*19210*/  @!P0 NANOSLEEP.SYNCS 0x989680 ;  /* 0x009896800000895d */ /* 0x004fea0003900000 */
[----:B------:R-:W2:Y:S02]  /*19220*/  @!P0 SYNCS.PHASECHK.TRANS64 P0, [R6+URZ], R5 ;  /* 0x00000005060085a7 */ /* 0x000ea4000800007f */
[----:B--2---:R-:W-:Y:S05]  /*19230*/  @!P0 BRA `(.L_x_2219) ;  /* 0xfffffffc00f08947 */ /* 0x004fea000383ffff */
[----:B------:R-:W-:Y:S05]  /*19240*/  BRA `(.L_x_2273) ;  /* 0xffffffec00287947 */ /* 0x000fea000383ffff */
.L_x_2220:
[----:B--2---:R2:W3:Y:S02]  /*19250*/  SYNCS.PHASECHK.TRANS64.TRYWAIT P0, [R7+URZ], R2 ;  /* 0x00000002070075a7 */ /* 0x0044e4000800017f */
[----:B---3--:R-:W-:Y:S05]  /*19260*/  @!P0 NANOSLEEP.SYNCS 0x989680 ;  /* 0x009896800000895d */ /* 0x008fea0003900000 */
[----:B------:R-:W3:Y:S02]  /*19270*/  @!P0 SYNCS.PHASECHK.TRANS64 P0, [R7+URZ], R2 ;  /* 0x00000002070085a7 */ /* 0x000ee4000800007f */
[----:B---3--:R-:W-:Y:S05]  /*19280*/  @!P0 BRA `(.L_x_2220) ;  /* 0xfffffffc00f08947 */ /* 0x008fea000383ffff */
[----:B------:R-:W-:Y:S05]  /*19290*/  BRA `(.L_x_2274) ;  /* 0xffffffec001c7947 */ /* 0x000fea000383ffff */
.L_x_2222:
[----:B---3--:R3:W4:Y:S02]  /*192a0*/  SYNCS.PHASECHK.TRANS64.TRYWAIT P0, [R4+URZ], R5 ;  /* 0x00000005040075a7 */ /* 0x008724000800017f */
[----:B----4-:R-:W-:Y:S05]  /*192b0*/  @!P0 NANOSLEEP.SYNCS 0x989680 ;  /* 0x009896800000895d */ /* 0x010fea0003900000 */
[----:B------:R-:W4:Y:S02]  /*192c0*/  @!P0 SYNCS.PHASECHK.TRANS64 P0, [R4+URZ], R5 ;  /* 0x00000005040085a7 */ /* 0x000f24000800007f */
[----:B----4-:R-:W-:Y:S05]  /*192d0*/  @!P0 BRA `(.L_x_2222) ;  /* 0xfffffffc00f08947 */ /* 0x010fea000383ffff */
[----:B------:R-:W-:Y:S05]  /*192e0*/  BRA `(.L_x_2275) ;  /* 0xffffffec00247947 */ /* 0x000fea000383ffff */
.L_x_2276:
        /* <DEDUP_REMOVED lines=9> */
.L_x_2846:


//--------------------- .text._ZN7cutlass13device_kernelIN5flash11enable_sm90INS1_16FlashAttnFwdSm90INS1_25CollectiveMainloopFwdSm90ILi2EN4cute5tupleIJNS5_1CILi1EEES8_S8_EEENS6_IJNS7_ILi128EEENS7_ILi80EEENS7_ILi256EEEEEELi256ENS_6half_tEfNS_4arch4Sm90ELb1ELb0ELb1ELb1ELb0ELb1ELb0ELb1ELb1ELb0ELb0ELb0EEENS1_21CollectiveEpilogueFwdINS6_IJSA_SC_SB_EEES9_SE_SG_Li256ELb1ELb0ELb0ELb0EEENS1_36VarlenDynamicPersistentTileSchedulerILi128ELi80ELi256ELi32ELb0ELb0ELb1ELb1ELb1ELb1EEEEEEEEEvNT_6ParamsE --------------------------
	.section	.text._ZN7cutlass13device_kernelIN5flash11enable_sm90INS1_16FlashAttnFwdSm90INS1_25CollectiveMainloopFwdSm90ILi2EN4cute5tupleIJNS5_1CILi1EEES8_S8_EEENS6_IJNS7_ILi128EEENS7_ILi80EEENS7_ILi256EEEEEELi256ENS_6half_tEfNS_4arch4Sm90ELb1ELb0ELb1ELb1ELb0ELb1ELb0ELb1ELb1ELb0ELb0ELb0EEENS1_21CollectiveEpilogueFwdINS6_IJSA_SC_SB_EEES9_SE_SG_Li256ELb1ELb0ELb0ELb0EEENS1_36VarlenDynamicPersistentTileSchedulerILi128ELi80ELi256ELi32ELb0ELb0ELb1ELb1ELb1ELb1EEEEEEEEEvNT_6ParamsE,"ax",@progbits
	.align	128
.text._ZN7cutlass13device_kernelIN5flash11enable_sm90INS1_16FlashAttnFwdSm90INS1_25CollectiveMainloopFwdSm90ILi2EN4cute5tupleIJNS5_1CILi1EEES8_S8_EEENS6_IJNS7_ILi128EEENS7_ILi80EEENS7_ILi256EEEEEELi256ENS_6half_tEfNS_4arch4Sm90ELb1ELb0ELb1ELb1ELb0ELb1ELb0ELb1ELb1ELb0ELb0ELb0EEENS1_21CollectiveEpilogueFwdINS6_IJSA_SC_SB_EEES9_SE_SG_Li256ELb1ELb0ELb0ELb0EEENS1_36VarlenDynamicPersistentTileSchedulerILi128ELi80ELi256ELi32ELb0ELb0ELb1ELb1ELb1ELb1EEEEEEEEEvNT_6ParamsE:
        .type           _ZN7cutlass13device_kernelIN5flash11enable_sm90INS1_16FlashAttnFwdSm90INS1_25CollectiveMainloopFwdSm90ILi2EN4cute5tupleIJNS5_1CILi1EEES8_S8_EEENS6_IJNS7_ILi128EEENS7_ILi80EEENS7_ILi256EEEEEELi256ENS_6half_tEfNS_4arch4Sm90ELb1ELb0ELb1ELb1ELb0ELb1ELb0ELb1ELb1ELb0ELb0ELb0EEENS1_21CollectiveEpilogueFwdINS6_IJSA_SC_SB_EEES9_SE_SG_Li256ELb1ELb0ELb0ELb0EEENS1_36VarlenDynamicPersistentTileSchedulerILi128ELi80ELi256ELi32ELb0ELb0ELb1ELb1ELb1ELb1EEEEEEEEEvNT_6ParamsE,@function
        .size           _ZN7cutlass13device_kernelIN5flash11enable_sm90INS1_16FlashAttnFwdSm90INS1_25CollectiveMainloopFwdSm90ILi2EN4cute5tupleIJNS5_1CILi1EEES8_S8_EEENS6_IJNS7_ILi128EEENS7_ILi80EEENS7_ILi256EEEEEELi256ENS_6half_tEfNS_4arch4Sm90ELb1ELb0ELb1ELb1ELb0ELb1ELb0ELb1ELb1ELb0ELb0ELb0EEENS1_21CollectiveEpilogueFwdINS6_IJSA_SC_SB_EEES9_SE_SG_Li256ELb1ELb0ELb0ELb0EEENS1_36VarlenDynamicPersistentTileSchedulerILi128ELi80ELi256ELi32ELb0ELb0ELb1ELb1ELb1ELb1EEEEEEEEEvNT_6ParamsE,(.L_x_2847 - _ZN7cutlass13device_kernelIN5flash11enable_sm90INS1_16FlashAttnFwdSm90INS1_25CollectiveMainloopFwdSm90ILi2EN4cute5tupleIJNS5_1CILi1EEES8_S8_EEENS6_IJNS7_ILi128EEENS7_ILi80EEENS7_ILi256EEEEEELi256ENS_6half_tEfNS_4arch4Sm90ELb1ELb0ELb1ELb1ELb0ELb1ELb0ELb1ELb1ELb0ELb0ELb0EEENS1_21CollectiveEpilogueFwdINS6_IJSA_SC_SB_EEES9_SE_SG_Li256ELb1ELb0ELb0ELb0EEENS1_36VarlenDynamicPersistentTileSchedulerILi128ELi80ELi256ELi32ELb0ELb0ELb1ELb1ELb1ELb1EEEEEEEEEvNT_6ParamsE)
        .other          _ZN7cutlass13device_kernelIN5flash11enable_sm90INS1_16FlashAttnFwdSm90INS1_25CollectiveMainloopFwdSm90ILi2EN4cute5tupleIJNS5_1CILi1EEES8_S8_EEENS6_IJNS7_ILi128EEENS7_ILi80EEENS7_ILi256EEEEEELi256ENS_6half_tEfNS_4arch4Sm90ELb1ELb0ELb1ELb1ELb0ELb1ELb0ELb1ELb1ELb0ELb0ELb0EEENS1_21CollectiveEpilogueFwdINS6_IJSA_SC_SB_EEES9_SE_SG_Li256ELb1ELb0ELb0ELb0EEENS1_36VarlenDynamicPersistentTileSchedulerILi128ELi80ELi256ELi32ELb0ELb0ELb1ELb1ELb1ELb1EEEEEEEEEvNT_6ParamsE,@"STO_CUDA_ENTRY STV_DEFAULT"
_ZN7cutlass13device_kernelIN5flash11enable_sm90INS1_16FlashAttnFwdSm90INS1_25CollectiveMainloopFwdSm90ILi2EN4cute5tupleIJNS5_1CILi1EEES8_S8_EEENS6_IJNS7_ILi128EEENS7_ILi80EEENS7_ILi256EEEEEELi256ENS_6half_tEfNS_4arch4Sm90ELb1ELb0ELb1ELb1ELb0ELb1ELb0ELb1ELb1ELb0ELb0ELb0EEENS1_21CollectiveEpilogueFwdINS6_IJSA_SC_SB_EEES9_SE_SG_Li256ELb1ELb0ELb0ELb0EEENS1_36VarlenDynamicPersistentTileSchedulerILi128ELi80ELi256ELi32ELb0ELb0ELb1ELb1ELb1ELb1EEEEEEEEEvNT_6ParamsE:
        /* <DEDUP_REMOVED lines=27> */
.L_x_2278:
[----:B------:R-:W-:Y:S05]  /*01b0*/  BSYNC B0 ;  /* 0x0000000000007941 */ /* 0x000fea0003800000 */
.L_x_2277:
        /* <DEDUP_REMOVED lines=41> */
.L_x_2279:
        /* <DEDUP_REMOVED lines=22> */
.L_x_2280:
        /* <DEDUP_REMOVED lines=18> */
.L_x_2281:
        /* <DEDUP_REMOVED lines=22> */
.L_x_2282:
        /* <DEDUP_REMOVED lines=22> */
.L_x_2283:
[----:B0-----:R-:W-:Y:S01]  /*0990*/  UMOV UR4, 0x1 ;  /* 0x0000000100047882 */ /* 0x001fe20000000000 */
[----:B------:R-:W-:Y:S01]  /*09a0*/  PLOP3.LUT P0, PT, PT, PT, UP0, 0x80, 0x0 ;  /* 0x000000000000781c */ /* 0x000fe20003f0f008 */
[----:B------:R-:W-:Y:S01]  /*09b0*/  USEL UR4, UR4, 0x2, !UP0 ;  /* 0x0000000204047887 */ /* 0x000fe2000c000000 */
[----:B------:R-:W-:Y:S01]  /*09c0*/  NOP ;  /* 0x0000000000007918 */ /* 0x000fe20000000000 */
[----:B------:R-:W-:Y:S01]  /*09d0*/  ULDC.64 UR60, c[0x0][0x208] ;  /* 0x00008200003c7ab9 */ /* 0x000fe20000000a00 */
[----:B------:R-:W-:Y:S03]  /*09e0*/  BSSY B7, `(.L_x_2284) ;  /* 0x0002d3c000077945 */ /* 0x000fe60003800000 */
[----:B------:R-:W-:-:S05]  /*09f0*/  IMAD.U32 R2, RZ, RZ, UR4 ;  /* 0x00000004ff027e24 */ /* 0x000fca000f8e00ff */
[----:B------:R0:W-:Y:S01]  /*0a00*/  STL [R1+0x90], R2 ;  /* 0x0000900201007387 */ /* 0x0001e20000100800 */
[----:B-12-4-:R-:W-:Y:S06]  /*0a10*/  BAR.SYNC.DEFER_BLOCKING 0x0 ;  /* 0x0000000000007b1d */ /* 0x016fec0000010000 */
[----:B------:R-:W-:Y:S05]  /*0a20*/  @!P0 BRA `(.L_x_2285) ;  /* 0x0000026c00188947 */ /* 0x000fea0003800000 */
.L_x_2286:
        /* <DEDUP_REMOVED lines=15> */
[----:B0-----:R-:W2:Y:S01]  /*0b20*/  LDL R2, [R1+0x90] ;  /* 0x0000900001027983 */ /* 0x001ea20000100800 */
[----:B------:R-:W-:Y:S01]  /*0b30*/  R2UR UR4, R16 ;  /* 0x00000000100472ca */ /* 0x000fe200000e0000 */
[----:B------:R-:W-:Y:S01]  /*0b40*/  IMAD.MOV.U32 R18, RZ, RZ, RZ ;  /* 0x000000ffff127224 */ /* 0x000fe200078e00ff */
[----:B------:R-:W-:Y:S01]  /*0b50*/  MOV R214, RZ ;  /* 0x000000ff00d67202 */ /* 0x000fe20000000f00 */
[----:B------:R-:W0:Y:S01]  /*0b60*/  S2R R0, SR_TID.X ;  /* 0x0000000000007919 */ /* 0x000e220000002100 */
[----:B------:R-:W-:Y:S02]  /*0b70*/  IMAD.MOV.U32 R221, RZ, RZ, RZ ;  /* 0x000000ffffdd7224 */ /* 0x000fe400078e00ff */
[----:B------:R-:W-:-:S07]  /*0b80*/  IMAD.MOV.U32 R219, RZ, RZ, RZ ;  /* 0x000000ffffdb7224 */ /* 0x000fce00078e00ff */
[----:B------:R-:W-:Y:S01]  /*0b90*/  UIADD3 UR4, UR4, 0x14400, URZ ;  /* 0x0001440004047890 */ /* 0x000fe2000fffe03f */
[----:B0-----:R-:W-:-:S05]  /*0ba0*/  VIADD R0, R0, 0xffffff80 ;  /* 0xffffff8000007836 */ /* 0x001fca0000000000 */
[----:B------:R-:W-:-:S04]  /*0bb0*/  SHF.R.S32.HI R3, RZ, 0x1f, R0 ;  /* 0x0000001fff037819 */ /* 0x000fc80000011400 */
[CC--:B------:R-:W-:Y:S02]  /*0bc0*/  LEA.HI R4, R3.reuse, R0.reuse, RZ, 0x4 ;  /* 0x0000000003047211 */ /* 0x0c0fe400078f20ff */
[CC--:B------:R-:W-:Y:S02]  /*0bd0*/  LEA.HI R5, R3.reuse, R0.reuse, RZ, 0x5 ;  /* 0x0000000003057211 */ /* 0x0c0fe400078f28ff */
[CC--:B------:R-:W-:Y:S02]  /*0be0*/  LEA.HI R22, R3.reuse, R0.reuse, RZ, 0x3 ;  /* 0x0000000003167211 */ /* 0x0c0fe400078f18ff */
[----:B------:R-:W-:Y:S02]  /*0bf0*/  LEA.HI R12, R3, R0, RZ, 0x6 ;  /* 0x00000000030c7211 */ /* 0x000fe400078f30ff */
[----:B------:R-:W-:Y:S02]  /*0c00*/  LOP3.LUT R7, R22, 0xfffffff8, RZ, 0xc0, !PT ;  /* 0xfffffff816077812 */ /* 0x000fe400078ec0ff */
[----:B------:R-:W-:Y:S01]  /*0c10*/  SHF.L.U32 R6, R5, 0x5, RZ ;  /* 0x0000000505067819 */ /* 0x000fe200000006ff */
[----:B------:R-:W-:Y:S01]  /*0c20*/  IMAD.SHL.U32 R12, R12, 0x8, RZ ;  /* 0x000000080c0c7824 */ /* 0x000fe200078e00ff */
[----:B------:R-:W-:-:S02]  /*0c30*/  SHF.R.S32.HI R22, RZ, 0x3, R22 ;  /* 0x00000003ff167819 */ /* 0x000fc40000011416 */
[----:B------:R-:W-:Y:S02]  /*0c40*/  LOP3.LUT R6, R6, 0xfffffc00, RZ, 0xc0, !PT ;  /* 0xfffffc0006067812 */ /* 0x000fe400078ec0ff */
[----:B------:R-:W-:Y:S01]  /*0c50*/  LOP3.LUT R236, R12, 0xfffffe00, RZ, 0xc0, !PT ;  /* 0xfffffe000cec7812 */ /* 0x000fe200078ec0ff */
[C---:B------:R-:W-:Y:S01]  /*0c60*/  IMAD.SHL.U32 R234, R22.reuse, 0x40, RZ ;  /* 0x0000004016ea7824 */ /* 0x040fe200078e00ff */
[----:B------:R-:W-:Y:S01]  /*0c70*/  SHF.R.S32.HI R23, RZ, 0x1f, R22 ;  /* 0x0000001fff177819 */ /* 0x000fe20000011416 */
[C---:B------:R-:W-:Y:S02]  /*0c80*/  VIADD R218, R22.reuse, 0x20 ;  /* 0x0000002016da7836 */ /* 0x040fe40000000000 */
[----:B------:R-:W-:Y:S02]  /*0c90*/  VIADD R220, R22, 0x40 ;  /* 0x0000004016dc7836 */ /* 0x000fe40000000000 */
[----:B------:R-:W-:-:S03]  /*0ca0*/  IMAD.SHL.U32 R229, R218, 0x40, RZ ;  /* 0x00000040dae57824 */ /* 0x000fc600078e00ff */
[----:B------:R-:W-:Y:S02]  /*0cb0*/  SHF.L.U32 R228, R220, 0x6, RZ ;  /* 0x00000006dce47819 */ /* 0x000fe400000006ff */
[----:B------:R-:W-:Y:S02]  /*0cc0*/  LOP3.LUT R229, R229, 0x1c0, RZ, 0xc0, !PT ;  /* 0x000001c0e5e57812 */ /* 0x000fe400078ec0ff */
[----:B------:R-:W-:Y:S02]  /*0cd0*/  LOP3.LUT R228, R228, 0x1c0, RZ, 0xc0, !PT ;  /* 0x000001c0e4e47812 */ /* 0x000fe400078ec0ff */
[----:B------:R-:W-:Y:S02]  /*0ce0*/  SHF.R.U32.HI R233, RZ, 0x3, R229 ;  /* 0x00000003ffe97819 */ /* 0x000fe400000116e5 */
[----:B------:R-:W-:Y:S02]  /*0cf0*/  SHF.R.U32.HI R232, RZ, 0x3, R228 ;  /* 0x00000003ffe87819 */ /* 0x000fe400000116e4 */
[----:B--2---:R-:W-:-:S02]  /*0d00*/  R2UR UR5, R2 ;  /* 0x00000000020572ca */ /* 0x004fc400000e0000 */
[----:B------:R-:W-:Y:S02]  /*0d10*/  LEA.HI R2, R3, R0, RZ, 0x7 ;  /* 0x0000000003027211 */ /* 0x000fe400078f38ff */
[----:B------:R-:W-:Y:S02]  /*0d20*/  LOP3.LUT R3, R4, 0x3fffff0, RZ, 0xc0, !PT ;  /* 0x03fffff004037812 */ /* 0x000fe400078ec0ff */
[----:B------:R-:W-:-:S03]  /*0d30*/  LOP3.LUT R9, R2, 0xffffff80, RZ, 0xc0, !PT ;  /* 0xffffff8002097812 */ /* 0x000fc600078ec0ff */
[C---:B------:R-:W-:Y:S01]  /*0d40*/  IMAD.IADD R5, R0.reuse, 0x1, -R3 ;  /* 0x0000000100057824 */ /* 0x040fe200078e0a03 */
[----:B------:R-:W-:Y:S01]  /*0d50*/  SHF.R.S32.HI R3, RZ, 0x7, R2 ;  /* 0x00000007ff037819 */ /* 0x000fe20000011402 */
[C---:B------:R-:W-:Y:S02]  /*0d60*/  IMAD.IADD R9, R0.reuse, 0x1, -R9 ;  /* 0x0000000100097824 */ /* 0x040fe400078e0a09 */
[----:B------:R-:W-:Y:S01]  /*0d70*/  IMAD.IADD R0, R0, 0x1, -R7 ;  /* 0x0000000100007824 */ /* 0x000fe200078e0a07 */
[----:B------:R-:W-:Y:S01]  /*0d80*/  LEA R5, R5, R6, 0x6 ;  /* 0x0000000605057211 */ /* 0x000fe200078e30ff */
[----:B------:R-:W-:Y:S01]  /*0d90*/  ULOP3.LUT UR5, UR5, 0x1, URZ, 0xfc, !UPT ;  /* 0x0000000105057892 */ /* 0x000fe2000f8efc3f */
[----:B------:R-:W-:Y:S01]  /*0da0*/  SHF.R.S32.HI R8, RZ, 0x1f, R9 ;  /* 0x0000001fff087819 */ /* 0x000fe20000011409 */
[C---:B------:R-:W-:Y:S01]  /*0db0*/  IMAD.SHL.U32 R212, R0.reuse, 0x4, RZ ;  /* 0x0000000400d47824 */ /* 0x040fe200078e00ff */
[----:B------:R-:W-:Y:S01]  /*0dc0*/  SHF.R.S32.HI R7, RZ, 0x4, R4 ;  /* 0x00000004ff077819 */ /* 0x000fe20000011404 */
[----:B------:R-:W-:Y:S01]  /*0dd0*/  IMAD.SHL.U32 R17, R0, 0x8, RZ ;  /* 0x0000000800117824 */ /* 0x000fe200078e00ff */
[----:B------:R-:W-:Y:S01]  /*0de0*/  LEA.HI R10, R8, R9, RZ, 0x2 ;  /* 0x00000009080a7211 */ /* 0x000fe200078f10ff */
[----:B------:R-:W-:Y:S01]  /*0df0*/  VIADD R215, R212, 0x40 ;  /* 0x00000040d4d77836 */ /* 0x000fe20000000000 */
[----:B------:R-:W-:Y:S01]  /*0e00*/  LEA.HI R2, R2, R3, RZ, 0x1 ;  /* 0x0000000302027211 */ /* 0x000fe200078f08ff */
[C---:B------:R-:W-:Y:S01]  /*0e10*/  VIADD R216, R212.reuse, 0x20 ;  /* 0x00000020d4d87836 */ /* 0x040fe20000000000 */
[--C-:B------:R-:W-:Y:S01]  /*0e20*/  SHF.R.S32.HI R6, RZ, 0x2, R10.reuse ;  /* 0x00000002ff067819 */ /* 0x100fe2000001140a */
[C---:B------:R-:W-:Y:S01]  /*0e30*/  IMAD.IADD R19, R212.reuse, 0x1, R215 ;  /* 0x00000001d4137824 */ /* 0x040fe200078e02d7 */
[----:B------:R-:W-:Y:S01]  /*0e40*/  SHF.R.S32.HI R11, RZ, 0x1f, R10 ;  /* 0x0000001fff0b7819 */ /* 0x000fe2000001140a */
[----:B------:R-:W-:Y:S01]  /*0e50*/  VIADD R217, R212, 0x60 ;  /* 0x00000060d4d97836 */ /* 0x000fe20000000000 */
[----:B------:R-:W-:-:S02]  /*0e60*/  LEA.HI R4, R4, R7, RZ, 0x1 ;  /* 0x0000000704047211 */ /* 0x000fc400078f08ff */
[----:B------:R-:W-:Y:S02]  /*0e70*/  LEA.HI R11, R11, R6, RZ, 0x3 ;  /* 0x000000060b0b7211 */ /* 0x000fe400078f18ff */
[----:B------:R-:W-:Y:S02]  /*0e80*/  LOP3.LUT R2, R2, 0x3fffffe, RZ, 0xc0, !PT ;  /* 0x03fffffe02027812 */ /* 0x000fe400078ec0ff */
[----:B------:R-:W-:Y:S02]  /*0e90*/  LOP3.LUT R11, R11, 0xfffffff8, RZ, 0xc0, !PT ;  /* 0xfffffff80b0b7812 */ /* 0x000fe400078ec0ff */
[----:B------:R-:W-:Y:S02]  /*0ea0*/  LOP3.LUT R4, R4, 0x1ffffffe, RZ, 0xc0, !PT ;  /* 0x1ffffffe04047812 */ /* 0x000fe400078ec0ff */
[----:B------:R-:W-:Y:S02]  /*0eb0*/  IADD3 R11, R6, -R11, RZ ;  /* 0x8000000b060b7210 */ /* 0x000fe40007ffe0ff */
[----:B------:R-:W-:Y:S01]  /*0ec0*/  SHF.R.S32.HI R6, RZ, 0x1f, R19 ;  /* 0x0000001fff067819 */ /* 0x000fe20000011413 */
[----:B------:R-:W-:Y:S01]  /*0ed0*/  IMAD.IADD R4, R7, 0x1, -R4 ;  /* 0x0000000107047824 */ /* 0x000fe200078e0a04 */
[----:B------:R-:W-:-:S02]  /*0ee0*/  LEA.HI R8, R8, R9, RZ, 0x5 ;  /* 0x0000000908087211 */ /* 0x000fc400078f28ff */
[----:B------:R-:W-:Y:S01]  /*0ef0*/  IADD3 R2, R3, -R2, RZ ;  /* 0x8000000203027210 */ /* 0x000fe20007ffe0ff */
[----:B------:R-:W-:Y:S01]  /*0f00*/  IMAD R4, R4, 0x8, R5 ;  /* 0x0000000804047824 */ /* 0x000fe200078e0205 */
[CC--:B------:R-:W-:Y:S02]  /*0f10*/  LEA.HI R3, R6.reuse, R19.reuse, RZ, 0x3 ;  /* 0x0000001306037211 */ /* 0x0c0fe400078f18ff */
[----:B------:R-:W-:Y:S02]  /*0f20*/  SHF.R.S32.HI R8, RZ, 0x5, R8 ;  /* 0x00000005ff087819 */ /* 0x000fe40000011408 */
[----:B------:R-:W-:Y:S01]  /*0f30*/  LEA.HI R6, R6, R19, RZ, 0x6 ;  /* 0x0000001306067211 */ /* 0x000fe200078f30ff */
[----:B------:R0:W-:Y:S01]  /*0f40*/  STL [R1+0x8c], R4 ;  /* 0x00008c0401007387 */ /* 0x0001e20000100800 */
[----:B------:R-:W-:Y:S02]  /*0f50*/  LOP3.LUT R3, R3, 0x38, RZ, 0xc0, !PT ;  /* 0x0000003803037812 */ /* 0x000fe400078ec0ff */
[----:B------:R-:W-:Y:S01]  /*0f60*/  LEA R11, R8, R11, 0x4 ;  /* 0x0000000b080b7211 */ /* 0x000fe200078e20ff */
[----:B------:R-:W-:Y:S01]  /*0f70*/  IMAD.SHL.U32 R5, R6, 0x80, RZ ;  /* 0x0000008006057824 */ /* 0x000fe200078e00ff */
[----:B------:R-:W-:-:S02]  /*0f80*/  LOP3.LUT R10, R10, 0x7ffffffc, RZ, 0xc0, !PT ;  /* 0x7ffffffc0a0a7812 */ /* 0x000fc400078ec0ff */
[----:B------:R-:W-:Y:S01]  /*0f90*/  LOP3.LUT R6, R3, 0x1c0, R234, 0xf8, !PT ;  /* 0x000001c003067812 */ /* 0x000fe200078ef8ea */
[----:B------:R-:W-:Y:S01]  /*0fa0*/  IMAD R2, R2, 0x40, R11 ;  /* 0x0000004002027824 */ /* 0x000fe200078e020b */
[----:B------:R-:W-:Y:S02]  /*0fb0*/  IADD3 R3, R9, -R10, RZ ;  /* 0x8000000a09037210 */ /* 0x000fe40007ffe0ff */
[----:B0-----:R-:W-:Y:S02]  /*0fc0*/  LOP3.LUT R4, R234, 0x1c0, RZ, 0xc0, !PT ;  /* 0x000001c0ea047812 */ /* 0x001fe400078ec0ff */
[----:B------:R-:W-:Y:S01]  /*0fd0*/  LOP3.LUT R5, R5, 0xffffe000, RZ, 0xc0, !PT ;  /* 0xffffe00005057812 */ /* 0x000fe200078ec0ff */
[----:B------:R0:W-:Y:S01]  /*0fe0*/  STL [R1+0x64], R3 ;  /* 0x0000640301007387 */ /* 0x0001e20000100800 */
[----:B------:R-:W-:Y:S02]  /*0ff0*/  SHF.R.U32.HI R235, RZ, 0x3, R4 ;  /* 0x00000003ffeb7819 */ /* 0x000fe40000011604 */
[----:B------:R-:W-:Y:S01]  /*1000*/  SHF.R.S32.HI R0, RZ, 0x1f, R220 ;  /* 0x0000001fff007819 */ /* 0x000fe200000114dc */
[----:B------:R1:W-:Y:S01]  /*1010*/  STL [R1+0x68], R2 ;  /* 0x0000680201007387 */ /* 0x0003e20000100800 */
[----:B------:R-:W-:-:S02]  /*1020*/  LOP3.LUT R6, R6, R235, RZ, 0x3c, !PT ;  /* 0x000000eb06067212 */ /* 0x000fc400078e3cff */
[----:B------:R-:W-:Y:S01]  /*1030*/  LOP3.LUT R237, R4, 0x38, R17, 0xf8, !PT ;  /* 0x0000003804ed7812 */ /* 0x000fe200078ef811 */
[----:B------:R-:W-:Y:S01]  /*1040*/  STL [R1+0x80], RZ ;  /* 0x000080ff01007387 */ /* 0x000fe20000100800 */
[----:B------:R-:W-:Y:S02]  /*1050*/  IADD3 R6, R6, R5, R236 ;  /* 0x0000000506067210 */ /* 0x000fe40007ffe0ec */
[----:B0-----:R-:W-:Y:S02]  /*1060*/  SHF.R.S32.HI R3, RZ, 0x1f, R218 ;  /* 0x0000001fff037819 */ /* 0x001fe400000114da */
[----:B------:R-:W-:Y:S02]  /*1070*/  SHF.R.S32.HI R5, RZ, 0x1f, R220 ;  /* 0x0000001fff057819 */ /* 0x000fe400000114dc */
[----:B-1----:R-:W-:Y:S02]  /*1080*/  MOV R2, UR5 ;  /* 0x0000000500027c02 */ /* 0x002fe40008000f00 */
[----:B------:R-:W-:-:S02]  /*1090*/  LEA.HI R3, R3, R218, RZ, 0x3 ;  /* 0x000000da03037211 */ /* 0x000fc400078f18ff */
[----:B------:R-:W-:Y:S01]  /*10a0*/  LEA.HI R5, R5, R220, RZ, 0x3 ;  /* 0x000000dc05057211 */ /* 0x000fe200078f18ff */
[----:B------:R0:W-:Y:S01]  /*10b0*/  STL [R1+0x60], R2 ;  /* 0x0000600201007387 */ /* 0x0001e20000100800 */
[----:B------:R-:W-:Y:S01]  /*10c0*/  LOP3.LUT R237, R236, R237, R235, 0xf6, !PT ;  /* 0x000000edeced7212 */ /* 0x000fe200078ef6eb */
[----:B------:R-:W-:Y:S01]  /*10d0*/  IMAD.SHL.U32 R3, R3, 0x40, RZ ;  /* 0x0000004003037824 */ /* 0x000fe200078e00ff */
[----:B------:R-:W-:-:S04]  /*10e0*/  SHF.L.U32 R5, R5, 0x6, RZ ;  /* 0x0000000605057819 */ /* 0x000fc800000006ff */
[----:B------:R-:W-:Y:S02]  /*10f0*/  LOP3.LUT R230, R3, 0xfffffe00, RZ, 0xc0, !PT ;  /* 0xfffffe0003e67812 */ /* 0x000fe400078ec0ff */
[----:B------:R-:W-:Y:S02]  /*1100*/  LOP3.LUT R231, R5, 0xfffffe00, RZ, 0xc0, !PT ;  /* 0xfffffe0005e77812 */ /* 0x000fe400078ec0ff */
[----:B0-----:R-:W-:-:S05]  /*1110*/  MOV R2, UR4 ;  /* 0x0000000400027c02 */ /* 0x001fca0008000f00 */
[----:B------:R0:W-:Y:S02]  /*1120*/  STL [R1+0x7c], R2 ;  /* 0x00007c0201007387 */ /* 0x0001e40000100800 */
[----:B0-----:R-:W-:-:S05]  /*1130*/  SHF.R.S32.HI R2, RZ, 0x1f, R218 ;  /* 0x0000001fff027819 */ /* 0x001fca00000114da */
[----:B------:R0:W-:Y:S04]  /*1140*/  STL [R1+0x70], R2 ;  /* 0x0000700201007387 */ /* 0x0001e80000100800 */
[----:B------:R1:W-:Y:S01]  /*1150*/  STL [R1+0x6c], R0 ;  /* 0x00006c0001007387 */ /* 0x0003e20000100800 */
[C---:B0-----:R-:W-:Y:S01]  /*1160*/  IADD3 R2, R17.reuse, 0x80, RZ ;  /* 0x0000008011027810 */ /* 0x041fe20007ffe0ff */
[----:B-1----:R-:W-:Y:S01]  /*1170*/  VIADD R0, R17, 0xc0 ;  /* 0x000000c011007836 */ /* 0x002fe20000000000 */
[----:B------:R-:W-:-:S05]  /*1180*/  LEA R0, R6, UR4, 0x1 ;  /* 0x0000000406007c11 */ /* 0x000fca000f8e08ff */
[----:B------:R0:W-:Y:S02]  /*1190*/  STL [R1+0x88], R0 ;  /* 0x0000880001007387 */ /* 0x0001e40000100800 */
.L_x_2567:
[----:B------:R-:W1:Y:S01]  /*11a0*/  LDC.64 R2, c[0x0][0xc60] ;  /* 0x00031800ff027b82 */ /* 0x000e620000000a00 */
[----:B------:R-:W-:Y:S01]  /*11b0*/  ULDC.64 UR4, c[0x0][0xa28] ;  /* 0x00028a0000047ab9 */ /* 0x000fe20000000a00 */
[----:B------:R-:W-:Y:S01]  /*11c0*/  ULDC.64 UR6, c[0x0][0xa18] ;  /* 0x0002860000067ab9 */ /* 0x000fe20000000a00 */
[----:B------:R-:W-:Y:S01]  /*11d0*/  ULDC.64 UR8, c[0x0][0xa08] ;  /* 0x0002820000087ab9 */ /* 0x000fe20000000a00 */
[----:B-1----:R-:W-:-:S05]  /*11e0*/  IMAD.WIDE R2, R227, 0x4, R2 ;  /* 0x00000004e3027825 */ /* 0x002fca00078e0202 */
[----:B0-2345:R-:W0:Y:S01]  /*11f0*/  LDG.E R8, desc[UR60][R2.64] ;  /* 0x0000003c02087981 */ /* 0x03de22000c1e1900 */
[----:B------:R-:W-:Y:S02]  /*1200*/  ISETP.NE.U32.AND P2, PT, RZ, UR4, PT ;  /* 0x00000004ff007c0c */ /* 0x000fe4000bf45070 */
[----:B------:R-:W-:Y:S02]  /*1210*/  ISETP.NE.U32.AND P1, PT, RZ, UR6, PT ;  /* 0x00000006ff007c0c */ /* 0x000fe4000bf25070 */
[----:B------:R-:W-:Y:S02]  /*1220*/  ISETP.NE.AND.EX P2, PT, RZ, UR5, PT, P2 ;  /* 0x00000005ff007c0c */ /* 0x000fe4000bf45320 */
[----:B------:R-:W-:Y:S02]  /*1230*/  ISETP.NE.AND.EX P1, PT, RZ, UR7, PT, P1 ;  /* 0x00000007ff007c0c */ /* 0x000fe4000bf25310 */
[----:B------:R-:W-:Y:S02]  /*1240*/  ISETP.NE.U32.AND P0, PT, RZ, UR8, PT ;  /* 0x00000008ff007c0c */ /* 0x000fe4000bf05070 */
[----:B------:R-:W-:-:S02]  /*1250*/  MOV R26, RZ ;  /* 0x000000ff001a7202 */ /* 0x000fc40000000f00 */
[----:B------:R-:W-:Y:S02]  /*1260*/  ISETP.NE.AND.EX P0, PT, RZ, UR9, PT, P0 ;  /* 0x00000009ff007c0c */ /* 0x000fe4000bf05300 */
[----:B0-----:R-:W-:Y:S01]  /*1270*/  SHF.R.S32.HI R0, RZ, 0x1f, R8 ;  /* 0x0000001fff007819 */ /* 0x001fe20000011408 */
[C---:B------:R-:W-:Y:S02]  /*1280*/  IMAD.SHL.U32 R28, R8.reuse, 0x4, RZ ;  /* 0x00000004081c7824 */ /* 0x040fe400078e00ff */
[C---:B------:R-:W-:Y:S01]  /*1290*/  @P2 LEA R2, P3, R8.reuse, UR4, 0x2 ;  /* 0x0000000408022c11 */ /* 0x040fe2000f8610ff */
[----:B------:R0:W-:Y:S01]  /*12a0*/  STL [R1+0x74], R8 ;  /* 0x0000740801007387 */ /* 0x0001e20000100800 */
[C-C-:B------:R-:W-:Y:S02]  /*12b0*/  SHF.L.U64.HI R29, R8.reuse, 0x2, R0.reuse ;  /* 0x00000002081d7819 */ /* 0x140fe40000010200 */
[----:B------:R-:W-:Y:S01]  /*12c0*/  @P2 LEA.HI.X R3, R8, UR5, R0, 0x2, P3 ;  /* 0x0000000508032c11 */ /* 0x000fe200098f1400 */
[----:B------:R-:W-:Y:S01]  /*12d0*/  IMAD.MOV.U32 R0, RZ, RZ, RZ ;  /* 0x000000ffff007224 */ /* 0x000fe200078e00ff */
[C---:B------:R-:W-:Y:S01]  /*12e0*/  IADD3 R6, P4, R28.reuse, UR8, RZ ;  /* 0x000000081c067c10 */ /* 0x040fe2000ff9e0ff */
[----:B------:R-:W-:Y:S01]  /*12f0*/  ULDC UR4, c[0x0][0x288] ;  /* 0x0000a20000047ab9 */ /* 0x000fe20000000800 */
[----:B------:R0:W-:Y:S04]  /*1300*/  STL [R1+0x84], R225 ;  /* 0x000084e101007387 */ /* 0x0001e80000100800 */
[----:B------:R0:W5:Y:S01]  /*1310*/  @P2 LDG.E R0, desc[UR60][R2.64] ;  /* 0x0000003c02002981 */ /* 0x000162000c1e1900 */
[----:B------:R-:W-:Y:S01]  /*1320*/  @P1 IADD3 R4, P2, R28, UR6, RZ ;  /* 0x000000061c041c10 */ /* 0x000fe2000ff5e0ff */
[----:B------:R-:W-:Y:S01]  /*1330*/  IMAD.U32 R224, RZ, RZ, UR4 ;  /* 0x00000004ffe07e24 */ /* 0x000fe2000f8e00ff */
[C---:B------:R-:W-:Y:S01]  /*1340*/  IADD3.X R7, R29.reuse, UR9, RZ, P4, !PT ;  /* 0x000000091d077c10 */ /* 0x040fe2000a7fe4ff */
[----:B------:R0:W-:Y:S01]  /*1350*/  STL [R1+0x78], R226 ;  /* 0x000078e201007387 */ /* 0x0001e20000100800 */
[----:B------:R-:W-:Y:S01]  /*1360*/  @P1 IADD3.X R5, R29, UR7, RZ, P2, !PT ;  /* 0x000000071d051c10 */ /* 0x000fe200097fe4ff */
[----:B------:R-:W-:Y:S01]  /*1370*/  ULDC.64 UR4, c[0x0][0x3f8] ;  /* 0x0000fe0000047ab9 */ /* 0x000fe20000000a00 */
[----:B------:R-:W-:Y:S01]  /*1380*/  ULDC.64 UR6, c[0x0][0xa20] ;  /* 0x0002880000067ab9 */ /* 0x000fe20000000a00 */
[----:B------:R0:W5:Y:S01]  /*1390*/  @P0 LDG.E R26, desc[UR60][R6.64] ;  /* 0x0000003c061a0981 */ /* 0x000162000c1e1900 */
[----:B------:R-:W-:-:S03]  /*13a0*/  ULDC UR8, c[0x0][0x2e0] ;  /* 0x0000b80000087ab9 */ /* 0x000fc60000000800 */
[----:B------:R0:W5:Y:S01]  /*13b0*/  @P1 LDG.E R224, desc[UR60][R4.64] ;  /* 0x0000003c04e01981 */ /* 0x000162000c1e1900 */
[----:B------:R-:W-:Y:S01]  /*13c0*/  UISETP.NE.U32.AND UP0, UPT, UR4, URZ, UPT ;  /* 0x0000003f0400728c */ /* 0x000fe2000bf05070 */
[----:B------:R-:W-:Y:S02]  /*13d0*/  ISETP.NE.U32.AND P2, PT, RZ, UR6, PT ;  /* 0x00000006ff007c0c */ /* 0x000fe4000bf45070 */
[----:B------:R-:W-:Y:S01]  /*13e0*/  ULDC UR4, c[0x0][0x404] ;  /* 0x0001010000047ab9 */ /* 0x000fe20000000800 */
[----:B------:R-:W-:-:S04]  /*13f0*/  UISETP.NE.AND.EX UP0, UPT, UR5, URZ, UPT, UP0 ;  /* 0x0000003f0500728c */ /* 0x000fc8000bf05300 */
[----:B------:R-:W-:Y:S01]  /*1400*/  USEL UR4, UR4, 0x1, UP0 ;  /* 0x0000000104047887 */ /* 0x000fe20008000000 */
[----:B------:R-:W-:Y:S01]  /*1410*/  ISETP.NE.AND.EX P2, PT, RZ, UR7, PT, P2 ;  /* 0x00000007ff007c0c */ /* 0x000fe2000bf45320 */
[----:B------:R-:W-:Y:S02]  /*1420*/  ULDC UR9, c[0x0][0x338] ;  /* 0x0000ce0000097ab9 */ /* 0x000fe40000000800 */
[----:B------:R-:W-:Y:S01]  /*1430*/  UIMAD UR8, UR4, UR8, URZ ;  /* 0x00000008040872a4 */ /* 0x000fe2000f8e023f */
[----:B------:R-:W-:Y:S01]  /*1440*/  IMAD.MOV.U32 R25, RZ, RZ, R8 ;  /* 0x000000ffff197224 */ /* 0x000fe200078e0008 */
[----:B0-----:R-:W-:Y:S10]  /*1450*/  @P1 BRA `(.L_x_2288) ;  /* 0x0000000000241947 */ /* 0x001ff40003800000 */
[----:B------:R-:W-:Y:S02]  /*1460*/  ULDC.64 UR4, c[0x0][0xa00] ;  /* 0x0002800000047ab9 */ /* 0x000fe40000000a00 */
[----:B------:R-:W-:-:S04]  /*1470*/  ISETP.NE.U32.AND P1, PT, RZ, UR4, PT ;  /* 0x00000004ff007c0c */ /* 0x000fc8000bf25070 */
[----:B------:R-:W-:-:S13]  /*1480*/  ISETP.NE.AND.EX P1, PT, RZ, UR5, PT, P1 ;  /* 0x00000005ff007c0c */ /* 0x000fda000bf25310 */
[----:B------:R-:W-:Y:S05]  /*1490*/  @!P1 BRA `(.L_x_2288) ;  /* 0x0000000000149947 */ /* 0x000fea0003800000 */
[----:B------:R-:W0:Y:S02]  /*14a0*/  LDC.64 R2, c[0x0][0xa00] ;  /* 0x00028000ff027b82 */ /* 0x000e240000000a00 */
[----:B0-----:R-:W-:-:S05]  /*14b0*/  IMAD.WIDE R2, R25, 0x4, R2 ;  /* 0x0000000419027825 */ /* 0x001fca00078e0202 */
[----:B-----5:R-:W2:Y:S04]  /*14c0*/  LDG.E R224, desc[UR60][R2.64] ;  /* 0x0000003c02e07981 */ /* 0x020ea8000c1e1900 */
[----:B------:R-:W2:Y:S02]  /*14d0*/  LDG.E R5, desc[UR60][R2.64+0x4] ;  /* 0x0000043c02057981 */ /* 0x000ea4000c1e1900 */
[----:B--2---:R-:W-:-:S07]  /*14e0*/  IADD3 R224, -R224, R5, RZ ;  /* 0x00000005e0e07210 */ /* 0x004fce0007ffe1ff */
.L_x_2288:
[----:B------:R-:W-:Y:S02]  /*14f0*/  IMAD.U32 R2, RZ, RZ, UR9 ;  /* 0x00000009ff027e24 */ /* 0x000fe4000f8e00ff */
[----:B------:R-:W-:Y:S01]  /*1500*/  IMAD.U32 R27, RZ, RZ, UR8 ;  /* 0x00000008ff1b7e24 */ /* 0x000fe2000f8e00ff */
[----:B------:R-:W-:Y:S06]  /*1510*/  @!P2 BRA `(.L_x_2289) ;  /* 0x000000000010a947 */ /* 0x000fec0003800000 */
[----:B------:R-:W-:-:S04]  /*1520*/  IADD3 R4, P0, R28, UR6, RZ ;  /* 0x000000061c047c10 */ /* 0x000fc8000ff1e0ff */
[----:B------:R-:W-:-:S05]  /*1530*/  IADD3.X R5, R29, UR7, RZ, P0, !PT ;  /* 0x000000071d057c10 */ /* 0x000fca00087fe4ff */
[----:B------:R0:W5:Y:S01]  /*1540*/  LDG.E R27, desc[UR60][R4.64] ;  /* 0x0000003c041b7981 */ /* 0x000162000c1e1900 */
[----:B------:R-:W-:Y:S05]  /*1550*/  BRA `(.L_x_2290) ;  /* 0x0000000000107947 */ /* 0x000fea0003800000 */
.L_x_2289:
[----:B------:R-:W-:Y:S05]  /*1560*/  @!P0 BRA `(.L_x_2290) ;  /* 0x00000000000c8947 */ /* 0x000fea0003800000 */
[----:B------:R-:W2:Y:S04]  /*1570*/  LDG.E R4, desc[UR60][R6.64] ;  /* 0x0000003c06047981 */ /* 0x000ea8000c1e1900 */
[----:B------:R-:W2:Y:S02]  /*1580*/  LDG.E R27, desc[UR60][R6.64+0x4] ;  /* 0x0000043c061b7981 */ /* 0x000ea4000c1e1900 */
[----:B--2---:R-:W-:-:S07]  /*1590*/  IADD3 R27, -R4, R27, RZ ;  /* 0x0000001b041b7210 */ /* 0x004fce0007ffe1ff */
.L_x_2290:
[----:B------:R-:W-:Y:S02]  /*15a0*/  ULDC.64 UR4, c[0x0][0xa10] ;  /* 0x0002840000047ab9 */ /* 0x000fe40000000a00 */
[----:B------:R-:W-:-:S04]  /*15b0*/  ISETP.NE.U32.AND P0, PT, RZ, UR4, PT ;  /* 0x00000004ff007c0c */ /* 0x000fc8000bf05070 */
[----:B------:R-:W-:Y:S01]  /*15c0*/  ISETP.NE.AND.EX P0, PT, RZ, UR5, PT, P0 ;  /* 0x00000005ff007c0c */ /* 0x000fe2000bf05300 */
[----:B------:R-:W-:-:S12]  /*15d0*/  ULDC.64 UR4, c[0x0][0xa30] ;  /* 0x00028c0000047ab9 */ /* 0x000fd80000000a00 */
[----:B0-----:R-:W0:Y:S02]  /*15e0*/  @P0 LDC.64 R4, c[0x0][0xa10] ;  /* 0x00028400ff040b82 */ /* 0x001e240000000a00 */
[----:B0-----:R-:W-:-:S05]  /*15f0*/  @P0 IMAD.WIDE R4, R25, 0x4, R4 ;  /* 0x0000000419040825 */ /* 0x001fca00078e0204 */
[----:B------:R-:W2:Y:S04]  /*1600*/  @P0 LDG.E R3, desc[UR60][R4.64] ;  /* 0x0000003c04030981 */ /* 0x000ea8000c1e1900 */
[----:B------:R-:W2:Y:S01]  /*1610*/  @P0 LDG.E R8, desc[UR60][R4.64+0x4] ;  /* 0x0000043c04080981 */ /* 0x000ea2000c1e1900 */
[----:B------:R-:W-:Y:S01]  /*1620*/  ISETP.NE.U32.AND P1, PT, RZ, UR4, PT ;  /* 0x00000004ff007c0c */ /* 0x000fe2000bf25070 */
[----:B-----5:R-:W-:-:S03]  /*1630*/  IMAD.MOV.U32 R144, RZ, RZ, R27 ;  /* 0x000000ffff907224 */ /* 0x020fc600078e001b */
[----:B------:R-:W-:-:S13]  /*1640*/  ISETP.NE.AND.EX P1, PT, RZ, UR5, PT, P1 ;  /* 0x00000005ff007c0c */ /* 0x000fda000bf25310 */
[----:B------:R-:W-:-:S04]  /*1650*/  @P1 IADD3 R6, P2, R28, UR4, RZ ;  /* 0x000000041c061c10 */ /* 0x000fc8000ff5e0ff */
[----:B------:R-:W-:-:S05]  /*1660*/  @P1 IADD3.X R7, R29, UR5, RZ, P2, !PT ;  /* 0x000000051d071c10 */ /* 0x000fca00097fe4ff */
[----:B------:R0:W5:Y:S01]  /*1670*/  @P1 LDG.E R144, desc[UR60][R6.64] ;  /* 0x0000003c06901981 */ /* 0x000162000c1e1900 */
[----:B------:R-:W-:Y:S01]  /*1680*/  IMAD.IADD R9, R27, 0x1, -R0 ;  /* 0x000000011b097824 */ /* 0x000fe200078e0a00 */
[----:B------:R-:W-:-:S04]  /*1690*/  PLOP3.LUT P2, PT, PT, PT, PT, 0x80, 0x0 ;  /* 0x000000000000781c */ /* 0x000fc80003f4f070 */
[----:B------:R-:W-:-:S04]  /*16a0*/  IADD3 R120, -R9, RZ, RZ ;  /* 0x000000ff09787210 */ /* 0x000fc80007ffe1ff */
[----:B------:R-:W-:Y:S02]  /*16b0*/  VIMNMX R120, RZ, R120, !PT ;  /* 0x00000078ff787248 */ /* 0x000fe40007fe0100 */
[----:B--2---:R-:W-:Y:S02]  /*16c0*/  @P0 IADD3 R2, -R3, R8, RZ ;  /* 0x0000000803020210 */ /* 0x004fe40007ffe1ff */
[----:B------:R-:W-:-:S03]  /*16d0*/  LEA R3, R225, 0xcf, 0x7 ;  /* 0x000000cfe1037811 */ /* 0x000fc600078e38ff */
[----:B------:R-:W-:-:S04]  /*16e0*/  IMAD.IADD R227, R9, 0x1, R2 ;  /* 0x0000000109e37824 */ /* 0x000fc800078e0202 */
[C---:B------:R-:W-:Y:S01]  /*16f0*/  VIADD R0, R227.reuse, 0x4f ;  /* 0x0000004fe3007836 */ /* 0x040fe20000000000 */
[----:B------:R-:W-:-:S03]  /*1700*/  IADD3 R3, R227, R3, -R224 ;  /* 0x00000003e3037210 */ /* 0x000fc60007ffe8e0 */
[----:B------:R-:W-:-:S04]  /*1710*/  IMAD.HI R0, R0, 0x66666667, RZ ;  /* 0x6666666700007827 */ /* 0x000fc800078e02ff */
[----:B------:R-:W-:Y:S01]  /*1720*/  IMAD.HI R4, R3, 0x66666667, RZ ;  /* 0x6666666703047827 */ /* 0x000fe200078e02ff */
[----:B------:R-:W-:-:S04]  /*1730*/  SHF.R.U32.HI R3, RZ, 0x1f, R0 ;  /* 0x0000001fff037819 */ /* 0x000fc80000011600 */
[----:B------:R-:W-:Y:S02]  /*1740*/  SHF.R.U32.HI R5, RZ, 0x1f, R4 ;  /* 0x0000001fff057819 */ /* 0x000fe40000011604 */
[----:B------:R-:W-:Y:S02]  /*1750*/  LEA.HI.SX32 R3, R0, R3, 0x1b ;  /* 0x0000000300037211 */ /* 0x000fe400078fdaff */
[----:B------:R-:W-:-:S04]  /*1760*/  LEA.HI.SX32 R4, R4, R5, 0x1b ;  /* 0x0000000504047211 */ /* 0x000fc800078fdaff */
[----:B------:R-:W-:-:S05]  /*1770*/  VIMNMX R177, R3, R4, PT ;  /* 0x0000000403b17248 */ /* 0x000fca0003fe0100 */
        /* <DEDUP_REMOVED lines=32> */
.L_x_2293:
[----:B------:R-:W-:Y:S05]  /*1980*/  BSYNC B6 ;  /* 0x0000000000067941 */ /* 0x000fea0003800000 */
.L_x_2292:
        /* <DEDUP_REMOVED lines=20> */
.L_x_2295:
[----:B------:R-:W-:Y:S05]  /*1ad0*/  BSYNC B6 ;  /* 0x0000000000067941 */ /* 0x000fea0003800000 */
.L_x_2294:
[----:B------:R-:W-:Y:S01]  /*1ae0*/  ULDC.64 UR4, c[0x0][0x9f8] ;  /* 0x00027e0000047ab9 */ /* 0x000fe20000000a00 */
[----:B------:R-:W0:Y:S01]  /*1af0*/  LDC R0, c[0x0][0x428] ;  /* 0x00010a00ff007b82 */ /* 0x000e220000000800 */
[----:B------:R-:W-:-:S07]  /*1b00*/  ISETP.NE.U32.AND P0, PT, RZ, UR4, PT ;  /* 0x00000004ff007c0c */ /* 0x000fce000bf05070 */
[----:B------:R-:W1:Y:S01]  /*1b10*/  LDC.64 R98, c[0x0][0x2f0] ;  /* 0x0000bc00ff627b82 */ /* 0x000e620000000a00 */
[----:B------:R-:W-:Y:S01]  /*1b20*/  ISETP.NE.AND.EX P0, PT, RZ, UR5, PT, P0 ;  /* 0x00000005ff007c0c */ /* 0x000fe2000bf05300 */
[----:B------:R-:W-:Y:S01]  /*1b30*/  IMAD.IADD R113, R26, 0x1, R27 ;  /* 0x000000011a717824 */ /* 0x000fe200078e021b */
[----:B------:R-:W-:Y:S01]  /*1b40*/  ULDC UR8, c[0x0][0x2e4] ;  /* 0x0000b90000087ab9 */ /* 0x000fe20000000800 */
[----:B------:R-:W-:Y:S01]  /*1b50*/  VIADD R20, R17, 0x80 ;  /* 0x0000008011147836 */ /* 0x000fe20000000000 */
[----:B------:R-:W-:-:S03]  /*1b60*/  ULDC.64 UR6, c[0x0][0x320] ;  /* 0x0000c80000067ab9 */ /* 0x000fc60000000a00 */
[----:B------:R-:W2:Y:S06]  /*1b70*/  LDC.64 R104, c[0x0][0x3e8] ;  /* 0x0000fa00ff687b82 */ /* 0x000eac0000000a00 */
[----:B------:R-:W-:Y:S02]  /*1b80*/  @P0 IADD3 R4, P1, R28, UR4, RZ ;  /* 0x000000041c040c10 */ /* 0x000fe4000ff3e0ff */
[----:B------:R-:W3:Y:S02]  /*1b90*/  LDC.64 R110, c[0x0][0x3d8] ;  /* 0x0000f600ff6e7b82 */ /* 0x000ee40000000a00 */
[----:B------:R-:W-:Y:S01]  /*1ba0*/  @P0 IADD3.X R5, R29, UR5, RZ, P1, !PT ;  /* 0x000000051d050c10 */ /* 0x000fe20008ffe4ff */
[----:B------:R-:W-:-:S04]  /*1bb0*/  ULDC.64 UR4, c[0x0][0x2f8] ;  /* 0x0000be0000047ab9 */ /* 0x000fc80000000a00 */
[----:B------:R4:W3:Y:S01]  /*1bc0*/  @P0 LDG.E R25, desc[UR60][R4.64] ;  /* 0x0000003c04190981 */ /* 0x0008e2000c1e1900 */
[----:B0-----:R-:W-:Y:S01]  /*1bd0*/  ISETP.NE.AND P0, PT, R0, 0x1, PT ;  /* 0x000000010000780c */ /* 0x001fe20003f05270 */
[----:B------:R-:W0:Y:S01]  /*1be0*/  LDC R12, c[0x0][0x3d4] ;  /* 0x0000f500ff0c7b82 */ /* 0x000e220000000800 */
[----:B------:R-:W-:Y:S01]  /*1bf0*/  SHF.R.S32.HI R21, RZ, 0x1f, R113 ;  /* 0x0000001fff157819 */ /* 0x000fe20000011471 */
[----:B------:R-:W0:Y:S01]  /*1c00*/  S2R R147, SR_TID.X ;  /* 0x0000000000937919 */ /* 0x000e220000002100 */
[----:B------:R-:W-:Y:S01]  /*1c10*/  ISETP.GE.AND P1, PT, R19, UR8, PT ;  /* 0x0000000813007c0c */ /* 0x000fe2000bf26270 */
[----:B------:R-:W-:Y:S01]  /*1c20*/  VIADD R14, R17, 0xc0 ;  /* 0x000000c0110e7836 */ /* 0x000fe20000000000 */
[----:B------:R-:W-:Y:S01]  /*1c30*/  SHF.R.S32.HI R213, RZ, 0x1f, R212 ;  /* 0x0000001fffd57819 */ /* 0x000fe200000114d4 */
[-C--:B-1----:R-:W-:Y:S01]  /*1c40*/  IMAD R6, R21, R98.reuse, RZ ;  /* 0x0000006215067224 */ /* 0x082fe200078e02ff */
[----:B------:R-:W-:Y:S01]  /*1c50*/  IADD3 R112, P3, R22, R113, RZ ;  /* 0x0000007116707210 */ /* 0x000fe20007f7e0ff */
[----:B----4-:R-:W-:Y:S01]  /*1c60*/  IMAD.WIDE.U32 R4, R113, R98, RZ ;  /* 0x0000006271047225 */ /* 0x010fe200078e00ff */
[----:B------:R-:W-:-:S02]  /*1c70*/  ISETP.GE.AND P2, PT, R14, UR8, PT ;  /* 0x000000080e007c0c */ /* 0x000fc4000bf46270 */
[----:B--2---:R-:W-:Y:S01]  /*1c80*/  SHF.L.U64.HI R34, R104, 0x5, R105 ;  /* 0x0000000568227819 */ /* 0x004fe20000010269 */
[----:B------:R-:W1:Y:S01]  /*1c90*/  @P0 LDC R3, c[0x0][0x42c] ;  /* 0x00010b00ff030b82 */ /* 0x000e620000000800 */
[----:B------:R-:W-:Y:S01]  /*1ca0*/  IMAD.WIDE.U32 R100, R22, R104, R212 ;  /* 0x0000006816647225 */ /* 0x000fe200078e00d4 */
[----:B------:R-:W-:Y:S02]  /*1cb0*/  SHF.L.U64.HI R33, R104, 0x6, R105 ;  /* 0x0000000668217819 */ /* 0x000fe40000010269 */
[----:B---3--:R-:W-:Y:S01]  /*1cc0*/  SHF.L.U64.HI R30, R110, 0x5, R111 ;  /* 0x000000056e1e7819 */ /* 0x008fe2000001026f */
[----:B------:R-:W-:Y:S01]  /*1cd0*/  IMAD.WIDE.U32 R106, R22, R110, R212 ;  /* 0x0000006e166a7225 */ /* 0x000fe200078e00d4 */
[C---:B------:R-:W-:Y:S02]  /*1ce0*/  SHF.L.U64.HI R29, R110.reuse, 0x6, R111 ;  /* 0x000000066e1d7819 */ /* 0x040fe4000001026f */
[----:B------:R-:W2:Y:S01]  /*1cf0*/  @P0 LDC R7, c[0x0][0x430] ;  /* 0x00010c00ff070b82 */ /* 0x000ea20000000800 */
[----:B------:R-:W-:Y:S01]  /*1d00*/  IMAD R127, R105, 0x50, RZ ;  /* 0x00000050697f7824 */ /* 0x000fe200078e02ff */
[----:B------:R-:W-:Y:S01]  /*1d10*/  SHF.L.U32 R28, R110, 0x5, RZ ;  /* 0x000000056e1c7819 */ /* 0x000fe200000006ff */
[----:B------:R-:W-:Y:S01]  /*1d20*/  IMAD.SHL.U32 R32, R104, 0x20, RZ ;  /* 0x0000002068207824 */ /* 0x000fe200078e00ff */
[--C-:B------:R-:W-:Y:S01]  /*1d30*/  SHF.L.U64.HI R128, R98, 0x5, R99.reuse ;  /* 0x0000000562807819 */ /* 0x100fe20000010263 */
[----:B------:R-:W-:Y:S01]  /*1d40*/  IMAD.SHL.U32 R31, R104, 0x40, RZ ;  /* 0x00000040681f7824 */ /* 0x000fe200078e00ff */
[----:B------:R-:W-:Y:S01]  /*1d50*/  SHF.L.U64.HI R130, R98, 0x6, R99 ;  /* 0x0000000662827819 */ /* 0x000fe20000010263 */
[----:B------:R-:W-:Y:S01]  /*1d60*/  IMAD.SHL.U32 R27, R110, 0x40, RZ ;  /* 0x000000406e1b7824 */ /* 0x000fe200078e00ff */
[----:B------:R-:W-:Y:S01]  /*1d70*/  SHF.L.U32 R131, R98, 0x6, RZ ;  /* 0x0000000662837819 */ /* 0x000fe200000006ff */
[----:B------:R-:W-:Y:S01]  /*1d80*/  IMAD R121, R99, 0x50, RZ ;  /* 0x0000005063797824 */ /* 0x000fe200078e02ff */
[----:B0-----:R-:W-:Y:S01]  /*1d90*/  SHF.L.U32 R117, R12, 0x1, RZ ;  /* 0x000000010c757819 */ /* 0x001fe200000006ff */
[----:B------:R-:W-:Y:S01]  /*1da0*/  IMAD.SHL.U32 R129, R98, 0x20, RZ ;  /* 0x0000002062817824 */ /* 0x000fe200078e00ff */
[----:B------:R-:W-:Y:S01]  /*1db0*/  LEA.HI R147, R147, 0x8, RZ, 0x19 ;  /* 0x0000000893937811 */ /* 0x000fe200078fc8ff */
        /* <DEDUP_REMOVED lines=9> */
[----:B------:R-:W-:Y:S01]  /*1e50*/  ISETP.GE.AND P1, PT, R19, R12, PT ;  /* 0x0000000c1300720c */ /* 0x000fe20003f26270 */
[----:B------:R-:W-:Y:S01]  /*1e60*/  IMAD R7, R6, UR4, RZ ;  /* 0x0000000406077c24 */ /* 0x000fe2000f8e02ff */
[----:B------:R-:W-:Y:S01]  /*1e70*/  SEL R0, RZ, 0x1, P0 ;  /* 0x00000001ff007807 */ /* 0x000fe20000000000 */
[----:B------:R-:W-:Y:S01]  /*1e80*/  IMAD.SHL.U32 R3, R3, 0x2, RZ ;  /* 0x0000000203037824 */ /* 0x000fe200078e00ff */
[----:B------:R-:W-:Y:S01]  /*1e90*/  ISETP.GE.AND P0, PT, R20, UR8, PT ;  /* 0x0000000814007c0c */ /* 0x000fe2000bf06270 */
[----:B------:R-:W-:Y:S01]  /*1ea0*/  IMAD R7, R226, UR5, R7 ;  /* 0x00000005e2077c24 */ /* 0x000fe2000f8e0207 */
[----:B------:R-:W-:Y:S01]  /*1eb0*/  ULDC.64 UR4, c[0x0][0xa08] ;  /* 0x0002820000047ab9 */ /* 0x000fe20000000a00 */
[----:B------:R-:W-:Y:S01]  /*1ec0*/  IMAD.MOV.U32 R38, RZ, RZ, R4 ;  /* 0x000000ffff267224 */ /* 0x000fe200078e0004 */
[----:B------:R-:W-:Y:S01]  /*1ed0*/  LOP3.LUT R0, R3, 0x2, R0, 0xe2, !PT ;  /* 0x0000000203007812 */ /* 0x000fe200078ee200 */
[----:B------:R-:W-:Y:S01]  /*1ee0*/  IMAD.MOV.U32 R4, RZ, RZ, R17 ;  /* 0x000000ffff047224 */ /* 0x000fe200078e0011 */
[----:B------:R-:W-:-:S02]  /*1ef0*/  SEL R3, RZ, 0x4, P0 ;  /* 0x00000004ff037807 */ /* 0x000fc40000000000 */
[----:B------:R-:W-:Y:S02]  /*1f00*/  ISETP.NE.U32.AND P0, PT, RZ, UR4, PT ;  /* 0x00000004ff007c0c */ /* 0x000fe4000bf05070 */
[----:B------:R-:W-:Y:S02]  /*1f10*/  LOP3.LUT R3, R0, R3, RZ, 0xfc, !PT ;  /* 0x0000000300037212 */ /* 0x000fe400078efcff */
[----:B------:R-:W-:Y:S01]  /*1f20*/  ISETP.NE.AND.EX P0, PT, RZ, UR5, PT, P0 ;  /* 0x00000005ff007c0c */ /* 0x000fe2000bf05300 */
[----:B------:R-:W-:Y:S01]  /*1f30*/  ULDC.64 UR4, c[0x0][0x300] ;  /* 0x0000c00000047ab9 */ /* 0x000fe20000000a00 */
[----:B------:R-:W-:Y:S01]  /*1f40*/  IADD3 R39, R5, R7, RZ ;  /* 0x0000000705277210 */ /* 0x000fe20007ffe0ff */
[----:B------:R-:W-:Y:S01]  /*1f50*/  IMAD R7, R6, UR6, RZ ;  /* 0x0000000606077c24 */ /* 0x000fe2000f8e02ff */
[----:B------:R-:W-:Y:S01]  /*1f60*/  SHF.R.S32.HI R5, RZ, 0x1f, R17 ;  /* 0x0000001fff057819 */ /* 0x000fe20000011411 */
[----:B------:R-:W-:Y:S01]  /*1f70*/  IMAD R6, R23, R104, RZ ;  /* 0x0000006817067224 */ /* 0x000fe200078e02ff */
[----:B------:R-:W-:Y:S01]  /*1f80*/  LOP3.LUT R26, R3, 0x1, RZ, 0xc0, !PT ;  /* 0x00000001031a7812 */ /* 0x000fe200078ec0ff */
[----:B------:R-:W-:-:S02]  /*1f90*/  IMAD R15, R226, UR7, R7 ;  /* 0x00000007e20f7c24 */ /* 0x000fc4000f8e0207 */
[-C--:B------:R-:W-:Y:S02]  /*1fa0*/  IMAD R7, R23, R98.reuse, RZ ;  /* 0x0000006217077224 */ /* 0x080fe400078e02ff */
[C---:B------:R-:W-:Y:S02]  /*1fb0*/  IMAD R13, R22.reuse, R105, R6 ;  /* 0x00000069160d7224 */ /* 0x040fe400078e0206 */
[C---:B------:R-:W-:Y:S02]  /*1fc0*/  IMAD R35, R22.reuse, R99, R7 ;  /* 0x0000006316237224 */ /* 0x040fe400078e0207 */
[----:B------:R-:W-:-:S04]  /*1fd0*/  IMAD.WIDE.U32 R6, R22, R98, R4 ;  /* 0x0000006216067225 */ /* 0x000fc800078e0004 */
[----:B------:R-:W-:-:S04]  /*1fe0*/  IMAD.WIDE.U32 R8, R226, UR6, R4 ;  /* 0x00000006e2087c25 */ /* 0x000fc8000f8e0004 */
[----:B------:R-:W-:Y:S01]  /*1ff0*/  IMAD.WIDE.U32 R102, R22, R104, R4 ;  /* 0x0000006816667225 */ /* 0x000fe200078e0004 */
[----:B------:R-:W-:-:S03]  /*2000*/  IADD3 R9, R9, R15, RZ ;  /* 0x0000000f09097210 */ /* 0x000fc60007ffe0ff */
[----:B------:R-:W-:Y:S01]  /*2010*/  IMAD.WIDE.U32 R108, R22, R110, R4 ;  /* 0x0000006e166c7225 */ /* 0x000fe200078e0004 */
[----:B------:R-:W-:Y:S02]  /*2020*/  SEL R4, R12, RZ, P1 ;  /* 0x000000ff0c047207 */ /* 0x000fe40000800000 */
[----:B------:R-:W-:Y:S01]  /*2030*/  IADD3 R103, R13, R103, RZ ;  /* 0x000000670d677210 */ /* 0x000fe20007ffe0ff */
[----:B------:R-:W-:Y:S02]  /*2040*/  IMAD.IADD R101, R101, 0x1, R13 ;  /* 0x0000000165657824 */ /* 0x000fe400078e020d */
[----:B------:R-:W-:-:S04]  /*2050*/  IMAD.WIDE.U32 R98, R98, 0x50, RZ ;  /* 0x0000005062627825 */ /* 0x000fc800078e00ff */
[----:B-----5:R-:W-:-:S04]  /*2060*/  IMAD.WIDE.U32 R100, R144, R104, R100 ;  /* 0x0000006890647225 */ /* 0x020fc800078e0064 */
[----:B------:R-:W-:-:S04]  /*2070*/  IMAD.WIDE.U32 R102, R144, R104, R102 ;  /* 0x0000006890667225 */ /* 0x000fc800078e0066 */
[----:B------:R-:W-:Y:S01]  /*2080*/  IMAD.IADD R121, R99, 0x1, R121 ;  /* 0x0000000163797824 */ /* 0x000fe200078e0279 */
[----:B------:R-:W-:Y:S02]  /*2090*/  SHF.R.S32.HI R0, RZ, 0x1f, R25 ;  /* 0x0000001fff007819 */ /* 0x000fe40000011419 */
[----:B------:R-:W-:Y:S02]  /*20a0*/  SEL R11, R25, RZ, !P0 ;  /* 0x000000ff190b7207 */ /* 0x000fe40004000000 */
[----:B------:R-:W-:-:S03]  /*20b0*/  SEL R0, R0, RZ, !P0 ;  /* 0x000000ff00007207 */ /* 0x000fc60004000000 */
[----:B------:R-:W-:-:S04]  /*20c0*/  IMAD.WIDE.U32 R38, R11, UR4, R38 ;  /* 0x000000040b267c25 */ /* 0x000fc8000f8e0026 */
[----:B------:R-:W-:Y:S01]  /*20d0*/  IMAD R10, R0, UR4, RZ ;  /* 0x00000004000a7c24 */ /* 0x000fe2000f8e02ff */
[----:B------:R-:W-:Y:S01]  /*20e0*/  IADD3 R36, P0, R38, R6, RZ ;  /* 0x0000000626247210 */ /* 0x000fe20007f1e0ff */
[----:B------:R-:W-:Y:S02]  /*20f0*/  IMAD.IADD R6, R19, 0x1, R4 ;  /* 0x0000000113067824 */ /* 0x000fe400078e0204 */
        /* <DEDUP_REMOVED lines=8> */
[----:B------:R-:W-:-:S03]  /*2180*/  ISETP.GE.AND P0, PT, R17, R12, PT ;  /* 0x0000000c1100720c */ /* 0x000fc60003f06270 */
[----:B------:R-:W-:Y:S01]  /*2190*/  IMAD R7, R22, R111, R0 ;  /* 0x0000006f16077224 */ /* 0x000fe200078e0200 */
[----:B------:R-:W-:-:S03]  /*21a0*/  SEL R0, R12, RZ, P0 ;  /* 0x000000ff0c007207 */ /* 0x000fc60000000000 */
[----:B------:R-:W-:Y:S01]  /*21b0*/  IMAD.IADD R107, R107, 0x1, R7 ;  /* 0x000000016b6b7824 */ /* 0x000fe200078e0207 */
[----:B------:R-:W-:Y:S01]  /*21c0*/  IADD3 R109, R7, R109, RZ ;  /* 0x0000006d076d7210 */ /* 0x000fe20007ffe0ff */
[----:B------:R-:W-:Y:S01]  /*21d0*/  IMAD.IADD R0, R17, 0x1, R0 ;  /* 0x0000000111007824 */ /* 0x000fe200078e0200 */
[----:B------:R-:W-:Y:S01]  /*21e0*/  SHF.R.S32.HI R7, RZ, 0x1f, R6 ;  /* 0x0000001fff077819 */ /* 0x000fe20000011406 */
[----:B------:R-:W-:-:S03]  /*21f0*/  IMAD.WIDE.U32 R106, R144, R110, R106 ;  /* 0x0000006e906a7225 */ /* 0x000fc600078e006a */
[----:B------:R-:W-:Y:S01]  /*2200*/  SHF.R.S32.HI R5, RZ, 0x1f, R0 ;  /* 0x0000001fff057819 */ /* 0x000fe20000011400 */
[----:B------:R-:W-:-:S03]  /*2210*/  IMAD.WIDE.U32 R108, R144, R110, R108 ;  /* 0x0000006e906c7225 */ /* 0x000fc600078e006c */
[CC--:B------:R-:W-:Y:S02]  /*2220*/  LEA.HI R4, R5.reuse, R0.reuse, RZ, 0x6 ;  /* 0x0000000005047211 */ /* 0x0c0fe400078f30ff */
[----:B------:R-:W-:Y:S02]  /*2230*/  LEA.HI R5, R5, R0, RZ, 0x3 ;  /* 0x0000000005057211 */ /* 0x000fe400078f18ff */
[CC--:B------:R-:W-:Y:S02]  /*2240*/  LEA.HI R0, R7.reuse, R6.reuse, RZ, 0x6 ;  /* 0x0000000607007211 */ /* 0x0c0fe400078f30ff */
[----:B------:R-:W-:Y:S02]  /*2250*/  LEA.HI R6, R7, R6, RZ, 0x3 ;  /* 0x0000000607067211 */ /* 0x000fe400078f18ff */
[----:B------:R-:W-:Y:S02]  /*2260*/  SHF.R.S32.HI R13, RZ, 0x6, R0 ;  /* 0x00000006ff0d7819 */ /* 0x000fe40000011400 */
[----:B------:R-:W-:-:S02]  /*2270*/  LOP3.LUT R0, R229, 0x38, R6, 0xf8, !PT ;  /* 0x00000038e5007812 */ /* 0x000fc400078ef806 */
[----:B------:R-:W-:Y:S01]  /*2280*/  SHF.R.S32.HI R9, RZ, 0x6, R4 ;  /* 0x00000006ff097819 */ /* 0x000fe20000011404 */
[----:B------:R-:W-:Y:S01]  /*2290*/  IMAD R140, R13, 0x1400, R230 ;  /* 0x000014000d8c7824 */ /* 0x000fe200078e02e6 */
[--C-:B------:R-:W-:Y:S01]  /*22a0*/  LOP3.LUT R4, R229, 0x38, R5.reuse, 0xf8, !PT ;  /* 0x00000038e5047812 */ /* 0x100fe200078ef805 */
[----:B------:R-:W-:Y:S01]  /*22b0*/  IMAD R142, R13, 0x1400, R236 ;  /* 0x000014000d8e7824 */ /* 0x000fe200078e02ec */
[-C--:B------:R-:W-:Y:S01]  /*22c0*/  LOP3.LUT R11, R0, R233.reuse, RZ, 0x3c, !PT ;  /* 0x000000e9000b7212 */ /* 0x080fe200078e3cff */
[C---:B------:R-:W-:Y:S01]  /*22d0*/  IMAD R141, R9.reuse, 0x1400, R230 ;  /* 0x00001400098d7824 */ /* 0x040fe200078e02e6 */
[----:B------:R-:W-:Y:S01]  /*22e0*/  LOP3.LUT R7, R228, 0x38, R5, 0xf8, !PT ;  /* 0x00000038e4077812 */ /* 0x000fe200078ef805 */
[C---:B------:R-:W-:Y:S01]  /*22f0*/  IMAD R143, R9.reuse, 0x1400, R236 ;  /* 0x00001400098f7824 */ /* 0x040fe200078e02ec */
[----:B------:R-:W-:Y:S01]  /*2300*/  LOP3.LUT R4, R4, R233, RZ, 0x3c, !PT ;  /* 0x000000e904047212 */ /* 0x000fe200078e3cff */
[----:B------:R-:W-:Y:S01]  /*2310*/  IMAD.IADD R140, R140, 0x1, R11 ;  /* 0x000000018c8c7824 */ /* 0x000fe200078e020b */
[----:B------:R-:W-:Y:S01]  /*2320*/  LOP3.LUT R11, R6, 0x38, RZ, 0xc0, !PT ;  /* 0x00000038060b7812 */ /* 0x000fe200078ec0ff */
[--C-:B------:R-:W-:Y:S01]  /*2330*/  IMAD R133, R9, 0x1400, R231.reuse ;  /* 0x0000140009857824 */ /* 0x100fe200078e02e7 */
[----:B------:R-:W-:Y:S01]  /*2340*/  LOP3.LUT R8, R7, R232, RZ, 0x3c, !PT ;  /* 0x000000e807087212 */ /* 0x000fe200078e3cff */
[----:B------:R-:W-:Y:S01]  /*2350*/  IMAD.IADD R141, R141, 0x1, R4 ;  /* 0x000000018d8d7824 */ /* 0x000fe200078e0204 */
[----:B------:R-:W-:Y:S01]  /*2360*/  LOP3.LUT R7, R5, 0x38, RZ, 0xc0, !PT ;  /* 0x0000003805077812 */ /* 0x000fe200078ec0ff */
[----:B------:R-:W-:Y:S01]  /*2370*/  IMAD R132, R13, 0x1400, R231 ;  /* 0x000014000d847824 */ /* 0x000fe200078e02e7 */
[----:B------:R-:W-:-:S02]  /*2380*/  LOP3.LUT R4, R11, 0x1c0, R234, 0xf8, !PT ;  /* 0x000001c00b047812 */ /* 0x000fc400078ef8ea */
[----:B------:R-:W-:Y:S02]  /*2390*/  LOP3.LUT R0, R7, 0x1c0, R234, 0xf8, !PT ;  /* 0x000001c007007812 */ /* 0x000fe400078ef8ea */
[-C--:B------:R-:W-:Y:S02]  /*23a0*/  LOP3.LUT R7, R4, R235.reuse, RZ, 0x3c, !PT ;  /* 0x000000eb04077212 */ /* 0x080fe400078e3cff */
[----:B------:R-:W-:Y:S02]  /*23b0*/  LOP3.LUT R0, R0, R235, RZ, 0x3c, !PT ;  /* 0x000000eb00007212 */ /* 0x000fe400078e3cff */
[----:B------:R-:W-:Y:S01]  /*23c0*/  LOP3.LUT R15, R228, 0x38, R6, 0xf8, !PT ;  /* 0x00000038e40f7812 */ /* 0x000fe200078ef806 */
[----:B------:R-:W-:Y:S01]  /*23d0*/  IMAD.IADD R142, R142, 0x1, R7 ;  /* 0x000000018e8e7824 */ /* 0x000fe200078e0207 */
[----:B------:R-:W-:Y:S02]  /*23e0*/  SHF.R.S32.HI R7, RZ, 0x1f, R144 ;  /* 0x0000001fff077819 */ /* 0x000fe40000011490 */
[----:B------:R-:W-:-:S02]  /*23f0*/  IADD3 R143, R143, R0, RZ ;  /* 0x000000008f8f7210 */ /* 0x000fc40007ffe0ff */
[----:B------:R-:W-:Y:S01]  /*2400*/  LOP3.LUT R15, R15, R232, RZ, 0x3c, !PT ;  /* 0x000000e80f0f7212 */ /* 0x000fe200078e3cff */
[----:B------:R-:W-:Y:S01]  /*2410*/  IMAD R0, R7, R104, RZ ;  /* 0x0000006807007224 */ /* 0x000fe200078e02ff */
[----:B------:R-:W-:Y:S02]  /*2420*/  LOP3.LUT R13, R5, 0xfffffff8, RZ, 0xc0, !PT ;  /* 0xfffffff8050d7812 */ /* 0x000fe400078ec0ff */
[----:B------:R-:W-:Y:S01]  /*2430*/  LOP3.LUT R11, R6, 0xfffffff8, RZ, 0xc0, !PT ;  /* 0xfffffff8060b7812 */ /* 0x000fe200078ec0ff */
[----:B------:R-:W-:Y:S01]  /*2440*/  IMAD R9, R144, R105, R0 ;  /* 0x0000006990097224 */ /* 0x000fe200078e0200 */
[----:B------:R-:W-:Y:S01]  /*2450*/  IADD3 R133, R133, R8, RZ ;  /* 0x0000000885857210 */ /* 0x000fe20007ffe0ff */
[----:B------:R-:W-:Y:S01]  /*2460*/  IMAD R0, R7, R110, RZ ;  /* 0x0000006e07007224 */ /* 0x000fe200078e02ff */
[----:B------:R-:W-:Y:S01]  /*2470*/  SHF.R.S32.HI R14, RZ, 0x3, R5 ;  /* 0x00000003ff0e7819 */ /* 0x000fe20000011405 */
[----:B------:R-:W-:Y:S01]  /*2480*/  IMAD.IADD R132, R132, 0x1, R15 ;  /* 0x0000000184847824 */ /* 0x000fe200078e020f */
[----:B------:R-:W-:Y:S01]  /*2490*/  IADD3 R21, R9, R103, RZ ;  /* 0x0000006709157210 */ /* 0x000fe20007ffe0ff */
[----:B------:R-:W-:Y:S01]  /*24a0*/  IMAD R15, R144, R111, R0 ;  /* 0x0000006f900f7224 */ /* 0x000fe200078e0200 */
[----:B------:R-:W-:Y:S01]  /*24b0*/  SEL R0, RZ, 0x8, P2 ;  /* 0x00000008ff007807 */ /* 0x000fe20001000000 */
[----:B------:R-:W-:Y:S01]  /*24c0*/  IMAD R7, R111, 0x50, RZ ;  /* 0x000000506f077824 */ /* 0x000fe200078e02ff */
[----:B------:R-:W-:Y:S01]  /*24d0*/  SHF.R.S32.HI R12, RZ, 0x3, R6 ;  /* 0x00000003ff0c7819 */ /* 0x000fe20000011406 */
[----:B------:R-:W-:Y:S01]  /*24e0*/  IMAD.WIDE.U32 R104, R104, 0x50, RZ ;  /* 0x0000005068687825 */ /* 0x000fe200078e00ff */
[----:B------:R-:W-:-:S02]  /*24f0*/  LOP3.LUT R0, R3, R0, RZ, 0xfc, !PT ;  /* 0x0000000003007212 */ /* 0x000fc400078efcff */
[----:B------:R-:W-:Y:S01]  /*2500*/  SHF.R.S32.HI R6, RZ, 0x1f, R11 ;  /* 0x0000001fff067819 */ /* 0x000fe2000001140b */
[----:B------:R-:W-:Y:S01]  /*2510*/  IMAD.WIDE.U32 R110, R110, 0x50, RZ ;  /* 0x000000506e6e7825 */ /* 0x000fe200078e00ff */
[----:B------:R-:W-:Y:S02]  /*2520*/  IADD3 R127, R105, R127, RZ ;  /* 0x0000007f697f7210 */ /* 0x000fe40007ffe0ff */
[C---:B------:R-:W-:Y:S01]  /*2530*/  LOP3.LUT R10, R0.reuse, 0x2, RZ, 0xc0, !PT ;  /* 0x00000002000a7812 */ /* 0x040fe200078ec0ff */
[----:B------:R-:W-:Y:S01]  /*2540*/  IMAD.IADD R126, R111, 0x1, R7 ;  /* 0x000000016f7e7824 */ /* 0x000fe200078e0207 */
[C---:B------:R-:W-:Y:S01]  /*2550*/  LOP3.LUT R8, R0.reuse, 0x8, RZ, 0xc0, !PT ;  /* 0x0000000800087812 */ /* 0x040fe200078ec0ff */
[----:B------:R-:W-:Y:S01]  /*2560*/  IMAD.IADD R25, R101, 0x1, R9 ;  /* 0x0000000165197824 */ /* 0x000fe200078e0209 */
[----:B------:R-:W-:Y:S01]  /*2570*/  LOP3.LUT R9, R0, 0x4, RZ, 0xc0, !PT ;  /* 0x0000000400097812 */ /* 0x000fe200078ec0ff */
[----:B------:R-:W-:Y:S01]  /*2580*/  IMAD.IADD R20, R107, 0x1, R15 ;  /* 0x000000016b147824 */ /* 0x000fe200078e020f */
[----:B------:R-:W-:Y:S01]  /*2590*/  SHF.R.S32.HI R7, RZ, 0x1f, R13 ;  /* 0x0000001fff077819 */ /* 0x000fe2000001140d */
[----:B------:R-:W-:Y:S01]  /*25a0*/  IMAD.IADD R15, R15, 0x1, R109 ;  /* 0x000000010f0f7824 */ /* 0x000fe200078e026d */
[----:B------:R-:W-:-:S07]  /*25b0*/  IADD3 R5, R97, R41, RZ ;  /* 0x0000002961057210 */ /* 0x000fce0007ffe0ff */
.L_x_2403:
[----:B------:R-:W0:Y:S01]  /*25c0*/  LDC.64 R118, c[0x0][0x2d8] ;  /* 0x0000b600ff767b82 */ /* 0x000e220000000a00 */
[----:B--23--:R-:W-:Y:S01]  /*25d0*/  VIADD R45, R24, 0xffffffff ;  /* 0xffffffff182d7836 */ /* 0x00cfe20000000000 */
[----:B------:R-:W-:Y:S05]  /*25e0*/  YIELD ;  /* 0x0000000000007946 */ /* 0x000fea0003800000 */
[----:B------:R-:W-:Y:S01]  /*25f0*/  SHF.R.S32.HI R42, RZ, 0x1f, R45 ;  /* 0x0000001fff2a7819 */ /* 0x000fe2000001142d */
[----:B------:R-:W1:Y:S01]  /*2600*/  LDC R116, c[0x0][0x3d4] ;  /* 0x0000f500ff747b82 */ /* 0x000e620000000800 */
[-C--:B------:R-:W-:Y:S01]  /*2610*/  IMAD R3, R121, R45.reuse, RZ ;  /* 0x0000002d79037224 */ /* 0x080fe200078e02ff */
[----:B------:R-:W-:Y:S01]  /*2620*/  BSSY B0, `(.L_x_2296) ;  /* 0x0000760000007945 */ /* 0x000fe20003800000 */
[----:B------:R-:W-:-:S04]  /*2630*/  IMAD.WIDE.U32 R124, R98, R45, RZ ;  /* 0x0000002d627c7225 */ /* 0x000fc800078e00ff */
[----:B------:R-:W-:Y:S01]  /*2640*/  IMAD R3, R42, R98, R3 ;  /* 0x000000622a037224 */ /* 0x000fe200078e0203 */
[CC--:B------:R-:W-:Y:S02]  /*2650*/  IADD3 R40, P2, R36.reuse, R124.reuse, RZ ;  /* 0x0000007c24287210 */ /* 0x0c0fe40007f5e0ff */
[CC--:B------:R-:W-:Y:S01]  /*2660*/  IADD3 R0, P3, P4, R36.reuse, R124.reuse, R131 ;  /* 0x0000007c24007210 */ /* 0x0c0fe20007c7e083 */
[----:B------:R-:W-:Y:S01]  /*2670*/  IMAD.IADD R92, R125, 0x1, R3 ;  /* 0x000000017d5c7824 */ /* 0x000fe200078e0203 */
[----:B------:R-:W-:-:S04]  /*2680*/  IADD3 R4, P5, P6, R36, R124, R129 ;  /* 0x0000007c24047210 */ /* 0x000fc80007ebe081 */
[----:B------:R-:W-:Y:S02]  /*2690*/  IADD3.X R41, R92, R35, RZ, P2, !PT ;  /* 0x000000235c297210 */ /* 0x000fe400017fe4ff */
[C---:B0-----:R-:W-:Y:S02]  /*26a0*/  LEA R52, P2, R0.reuse, R118, 0x1 ;  /* 0x0000007600347211 */ /* 0x041fe400078408ff */
[CC--:B------:R-:W-:Y:S02]  /*26b0*/  IADD3.X R3, R35.reuse, R92.reuse, R130, P3, P4 ;  /* 0x0000005c23037210 */ /* 0x0c0fe40001fe8482 */
[----:B------:R-:W-:Y:S02]  /*26c0*/  IADD3.X R24, R35, R92, R128, P5, P6 ;  /* 0x0000005c23187210 */ /* 0x000fe40002fec480 */
[----:B------:R-:W-:Y:S01]  /*26d0*/  LEA.HI.X R53, R0, R119, R3, 0x1, P2 ;  /* 0x0000007700357211 */ /* 0x000fe200010f0c03 */
[----:B------:R-:W-:Y:S01]  /*26e0*/  IMAD R3, R18, 0x5000, R237 ;  /* 0x0000500012037824 */ /* 0x000fe200078e02ed */
[----:B-1----:R-:W-:-:S02]  /*26f0*/  ISETP.GE.AND P2, PT, R116, 0x1, PT ;  /* 0x000000017400780c */ /* 0x002fc40003f46270 */
[-C--:B------:R-:W-:Y:S02]  /*2700*/  LEA R54, P5, R4, R118.reuse, 0x1 ;  /* 0x0000007604367211 */ /* 0x080fe400078a08ff */
[----:B-----5:R-:W-:Y:S02]  /*2710*/  LEA R60, P6, R40, R118, 0x1 ;  /* 0x00000076283c7211 */ /* 0x020fe400078c08ff */
[----:B------:R-:W-:Y:S02]  /*2720*/  ISETP.GT.AND P3, PT, R45, R120, PT ;  /* 0x000000782d00720c */ /* 0x000fe40003f64270 */
[-C--:B------:R-:W-:Y:S01]  /*2730*/  LEA.HI.X R55, R4, R119.reuse, R24, 0x1, P5 ;  /* 0x0000007704377211 */ /* 0x080fe200028f0c18 */
[----:B------:R-:W-:Y:S01]  /*2740*/  IMAD R4, R3, 0x2, R16 ;  /* 0x0000000203047824 */ /* 0x000fe200078e0210 */
[----:B------:R-:W-:Y:S01]  /*2750*/  LEA.HI.X R61, R40, R119, R41, 0x1, P6 ;  /* 0x00000077283d7211 */ /* 0x000fe200030f0c29 */
[----:B------:R-:W-:Y:S01]  /*2760*/  IMAD.MOV.U32 R24, RZ, RZ, R45 ;  /* 0x000000ffff187224 */ /* 0x000fe200078e002d */
[----:B------:R-:W-:Y:S01]  /*2770*/  P2R R114, PR, RZ, 0x8 ;  /* 0x00000008ff727803 */ /* 0x000fe20000000000 */
[----:B------:R-:W-:Y:S06]  /*2780*/  @!P2 BRA `(.L_x_2297) ;  /* 0x000000700034a947 */ /* 0x000fec0003800000 */
        /* <DEDUP_REMOVED lines=29> */
[----:B------:R-:W-:Y:S01]  /*2960*/  ISETP.GE.AND P5, PT, R212, R116, PT ;  /* 0x00000074d400720c */ /* 0x000fe20003fa6270 */
[----:B------:R-:W-:Y:S01]  /*2970*/  IMAD.X R42, R0, 0x1, R20, P2 ;  /* 0x00000001002a7824 */ /* 0x000fe200010e0614 */
[----:B------:R-:W-:Y:S02]  /*2980*/  LEA R40, P2, R41, UR4, 0x1 ;  /* 0x0000000429287c11 */ /* 0x000fe4000f8408ff */
[----:B------:R-:W-:-:S02]  /*2990*/  CS2R R124, SRZ ;  /* 0x00000000007c7805 */ /* 0x000fc4000001ff00 */
[----:B------:R-:W-:Y:S02]  /*29a0*/  IADD3.X R44, R115, R25, RZ, P4, !PT ;  /* 0x00000019732c7210 */ /* 0x000fe400027fe4ff */
[----:B------:R-:W-:Y:S01]  /*29b0*/  LEA.HI.X R41, R41, UR5, R42, 0x1, P2 ;  /* 0x0000000529297c11 */ /* 0x000fe200090f0c2a */
[----:B------:R-:W-:Y:S01]  /*29c0*/  ULDC.64 UR4, c[0x0][0x3e0] ;  /* 0x0000f80000047ab9 */ /* 0x000fe20000000a00 */
[----:B------:R-:W-:Y:S02]  /*29d0*/  ISETP.GE.AND P4, PT, R216, R116, PT ;  /* 0x00000074d800720c */ /* 0x000fe40003f86270 */
[C---:B------:R-:W-:Y:S01]  /*29e0*/  LEA R42, P2, R43.reuse, UR4, 0x1 ;  /* 0x000000042b2a7c11 */ /* 0x040fe2000f8408ff */
[----:B------:R0:W5:Y:S03]  /*29f0*/  @!P5 LDG.E.64 R122, desc[UR60][R40.64] ;  /* 0x0000003c287ad981 */ /* 0x000166000c1e1b00 */
[----:B------:R-:W-:-:S02]  /*2a00*/  LEA.HI.X R43, R43, UR5, R44, 0x1, P2 ;  /* 0x000000052b2b7c11 */ /* 0x000fc400090f0c2c */
        /* <DEDUP_REMOVED lines=15> */
.L_x_2300:
[----:B------:R-:W-:Y:S05]  /*2b00*/  BSYNC B1 ;  /* 0x0000000000017941 */ /* 0x000fea0003800000 */
.L_x_2299:
[----:B0----5:R-:W-:Y:S01]  /*2b10*/  IMAD.MOV.U32 R40, RZ, RZ, R82 ;  /* 0x000000ffff287224 */ /* 0x021fe200078e0052 */
[----:B------:R-:W-:Y:S01]  /*2b20*/  MOV R42, R86 ;  /* 0x00000056002a7202 */ /* 0x000fe20000000f00 */
[----:B------:R-:W-:Y:S01]  /*2b30*/  IMAD.MOV.U32 R41, RZ, RZ, R83 ;  /* 0x000000ffff297224 */ /* 0x000fe200078e0053 */
[----:B------:R-:W-:Y:S01]  /*2b40*/  ISETP.GE.AND P4, PT, R218, R3, PT ;  /* 0x00000003da00720c */ /* 0x000fe20003f86270 */
[----:B------:R-:W-:Y:S01]  /*2b50*/  BSSY B1, `(.L_x_2301) ;  /* 0x000003d000017945 */ /* 0x000fe20003800000 */
[----:B------:R-:W-:Y:S01]  /*2b60*/  PRMT R153, R153, 0x5410, R40 ;  /* 0x0000541099997816 */ /* 0x000fe20000000028 */
[----:B------:R-:W-:Y:S01]  /*2b70*/  IMAD.MOV.U32 R40, RZ, RZ, R87 ;  /* 0x000000ffff287224 */ /* 0x000fe200078e0057 */
[----:B------:R-:W-:Y:S01]  /*2b80*/  PRMT R145, R41, 0x7610, R145 ;  /* 0x0000761029917816 */ /* 0x000fe20000000091 */
[----:B------:R-:W-:Y:S01]  /*2b90*/  IMAD.MOV.U32 R41, RZ, RZ, R94 ;  /* 0x000000ffff297224 */ /* 0x000fe200078e005e */
[----:B------:R-:W-:Y:S02]  /*2ba0*/  CS2R R70, SRZ ;  /* 0x0000000000467805 */ /* 0x000fe4000001ff00 */
[----:B------:R-:W-:-:S02]  /*2bb0*/  CS2R R74, SRZ ;  /* 0x00000000004a7805 */ /* 0x000fc4000001ff00 */
[----:B------:R-:W-:Y:S01]  /*2bc0*/  PRMT R161, R42, 0x5410, R40 ;  /* 0x000054102aa17816 */ /* 0x000fe20000000028 */
[----:B------:R-:W-:Y:S01]  /*2bd0*/  IMAD.MOV.U32 R42, RZ, RZ, R122 ;  /* 0x000000ffff2a7224 */ /* 0x000fe200078e007a */
[----:B------:R-:W-:Y:S02]  /*2be0*/  MOV R40, R95 ;  /* 0x0000005f00287202 */ /* 0x000fe40000000f00 */
[----:B------:R-:W-:Y:S02]  /*2bf0*/  CS2R R78, SRZ ;  /* 0x00000000004e7805 */ /* 0x000fe4000001ff00 */
[----:B------:R-:W-:Y:S02]  /*2c00*/  CS2R R68, SRZ ;  /* 0x0000000000447805 */ /* 0x000fe4000001ff00 */
[----:B------:R-:W-:Y:S02]  /*2c10*/  CS2R R72, SRZ ;  /* 0x0000000000487805 */ /* 0x000fe4000001ff00 */
[----:B------:R-:W-:Y:S01]  /*2c20*/  PRMT R162, R41, 0x5410, R40 ;  /* 0x0000541029a27816 */ /* 0x000fe20000000028 */
[----:B------:R-:W-:Y:S01]  /*2c30*/  IMAD.MOV.U32 R41, RZ, RZ, R123 ;  /* 0x000000ffff297224 */ /* 0x000fe200078e007b */
[----:B------:R-:W-:-:S02]  /*2c40*/  MOV R40, R84 ;  /* 0x0000005400287202 */ /* 0x000fc40000000f00 */
[----:B------:R-:W-:Y:S02]  /*2c50*/  CS2R R76, SRZ ;  /* 0x00000000004c7805 */ /* 0x000fe4000001ff00 */
[----:B------:R-:W-:Y:S02]  /*2c60*/  CS2R R80, SRZ ;  /* 0x0000000000507805 */ /* 0x000fe4000001ff00 */
        /* <DEDUP_REMOVED lines=8> */
[----:B------:R-:W-:-:S04]  /*2cf0*/  MOV R42, R124 ;  /* 0x0000007c002a7202 */ /* 0x000fc80000000f00 */
[----:B------:R-:W-:Y:S01]  /*2d00*/  PRMT R164, R41, 0x5410, R40 ;  /* 0x0000541029a47816 */ /* 0x000fe20000000028 */
[----:B------:R-:W-:-:S05]  /*2d10*/  IMAD.MOV.U32 R41, RZ, RZ, R125 ;  /* 0x000000ffff297224 */ /* 0x000fca00078e007d */
        /* <DEDUP_REMOVED lines=32> */
.L_x_2302:
[----:B------:R-:W-:Y:S05]  /*2f20*/  BSYNC B1 ;  /* 0x0000000000017941 */ /* 0x000fea0003800000 */
.L_x_2301:
        /* <DEDUP_REMOVED lines=8> */
[----:B------:R-:W-:Y:S01]  /*2fb0*/  CS2R R58, SRZ ;  /* 0x00000000003a7805 */ /* 0x000fe2000001ff00 */
[----:B-----5:R-:W-:Y:S01]  /*2fc0*/  IMAD.MOV.U32 R134, RZ, RZ, R66 ;  /* 0x000000ffff867224 */ /* 0x020fe200078e0042 */
        /* <DEDUP_REMOVED lines=32> */
.L_x_2304:
[----:B------:R-:W-:Y:S05]  /*31d0*/  BSYNC B1 ;  /* 0x0000000000017941 */ /* 0x000fea0003800000 */
.L_x_2303:
[----:B------:R-:W2:Y:S01]  /*31e0*/  LDL R0, [R1+0x60] ;  /* 0x0000600001007983 */ /* 0x000ea20000100800 */
[----:B01----:R-:W-:Y:S01]  /*31f0*/  IMAD.MOV.U32 R40, RZ, RZ, R70 ;  /* 0x000000ffff287224 */ /* 0x003fe200078e0046 */
[----:B------:R-:W-:Y:S01]  /*3200*/  PRMT R138, R134, 0x7610, R138 ;  /* 0x00007610868a7816 */ /* 0x000fe2000000008a */
[----:B------:R-:W-:Y:S01]  /*3210*/  IMAD.MOV.U32 R41, RZ, RZ, R71 ;  /* 0x000000ffff297224 */ /* 0x000fe200078e0047 */
[----:B------:R-:W-:Y:S02]  /*3220*/  MOV R42, R74 ;  /* 0x0000004a002a7202 */ /* 0x000fe40000000f00 */
[----:B------:R-:W-:Y:S01]  /*3230*/  PRMT R145, R145, 0x5410, R40 ;  /* 0x0000541091917816 */ /* 0x000fe20000000028 */
[----:B------:R-:W-:Y:S01]  /*3240*/  IMAD.MOV.U32 R40, RZ, RZ, R78 ;  /* 0x000000ffff287224 */ /* 0x000fe200078e004e */
[----:B------:R-:W-:Y:S02]  /*3250*/  PRMT R146, R41, 0x7610, R146 ;  /* 0x0000761029927816 */ /* 0x000fe40000000092 */
[----:B------:R-:W-:Y:S01]  /*3260*/  PRMT R148, R148, 0x5410, R42 ;  /* 0x0000541094947816 */ /* 0x000fe2000000002a */
[----:B------:R-:W-:Y:S01]  /*3270*/  IMAD.MOV.U32 R42, RZ, RZ, R68 ;  /* 0x000000ffff2a7224 */ /* 0x000fe200078e0044 */
[----:B------:R-:W-:-:S02]  /*3280*/  MOV R41, R79 ;  /* 0x0000004f00297202 */ /* 0x000fc40000000f00 */
[----:B------:R-:W-:Y:S02]  /*3290*/  PRMT R150, R150, 0x5410, R40 ;  /* 0x0000541096967816 */ /* 0x000fe40000000028 */
        /* <DEDUP_REMOVED lines=8> */
[----:B------:R-:W-:-:S05]  /*3320*/  IMAD.MOV.U32 R40, RZ, RZ, R80 ;  /* 0x000000ffff287224 */ /* 0x000fca00078e0050 */
[----:B------:R-:W-:Y:S01]  /*3330*/  PRMT R158, R40, 0x5410, R41 ;  /* 0x00005410289e7816 */ /* 0x000fe20000000029 */
[----:B-----5:R-:W-:Y:S01]  /*3340*/  IMAD.MOV.U32 R40, RZ, RZ, R50 ;  /* 0x000000ffff287224 */ /* 0x020fe200078e0032 */
[----:B------:R-:W-:-:S04]  /*3350*/  MOV R41, R51 ;  /* 0x0000003300297202 */ /* 0x000fc80000000f00 */
[----:B------:R-:W-:Y:S01]  /*3360*/  PRMT R90, R40, 0x5410, R41 ;  /* 0x00005410285a7816 */ /* 0x000fe20000000029 */
[----:B------:R-:W-:Y:S01]  /*3370*/  IMAD.MOV.U32 R40, RZ, RZ, R57 ;  /* 0x000000ffff287224 */ /* 0x000fe200078e0039 */
[----:B------:R-:W-:Y:S02]  /*3380*/  MOV R41, R62 ;  /* 0x0000003e00297202 */ /* 0x000fe40000000f00 */
[----:B--2---:R-:W-:Y:S02]  /*3390*/  R2UR UR4, R0 ;  /* 0x00000000000472ca */ /* 0x004fe400000e0000 */
[----:B------:R-:W-:-:S04]  /*33a0*/  MOV R0, R67 ;  /* 0x0000004300007202 */ /* 0x000fc80000000f00 */
[----:B------:R-:W-:Y:S01]  /*33b0*/  PRMT R138, R138, 0x5410, R0 ;  /* 0x000054108a8a7816 */ /* 0x000fe20000000000 */
[----:B------:R-:W-:-:S05]  /*33c0*/  IMAD.MOV.U32 R0, RZ, RZ, R75 ;  /* 0x000000ffff007224 */ /* 0x000fca00078e004b */
[----:B------:R-:W-:Y:S01]  /*33d0*/  PRMT R149, R0, 0x7610, R149 ;  /* 0x0000761000957816 */ /* 0x000fe20000000095 */
[----:B------:R-:W-:Y:S01]  /*33e0*/  IMAD.MOV.U32 R0, RZ, RZ, R69 ;  /* 0x000000ffff007224 */ /* 0x000fe200078e0045 */
[----:B------:R-:W-:Y:S02]  /*33f0*/  UISETP.NE.AND UP0, UPT, UR4, 0x3, UPT ;  /* 0x000000030400788c */ /* 0x000fe4000bf05270 */
[----:B------:R-:W-:Y:S02]  /*3400*/  PRMT R149, R149, 0x5410, R42 ;  /* 0x0000541095957816 */ /* 0x000fe4000000002a */
[----:B------:R-:W-:Y:S02]  /*3410*/  PRMT R139, R139, 0x5410, R0 ;  /* 0x000054108b8b7816 */ /* 0x000fe40000000000 */
[----:B------:R-:W-:Y:S02]  /*3420*/  MOV R0, R77 ;  /* 0x0000004d00007202 */ /* 0x000fe40000000f00 */
[----:B------:R-:W-:-:S02]  /*3430*/  MOV R42, R44 ;  /* 0x0000002c002a7202 */ /* 0x000fc40000000f00 */
[----:B------:R-:W-:Y:S01]  /*3440*/  PRMT R150, R0, 0x7610, R150 ;  /* 0x0000761000967816 */ /* 0x000fe20000000096 */
[----:B------:R-:W-:Y:S01]  /*3450*/  IMAD.MOV.U32 R0, RZ, RZ, R45 ;  /* 0x000000ffff007224 */ /* 0x000fe200078e002d */
[----:B------:R-:W-:Y:S01]  /*3460*/  PRMT R88, R42, 0x7610, R88 ;  /* 0x000076102a587816 */ /* 0x000fe20000000058 */
[----:B------:R-:W-:Y:S01]  /*3470*/  IMAD.MOV.U32 R42, RZ, RZ, R56 ;  /* 0x000000ffff2a7224 */ /* 0x000fe200078e0038 */
[----:B------:R-:W-:Y:S02]  /*3480*/  PLOP3.LUT P2, PT, PT, PT, UP0, 0x80, 0x0 ;  /* 0x000000000000781c */ /* 0x000fe40003f4f008 */
[----:B------:R-:W-:Y:S01]  /*3490*/  PRMT R88, R88, 0x5410, R0 ;  /* 0x0000541058587816 */ /* 0x000fe20000000000 */
[----:B------:R-:W-:Y:S01]  /*34a0*/  IMAD.MOV.U32 R0, RZ, RZ, R46 ;  /* 0x000000ffff007224 */ /* 0x000fe200078e002e */
[----:B------:R-:W-:Y:S01]  /*34b0*/  PRMT R134, R42, 0x7610, R134 ;  /* 0x000076102a867816 */ /* 0x000fe20000000086 */
[----:B------:R-:W-:-:S03]  /*34c0*/  IMAD.MOV.U32 R42, RZ, RZ, R63 ;  /* 0x000000ffff2a7224 */ /* 0x000fc600078e003f */
[----:B------:R-:W-:Y:S01]  /*34d0*/  PRMT R134, R134, 0x5410, R40 ;  /* 0x0000541086867816 */ /* 0x000fe20000000028 */
[----:B------:R-:W-:Y:S01]  /*34e0*/  IMAD.MOV.U32 R40, RZ, RZ, R48 ;  /* 0x000000ffff287224 */ /* 0x000fe200078e0030 */
[----:B------:R-:W-:Y:S01]  /*34f0*/  PRMT R89, R0, 0x7610, R89 ;  /* 0x0000761000597816 */ /* 0x000fe20000000059 */
[----:B------:R-:W-:Y:S01]  /*3500*/  IMAD.MOV.U32 R0, RZ, RZ, R49 ;  /* 0x000000ffff007224 */ /* 0x000fe200078e0031 */
[----:B------:R-:W-:Y:S02]  /*3510*/  PRMT R136, R41, 0x5410, R42 ;  /* 0x0000541029887816 */ /* 0x000fe4000000002a */
[----:B------:R-:W-:Y:S02]  /*3520*/  MOV R41, R47 ;  /* 0x0000002f00297202 */ /* 0x000fe40000000f00 */
[----:B------:R-:W-:Y:S01]  /*3530*/  PRMT R91, R40, 0x5410, R0 ;  /* 0x00005410285b7816 */ /* 0x000fe20000000000 */
[----:B------:R-:W-:Y:S01]  /*3540*/  IMAD.MOV.U32 R40, RZ, RZ, R64 ;  /* 0x000000ffff287224 */ /* 0x000fe200078e0040 */
[----:B------:R-:W-:Y:S01]  /*3550*/  PRMT R89, R89, 0x5410, R41 ;  /* 0x0000541059597816 */ /* 0x000fe20000000029 */
[----:B------:R-:W-:Y:S01]  /*3560*/  IMAD.MOV.U32 R41, RZ, RZ, R59 ;  /* 0x000000ffff297224 */ /* 0x000fe200078e003b */
[----:B------:R-:W-:-:S02]  /*3570*/  MOV R42, R58 ;  /* 0x0000003a002a7202 */ /* 0x000fc40000000f00 */
[----:B------:R-:W-:Y:S02]  /*3580*/  MOV R0, R65 ;  /* 0x0000004100007202 */ /* 0x000fe40000000f00 */
[----:B------:R-:W-:Y:S02]  /*3590*/  PRMT R135, R42, 0x5410, R41 ;  /* 0x000054102a877816 */ /* 0x000fe40000000029 */
[----:B------:R-:W-:Y:S01]  /*35a0*/  PRMT R137, R40, 0x5410, R0 ;  /* 0x0000541028897816 */ /* 0x000fe20000000000 */
[----:B------:R-:W-:Y:S06]  /*35b0*/  @!P2 BRA `(.L_x_2305) ;  /* 0x000000000004a947 */ /* 0x000fec0003800000 */
[----:B------:R-:W-:Y:S01]  /*35c0*/  BPT.TRAP 0x1 ;  /* 0x000000040000795c */ /* 0x000fe20000300000 */
.L_x_2305:
[----:B------:R-:W-:Y:S01]  /*35d0*/  IMAD R0, R18, 0x8, R16 ;  /* 0x0000000812007824 */ /* 0x000fe200078e0210 */
[----:B------:R-:W-:Y:S01]  /*35e0*/  SHF.L.U32 R115, R221, 0x1f, RZ ;  /* 0x0000001fdd737819 */ /* 0x000fe200000006ff */
[----:B------:R-:W-:Y:S03]  /*35f0*/  BSSY B1, `(.L_x_2306) ;  /* 0x0000003000017945 */ /* 0x000fe60003800000 */
[----:B------:R-:W0:Y:S02]  /*3600*/  SYNCS.PHASECHK.TRANS64.TRYWAIT P6, [R0+URZ+0x38890], R115 ;  /* 0x03889073000075a7 */ /* 0x000e2400080c017f */
[----:B0-----:R-:W-:Y:S05]  /*3610*/  @!P6 BRA `(.L_x_2307) ;  /* 0x000002a400e8e947 */ /* 0x001fea0003800000 */
.L_x_2673:
[----:B------:R-:W-:Y:S05]  /*3620*/  BSYNC B1 ;  /* 0x0000000000017941 */ /* 0x000fea0003800000 */
.L_x_2306:
        /* <DEDUP_REMOVED lines=14> */
[--C-:B------:R-:W-:Y:S01]  /*3710*/  HADD2.F32 R124, -RZ, R43.reuse.H1_H1 ;  /* 0x3000002bff7c7230 */ /* 0x100fe20000004100 */
[----:B------:R-:W-:Y:S01]  /*3720*/  SHF.R.U32.HI R125, RZ, 0x10, R125 ;  /* 0x00000010ff7d7819 */ /* 0x000fe2000001167d */
[----:B------:R-:W-:Y:S02]  /*3730*/  HADD2.F32 R154, -RZ, R43.H0_H0 ;  /* 0x2000002bff9a7230 */ /* 0x000fe40000004100 */
[----:B------:R-:W-:Y:S02]  /*3740*/  HADD2.F32 R155, -RZ, R123.H0_H0 ;  /* 0x2000007bff9b7230 */ /* 0x000fe40000004100 */
[----:B------:R-:W-:-:S02]  /*3750*/  HADD2.F32 R125, -RZ, R125.H0_H0 ;  /* 0x2000007dff7d7230 */ /* 0x000fc40000004100 */
[----:B------:R-:W-:Y:S02]  /*3760*/  HADD2.F32 R151, -RZ, R151.H0_H0 ;  /* 0x20000097ff977230 */ /* 0x000fe40000004100 */
[----:B------:R-:W-:Y:S01]  /*3770*/  FMUL.FTZ R41, R152, R155 ;  /* 0x0000009b98297220 */ /* 0x000fe20000410000 */
[----:B------:R-:W-:Y:S02]  /*3780*/  HADD2.F32 R123, -RZ, R122.H0_H0 ;  /* 0x2000007aff7b7230 */ /* 0x000fe40000004100 */
[----:B------:R-:W-:Y:S01]  /*3790*/  FMUL.FTZ R43, R124, R125 ;  /* 0x0000007d7c2b7220 */ /* 0x000fe20000410000 */
[----:B------:R-:W-:Y:S01]  /*37a0*/  FMUL.FTZ R155, R156, R155 ;  /* 0x0000009b9c9b7220 */ /* 0x000fe20000410000 */
[----:B------:R-:W-:Y:S01]  /*37b0*/  FMUL.FTZ R125, R154, R125 ;  /* 0x0000007d9a7d7220 */ /* 0x000fe20000410000 */
[----:B------:R-:W-:Y:S01]  /*37c0*/  FFMA.FTZ R41, R156, R151, -R41 ;  /* 0x000000979c297223 */ /* 0x000fe20000010829 */
[----:B------:R-:W-:Y:S01]  /*37d0*/  FFMA.FTZ R43, R154, R123, -R43 ;  /* 0x0000007b9a2b7223 */ /* 0x000fe2000001082b */
[----:B------:R-:W-:Y:S01]  /*37e0*/  FFMA.FTZ R122, R152, R151, R155 ;  /* 0x00000097987a7223 */ /* 0x000fe2000001009b */
[----:B------:R-:W-:Y:S01]  /*37f0*/  FFMA.FTZ R124, R124, R123, R125 ;  /* 0x0000007b7c7c7223 */ /* 0x000fe2000001007d */
[----:B------:R-:W-:-:S02]  /*3800*/  HADD2.F32 R125, -RZ, R159.H0_H0 ;  /* 0x2000009fff7d7230 */ /* 0x000fc40000004100 */
[--C-:B------:R-:W-:Y:S01]  /*3810*/  HADD2.F32 R152, -RZ, R40.reuse.H1_H1 ;  /* 0x30000028ff987230 */ /* 0x100fe20000004100 */
[----:B------:R-:W-:Y:S01]  /*3820*/  F2FP.F16.F32.PACK_AB R41, R122, R41 ;  /* 0x000000297a29723e */ /* 0x000fe200000000ff */
[----:B------:R-:W-:Y:S01]  /*3830*/  HADD2.F32 R154, -RZ, R40.H0_H0 ;  /* 0x20000028ff9a7230 */ /* 0x000fe20000004100 */
[----:B------:R-:W-:Y:S01]  /*3840*/  F2FP.F16.F32.PACK_AB R43, R124, R43 ;  /* 0x0000002b7c2b723e */ /* 0x000fe200000000ff */
[----:B------:R-:W-:Y:S02]  /*3850*/  HADD2.F32 R123, -RZ, R159.H1_H1 ;  /* 0x3000009fff7b7230 */ /* 0x000fe40000004100 */
[-C--:B------:R-:W-:Y:S01]  /*3860*/  FMUL.FTZ R155, R152, R125.reuse ;  /* 0x0000007d989b7220 */ /* 0x080fe20000410000 */
[----:B------:R-:W-:Y:S02]  /*3870*/  HADD2.F32 R40, -RZ, R42.H1_H1 ;  /* 0x3000002aff287230 */ /* 0x000fe40000004100 */
[----:B------:R-:W-:Y:S01]  /*3880*/  FMUL.FTZ R159, R154, R125 ;  /* 0x0000007d9a9f7220 */ /* 0x000fe20000410000 */
[----:B------:R-:W-:-:S02]  /*3890*/  HADD2.F32 R151, -RZ, R157.H0_H0 ;  /* 0x2000009dff977230 */ /* 0x000fc40000004100 */
[----:B------:R-:W-:Y:S02]  /*38a0*/  HADD2.F32 R42, -RZ, R42.H0_H0 ;  /* 0x2000002aff2a7230 */ /* 0x000fe40000004100 */
[----:B------:R-:W-:Y:S01]  /*38b0*/  FMUL.FTZ R125, R40, R123 ;  /* 0x0000007b287d7220 */ /* 0x000fe20000410000 */
[----:B------:R-:W-:Y:S02]  /*38c0*/  HADD2.F32 R157, -RZ, R157.H1_H1 ;  /* 0x3000009dff9d7230 */ /* 0x000fe40000004100 */
[-C--:B------:R-:W-:Y:S01]  /*38d0*/  FFMA.FTZ R155, R154, R151.reuse, -R155 ;  /* 0x000000979a9b7223 */ /* 0x080fe2000001089b */
[----:B------:R-:W-:Y:S01]  /*38e0*/  FFMA.FTZ R152, R152, R151, R159 ;  /* 0x0000009798987223 */ /* 0x000fe2000001009f */
[C---:B------:R-:W-:Y:S01]  /*38f0*/  FMUL.FTZ R123, R42.reuse, R123 ;  /* 0x0000007b2a7b7220 */ /* 0x040fe20000410000 */
[----:B------:R-:W-:-:S03]  /*3900*/  FFMA.FTZ R125, R42, R157, -R125 ;  /* 0x0000009d2a7d7223 */ /* 0x000fc6000001087d */
[----:B------:R-:W-:Y:S01]  /*3910*/  FFMA.FTZ R40, R40, R157, R123 ;  /* 0x0000009d28287223 */ /* 0x000fe2000001007b */
[----:B------:R-:W-:-:S04]  /*3920*/  F2FP.F16.F32.PACK_AB R152, R152, R155 ;  /* 0x0000009b9898723e */ /* 0x000fc800000000ff */
[----:B------:R-:W-:Y:S01]  /*3930*/  F2FP.F16.F32.PACK_AB R42, R40, R125 ;  /* 0x0000007d282a723e */ /* 0x000fe200000000ff */
[----:B------:R-:W-:-:S07]  /*3940*/  IMAD.MOV.U32 R40, RZ, RZ, R152 ;  /* 0x000000ffff287224 */ /* 0x000fce00078e0098 */
.L_x_2313:
[----:B------:R-:W-:Y:S05]  /*3950*/  BSYNC B3 ;  /* 0x0000000000037941 */ /* 0x000fea0003800000 */
.L_x_2312:
[----:B--2---:R1:W-:Y:S02]  /*3960*/  STG.E.128 desc[UR60][R60.64], R40 ;  /* 0x000000283c007986 */ /* 0x0043e4000c101d3c */
.L_x_2311:
[----:B------:R-:W-:Y:S05]  /*3970*/  BSYNC B2 ;  /* 0x0000000000027941 */ /* 0x000fea0003800000 */
.L_x_2310:
        /* <DEDUP_REMOVED lines=8> */
[--C-:B--2---:R-:W-:Y:S01]  /*3a00*/  HADD2.F32 R124, -RZ, R43.reuse.H0_H0 ;  /* 0x2000002bff7c7230 */ /* 0x104fe20000004100 */
        /* <DEDUP_REMOVED lines=39> */
.L_x_2317:
[----:B------:R-:W-:Y:S05]  /*3c80*/  BSYNC B3 ;  /* 0x0000000000037941 */ /* 0x000fea0003800000 */
.L_x_2316:
[----:B--2---:R2:W-:Y:S02]  /*3c90*/  STG.E.128 desc[UR60][R60.64+0x80], R40 ;  /* 0x000080283c007986 */ /* 0x0045e4000c101d3c */
.L_x_2315:
[----:B------:R-:W-:Y:S05]  /*3ca0*/  BSYNC B2 ;  /* 0x0000000000027941 */ /* 0x000fea0003800000 */
.L_x_2314:
        /* <DEDUP_REMOVED lines=8> */
[----:B--2---:R-:W-:Y:S01]  /*3d30*/  HADD2.F32 R95, -RZ, R41.H1_H1 ;  /* 0x30000029ff5f7230 */ /* 0x004fe20000004100 */
[----:B------:R-:W-:Y:S01]  /*3d40*/  SHF.R.U32.HI R93, RZ, 0x10, R93 ;  /* 0x00000010ff5d7819 */ /* 0x000fe2000001165d */
[----:B------:R-:W-:Y:S01]  /*3d50*/  HADD2.F32 R94, -RZ, R43.H1_H1 ;  /* 0x3000002bff5e7230 */ /* 0x000fe20000004100 */
[--C-:B------:R-:W-:Y:S01]  /*3d60*/  SHF.R.U64 R86, R86, 0x10, R87.reuse ;  /* 0x0000001056567819 */ /* 0x100fe20000001257 */
[----:B------:R-:W-:Y:S01]  /*3d70*/  HADD2.F32 R92, -RZ, R92.H0_H0 ;  /* 0x2000005cff5c7230 */ /* 0x000fe20000004100 */
[----:B------:R-:W-:Y:S01]  /*3d80*/  SHF.R.U32.HI R87, RZ, 0x10, R87 ;  /* 0x00000010ff577819 */ /* 0x000fe20000011657 */
[----:B------:R-:W-:Y:S02]  /*3d90*/  HADD2.F32 R93, -RZ, R93.H0_H0 ;  /* 0x2000005dff5d7230 */ /* 0x000fe40000004100 */
[----:B------:R-:W-:Y:S02]  /*3da0*/  HADD2.F32 R41, -RZ, R41.H0_H0 ;  /* 0x20000029ff297230 */ /* 0x000fe40000004100 */
[----:B------:R-:W-:Y:S01]  /*3db0*/  FMUL.FTZ R122, R95, R92 ;  /* 0x0000005c5f7a7220 */ /* 0x000fe20000410000 */
[----:B------:R-:W-:-:S02]  /*3dc0*/  HADD2.F32 R118, -RZ, R43.H0_H0 ;  /* 0x2000002bff767230 */ /* 0x000fc40000004100 */
[-C--:B------:R-:W-:Y:S01]  /*3dd0*/  FMUL.FTZ R43, R94, R93.reuse ;  /* 0x0000005d5e2b7220 */ /* 0x080fe20000410000 */
[----:B------:R-:W-:Y:S02]  /*3de0*/  HADD2.F32 R86, -RZ, R86.H0_H0 ;  /* 0x20000056ff567230 */ /* 0x000fe40000004100 */
[C---:B------:R-:W-:Y:S01]  /*3df0*/  FMUL.FTZ R92, R41.reuse, R92 ;  /* 0x0000005c295c7220 */ /* 0x040fe20000410000 */
[----:B------:R-:W-:Y:S02]  /*3e00*/  HADD2.F32 R87, -RZ, R87.H0_H0 ;  /* 0x20000057ff577230 */ /* 0x000fe40000004100 */
[C---:B------:R-:W-:Y:S01]  /*3e10*/  FMUL.FTZ R93, R118.reuse, R93 ;  /* 0x0000005d765d7220 */ /* 0x040fe20000410000 */
[-C--:B------:R-:W-:Y:S01]  /*3e20*/  FFMA.FTZ R122, R41, R86.reuse, -R122 ;  /* 0x00000056297a7223 */ /* 0x080fe2000001087a */
[----:B------:R-:W-:Y:S01]  /*3e30*/  FFMA.FTZ R95, R95, R86, R92 ;  /* 0x000000565f5f7223 */ /* 0x000fe2000001005c */
[-C--:B------:R-:W-:Y:S01]  /*3e40*/  FFMA.FTZ R43, R118, R87.reuse, -R43 ;  /* 0x00000057762b7223 */ /* 0x080fe2000001082b */
[----:B------:R-:W-:Y:S01]  /*3e50*/  FFMA.FTZ R94, R94, R87, R93 ;  /* 0x000000575e5e7223 */ /* 0x000fe2000001005d */
[----:B------:R-:W-:-:S02]  /*3e60*/  HADD2.F32 R87, -RZ, R163.H0_H0 ;  /* 0x200000a3ff577230 */ /* 0x000fc40000004100 */
[--C-:B------:R-:W-:Y:S02]  /*3e70*/  HADD2.F32 R86, -RZ, R40.reuse.H1_H1 ;  /* 0x30000028ff567230 */ /* 0x100fe40000004100 */
        /* <DEDUP_REMOVED lines=13> */
[----:B------:R-:W-:Y:S01]  /*3f50*/  F2FP.F16.F32.PACK_AB R41, R95, R122 ;  /* 0x0000007a5f29723e */ /* 0x000fe200000000ff */
[-C--:B------:R-:W-:Y:S02]  /*3f60*/  FFMA.FTZ R119, R42, R161.reuse, -R119 ;  /* 0x000000a12a777223 */ /* 0x080fe40000010877 */
[----:B------:R-:W-:Y:S01]  /*3f70*/  FFMA.FTZ R40, R40, R161, R163 ;  /* 0x000000a128287223 */ /* 0x000fe200000100a3 */
[----:B------:R-:W-:-:S04]  /*3f80*/  F2FP.F16.F32.PACK_AB R92, R87, R92 ;  /* 0x0000005c575c723e */ /* 0x000fc800000000ff */
[----:B------:R-:W-:Y:S01]  /*3f90*/  F2FP.F16.F32.PACK_AB R42, R40, R119 ;  /* 0x00000077282a723e */ /* 0x000fe200000000ff */
[----:B------:R-:W-:-:S07]  /*3fa0*/  IMAD.MOV.U32 R40, RZ, RZ, R92 ;  /* 0x000000ffff287224 */ /* 0x000fce00078e005c */
.L_x_2321:
[----:B------:R-:W-:Y:S05]  /*3fb0*/  BSYNC B3 ;  /* 0x0000000000037941 */ /* 0x000fea0003800000 */
.L_x_2320:
[----:B--2---:R3:W-:Y:S02]  /*3fc0*/  STG.E.128 desc[UR60][R60.64+0x100], R40 ;  /* 0x000100283c007986 */ /* 0x0047e4000c101d3c */
.L_x_2319:
[----:B------:R-:W-:Y:S05]  /*3fd0*/  BSYNC B2 ;  /* 0x0000000000027941 */ /* 0x000fea0003800000 */
.L_x_2318:
[----:B------:R-:W-:-:S13]  /*3fe0*/  ISETP.NE.AND P3, PT, R8, RZ, PT ;  /* 0x000000ff0800720c */ /* 0x000fda0003f65270 */
[----:B------:R-:W-:Y:S05]  /*3ff0*/  @!P3 BRA `(.L_x_2309) ;  /* 0x0000000000b8b947 */ /* 0x000fea0003800000 */
[----:B-123--:R1:W2:Y:S01]  /*4000*/  LDS.128 R40, [R4+0x2bc00] ;  /* 0x02bc000004287984 */ /* 0x00e2a20000000c00 */
[----:B------:R-:W-:Y:S01]  /*4010*/  ISETP.GE.AND P3, PT, R217, R116, PT ;  /* 0x00000074d900720c */ /* 0x000fe20003f66270 */
[----:B------:R-:W-:-:S12]  /*4020*/  BSSY B2, `(.L_x_2322) ;  /* 0x000002a000027945 */ /* 0x000fd80003800000 */
[----:B-1----:R-:W-:Y:S05]  /*4030*/  @P3 BRA `(.L_x_2323) ;  /* 0x0000000000a03947 */ /* 0x002fea0003800000 */
[----:B------:R-:W-:Y:S02]  /*4040*/  SHF.R.U64 R82, R82, 0x10, R83 ;  /* 0x0000001052527819 */ /* 0x000fe40000001253 */
[--C-:B------:R-:W-:Y:S01]  /*4050*/  SHF.R.U64 R86, R84, 0x10, R85.reuse ;  /* 0x0000001054567819 */ /* 0x100fe20000001255 */
[--C-:B--2---:R-:W-:Y:S01]  /*4060*/  HADD2.F32 R84, -RZ, R43.reuse.H1_H1 ;  /* 0x3000002bff547230 */ /* 0x104fe20000004100 */
[----:B------:R-:W-:Y:S01]  /*4070*/  SHF.R.U32.HI R87, RZ, 0x10, R85 ;  /* 0x00000010ff577819 */ /* 0x000fe20000011655 */
[----:B------:R-:W-:Y:S01]  /*4080*/  HADD2.F32 R43, -RZ, R43.H0_H0 ;  /* 0x2000002bff2b7230 */ /* 0x000fe20000004100 */
[----:B------:R-:W-:Y:S01]  /*4090*/  SHF.R.U32.HI R92, RZ, 0x10, R83 ;  /* 0x00000010ff5c7819 */ /* 0x000fe20000011653 */
[----:B------:R-:W-:Y:S02]  /*40a0*/  HADD2.F32 R83, -RZ, R82.H0_H0 ;  /* 0x20000052ff537230 */ /* 0x000fe40000004100 */
[----:B------:R-:W-:Y:S02]  /*40b0*/  HADD2.F32 R82, -RZ, R41.H1_H1 ;  /* 0x30000029ff527230 */ /* 0x000fe40000004100 */
[----:B------:R-:W-:-:S02]  /*40c0*/  HADD2.F32 R86, -RZ, R86.H0_H0 ;  /* 0x20000056ff567230 */ /* 0x000fc40000004100 */
[----:B------:R-:W-:Y:S02]  /*40d0*/  HADD2.F32 R41, -RZ, R41.H0_H0 ;  /* 0x20000029ff297230 */ /* 0x000fe40000004100 */
[----:B------:R-:W-:Y:S02]  /*40e0*/  HADD2.F32 R87, -RZ, R87.H0_H0 ;  /* 0x20000057ff577230 */ /* 0x000fe40000004100 */
[----:B------:R-:W-:Y:S02]  /*40f0*/  HADD2.F32 R85, -RZ, R92.H0_H0 ;  /* 0x2000005cff557230 */ /* 0x000fe40000004100 */
[-C--:B------:R-:W-:Y:S01]  /*4100*/  FMUL.FTZ R92, R82, R86.reuse ;  /* 0x00000056525c7220 */ /* 0x080fe20000410000 */
[----:B------:R-:W-:Y:S01]  /*4110*/  FMUL.FTZ R93, R41, R86 ;  /* 0x00000056295d7220 */ /* 0x000fe20000410000 */
[-C--:B------:R-:W-:Y:S01]  /*4120*/  FMUL.FTZ R86, R84, R87.reuse ;  /* 0x0000005754567220 */ /* 0x080fe20000410000 */
[----:B------:R-:W-:Y:S01]  /*4130*/  FMUL.FTZ R87, R43, R87 ;  /* 0x000000572b577220 */ /* 0x000fe20000410000 */
[-C--:B------:R-:W-:Y:S01]  /*4140*/  FFMA.FTZ R41, R41, R83.reuse, -R92 ;  /* 0x0000005329297223 */ /* 0x080fe2000001085c */
[----:B------:R-:W-:Y:S01]  /*4150*/  FFMA.FTZ R82, R82, R83, R93 ;  /* 0x0000005352527223 */ /* 0x000fe2000001005d */
[-C--:B------:R-:W-:Y:S01]  /*4160*/  FFMA.FTZ R43, R43, R85.reuse, -R86 ;  /* 0x000000552b2b7223 */ /* 0x080fe20000010856 */
[----:B------:R-:W-:Y:S01]  /*4170*/  FFMA.FTZ R84, R84, R85, R87 ;  /* 0x0000005554547223 */ /* 0x000fe20000010057 */
[----:B------:R-:W-:-:S02]  /*4180*/  HADD2.F32 R92, -RZ, R160.H0_H0 ;  /* 0x200000a0ff5c7230 */ /* 0x000fc40000004100 */
[----:B------:R-:W-:Y:S01]  /*4190*/  HADD2.F32 R160, -RZ, R160.H1_H1 ;  /* 0x300000a0ffa07230 */ /* 0x000fe20000004100 */
[----:B------:R-:W-:Y:S01]  /*41a0*/  F2FP.F16.F32.PACK_AB R41, R82, R41 ;  /* 0x000000295229723e */ /* 0x000fe200000000ff */
[----:B------:R-:W-:Y:S01]  /*41b0*/  HADD2.F32 R83, -RZ, R40.H1_H1 ;  /* 0x30000028ff537230 */ /* 0x000fe20000004100 */
[----:B------:R-:W-:Y:S01]  /*41c0*/  F2FP.F16.F32.PACK_AB R43, R84, R43 ;  /* 0x0000002b542b723e */ /* 0x000fe200000000ff */
[----:B------:R-:W-:Y:S02]  /*41d0*/  HADD2.F32 R85, -RZ, R42.H1_H1 ;  /* 0x3000002aff557230 */ /* 0x000fe40000004100 */
[----:B------:R-:W-:Y:S02]  /*41e0*/  HADD2.F32 R40, -RZ, R40.H0_H0 ;  /* 0x20000028ff287230 */ /* 0x000fe40000004100 */
[----:B------:R-:W-:Y:S01]  /*41f0*/  FMUL.FTZ R93, R83, R92 ;  /* 0x0000005c535d7220 */ /* 0x000fe20000410000 */
[----:B------:R-:W-:Y:S02]  /*4200*/  HADD2.F32 R42, -RZ, R42.H0_H0 ;  /* 0x2000002aff2a7230 */ /* 0x000fe40000004100 */
[----:B------:R-:W-:Y:S01]  /*4210*/  FMUL.FTZ R95, R85, R160 ;  /* 0x000000a0555f7220 */ /* 0x000fe20000410000 */
[----:B------:R-:W-:-:S02]  /*4220*/  HADD2.F32 R86, -RZ, R153.H1_H1 ;  /* 0x30000099ff567230 */ /* 0x000fc40000004100 */
[----:B------:R-:W-:Y:S01]  /*4230*/  FMUL.FTZ R92, R40, R92 ;  /* 0x0000005c285c7220 */ /* 0x000fe20000410000 */
        /* <DEDUP_REMOVED lines=8> */
.L_x_2323:
[----:B------:R-:W-:Y:S05]  /*42c0*/  BSYNC B2 ;  /* 0x0000000000027941 */ /* 0x000fea0003800000 */
.L_x_2322:
[----:B--2---:R4:W-:Y:S02]  /*42d0*/  STG.E.128 desc[UR60][R60.64+0x180], R40 ;  /* 0x000180283c007986 */ /* 0x0049e4000c101d3c */
.L_x_2309:
[----:B------:R-:W-:Y:S05]  /*42e0*/  BSYNC B1 ;  /* 0x0000000000017941 */ /* 0x000fea0003800000 */
.L_x_2308:
        /* <DEDUP_REMOVED lines=38> */
[----:B------:R-:W-:Y:S02]  /*4550*/  HADD2.F32 R43, -RZ, R150.H1_H1 ;  /* 0x30000096ff2b7230 */ /* 0x000fe40000004100 */
        /* <DEDUP_REMOVED lines=11> */
.L_x_2329:
[----:B------:R-:W-:Y:S05]  /*4610*/  BSYNC B3 ;  /* 0x0000000000037941 */ /* 0x000fea0003800000 */
.L_x_2328:
[----:B--2---:R1:W-:Y:S02]  /*4620*/  STG.E.128 desc[UR60][R54.64], R40 ;  /* 0x0000002836007986 */ /* 0x0043e4000c101d3c */
.L_x_2327:
[----:B------:R-:W-:Y:S05]  /*4630*/  BSYNC B2 ;  /* 0x0000000000027941 */ /* 0x000fea0003800000 */
.L_x_2326:
        /* <DEDUP_REMOVED lines=14> */
[----:B------:R-:W-:Y:S01]  /*4720*/  HADD2.F32 R76, -RZ, R79.H0_H0 ;  /* 0x2000004fff4c7230 */ /* 0x000fe20000004100 */
[----:B------:R-:W-:Y:S01]  /*4730*/  MOV R60, R42 ;  /* 0x0000002a003c7202 */ /* 0x000fe20000000f00 */
[----:B------:R-:W-:Y:S02]  /*4740*/  HADD2.F32 R75, -RZ, R75.H0_H0 ;  /* 0x2000004bff4b7230 */ /* 0x000fe40000004100 */
[----:B------:R-:W-:-:S02]  /*4750*/  HADD2.F32 R78, -RZ, R78.H0_H0 ;  /* 0x2000004eff4e7230 */ /* 0x000fc40000004100 */
[--C-:B------:R-:W-:Y:S02]  /*4760*/  HADD2.F32 R42, -RZ, R41.reuse.H1_H1 ;  /* 0x30000029ff2a7230 */ /* 0x100fe40000004100 */
[----:B------:R-:W-:Y:S02]  /*4770*/  HADD2.F32 R41, -RZ, R41.H0_H0 ;  /* 0x20000029ff297230 */ /* 0x000fe40000004100 */
[-C--:B------:R-:W-:Y:S01]  /*4780*/  FMUL.FTZ R82, R61, R78.reuse ;  /* 0x0000004e3d527220 */ /* 0x080fe20000410000 */
[----:B------:R-:W-:Y:S01]  /*4790*/  FMUL.FTZ R78, R43, R78 ;  /* 0x0000004e2b4e7220 */ /* 0x000fe20000410000 */
[-C--:B------:R-:W-:Y:S01]  /*47a0*/  FMUL.FTZ R80, R42, R75.reuse ;  /* 0x0000004b2a507220 */ /* 0x080fe20000410000 */
[----:B------:R-:W-:Y:S02]  /*47b0*/  FMUL.FTZ R75, R41, R75 ;  /* 0x0000004b294b7220 */ /* 0x000fe40000410000 */
[----:B------:R-:W-:Y:S01]  /*47c0*/  FFMA.FTZ R81, R61, R76, R78 ;  /* 0x0000004c3d517223 */ /* 0x000fe2000001004e */
[----:B------:R-:W-:Y:S01]  /*47d0*/  FFMA.FTZ R80, R41, R74, -R80 ;  /* 0x0000004a29507223 */ /* 0x000fe20000010850 */
[----:B------:R-:W-:-:S02]  /*47e0*/  HADD2.F32 R41, -RZ, R40.H1_H1 ;  /* 0x30000028ff297230 */ /* 0x000fc40000004100 */
[----:B------:R-:W-:Y:S01]  /*47f0*/  FFMA.FTZ R79, R42, R74, R75 ;  /* 0x0000004a2a4f7223 */ /* 0x000fe2000001004b */
[----:B------:R-:W-:Y:S02]  /*4800*/  HADD2.F32 R61, -RZ, R149.H1_H1 ;  /* 0x30000095ff3d7230 */ /* 0x000fe40000004100 */
[----:B------:R-:W-:Y:S01]  /*4810*/  FFMA.FTZ R82, R43, R76, -R82 ;  /* 0x0000004c2b527223 */ /* 0x000fe20000010852 */
[----:B------:R-:W-:Y:S02]  /*4820*/  HADD2.F32 R40, -RZ, R40.H0_H0 ;  /* 0x20000028ff287230 */ /* 0x000fe40000004100 */
[----:B------:R-:W-:Y:S02]  /*4830*/  HADD2.F32 R75, -RZ, R150.H0_H0 ;  /* 0x20000096ff4b7230 */ /* 0x000fe40000004100 */
[-C--:B------:R-:W-:Y:S01]  /*4840*/  FMUL.FTZ R77, R41, R61.reuse ;  /* 0x0000003d294d7220 */ /* 0x080fe20000410000 */
[--C-:B------:R-:W-:Y:S02]  /*4850*/  HADD2.F32 R42, -RZ, R60.reuse.H1_H1 ;  /* 0x3000003cff2a7230 */ /* 0x100fe40000004100 */
[----:B------:R-:W-:Y:S01]  /*4860*/  FMUL.FTZ R74, R40, R61 ;  /* 0x0000003d284a7220 */ /* 0x000fe20000410000 */
[----:B------:R-:W-:-:S02]  /*4870*/  HADD2.F32 R60, -RZ, R60.H0_H0 ;  /* 0x2000003cff3c7230 */ /* 0x000fc40000004100 */
        /* <DEDUP_REMOVED lines=12> */
.L_x_2333:
[----:B------:R-:W-:Y:S05]  /*4940*/  BSYNC B3 ;  /* 0x0000000000037941 */ /* 0x000fea0003800000 */
.L_x_2332:
[----:B--2---:R1:W-:Y:S02]  /*4950*/  STG.E.128 desc[UR60][R54.64+0x80], R40 ;  /* 0x0000802836007986 */ /* 0x0043e4000c101d3c */
.L_x_2331:
[----:B------:R-:W-:Y:S05]  /*4960*/  BSYNC B2 ;  /* 0x0000000000027941 */ /* 0x000fea0003800000 */
.L_x_2330:
        /* <DEDUP_REMOVED lines=28> */
[----:B------:R-:W-:Y:S02]  /*4b30*/  HADD2.F32 R61, -RZ, R146.H1_H1 ;  /* 0x30000092ff3d7230 */ /* 0x000fe40000004100 */
[----:B------:R-:W-:Y:S01]  /*4b40*/  FFMA.FTZ R78, R43, R72, -R78 ;  /* 0x000000482b4e7223 */ /* 0x000fe2000001084e */
[----:B------:R-:W-:Y:S02]  /*4b50*/  HADD2.F32 R40, -RZ, R40.H0_H0 ;  /* 0x20000028ff287230 */ /* 0x000fe40000004100 */
[----:B------:R-:W-:Y:S02]  /*4b60*/  HADD2.F32 R71, -RZ, R148.H0_H0 ;  /* 0x20000094ff477230 */ /* 0x000fe40000004100 */
        /* <DEDUP_REMOVED lines=16> */
.L_x_2337:
[----:B------:R-:W-:Y:S05]  /*4c70*/  BSYNC B3 ;  /* 0x0000000000037941 */ /* 0x000fea0003800000 */
.L_x_2336:
[----:B--2---:R1:W-:Y:S02]  /*4c80*/  STG.E.128 desc[UR60][R54.64+0x100], R40 ;  /* 0x0001002836007986 */ /* 0x0043e4000c101d3c */
.L_x_2335:
[----:B------:R-:W-:Y:S05]  /*4c90*/  BSYNC B2 ;  /* 0x0000000000027941 */ /* 0x000fea0003800000 */
.L_x_2334:
[----:B------:R-:W-:-:S13]  /*4ca0*/  ISETP.NE.AND P3, PT, R8, RZ, PT ;  /* 0x000000ff0800720c */ /* 0x000fda0003f65270 */
        /* <DEDUP_REMOVED lines=46> */
.L_x_2339:
[----:B------:R-:W-:Y:S05]  /*4f90*/  BSYNC B2 ;  /* 0x0000000000027941 */ /* 0x000fea0003800000 */
.L_x_2338:
[----:B--2---:R1:W-:Y:S02]  /*4fa0*/  STG.E.128 desc[UR60][R54.64+0x180], R40 ;  /* 0x0001802836007986 */ /* 0x0043e4000c101d3c */
.L_x_2325:
[----:B------:R-:W-:Y:S05]  /*4fb0*/  BSYNC B1 ;  /* 0x0000000000017941 */ /* 0x000fea0003800000 */
.L_x_2324:
        /* <DEDUP_REMOVED lines=9> */
[----:B--2---:R-:W-:Y:S01]  /*5050*/  HADD2.F32 R55, -RZ, R43.H1_H1 ;  /* 0x3000002bff377230 */ /* 0x004fe20000004100 */
[----:B------:R-:W-:Y:S01]  /*5060*/  MOV R54, R42 ;  /* 0x0000002a00367202 */ /* 0x000fe20000000f00 */
[----:B------:R-:W-:Y:S01]  /*5070*/  HADD2.F32 R42, -RZ, R41.H1_H1 ;  /* 0x30000029ff2a7230 */ /* 0x000fe20000004100 */
[----:B------:R-:W-:Y:S01]  /*5080*/  SHF.R.U64 R60, R62, 0x10, R63 ;  /* 0x000000103e3c7819 */ /* 0x000fe2000000123f */
[----:B------:R-:W-:Y:S01]  /*5090*/  HADD2.F32 R61, -RZ, R61.H0_H0 ;  /* 0x2000003dff3d7230 */ /* 0x000fe20000004100 */
[----:B------:R-:W-:Y:S01]  /*50a0*/  SHF.R.U32.HI R64, RZ, 0x10, R65 ;  /* 0x00000010ff407819 */ /* 0x000fe20000011641 */
[----:B------:R-:W-:Y:S01]  /*50b0*/  HADD2.F32 R41, -RZ, R41.H0_H0 ;  /* 0x20000029ff297230 */ /* 0x000fe20000004100 */
[----:B------:R-:W-:Y:S01]  /*50c0*/  SHF.R.U32.HI R62, RZ, 0x10, R63 ;  /* 0x00000010ff3e7819 */ /* 0x000fe2000001163f */
[----:B------:R-:W-:Y:S02]  /*50d0*/  HADD2.F32 R60, -RZ, R60.H0_H0 ;  /* 0x2000003cff3c7230 */ /* 0x000fe40000004100 */
[----:B------:R-:W-:Y:S01]  /*50e0*/  FMUL.FTZ R66, R42, R61 ;  /* 0x0000003d2a427220 */ /* 0x000fe20000410000 */
[----:B------:R-:W-:-:S02]  /*50f0*/  HADD2.F32 R64, -RZ, R64.H0_H0 ;  /* 0x20000040ff407230 */ /* 0x000fc40000004100 */
[C---:B------:R-:W-:Y:S01]  /*5100*/  FMUL.FTZ R61, R41.reuse, R61 ;  /* 0x0000003d293d7220 */ /* 0x040fe20000410000 */
[----:B------:R-:W-:Y:S02]  /*5110*/  HADD2.F32 R43, -RZ, R43.H0_H0 ;  /* 0x2000002bff2b7230 */ /* 0x000fe40000004100 */
[-C--:B------:R-:W-:Y:S01]  /*5120*/  FFMA.FTZ R66, R41, R60.reuse, -R66 ;  /* 0x0000003c29427223 */ /* 0x080fe20000010842 */
[----:B------:R-:W-:Y:S02]  /*5130*/  HADD2.F32 R62, -RZ, R62.H0_H0 ;  /* 0x2000003eff3e7230 */ /* 0x000fe40000004100 */
[----:B------:R-:W-:Y:S01]  /*5140*/  FFMA.FTZ R63, R42, R60, R61 ;  /* 0x0000003c2a3f7223 */ /* 0x000fe2000001003d */
[-C--:B------:R-:W-:Y:S01]  /*5150*/  FMUL.FTZ R68, R55, R64.reuse ;  /* 0x0000004037447220 */ /* 0x080fe20000410000 */
[--C-:B------:R-:W-:Y:S02]  /*5160*/  HADD2.F32 R60, -RZ, R137.reuse.H0_H0 ;  /* 0x20000089ff3c7230 */ /* 0x100fe40000004100 */
[----:B------:R-:W-:Y:S01]  /*5170*/  FMUL.FTZ R64, R43, R64 ;  /* 0x000000402b407220 */ /* 0x000fe20000410000 */
[----:B------:R-:W-:-:S02]  /*5180*/  HADD2.F32 R137, -RZ, R137.H1_H1 ;  /* 0x30000089ff897230 */ /* 0x000fc40000004100 */
[-C--:B------:R-:W-:Y:S01]  /*5190*/  FFMA.FTZ R68, R43, R62.reuse, -R68 ;  /* 0x0000003e2b447223 */ /* 0x080fe20000010844 */
[----:B------:R-:W-:Y:S02]  /*51a0*/  HADD2.F32 R41, -RZ, R40.H1_H1 ;  /* 0x30000028ff297230 */ /* 0x000fe40000004100 */
[----:B------:R-:W-:Y:S01]  /*51b0*/  FFMA.FTZ R67, R55, R62, R64 ;  /* 0x0000003e37437223 */ /* 0x000fe20000010040 */
[----:B------:R-:W-:Y:S02]  /*51c0*/  HADD2.F32 R42, -RZ, R54.H1_H1 ;  /* 0x30000036ff2a7230 */ /* 0x000fe40000004100 */
[----:B------:R-:W-:Y:S02]  /*51d0*/  HADD2.F32 R40, -RZ, R40.H0_H0 ;  /* 0x20000028ff287230 */ /* 0x000fe40000004100 */
[----:B------:R-:W-:Y:S01]  /*51e0*/  FMUL.FTZ R61, R41, R60 ;  /* 0x0000003c293d7220 */ /* 0x000fe20000410000 */
[----:B------:R-:W-:Y:S02]  /*51f0*/  HADD2.F32 R54, -RZ, R54.H0_H0 ;  /* 0x20000036ff367230 */ /* 0x000fe40000004100 */
[----:B------:R-:W-:Y:S01]  /*5200*/  FMUL.FTZ R65, R42, R137 ;  /* 0x000000892a417220 */ /* 0x000fe20000410000 */
[----:B------:R-:W-:-:S02]  /*5210*/  HADD2.F32 R43, -RZ, R136.H0_H0 ;  /* 0x20000088ff2b7230 */ /* 0x000fc40000004100 */
[----:B------:R-:W-:Y:S01]  /*5220*/  FMUL.FTZ R60, R40, R60 ;  /* 0x0000003c283c7220 */ /* 0x000fe20000410000 */
[----:B------:R-:W-:Y:S02]  /*5230*/  HADD2.F32 R55, -RZ, R136.H1_H1 ;  /* 0x30000088ff377230 */ /* 0x000fe40000004100 */
[----:B------:R-:W-:Y:S01]  /*5240*/  FMUL.FTZ R137, R54, R137 ;  /* 0x0000008936897220 */ /* 0x000fe20000410000 */
[-C--:B------:R-:W-:Y:S01]  /*5250*/  FFMA.FTZ R61, R40, R43.reuse, -R61 ;  /* 0x0000002b283d7223 */ /* 0x080fe2000001083d */
[----:B------:R-:W-:Y:S01]  /*5260*/  FFMA.FTZ R60, R41, R43, R60 ;  /* 0x0000002b293c7223 */ /* 0x000fe2000001003c */
[-C--:B------:R-:W-:Y:S01]  /*5270*/  FFMA.FTZ R65, R54, R55.reuse, -R65 ;  /* 0x0000003736417223 */ /* 0x080fe20000010841 */
[----:B------:R-:W-:Y:S01]  /*5280*/  FFMA.FTZ R42, R42, R55, R137 ;  /* 0x000000372a2a7223 */ /* 0x000fe20000010089 */
[----:B------:R-:W-:Y:S02]  /*5290*/  F2FP.F16.F32.PACK_AB R41, R63, R66 ;  /* 0x000000423f29723e */ /* 0x000fe400000000ff */
[----:B------:R-:W-:-:S02]  /*52a0*/  F2FP.F16.F32.PACK_AB R43, R67, R68 ;  /* 0x00000044432b723e */ /* 0x000fc400000000ff */
[----:B------:R-:W-:Y:S02]  /*52b0*/  F2FP.F16.F32.PACK_AB R40, R60, R61 ;  /* 0x0000003d3c28723e */ /* 0x000fe400000000ff */
[----:B------:R-:W-:-:S07]  /*52c0*/  F2FP.F16.F32.PACK_AB R42, R42, R65 ;  /* 0x000000412a2a723e */ /* 0x000fce00000000ff */
.L_x_2344:
[----:B------:R-:W-:Y:S05]  /*52d0*/  BSYNC B2 ;  /* 0x0000000000027941 */ /* 0x000fea0003800000 */
.L_x_2343:
[----:B--2---:R1:W-:Y:S02]  /*52e0*/  STG.E.128 desc[UR60][R52.64], R40 ;  /* 0x0000002834007986 */ /* 0x0043e4000c101d3c */
.L_x_2342:
[----:B------:R-:W-:Y:S05]  /*52f0*/  BSYNC B1 ;  /* 0x0000000000017941 */ /* 0x000fea0003800000 */
.L_x_2341:
        /* <DEDUP_REMOVED lines=48> */
.L_x_2348:
[----:B------:R-:W-:Y:S05]  /*5600*/  BSYNC B2 ;  /* 0x0000000000027941 */ /* 0x000fea0003800000 */
.L_x_2347:
[----:B--2---:R1:W-:Y:S02]  /*5610*/  STG.E.128 desc[UR60][R52.64+0x80], R40 ;  /* 0x0000802834007986 */ /* 0x0043e4000c101d3c */
.L_x_2346:
[----:B------:R-:W-:Y:S05]  /*5620*/  BSYNC B1 ;  /* 0x0000000000017941 */ /* 0x000fea0003800000 */
.L_x_2345:
        /* <DEDUP_REMOVED lines=48> */
.L_x_2352:
[----:B------:R-:W-:Y:S05]  /*5930*/  BSYNC B2 ;  /* 0x0000000000027941 */ /* 0x000fea0003800000 */
.L_x_2351:
[----:B--2---:R1:W-:Y:S02]  /*5940*/  STG.E.128 desc[UR60][R52.64+0x100], R40 ;  /* 0x0001002834007986 */ /* 0x0043e4000c101d3c */
.L_x_2350:
[----:B------:R-:W-:Y:S05]  /*5950*/  BSYNC B1 ;  /* 0x0000000000017941 */ /* 0x000fea0003800000 */
.L_x_2349:
        /* <DEDUP_REMOVED lines=47> */
.L_x_2354:
[----:B------:R-:W-:Y:S05]  /*5c50*/  BSYNC B1 ;  /* 0x0000000000017941 */ /* 0x000fea0003800000 */
.L_x_2353:
[----:B--2---:R1:W-:Y:S01]  /*5c60*/  STG.E.128 desc[UR60][R52.64+0x180], R40 ;  /* 0x0001802834007986 */ /* 0x0043e2000c101d3c */
[----:B------:R-:W-:Y:S05]  /*5c70*/  BRA `(.L_x_2340) ;  /* 0x0000003c00e87947 */ /* 0x000fea0003800000 */
.L_x_2298:
        /* <DEDUP_REMOVED lines=18> */
[----:B------:R-:W-:Y:S01]  /*5da0*/  LEA R60, P2, R40, UR6, 0x1 ;  /* 0x00000006283c7c11 */ /* 0x000fe2000f8408ff */
[----:B------:R-:W-:Y:S01]  /*5db0*/  IMAD.X R41, R115, 0x1, R21, P4 ;  /* 0x0000000173297824 */ /* 0x000fe200020e0615 */
[----:B------:R-:W-:Y:S02]  /*5dc0*/  ISETP.GE.AND P4, PT, R19, R116, PT ;  /* 0x000000741300720c */ /* 0x000fe40003f86270 */
[----:B------:R-:W-:-:S02]  /*5dd0*/  CS2R R46, SRZ ;  /* 0x00000000002e7805 */ /* 0x000fc4000001ff00 */
[----:B------:R-:W-:Y:S02]  /*5de0*/  LEA.HI.X R57, R42, UR5, R43, 0x1, P3 ;  /* 0x000000052a397c11 */ /* 0x000fe400098f0c2b */
[----:B------:R-:W-:Y:S02]  /*5df0*/  CS2R R44, SRZ ;  /* 0x00000000002c7805 */ /* 0x000fe4000001ff00 */
[----:B------:R-:W-:Y:S02]  /*5e00*/  ISETP.GE.AND P3, PT, R17, R116, PT ;  /* 0x000000741100720c */ /* 0x000fe40003f66270 */
[----:B------:R-:W-:Y:S02]  /*5e10*/  CS2R R42, SRZ ;  /* 0x00000000002a7805 */ /* 0x000fe4000001ff00 */
[----:B------:R-:W-:Y:S02]  /*5e20*/  LEA.HI.X R61, R40, UR7, R41, 0x1, P2 ;  /* 0x00000007283d7c11 */ /* 0x000fe400090f0c29 */
[----:B------:R-:W-:-:S02]  /*5e30*/  CS2R R40, SRZ ;  /* 0x0000000000287805 */ /* 0x000fc4000001ff00 */
[----:B------:R-:W-:Y:S02]  /*5e40*/  CS2R R54, SRZ ;  /* 0x0000000000367805 */ /* 0x000fe4000001ff00 */
[----:B------:R-:W-:Y:S02]  /*5e50*/  CS2R R52, SRZ ;  /* 0x0000000000347805 */ /* 0x000fe4000001ff00 */
[----:B------:R-:W-:Y:S02]  /*5e60*/  CS2R R50, SRZ ;  /* 0x0000000000327805 */ /* 0x000fe4000001ff00 */
[----:B------:R-:W-:Y:S01]  /*5e70*/  CS2R R48, SRZ ;  /* 0x0000000000307805 */ /* 0x000fe2000001ff00 */
[----:B------:R0:W5:Y:S04]  /*5e80*/  @!P4 LDG.E.128 R40, desc[UR60][R56.64+0x80] ;  /* 0x0000803c3828c981 */ /* 0x000168000c1e1d00 */
[----:B------:R0:W5:Y:S04]  /*5e90*/  @!P3 LDG.E.128 R44, desc[UR60][R56.64] ;  /* 0x0000003c382cb981 */ /* 0x000168000c1e1d00 */
[----:B------:R0:W5:Y:S04]  /*5ea0*/  @!P3 LDG.E.128 R52, desc[UR60][R60.64] ;  /* 0x0000003c3c34b981 */ /* 0x000168000c1e1d00 */
[----:B------:R0:W5:Y:S02]  /*5eb0*/  @!P4 LDG.E.128 R48, desc[UR60][R60.64+0x80] ;  /* 0x0000803c3c30c981 */ /* 0x000164000c1e1d00 */
.L_x_2356:
[----:B------:R-:W-:Y:S05]  /*5ec0*/  BSYNC B1 ;  /* 0x0000000000017941 */ /* 0x000fea0003800000 */
.L_x_2355:
[----:B0----5:R-:W-:Y:S01]  /*5ed0*/  MOV R56, R42 ;  /* 0x0000002a00387202 */ /* 0x021fe20000000f00 */
[----:B------:R-:W-:Y:S01]  /*5ee0*/  IMAD.MOV.U32 R57, RZ, RZ, R43 ;  /* 0x000000ffff397224 */ /* 0x000fe200078e002b */
[----:B------:R-:W-:Y:S01]  /*5ef0*/  ISETP.GE.AND P3, PT, R218, R3, PT ;  /* 0x00000003da00720c */ /* 0x000fe20003f66270 */
[----:B------:R-:W-:Y:S01]  /*5f00*/  IMAD.MOV.U32 R60, RZ, RZ, R40 ;  /* 0x000000ffff3c7224 */ /* 0x000fe200078e0028 */
[----:B------:R-:W-:Y:S01]  /*5f10*/  PRMT R174, R174, 0x5410, R56 ;  /* 0x00005410aeae7816 */ /* 0x000fe20000000038 */
[----:B------:R-:W-:Y:S01]  /*5f20*/  BSSY B1, `(.L_x_2357) ;  /* 0x000003c000017945 */ /* 0x000fe20003800000 */
[----:B------:R-:W-:Y:S02]  /*5f30*/  MOV R56, R41 ;  /* 0x0000002900387202 */ /* 0x000fe40000000f00 */
[----:B------:R-:W-:Y:S02]  /*5f40*/  CS2R R62, SRZ ;  /* 0x00000000003e7805 */ /* 0x000fe4000001ff00 */
[----:B------:R-:W-:Y:S01]  /*5f50*/  PRMT R176, R57, 0x7610, R176 ;  /* 0x0000761039b07816 */ /* 0x000fe200000000b0 */
[----:B------:R-:W-:Y:S01]  /*5f60*/  IMAD.MOV.U32 R57, RZ, RZ, R46 ;  /* 0x000000ffff397224 */ /* 0x000fe200078e002e */
[----:B------:R-:W-:Y:S01]  /*5f70*/  PRMT R178, R56, 0x7610, R178 ;  /* 0x0000761038b27816 */ /* 0x000fe200000000b2 */
[----:B------:R-:W-:Y:S01]  /*5f80*/  IMAD.MOV.U32 R56, RZ, RZ, R47 ;  /* 0x000000ffff387224 */ /* 0x000fe200078e002f */
[----:B------:R-:W-:-:S02]  /*5f90*/  PRMT R175, R175, 0x5410, R60 ;  /* 0x00005410afaf7816 */ /* 0x000fc4000000003c */
[----:B------:R-:W-:Y:S02]  /*5fa0*/  CS2R R66, SRZ ;  /* 0x0000000000427805 */ /* 0x000fe4000001ff00 */
[----:B------:R-:W-:Y:S02]  /*5fb0*/  MOV R60, R44 ;  /* 0x0000002c003c7202 */ /* 0x000fe40000000f00 */
[----:B------:R-:W-:Y:S02]  /*5fc0*/  CS2R R64, SRZ ;  /* 0x0000000000407805 */ /* 0x000fe4000001ff00 */
[----:B------:R-:W-:Y:S01]  /*5fd0*/  PRMT R163, R57, 0x7610, R163 ;  /* 0x0000761039a37816 */ /* 0x000fe200000000a3 */
[----:B------:R-:W-:Y:S01]  /*5fe0*/  IMAD.MOV.U32 R57, RZ, RZ, R45 ;  /* 0x000000ffff397224 */ /* 0x000fe200078e002d */
[----:B------:R-:W-:Y:S01]  /*5ff0*/  PRMT R161, R56, 0x5410, R60 ;  /* 0x0000541038a17816 */ /* 0x000fe2000000003c */
[----:B------:R-:W-:Y:S01]  /*6000*/  IMAD.MOV.U32 R56, RZ, RZ, R50 ;  /* 0x000000ffff387224 */ /* 0x000fe200078e0032 */
[----:B------:R-:W-:Y:S01]  /*6010*/  CS2R R70, SRZ ;  /* 0x0000000000467805 */ /* 0x000fe2000001ff00 */
[----:B------:R-:W-:Y:S01]  /*6020*/  IMAD.MOV.U32 R60, RZ, RZ, R48 ;  /* 0x000000ffff3c7224 */ /* 0x000fe200078e0030 */
[----:B------:R-:W-:-:S02]  /*6030*/  PRMT R159, R57, 0x7610, R159 ;  /* 0x00007610399f7816 */ /* 0x000fc4000000009f */
[----:B------:R-:W-:Y:S02]  /*6040*/  CS2R R68, SRZ ;  /* 0x0000000000447805 */ /* 0x000fe4000001ff00 */
[----:B------:R-:W-:Y:S02]  /*6050*/  MOV R57, R51 ;  /* 0x0000003300397202 */ /* 0x000fe40000000f00 */
        /* <DEDUP_REMOVED lines=28> */
[----:B------:R-:W-:Y:S02]  /*6220*/  LEA R72, P4, R58, UR4, 0x1 ;  /* 0x000000043a487c11 */ /* 0x000fe4000f8808ff */
        /* <DEDUP_REMOVED lines=11> */
.L_x_2358:
[----:B------:R-:W-:Y:S05]  /*62e0*/  BSYNC B1 ;  /* 0x0000000000017941 */ /* 0x000fea0003800000 */
.L_x_2357:
        /* <DEDUP_REMOVED lines=14> */
[----:B------:R-:W-:Y:S02]  /*63d0*/  ULDC.64 UR6, c[0x0][0x3e0] ;  /* 0x0000f80000067ab9 */ /* 0x000fe40000000a00 */
        /* <DEDUP_REMOVED lines=17> */
.L_x_2360:
[----:B------:R-:W-:Y:S05]  /*64f0*/  BSYNC B1 ;  /* 0x0000000000017941 */ /* 0x000fea0003800000 */
.L_x_2359:
[----:B------:R-:W2:Y:S01]  /*6500*/  LDL R0, [R1+0x60] ;  /* 0x0000600001007983 */ /* 0x000ea20000100800 */
[----:B0-----:R-:W-:Y:S01]  /*6510*/  IMAD.MOV.U32 R89, RZ, RZ, R57 ;  /* 0x000000ffff597224 */ /* 0x001fe200078e0039 */
[----:B------:R-:W-:Y:S01]  /*6520*/  MOV R88, R56 ;  /* 0x0000003800587202 */ /* 0x000fe20000000f00 */
[----:B------:R-:W-:Y:S01]  /*6530*/  IMAD.MOV.U32 R90, RZ, RZ, R62 ;  /* 0x000000ffff5a7224 */ /* 0x000fe200078e003e */
[----:B------:R-:W-:Y:S02]  /*6540*/  PRMT R156, R93, 0x7610, R156 ;  /* 0x000076105d9c7816 */ /* 0x000fe4000000009c */
        /* <DEDUP_REMOVED lines=13> */
[----:B-----5:R-:W-:Y:S01]  /*6620*/  IMAD.MOV.U32 R90, RZ, RZ, R74 ;  /* 0x000000ffff5a7224 */ /* 0x020fe200078e004a */
        /* <DEDUP_REMOVED lines=13> */
[----:B------:R-:W-:Y:S02]  /*6700*/  MOV R88, R80 ;  /* 0x0000005000587202 */ /* 0x000fe40000000f00 */
[----:B------:R-:W-:Y:S01]  /*6710*/  PRMT R150, R90, 0x7610, R150 ;  /* 0x000076105a967816 */ /* 0x000fe20000000096 */
[----:B------:R-:W-:-:S03]  /*6720*/  IMAD.MOV.U32 R90, RZ, RZ, R86 ;  /* 0x000000ffff5a7224 */ /* 0x000fc600078e0056 */
[----:B------:R-:W-:Y:S02]  /*6730*/  PRMT R150, R150, 0x5410, R89 ;  /* 0x0000541096967816 */ /* 0x000fe40000000059 */
[----:B------:R-:W-:-:S04]  /*6740*/  MOV R89, R87 ;  /* 0x0000005700597202 */ /* 0x000fc80000000f00 */
[----:B------:R-:W-:Y:S02]  /*6750*/  PRMT R154, R90, 0x5410, R89 ;  /* 0x000054105a9a7816 */ /* 0x000fe40000000059 */
[----:B--2---:R-:W-:Y:S01]  /*6760*/  R2UR UR4, R0 ;  /* 0x00000000000472ca */ /* 0x004fe200000e0000 */
[----:B------:R-:W-:-:S05]  /*6770*/  IMAD.MOV.U32 R0, RZ, RZ, R59 ;  /* 0x000000ffff007224 */ /* 0x000fca00078e003b */
[----:B------:R-:W-:Y:S02]  /*6780*/  PRMT R156, R156, 0x5410, R0 ;  /* 0x000054109c9c7816 */ /* 0x000fe40000000000 */
[----:B------:R-:W-:-:S04]  /*6790*/  MOV R0, R63 ;  /* 0x0000003f00007202 */ /* 0x000fc80000000f00 */
[----:B------:R-:W-:Y:S01]  /*67a0*/  PRMT R170, R170, 0x5410, R0 ;  /* 0x00005410aaaa7816 */ /* 0x000fe20000000000 */
[----:B------:R-:W-:Y:S01]  /*67b0*/  IMAD.MOV.U32 R0, RZ, RZ, R67 ;  /* 0x000000ffff007224 */ /* 0x000fe200078e0043 */
[----:B------:R-:W-:-:S04]  /*67c0*/  UISETP.NE.AND UP0, UPT, UR4, 0x3, UPT ;  /* 0x000000030400788c */ /* 0x000fc8000bf05270 */
[----:B------:R-:W-:Y:S01]  /*67d0*/  PRMT R167, R167, 0x5410, R0 ;  /* 0x00005410a7a77816 */ /* 0x000fe20000000000 */
[----:B------:R-:W-:Y:S01]  /*67e0*/  IMAD.MOV.U32 R0, RZ, RZ, R71 ;  /* 0x000000ffff007224 */ /* 0x000fe200078e0047 */
[----:B------:R-:W-:-:S04]  /*67f0*/  PLOP3.LUT P2, PT, PT, PT, UP0, 0x80, 0x0 ;  /* 0x000000000000781c */ /* 0x000fc80003f4f008 */
[----:B------:R-:W-:Y:S02]  /*6800*/  PRMT R172, R172, 0x5410, R0 ;  /* 0x00005410acac7816 */ /* 0x000fe40000000000 */
[----:B------:R-:W-:-:S04]  /*6810*/  MOV R0, R75 ;  /* 0x0000004b00007202 */ /* 0x000fc80000000f00 */
[----:B------:R-:W-:Y:S01]  /*6820*/  PRMT R148, R148, 0x5410, R0 ;  /* 0x0000541094947816 */ /* 0x000fe20000000000 */
[----:B------:R-:W-:-:S05]  /*6830*/  IMAD.MOV.U32 R0, RZ, RZ, R79 ;  /* 0x000000ffff007224 */ /* 0x000fca00078e004f */
[----:B------:R-:W-:Y:S01]  /*6840*/  PRMT R152, R152, 0x5410, R0 ;  /* 0x0000541098987816 */ /* 0x000fe20000000000 */
[----:B------:R-:W-:-:S05]  /*6850*/  IMAD.MOV.U32 R0, RZ, RZ, R81 ;  /* 0x000000ffff007224 */ /* 0x000fca00078e0051 */
[----:B------:R-:W-:Y:S01]  /*6860*/  PRMT R151, R88, 0x5410, R0 ;  /* 0x0000541058977816 */ /* 0x000fe20000000000 */
[----:B------:R-:W-:Y:S02]  /*6870*/  IMAD.MOV.U32 R88, RZ, RZ, R84 ;  /* 0x000000ffff587224 */ /* 0x000fe400078e0054 */
[----:B------:R-:W-:-:S05]  /*6880*/  IMAD.MOV.U32 R0, RZ, RZ, R85 ;  /* 0x000000ffff007224 */ /* 0x000fca00078e0055 */
[----:B------:R-:W-:Y:S01]  /*6890*/  PRMT R155, R88, 0x5410, R0 ;  /* 0x00005410589b7816 */ /* 0x000fe20000000000 */
[----:B------:R-:W-:Y:S06]  /*68a0*/  @!P2 BRA `(.L_x_2361) ;  /* 0x000000000004a947 */ /* 0x000fec0003800000 */
[----:B------:R-:W-:Y:S01]  /*68b0*/  BPT.TRAP 0x1 ;  /* 0x000000040000795c */ /* 0x000fe20000300000 */
.L_x_2361:
[----:B------:R-:W-:Y:S01]  /*68c0*/  LEA R0, R18, R16, 0x3 ;  /* 0x0000001012007211 */ /* 0x000fe200078e18ff */
[----:B------:R-:W0:Y:S01]  /*68d0*/  LDC R145, c[0x0][0x2e4] ;  /* 0x0000b900ff917b82 */ /* 0x000e220000000800 */
[----:B------:R-:W-:Y:S01]  /*68e0*/  SHF.L.U32 R115, R221, 0x1f, RZ ;  /* 0x0000001fdd737819 */ /* 0x000fe200000006ff */
[----:B------:R-:W-:Y:S03]  /*68f0*/  BSSY B1, `(.L_x_2362) ;  /* 0x0000004000017945 */ /* 0x000fe60003800000 */
[----:B------:R-:W1:Y:S03]  /*6900*/  SYNCS.PHASECHK.TRANS64.TRYWAIT P6, [R0+URZ+0x38890], R115 ;  /* 0x03889073000075a7 */ /* 0x000e6600080c017f */
[----:B------:R-:W2:Y:S01]  /*6910*/  LDC.64 R122, c[0x0][0x2f0] ;  /* 0x0000bc00ff7a7b82 */ /* 0x000ea20000000a00 */
[----:B-1----:R-:W-:Y:S05]  /*6920*/  @!P6 BRA `(.L_x_2363) ;  /* 0x000002740038e947 */ /* 0x002fea0003800000 */
.L_x_2674:
[----:B------:R-:W-:Y:S05]  /*6930*/  BSYNC B1 ;  /* 0x0000000000017941 */ /* 0x000fea0003800000 */
.L_x_2362:
[----:B------:R-:W-:Y:S01]  /*6940*/  BSSY B1, `(.L_x_2364) ;  /* 0x00000fc000017945 */ /* 0x000fe20003800000 */
[----:B0-----:R-:W-:Y:S02]  /*6950*/  IMAD.IADD R146, R145, 0x1, -R117 ;  /* 0x0000000191927824 */ /* 0x001fe400078e0a75 */
[----:B------:R-:W-:Y:S01]  /*6960*/  IMAD.MOV.U32 R125, RZ, RZ, R92 ;  /* 0x000000ffff7d7224 */ /* 0x000fe200078e005c */
[----:B------:R-:W-:Y:S06]  /*6970*/  @P5 BRA `(.L_x_2365) ;  /* 0x0000000c00e05947 */ /* 0x000fec0003800000 */
        /* <DEDUP_REMOVED lines=18> */
[----:B------:R-:W-:Y:S02]  /*6aa0*/  @!P5 IADD3 R90, P1, P6, R38, R134, R89 ;  /* 0x00000086265ad210 */ /* 0x000fe40007e3e059 */
[----:B------:R-:W-:Y:S02]  /*6ab0*/  LOP3.LUT R89, R89, 0x38, RZ, 0xc0, !PT ;  /* 0x0000003859597812 */ /* 0x000fe400078ec0ff */
[----:B------:R-:W-:Y:S02]  /*6ac0*/  @!P5 IADD3.X R91, R37, R158, R91, P1, P6 ;  /* 0x0000009e255bd210 */ /* 0x000fe40000fec45b */
[----:B------:R-:W-:Y:S02]  /*6ad0*/  LEA R136, P6, R92, R118, 0x1 ;  /* 0x000000765c887211 */ /* 0x000fe400078c08ff */
[----:B------:R-:W-:-:S02]  /*6ae0*/  ISETP.NE.AND P1, PT, R94, RZ, PT ;  /* 0x000000ff5e00720c */ /* 0x000fc40003f25270 */
        /* <DEDUP_REMOVED lines=9> */
[----:B------:R-:W-:-:S04]  /*6b80*/  IMAD R91, R91, 0x1400, R236 ;  /* 0x000014005b5b7824 */ /* 0x000fc800078e02ec */
[----:B------:R-:W-:Y:S02]  /*6b90*/  IMAD.IADD R89, R91, 0x1, R88 ;  /* 0x000000015b597824 */ /* 0x000fe400078e0258 */
[C---:B------:R-:W-:Y:S02]  /*6ba0*/  IMAD R91, R18.reuse, 0x5000, R143 ;  /* 0x00005000125b7824 */ /* 0x040fe400078e028f */
[----:B------:R-:W-:-:S03]  /*6bb0*/  IMAD R89, R18, 0x5000, R89 ;  /* 0x0000500012597824 */ /* 0x000fc600078e0259 */
[----:B------:R-:W-:Y:S01]  /*6bc0*/  LEA R88, R91, R16, 0x1 ;  /* 0x000000105b587211 */ /* 0x000fe200078e08ff */
[----:B------:R-:W-:-:S05]  /*6bd0*/  IMAD R92, R89, 0x2, R16 ;  /* 0x00000002595c7824 */ /* 0x000fca00078e0210 */
[----:B------:R-:W0:Y:S04]  /*6be0*/  LDS.128 R88, [R88+0x24400] ;  /* 0x0244000058587984 */ /* 0x000e280000000c00 */
[----:B------:R-:W2:Y:S01]  /*6bf0*/  LDS.128 R92, [R92+0x24400] ;  /* 0x024400005c5c7984 */ /* 0x000ea20000000c00 */
[----:B------:R-:W-:Y:S05]  /*6c00*/  @P6 BRA `(.L_x_2369) ;  /* 0x0000000400486947 */ /* 0x000fea0003800000 */
[--C-:B------:R-:W-:Y:S01]  /*6c10*/  SHF.R.U64 R44, R44, 0x10, R45.reuse ;  /* 0x000000102c2c7819 */ /* 0x100fe2000000122d */
[----:B0-----:R-:W-:Y:S01]  /*6c20*/  HADD2.F32 R162, -RZ, R89.H0_H0 ;  /* 0x20000059ffa27230 */ /* 0x001fe20000004100 */
[----:B------:R-:W-:Y:S01]  /*6c30*/  SHF.R.U32.HI R157, RZ, 0x10, R45 ;  /* 0x00000010ff9d7819 */ /* 0x000fe2000001162d */
[----:B------:R-:W-:Y:S01]  /*6c40*/  HADD2.F32 R159, -RZ, R159.H0_H0 ;  /* 0x2000009fff9f7230 */ /* 0x000fe20000004100 */
[--C-:B------:R-:W-:Y:S01]  /*6c50*/  SHF.R.U64 R45, R52, 0x10, R53.reuse ;  /* 0x00000010342d7819 */ /* 0x100fe20000001235 */
[----:B------:R-:W-:Y:S01]  /*6c60*/  HADD2.F32 R89, -RZ, R89.H1_H1 ;  /* 0x30000059ff597230 */ /* 0x000fe20000004100 */
[----:B------:R-:W-:Y:S01]  /*6c70*/  SHF.R.U32.HI R52, RZ, 0x10, R53 ;  /* 0x00000010ff347819 */ /* 0x000fe20000011635 */
[----:B------:R-:W-:Y:S01]  /*6c80*/  HADD2.F32 R164, -RZ, R157.H0_H0 ;  /* 0x2000009dffa47230 */ /* 0x000fe20000004100 */
[--C-:B------:R-:W-:Y:S01]  /*6c90*/  SHF.R.U64 R53, R54, 0x10, R55.reuse ;  /* 0x0000001036357819 */ /* 0x100fe20000001237 */
[----:B------:R-:W-:Y:S01]  /*6ca0*/  HADD2.F32 R45, -RZ, R45.H0_H0 ;  /* 0x2000002dff2d7230 */ /* 0x000fe20000004100 */
[----:B------:R-:W-:Y:S01]  /*6cb0*/  SHF.R.U32.HI R54, RZ, 0x10, R55 ;  /* 0x00000010ff367819 */ /* 0x000fe20000011637 */
[----:B------:R-:W-:Y:S01]  /*6cc0*/  HADD2.F32 R55, -RZ, R160.H0_H0 ;  /* 0x200000a0ff377230 */ /* 0x000fe20000004100 */
[--C-:B------:R-:W-:Y:S01]  /*6cd0*/  SHF.R.U64 R46, R46, 0x10, R47.reuse ;  /* 0x000000102e2e7819 */ /* 0x100fe2000000122f */
[--C-:B--2---:R-:W-:Y:S01]  /*6ce0*/  HADD2.F32 R160, -RZ, R93.reuse.H0_H0 ;  /* 0x2000005dffa07230 */ /* 0x104fe20000004100 */
[----:B------:R-:W-:Y:S01]  /*6cf0*/  SHF.R.U32.HI R47, RZ, 0x10, R47 ;  /* 0x00000010ff2f7819 */ /* 0x000fe2000001162f */
[----:B------:R-:W-:-:S02]  /*6d00*/  HADD2.F32 R93, -RZ, R93.H1_H1 ;  /* 0x3000005dff5d7230 */ /* 0x000fc40000004100 */
[----:B------:R-:W-:Y:S02]  /*6d10*/  HADD2.F32 R52, -RZ, R52.H0_H0 ;  /* 0x20000034ff347230 */ /* 0x000fe40000004100 */
[-C--:B------:R-:W-:Y:S01]  /*6d20*/  FMUL.FTZ R157, R160, R55.reuse ;  /* 0x00000037a09d7220 */ /* 0x080fe20000410000 */
[----:B------:R-:W-:Y:S01]  /*6d30*/  FMUL.FTZ R55, R162, R55 ;  /* 0x00000037a2377220 */ /* 0x000fe20000410000 */
[----:B------:R-:W-:Y:S02]  /*6d40*/  HADD2.F32 R54, -RZ, R54.H0_H0 ;  /* 0x20000036ff367230 */ /* 0x000fe40000004100 */
[-C--:B------:R-:W-:Y:S01]  /*6d50*/  FMUL.FTZ R166, R93, R52.reuse ;  /* 0x000000345da67220 */ /* 0x080fe20000410000 */
[C---:B------:R-:W-:Y:S01]  /*6d60*/  FMUL.FTZ R52, R89.reuse, R52 ;  /* 0x0000003459347220 */ /* 0x040fe20000410000 */
[-C--:B------:R-:W-:Y:S01]  /*6d70*/  FFMA.FTZ R55, R160, R159.reuse, R55 ;  /* 0x0000009fa0377223 */ /* 0x080fe20000010037 */
[----:B------:R-:W-:Y:S01]  /*6d80*/  FFMA.FTZ R157, R162, R159, -R157 ;  /* 0x0000009fa29d7223 */ /* 0x000fe2000001089d */
[----:B------:R-:W-:Y:S01]  /*6d90*/  FFMA.FTZ R166, R89, R164, -R166 ;  /* 0x000000a459a67223 */ /* 0x000fe200000108a6 */
[----:B------:R-:W-:-:S02]  /*6da0*/  HADD2.F32 R89, -RZ, R168.H0_H0 ;  /* 0x200000a8ff597230 */ /* 0x000fc40000004100 */
[----:B------:R-:W-:Y:S01]  /*6db0*/  FFMA.FTZ R52, R93, R164, R52 ;  /* 0x000000a45d347223 */ /* 0x000fe20000010034 */
[--C-:B------:R-:W-:Y:S02]  /*6dc0*/  HADD2.F32 R160, -RZ, R95.reuse.H0_H0 ;  /* 0x2000005fffa07230 */ /* 0x100fe40000004100 */
[----:B------:R-:W-:Y:S01]  /*6dd0*/  HADD2.F32 R95, -RZ, R95.H1_H1 ;  /* 0x3000005fff5f7230 */ /* 0x000fe20000004100 */
[----:B------:R-:W-:Y:S01]  /*6de0*/  F2FP.F16.F32.PACK_AB R157, R166, R157 ;  /* 0x0000009da69d723e */ /* 0x000fe200000000ff */
[----:B------:R-:W-:Y:S02]  /*6df0*/  HADD2.F32 R162, -RZ, R91.H0_H0 ;  /* 0x2000005bffa27230 */ /* 0x000fe40000004100 */
        /* <DEDUP_REMOVED lines=12> */
[----:B------:R-:W-:Y:S02]  /*6ec0*/  HADD2.F32 R162, -RZ, R92.H0_H0 ;  /* 0x2000005cffa27230 */ /* 0x000fe40000004100 */
[----:B------:R-:W-:Y:S01]  /*6ed0*/  FFMA.FTZ R54, R95, R164, R54 ;  /* 0x000000a45f367223 */ /* 0x000fe20000010036 */
[----:B------:R-:W-:Y:S02]  /*6ee0*/  HADD2.F32 R160, -RZ, R88.H0_H0 ;  /* 0x20000058ffa07230 */ /* 0x000fe40000004100 */
[----:B------:R-:W-:Y:S02]  /*6ef0*/  HADD2.F32 R92, -RZ, R92.H1_H1 ;  /* 0x3000005cff5c7230 */ /* 0x000fe40000004100 */
[-C--:B------:R-:W-:Y:S01]  /*6f00*/  FMUL.FTZ R95, R162, R91.reuse ;  /* 0x0000005ba25f7220 */ /* 0x080fe20000410000 */
[----:B------:R-:W-:Y:S02]  /*6f10*/  HADD2.F32 R93, -RZ, R161.H1_H1 ;  /* 0x300000a1ff5d7230 */ /* 0x000fe40000004100 */
[----:B------:R-:W-:Y:S01]  /*6f20*/  FMUL.FTZ R161, R160, R91 ;  /* 0x0000005ba0a17220 */ /* 0x000fe20000410000 */
[----:B------:R-:W-:-:S02]  /*6f30*/  HADD2.F32 R88, -RZ, R88.H1_H1 ;  /* 0x30000058ff587230 */ /* 0x000fc40000004100 */
[----:B------:R-:W-:Y:S01]  /*6f40*/  FMUL.FTZ R91, R92, R45 ;  /* 0x0000002d5c5b7220 */ /* 0x000fe20000410000 */
[----:B------:R-:W-:Y:S02]  /*6f50*/  HADD2.F32 R44, -RZ, R163.H1_H1 ;  /* 0x300000a3ff2c7230 */ /* 0x000fe40000004100 */
[-C--:B------:R-:W-:Y:S01]  /*6f60*/  FFMA.FTZ R95, R160, R93.reuse, -R95 ;  /* 0x0000005da05f7223 */ /* 0x080fe2000001085f */
[----:B------:R-:W-:Y:S01]  /*6f70*/  FFMA.FTZ R161, R162, R93, R161 ;  /* 0x0000005da2a17223 */ /* 0x000fe200000100a1 */
[C---:B------:R-:W-:Y:S01]  /*6f80*/  FMUL.FTZ R45, R88.reuse, R45 ;  /* 0x0000002d582d7220 */ /* 0x040fe20000410000 */
[----:B------:R-:W-:Y:S01]  /*6f90*/  FFMA.FTZ R88, R88, R159, -R91 ;  /* 0x0000009f58587223 */ /* 0x000fe2000001085b */
[----:B------:R-:W-:Y:S01]  /*6fa0*/  HADD2.F32 R93, -RZ, R94.H0_H0 ;  /* 0x2000005eff5d7230 */ /* 0x000fe20000004100 */
[----:B------:R-:W-:Y:S01]  /*6fb0*/  F2FP.F16.F32.PACK_AB R54, R54, R89 ;  /* 0x000000593636723e */ /* 0x000fe200000000ff */
[----:B------:R-:W-:Y:S02]  /*6fc0*/  HADD2.F32 R53, -RZ, R53.H0_H0 ;  /* 0x20000035ff357230 */ /* 0x000fe40000004100 */
[----:B------:R-:W-:Y:S01]  /*6fd0*/  FFMA.FTZ R92, R92, R159, R45 ;  /* 0x0000009f5c5c7223 */ /* 0x000fe2000001002d */
[----:B------:R-:W-:Y:S01]  /*6fe0*/  HADD2.F32 R91, -RZ, R90.H0_H0 ;  /* 0x2000005aff5b7230 */ /* 0x000fe20000004100 */
[----:B------:R-:W-:Y:S01]  /*6ff0*/  F2FP.F16.F32.PACK_AB R88, R88, R95 ;  /* 0x0000005f5858723e */ /* 0x000fe200000000ff */
[----:B------:R-:W-:Y:S01]  /*7000*/  HADD2.F32 R94, -RZ, R94.H1_H1 ;  /* 0x3000005eff5e7230 */ /* 0x000fe20000004100 */
[----:B------:R-:W-:Y:S01]  /*7010*/  MOV R95, R54 ;  /* 0x00000036005f7202 */ /* 0x000fe20000000f00 */
[----:B------:R-:W-:Y:S01]  /*7020*/  HADD2.F32 R90, -RZ, R90.H1_H1 ;  /* 0x3000005aff5a7230 */ /* 0x000fe20000004100 */
[----:B------:R-:W-:Y:S01]  /*7030*/  F2FP.F16.F32.PACK_AB R92, R92, R161 ;  /* 0x000000a15c5c723e */ /* 0x000fe200000000ff */
[----:B------:R-:W-:-:S02]  /*7040*/  HADD2.F32 R45, -RZ, R163.H0_H0 ;  /* 0x200000a3ff2d7230 */ /* 0x000fc40000004100 */
[-C--:B------:R-:W-:Y:S01]  /*7050*/  FMUL.FTZ R163, R94, R53.reuse ;  /* 0x000000355ea37220 */ /* 0x080fe20000410000 */
[----:B------:R-:W-:Y:S02]  /*7060*/  HADD2.F32 R159, -RZ, R46.H0_H0 ;  /* 0x2000002eff9f7230 */ /* 0x000fe40000004100 */
        /* <DEDUP_REMOVED lines=12> */
.L_x_2369:
[----:B------:R-:W-:Y:S05]  /*7130*/  BSYNC B3 ;  /* 0x0000000000037941 */ /* 0x000fea0003800000 */
.L_x_2368:
[----:B0-----:R0:W-:Y:S04]  /*7140*/  STG.E.128 desc[UR60][R136.64], R88 ;  /* 0x0000005888007986 */ /* 0x0011e8000c101d3c */
[----:B--2---:R0:W-:Y:S02]  /*7150*/  @!P5 STG.E.128 desc[UR60][R138.64], R92 ;  /* 0x0000005c8a00d986 */ /* 0x0041e4000c101d3c */
.L_x_2367:
[----:B------:R-:W-:Y:S05]  /*7160*/  BSYNC B2 ;  /* 0x0000000000027941 */ /* 0x000fea0003800000 */
.L_x_2366:
        /* <DEDUP_REMOVED lines=16> */
[----:B0-----:R-:W-:Y:S02]  /*7270*/  LEA R88, P6, R47, R118, 0x1 ;  /* 0x000000762f587211 */ /* 0x001fe400078c08ff */
[----:B------:R-:W-:-:S02]  /*7280*/  ISETP.NE.AND P0, PT, R52, RZ, PT ;  /* 0x000000ff3400720c */ /* 0x000fc40003f05270 */
[----:B------:R-:W-:Y:S02]  /*7290*/  LEA.HI.X R89, R47, R119, R46, 0x1, P6 ;  /* 0x000000772f597211 */ /* 0x000fe400030f0c2e */
[----:B------:R-:W-:Y:S02]  /*72a0*/  SHF.R.S32.HI R47, RZ, 0x1f, R44 ;  /* 0x0000001fff2f7819 */ /* 0x000fe4000001142c */
[----:B------:R-:W-:Y:S02]  /*72b0*/  @!P5 LEA R90, P6, R134, R118, 0x1 ;  /* 0x00000076865ad211 */ /* 0x000fe400078c08ff */
[----:B------:R-:W-:Y:S02]  /*72c0*/  LEA.HI R47, R47, R44, RZ, 0x3 ;  /* 0x0000002c2f2f7211 */ /* 0x000fe400078f18ff */
[----:B------:R-:W-:Y:S01]  /*72d0*/  LOP3.LUT R44, R45, 0x1c0, R234, 0xf8, !PT ;  /* 0x000001c02d2c7812 */ /* 0x000fe200078ef8ea */
[----:B------:R-:W-:Y:S01]  /*72e0*/  IMAD R45, R18, 0x5000, R142 ;  /* 0x00005000122d7824 */ /* 0x000fe200078e028e */
[----:B------:R-:W-:-:S02]  /*72f0*/  SHF.R.S32.HI R47, RZ, 0x3, R47 ;  /* 0x00000003ff2f7819 */ /* 0x000fc4000001142f */
[----:B------:R-:W-:Y:S02]  /*7300*/  LOP3.LUT R44, R44, R235, RZ, 0x3c, !PT ;  /* 0x000000eb2c2c7212 */ /* 0x000fe400078e3cff */
[----:B------:R-:W-:Y:S01]  /*7310*/  LEA R45, R45, R16, 0x1 ;  /* 0x000000102d2d7211 */ /* 0x000fe200078e08ff */
[----:B------:R-:W-:Y:S01]  /*7320*/  IMAD R47, R47, 0x1400, R236 ;  /* 0x000014002f2f7824 */ /* 0x000fe200078e02ec */
[----:B------:R-:W-:Y:S02]  /*7330*/  @!P5 LEA.HI.X R91, R134, R119, R158, 0x1, P6 ;  /* 0x00000077865bd211 */ /* 0x000fe400030f0c9e */
[----:B------:R-:W-:Y:S01]  /*7340*/  ISETP.GE.AND P6, PT, R19, R116, PT ;  /* 0x000000741300720c */ /* 0x000fe20003fc6270 */
[----:B------:R-:W-:-:S04]  /*7350*/  IMAD.IADD R47, R47, 0x1, R44 ;  /* 0x000000012f2f7824 */ /* 0x000fc800078e022c */
[----:B------:R-:W-:-:S04]  /*7360*/  IMAD R47, R18, 0x5000, R47 ;  /* 0x00005000122f7824 */ /* 0x000fc800078e022f */
[----:B------:R-:W-:Y:S02]  /*7370*/  IMAD R52, R47, 0x2, R16 ;  /* 0x000000022f347824 */ /* 0x000fe400078e0210 */
        /* <DEDUP_REMOVED lines=25> */
[----:B------:R-:W-:Y:S02]  /*7510*/  HADD2.F32 R45, -RZ, R176.H1_H1 ;  /* 0x300000b0ff2d7230 */ /* 0x000fe40000004100 */
        /* <DEDUP_REMOVED lines=9> */
[----:B------:R-:W-:Y:S02]  /*75b0*/  HADD2.F32 R53, -RZ, R176.H0_H0 ;  /* 0x200000b0ff357230 */ /* 0x000fe40000004100 */
        /* <DEDUP_REMOVED lines=49> */
.L_x_2371:
[----:B------:R-:W-:Y:S05]  /*78d0*/  BSYNC B2 ;  /* 0x0000000000027941 */ /* 0x000fea0003800000 */
.L_x_2370:
[----:B0-----:R3:W-:Y:S04]  /*78e0*/  STG.E.128 desc[UR60][R88.64], R44 ;  /* 0x0000002c58007986 */ /* 0x0017e8000c101d3c */
[----:B--2---:R3:W-:Y:S02]  /*78f0*/  @!P5 STG.E.128 desc[UR60][R90.64], R52 ;  /* 0x000000345a00d986 */ /* 0x0047e4000c101d3c */
.L_x_2365:
[----:B------:R-:W-:Y:S05]  /*7900*/  BSYNC B1 ;  /* 0x0000000000017941 */ /* 0x000fea0003800000 */
.L_x_2364:
        /* <DEDUP_REMOVED lines=17> */
[----:B------:R-:W-:Y:S01]  /*7a20*/  SHF.R.S32.HI R45, RZ, 0x1f, R42 ;  /* 0x0000001fff2d7819 */ /* 0x000fe2000001142a */
[----:B------:R-:W-:-:S03]  /*7a30*/  IMAD.SHL.U32 R43, R42, 0x8, RZ ;  /* 0x000000082a2b7824 */ /* 0x000fc600078e00ff */
[----:B------:R-:W-:Y:S02]  /*7a40*/  LEA.HI R45, R45, R42, RZ, 0x3 ;  /* 0x0000002a2d2d7211 */ /* 0x000fe400078f18ff */
[----:B------:R-:W-:Y:S02]  /*7a50*/  ISETP.GE.AND P3, PT, R43, R145, PT ;  /* 0x000000912b00720c */ /* 0x000fe40003f66270 */
[----:B------:R-:W-:Y:S02]  /*7a60*/  SHF.R.S32.HI R45, RZ, 0x3, R45 ;  /* 0x00000003ff2d7819 */ /* 0x000fe4000001142d */
[----:B------:R-:W-:-:S04]  /*7a70*/  LOP3.LUT R42, R229, 0x38, R43, 0xf8, !PT ;  /* 0x00000038e52a7812 */ /* 0x000fc800078ef82b */
[----:B------:R-:W-:-:S05]  /*7a80*/  LOP3.LUT R42, R42, R233, RZ, 0x3c, !PT ;  /* 0x000000e92a2a7212 */ /* 0x000fca00078e3cff */
[--C-:B------:R-:W-:Y:S02]  /*7a90*/  @!P3 SHF.R.S32.HI R41, RZ, 0x1f, R43.reuse ;  /* 0x0000001fff29b819 */ /* 0x100fe4000001142b */
[----:B------:R-:W-:Y:S01]  /*7aa0*/  @!P3 IADD3 R40, P5, P6, R38, R48, R43 ;  /* 0x000000302628b210 */ /* 0x000fe20007ebe02b */
[----:B------:R-:W-:-:S03]  /*7ab0*/  IMAD R43, R45, 0x1400, R230 ;  /* 0x000014002d2b7824 */ /* 0x000fc600078e02e6 */
[----:B------:R-:W-:Y:S02]  /*7ac0*/  @!P3 IADD3.X R41, R37, R54, R41, P5, P6 ;  /* 0x000000362529b210 */ /* 0x000fe40002fec429 */
[----:B------:R-:W-:Y:S01]  /*7ad0*/  IADD3 R45, R43, R42, RZ ;  /* 0x0000002a2b2d7210 */ /* 0x000fe20007ffe0ff */
[----:B------:R-:W-:Y:S01]  /*7ae0*/  IMAD R43, R18, 0x5000, R141 ;  /* 0x00005000122b7824 */ /* 0x000fe200078e028d */
[----:B------:R-:W-:-:S03]  /*7af0*/  LEA R50, P5, R44, R118, 0x1 ;  /* 0x000000762c327211 */ /* 0x000fc600078a08ff */
[----:B------:R-:W-:Y:S01]  /*7b00*/  IMAD R45, R18, 0x5000, R45 ;  /* 0x00005000122d7824 */ /* 0x000fe200078e022d */
[----:B------:R-:W-:Y:S01]  /*7b10*/  LEA.HI.X R51, R44, R119, R46, 0x1, P5 ;  /* 0x000000772c337211 */ /* 0x000fe200028f0c2e */
[--C-:B------:R-:W-:Y:S01]  /*7b20*/  IMAD R43, R43, 0x2, R16.reuse ;  /* 0x000000022b2b7824 */ /* 0x100fe200078e0210 */
[----:B------:R-:W-:Y:S01]  /*7b30*/  @!P3 LEA R52, P5, R40, R118, 0x1 ;  /* 0x000000762834b211 */ /* 0x000fe200078a08ff */
[----:B------:R-:W-:-:S03]  /*7b40*/  IMAD R45, R45, 0x2, R16 ;  /* 0x000000022d2d7824 */ /* 0x000fc600078e0210 */
[----:B------:R-:W-:Y:S02]  /*7b50*/  @!P3 LEA.HI.X R53, R40, R119, R41, 0x1, P5 ;  /* 0x000000772835b211 */ /* 0x000fe400028f0c29 */
[----:B------:R-:W2:Y:S01]  /*7b60*/  LDS.128 R40, [R43+0x24400] ;  /* 0x024400002b287984 */ /* 0x000ea20000000c00 */
[----:B------:R-:W-:-:S03]  /*7b70*/  ISETP.GE.AND P5, PT, R17, R116, PT ;  /* 0x000000741100720c */ /* 0x000fc60003fa6270 */
[----:B------:R-:W3:Y:S10]  /*7b80*/  LDS.128 R44, [R45+0x24400] ;  /* 0x024400002d2c7984 */ /* 0x000ef40000000c00 */
[----:B------:R-:W-:Y:S05]  /*7b90*/  @P5 BRA `(.L_x_2377) ;  /* 0x0000000400405947 */ /* 0x000fea0003800000 */
[----:B------:R-:W-:Y:S01]  /*7ba0*/  SHF.R.U64 R55, R60, 0x10, R61 ;  /* 0x000000103c377819 */ /* 0x000fe2000000123d */
[----:B0-----:R-:W-:Y:S01]  /*7bb0*/  HADD2.F32 R89, -RZ, R173.H1_H1 ;  /* 0x300000adff597230 */ /* 0x001fe20000004100 */
[--C-:B------:R-:W-:Y:S01]  /*7bc0*/  SHF.R.U64 R60, R68, 0x10, R69.reuse ;  /* 0x00000010443c7819 */ /* 0x100fe20000001245 */
[----:B---3--:R-:W-:Y:S01]  /*7bd0*/  HADD2.F32 R90, -RZ, R45.H0_H0 ;  /* 0x2000002dff5a7230 */ /* 0x008fe20000004100 */
[----:B------:R-:W-:Y:S01]  /*7be0*/  SHF.R.U32.HI R68, RZ, 0x10, R69 ;  /* 0x00000010ff447819 */ /* 0x000fe20000011645 */
[----:B--2---:R-:W-:Y:S01]  /*7bf0*/  HADD2.F32 R92, -RZ, R41.H0_H0 ;  /* 0x20000029ff5c7230 */ /* 0x004fe20000004100 */
[--C-:B------:R-:W-:Y:S01]  /*7c00*/  SHF.R.U64 R69, R70, 0x10, R71.reuse ;  /* 0x0000001046457819 */ /* 0x100fe20000001247 */
[----:B------:R-:W-:Y:S01]  /*7c10*/  HADD2.F32 R88, -RZ, R45.H1_H1 ;  /* 0x3000002dff587230 */ /* 0x000fe20000004100 */
[----:B------:R-:W-:Y:S01]  /*7c20*/  SHF.R.U32.HI R70, RZ, 0x10, R71 ;  /* 0x00000010ff467819 */ /* 0x000fe20000011647 */
[----:B------:R-:W-:Y:S01]  /*7c30*/  HADD2.F32 R45, -RZ, R68.H0_H0 ;  /* 0x20000044ff2d7230 */ /* 0x000fe20000004100 */
[----:B------:R-:W-:Y:S01]  /*7c40*/  SHF.R.U32.HI R61, RZ, 0x10, R61 ;  /* 0x00000010ff3d7819 */ /* 0x000fe2000001163d */
[----:B------:R-:W-:-:S02]  /*7c50*/  HADD2.F32 R68, -RZ, R41.H1_H1 ;  /* 0x30000029ff447230 */ /* 0x000fc40000004100 */
[-C--:B------:R-:W-:Y:S01]  /*7c60*/  FMUL.FTZ R41, R90, R89.reuse ;  /* 0x000000595a297220 */ /* 0x080fe20000410000 */
[----:B------:R-:W-:Y:S02]  /*7c70*/  HADD2.F32 R71, -RZ, R171.H1_H1 ;  /* 0x300000abff477230 */ /* 0x000fe40000004100 */
[----:B------:R-:W-:Y:S01]  /*7c80*/  FMUL.FTZ R89, R92, R89 ;  /* 0x000000595c597220 */ /* 0x000fe20000410000 */
[-C--:B------:R-:W-:Y:S01]  /*7c90*/  FMUL.FTZ R91, R88, R45.reuse ;  /* 0x0000002d585b7220 */ /* 0x080fe20000410000 */
[----:B------:R-:W-:Y:S01]  /*7ca0*/  FMUL.FTZ R93, R68, R45 ;  /* 0x0000002d445d7220 */ /* 0x000fe20000410000 */
[----:B------:R-:W-:Y:S01]  /*7cb0*/  SHF.R.U64 R62, R62, 0x10, R63 ;  /* 0x000000103e3e7819 */ /* 0x000fe2000000123f */
[-C--:B------:R-:W-:Y:S01]  /*7cc0*/  FFMA.FTZ R41, R92, R71.reuse, -R41 ;  /* 0x000000475c297223 */ /* 0x080fe20000010829 */
[----:B------:R-:W-:Y:S01]  /*7cd0*/  FFMA.FTZ R45, R90, R71, R89 ;  /* 0x000000475a2d7223 */ /* 0x000fe20000010059 */
[----:B------:R-:W-:Y:S01]  /*7ce0*/  HADD2.F32 R61, -RZ, R61.H0_H0 ;  /* 0x2000003dff3d7230 */ /* 0x000fe20000004100 */
[----:B------:R-:W-:Y:S01]  /*7cf0*/  SHF.R.U32.HI R63, RZ, 0x10, R63 ;  /* 0x00000010ff3f7819 */ /* 0x000fe2000001163f */
[----:B------:R-:W-:-:S02]  /*7d00*/  HADD2.F32 R92, -RZ, R47.H0_H0 ;  /* 0x2000002fff5c7230 */ /* 0x000fc40000004100 */
[----:B------:R-:W-:Y:S02]  /*7d10*/  HADD2.F32 R90, -RZ, R47.H1_H1 ;  /* 0x3000002fff5a7230 */ /* 0x000fe40000004100 */
[-C--:B------:R-:W-:Y:S01]  /*7d20*/  FFMA.FTZ R68, R68, R61.reuse, -R91 ;  /* 0x0000003d44447223 */ /* 0x080fe2000001085b */
[----:B------:R-:W-:Y:S02]  /*7d30*/  HADD2.F32 R47, -RZ, R70.H0_H0 ;  /* 0x20000046ff2f7230 */ /* 0x000fe40000004100 */
[----:B------:R-:W-:Y:S01]  /*7d40*/  FFMA.FTZ R88, R88, R61, R93 ;  /* 0x0000003d58587223 */ /* 0x000fe2000001005d */
[----:B------:R-:W-:Y:S02]  /*7d50*/  HADD2.F32 R71, -RZ, R172.H1_H1 ;  /* 0x300000acff477230 */ /* 0x000fe40000004100 */
[--C-:B------:R-:W-:Y:S02]  /*7d60*/  HADD2.F32 R70, -RZ, R43.reuse.H1_H1 ;  /* 0x3000002bff467230 */ /* 0x100fe40000004100 */
[----:B------:R-:W-:Y:S01]  /*7d70*/  FMUL.FTZ R89, R90, R47 ;  /* 0x0000002f5a597220 */ /* 0x000fe20000410000 */
[----:B------:R-:W-:-:S02]  /*7d80*/  HADD2.F32 R94, -RZ, R43.H0_H0 ;  /* 0x2000002bff5e7230 */ /* 0x000fc40000004100 */
[----:B------:R-:W-:Y:S01]  /*7d90*/  FMUL.FTZ R43, R92, R71 ;  /* 0x000000475c2b7220 */ /* 0x000fe20000410000 */
[----:B------:R-:W-:Y:S02]  /*7da0*/  HADD2.F32 R61, -RZ, R170.H1_H1 ;  /* 0x300000aaff3d7230 */ /* 0x000fe40000004100 */
[----:B------:R-:W-:Y:S01]  /*7db0*/  FMUL.FTZ R91, R70, R47 ;  /* 0x0000002f465b7220 */ /* 0x000fe20000410000 */
[----:B------:R-:W-:Y:S02]  /*7dc0*/  HADD2.F32 R63, -RZ, R63.H0_H0 ;  /* 0x2000003fff3f7230 */ /* 0x000fe40000004100 */
[C---:B------:R-:W-:Y:S01]  /*7dd0*/  FMUL.FTZ R71, R94.reuse, R71 ;  /* 0x000000475e477220 */ /* 0x040fe20000410000 */
[----:B------:R-:W-:Y:S02]  /*7de0*/  HADD2.F32 R173, -RZ, R173.H0_H0 ;  /* 0x200000adffad7230 */ /* 0x000fe40000004100 */
[----:B------:R-:W-:Y:S01]  /*7df0*/  FFMA.FTZ R43, R94, R61, -R43 ;  /* 0x0000003d5e2b7223 */ /* 0x000fe2000001082b */
[----:B------:R-:W-:-:S02]  /*7e00*/  HADD2.F32 R94, -RZ, R60.H0_H0 ;  /* 0x2000003cff5e7230 */ /* 0x000fc40000004100 */
[-C--:B------:R-:W-:Y:S01]  /*7e10*/  FFMA.FTZ R70, R70, R63.reuse, -R89 ;  /* 0x0000003f46467223 */ /* 0x080fe20000010859 */
[----:B------:R-:W-:Y:S01]  /*7e20*/  FFMA.FTZ R90, R90, R63, R91 ;  /* 0x0000003f5a5a7223 */ /* 0x000fe2000001005b */
[----:B------:R-:W-:Y:S01]  /*7e30*/  FFMA.FTZ R47, R92, R61, R71 ;  /* 0x0000003d5c2f7223 */ /* 0x000fe20000010047 */
[----:B------:R-:W-:Y:S01]  /*7e40*/  HADD2.F32 R63, -RZ, R44.H0_H0 ;  /* 0x2000002cff3f7230 */ /* 0x000fe20000004100 */
[----:B------:R-:W-:Y:S01]  /*7e50*/  F2FP.F16.F32.PACK_AB R41, R68, R41 ;  /* 0x000000294429723e */ /* 0x000fe200000000ff */
[----:B------:R-:W-:Y:S01]  /*7e60*/  HADD2.F32 R60, -RZ, R40.H0_H0 ;  /* 0x20000028ff3c7230 */ /* 0x000fe20000004100 */
[----:B------:R-:W-:Y:S01]  /*7e70*/  F2FP.F16.F32.PACK_AB R43, R70, R43 ;  /* 0x0000002b462b723e */ /* 0x000fe200000000ff */
        /* <DEDUP_REMOVED lines=9> */
[-C--:B------:R-:W-:Y:S01]  /*7f10*/  FFMA.FTZ R44, R63, R171.reuse, R44 ;  /* 0x000000ab3f2c7223 */ /* 0x080fe2000001002c */
[----:B------:R-:W-:Y:S02]  /*7f20*/  HADD2.F32 R63, -RZ, R46.H0_H0 ;  /* 0x2000002eff3f7230 */ /* 0x000fe40000004100 */
[----:B------:R-:W-:Y:S01]  /*7f30*/  FFMA.FTZ R40, R60, R171, -R55 ;  /* 0x000000ab3c287223 */ /* 0x000fe20000010837 */
[-C--:B------:R-:W-:Y:S01]  /*7f40*/  FFMA.FTZ R55, R61, R92.reuse, -R134 ;  /* 0x0000005c3d377223 */ /* 0x080fe20000010886 */
[----:B------:R-:W-:Y:S01]  /*7f50*/  FFMA.FTZ R61, R71, R92, R94 ;  /* 0x0000005c473d7223 */ /* 0x000fe2000001005e */
[----:B------:R-:W-:Y:S01]  /*7f60*/  HADD2.F32 R172, -RZ, R172.H0_H0 ;  /* 0x200000acffac7230 */ /* 0x000fe20000004100 */
[----:B------:R-:W-:Y:S01]  /*7f70*/  F2FP.F16.F32.PACK_AB R47, R90, R47 ;  /* 0x0000002f5a2f723e */ /* 0x000fe200000000ff */
[----:B------:R-:W-:Y:S01]  /*7f80*/  HADD2.F32 R71, -RZ, R69.H0_H0 ;  /* 0x20000045ff477230 */ /* 0x000fe20000004100 */
[----:B------:R-:W-:Y:S01]  /*7f90*/  F2FP.F16.F32.PACK_AB R40, R55, R40 ;  /* 0x000000283728723e */ /* 0x000fe200000000ff */
[----:B------:R-:W-:-:S02]  /*7fa0*/  HADD2.F32 R60, -RZ, R42.H0_H0 ;  /* 0x2000002aff3c7230 */ /* 0x000fc40000004100 */
[----:B------:R-:W-:Y:S01]  /*7fb0*/  FMUL.FTZ R89, R63, R172 ;  /* 0x000000ac3f597220 */ /* 0x000fe20000410000 */
[----:B------:R-:W-:Y:S01]  /*7fc0*/  HADD2.F32 R46, -RZ, R46.H1_H1 ;  /* 0x3000002eff2e7230 */ /* 0x000fe20000004100 */
[----:B------:R-:W-:Y:S01]  /*7fd0*/  F2FP.F16.F32.PACK_AB R44, R61, R44 ;  /* 0x0000002c3d2c723e */ /* 0x000fe200000000ff */
[----:B------:R-:W-:Y:S02]  /*7fe0*/  HADD2.F32 R42, -RZ, R42.H1_H1 ;  /* 0x3000002aff2a7230 */ /* 0x000fe40000004100 */
[----:B------:R-:W-:Y:S01]  /*7ff0*/  FMUL.FTZ R172, R60, R172 ;  /* 0x000000ac3cac7220 */ /* 0x000fe20000410000 */
[----:B------:R-:W-:Y:S02]  /*8000*/  HADD2.F32 R170, -RZ, R170.H0_H0 ;  /* 0x200000aaffaa7230 */ /* 0x000fe40000004100 */
[-C--:B------:R-:W-:Y:S01]  /*8010*/  FMUL.FTZ R91, R46, R71.reuse ;  /* 0x000000472e5b7220 */ /* 0x080fe20000410000 */
[----:B------:R-:W-:Y:S02]  /*8020*/  HADD2.F32 R69, -RZ, R62.H0_H0 ;  /* 0x2000003eff457230 */ /* 0x000fe40000004100 */
[----:B------:R-:W-:Y:S01]  /*8030*/  FMUL.FTZ R71, R42, R71 ;  /* 0x000000472a477220 */ /* 0x000fe20000410000 */
[-C--:B------:R-:W-:Y:S01]  /*8040*/  FFMA.FTZ R89, R60, R170.reuse, -R89 ;  /* 0x000000aa3c597223 */ /* 0x080fe20000010859 */
[----:B------:R-:W-:Y:S01]  /*8050*/  FFMA.FTZ R172, R63, R170, R172 ;  /* 0x000000aa3fac7223 */ /* 0x000fe200000100ac */
[-C--:B------:R-:W-:Y:S01]  /*8060*/  FFMA.FTZ R42, R42, R69.reuse, -R91 ;  /* 0x000000452a2a7223 */ /* 0x080fe2000001085b */
[----:B------:R-:W-:-:S04]  /*8070*/  FFMA.FTZ R71, R46, R69, R71 ;  /* 0x000000452e477223 */ /* 0x000fc80000010047 */
[----:B------:R-:W-:Y:S02]  /*8080*/  F2FP.F16.F32.PACK_AB R42, R42, R89 ;  /* 0x000000592a2a723e */ /* 0x000fe400000000ff */
[----:B------:R-:W-:-:S07]  /*8090*/  F2FP.F16.F32.PACK_AB R46, R71, R172 ;  /* 0x000000ac472e723e */ /* 0x000fce00000000ff */
.L_x_2377:
[----:B------:R-:W-:Y:S05]  /*80a0*/  BSYNC B3 ;  /* 0x0000000000037941 */ /* 0x000fea0003800000 */
.L_x_2376:
[----:B--2---:R2:W-:Y:S04]  /*80b0*/  STG.E.128 desc[UR60][R50.64], R40 ;  /* 0x0000002832007986 */ /* 0x0045e8000c101d3c */
[----:B---3--:R2:W-:Y:S02]  /*80c0*/  @!P3 STG.E.128 desc[UR60][R52.64], R44 ;  /* 0x0000002c3400b986 */ /* 0x0085e4000c101d3c */
.L_x_2375:
[----:B------:R-:W-:Y:S05]  /*80d0*/  BSYNC B2 ;  /* 0x0000000000027941 */ /* 0x000fea0003800000 */
.L_x_2374:
        /* <DEDUP_REMOVED lines=22> */
[-C--:B------:R-:W-:Y:S01]  /*8240*/  LEA.HI.X R49, R44, R119.reuse, R45, 0x1, P5 ;  /* 0x000000772c317211 */ /* 0x080fe200028f0c2d */
[----:B------:R-:W-:Y:S01]  /*8250*/  IMAD R41, R18, 0x5000, R140 ;  /* 0x0000500012297824 */ /* 0x000fe200078e028c */
[----:B------:R-:W-:Y:S01]  /*8260*/  @!P3 LEA R50, P5, R42, R118, 0x1 ;  /* 0x000000762a32b211 */ /* 0x000fe200078a08ff */
[----:B------:R-:W-:Y:S02]  /*8270*/  IMAD R43, R18, 0x5000, R43 ;  /* 0x00005000122b7824 */ /* 0x000fe400078e022b */
[----:B------:R-:W-:Y:S01]  /*8280*/  IMAD R41, R41, 0x2, R16 ;  /* 0x0000000229297824 */ /* 0x000fe200078e0210 */
[----:B------:R-:W-:Y:S02]  /*8290*/  @!P3 LEA.HI.X R51, R42, R119, R54, 0x1, P5 ;  /* 0x000000772a33b211 */ /* 0x000fe400028f0c36 */
[----:B------:R-:W-:Y:S02]  /*82a0*/  LEA R44, R43, R16, 0x1 ;  /* 0x000000102b2c7211 */ /* 0x000fe400078e08ff */
[----:B------:R-:W-:Y:S01]  /*82b0*/  ISETP.GE.AND P5, PT, R19, R116, PT ;  /* 0x000000741300720c */ /* 0x000fe20003fa6270 */
[----:B------:R-:W2:Y:S04]  /*82c0*/  LDS.128 R40, [R41+0x24400] ;  /* 0x0244000029287984 */ /* 0x000ea80000000c00 */
[----:B------:R-:W3:Y:S08]  /*82d0*/  LDS.128 R44, [R44+0x24400] ;  /* 0x024400002c2c7984 */ /* 0x000ef00000000c00 */
[----:B------:R-:W-:Y:S05]  /*82e0*/  @P5 BRA `(.L_x_2379) ;  /* 0x0000000400505947 */ /* 0x000fea0003800000 */
[----:B------:R-:W-:Y:S01]  /*82f0*/  SHF.R.U64 R52, R56, 0x10, R57 ;  /* 0x0000001038347819 */ /* 0x000fe20000001239 */
[----:B---3--:R-:W-:Y:S01]  /*8300*/  IMAD.MOV.U32 R56, RZ, RZ, R45 ;  /* 0x000000ffff387224 */ /* 0x008fe200078e002d */
[----:B------:R-:W-:Y:S01]  /*8310*/  SHF.R.U32.HI R63, RZ, 0x10, R65 ;  /* 0x00000010ff3f7819 */ /* 0x000fe20000011641 */
[----:B--2---:R-:W-:Y:S01]  /*8320*/  IMAD.MOV.U32 R45, RZ, RZ, R43 ;  /* 0x000000ffff2d7224 */ /* 0x004fe200078e002b */
[----:B------:R-:W-:Y:S01]  /*8330*/  SHF.R.U32.HI R61, RZ, 0x10, R57 ;  /* 0x00000010ff3d7819 */ /* 0x000fe20000011639 */
[----:B------:R-:W-:Y:S01]  /*8340*/  HADD2.F32 R62, -RZ, R169.H1_H1 ;  /* 0x300000a9ff3e7230 */ /* 0x000fe20000004100 */
[----:B------:R-:W-:Y:S01]  /*8350*/  SHF.R.U64 R53, R58, 0x10, R59 ;  /* 0x000000103a357819 */ /* 0x000fe2000000123b */
[--C-:B------:R-:W-:Y:S01]  /*8360*/  HADD2.F32 R58, -RZ, R56.reuse.H1_H1 ;  /* 0x30000038ff3a7230 */ /* 0x100fe20000004100 */
[----:B------:R-:W-:Y:S01]  /*8370*/  MOV R57, R47 ;  /* 0x0000002f00397202 */ /* 0x000fe20000000f00 */
[----:B------:R-:W-:Y:S01]  /*8380*/  HADD2.F32 R47, -RZ, R56.H0_H0 ;  /* 0x20000038ff2f7230 */ /* 0x000fe20000004100 */
[----:B------:R-:W-:Y:S01]  /*8390*/  SHF.R.U64 R54, R64, 0x10, R65 ;  /* 0x0000001040367819 */ /* 0x000fe20000001241 */
[----:B------:R-:W-:Y:S01]  /*83a0*/  HADD2.F32 R63, -RZ, R63.H0_H0 ;  /* 0x2000003fff3f7230 */ /* 0x000fe20000004100 */
[----:B------:R-:W-:Y:S01]  /*83b0*/  SHF.R.U64 R55, R66, 0x10, R67 ;  /* 0x0000001042377819 */ /* 0x000fe20000001243 */
[----:B------:R-:W-:-:S02]  /*83c0*/  HADD2.F32 R56, -RZ, R41.H1_H1 ;  /* 0x30000029ff387230 */ /* 0x000fc40000004100 */
[-C--:B------:R-:W-:Y:S01]  /*83d0*/  FMUL.FTZ R64, R47, R62.reuse ;  /* 0x0000003e2f407220 */ /* 0x080fe20000410000 */
[----:B------:R-:W-:Y:S02]  /*83e0*/  HADD2.F32 R43, -RZ, R41.H0_H0 ;  /* 0x20000029ff2b7230 */ /* 0x000fe40000004100 */
[-C--:B------:R-:W-:Y:S01]  /*83f0*/  FMUL.FTZ R65, R58, R63.reuse ;  /* 0x0000003f3a417220 */ /* 0x080fe20000410000 */
[----:B------:R-:W-:Y:S02]  /*8400*/  HADD2.F32 R60, -RZ, R165.H1_H1 ;  /* 0x300000a5ff3c7230 */ /* 0x000fe40000004100 */
[----:B------:R-:W-:Y:S01]  /*8410*/  FMUL.FTZ R63, R56, R63 ;  /* 0x0000003f383f7220 */ /* 0x000fe20000410000 */
[----:B------:R-:W-:Y:S01]  /*8420*/  HADD2.F32 R61, -RZ, R61.H0_H0 ;  /* 0x2000003dff3d7230 */ /* 0x000fe20000004100 */
[----:B------:R-:W-:Y:S01]  /*8430*/  SHF.R.U32.HI R66, RZ, 0x10, R67 ;  /* 0x00000010ff427819 */ /* 0x000fe20000011643 */
[C---:B------:R-:W-:Y:S01]  /*8440*/  FMUL.FTZ R62, R43.reuse, R62 ;  /* 0x0000003e2b3e7220 */ /* 0x040fe20000410000 */
[----:B------:R-:W-:Y:S01]  /*8450*/  FFMA.FTZ R41, R43, R60, -R64 ;  /* 0x0000003c2b297223 */ /* 0x000fe20000010840 */
[----:B------:R-:W-:-:S02]  /*8460*/  HADD2.F32 R64, -RZ, R167.H1_H1 ;  /* 0x300000a7ff407230 */ /* 0x000fc40000004100 */
[-C--:B------:R-:W-:Y:S01]  /*8470*/  FFMA.FTZ R56, R56, R61.reuse, -R65 ;  /* 0x0000003d38387223 */ /* 0x080fe20000010841 */
[----:B------:R-:W-:Y:S01]  /*8480*/  FFMA.FTZ R58, R58, R61, R63 ;  /* 0x0000003d3a3a7223 */ /* 0x000fe2000001003f */
[----:B------:R-:W-:Y:S01]  /*8490*/  FFMA.FTZ R43, R47, R60, R62 ;  /* 0x0000003c2f2b7223 */ /* 0x000fe2000001003e */
[--C-:B------:R-:W-:Y:S01]  /*84a0*/  HADD2.F32 R61, -RZ, R57.reuse.H0_H0 ;  /* 0x20000039ff3d7230 */ /* 0x100fe20000004100 */
[----:B------:R-:W-:Y:S01]  /*84b0*/  SHF.R.U32.HI R59, RZ, 0x10, R59 ;  /* 0x00000010ff3b7819 */ /* 0x000fe2000001163b */
[----:B------:R-:W-:Y:S01]  /*84c0*/  HADD2.F32 R57, -RZ, R57.H1_H1 ;  /* 0x30000039ff397230 */ /* 0x000fe20000004100 */
[----:B------:R-:W-:Y:S01]  /*84d0*/  F2FP.F16.F32.PACK_AB R41, R56, R41 ;  /* 0x000000293829723e */ /* 0x000fe200000000ff */
[----:B------:R-:W-:Y:S02]  /*84e0*/  HADD2.F32 R47, -RZ, R45.H0_H0 ;  /* 0x2000002dff2f7230 */ /* 0x000fe40000004100 */
[----:B------:R-:W-:Y:S01]  /*84f0*/  FMUL.FTZ R68, R61, R64 ;  /* 0x000000403d447220 */ /* 0x000fe20000410000 */
[----:B------:R-:W-:-:S02]  /*8500*/  HADD2.F32 R66, -RZ, R66.H0_H0 ;  /* 0x20000042ff427230 */ /* 0x000fc40000004100 */
[----:B------:R-:W-:Y:S02]  /*8510*/  HADD2.F32 R60, -RZ, R45.H1_H1 ;  /* 0x3000002dff3c7230 */ /* 0x000fe40000004100 */
[----:B------:R-:W-:Y:S01]  /*8520*/  FMUL.FTZ R64, R47, R64 ;  /* 0x000000402f407220 */ /* 0x000fe20000410000 */
[----:B------:R-:W-:Y:S02]  /*8530*/  HADD2.F32 R62, -RZ, R156.H1_H1 ;  /* 0x3000009cff3e7230 */ /* 0x000fe40000004100 */
[-C--:B------:R-:W-:Y:S01]  /*8540*/  FMUL.FTZ R63, R57, R66.reuse ;  /* 0x00000042393f7220 */ /* 0x080fe20000410000 */
[----:B------:R-:W-:Y:S02]  /*8550*/  HADD2.F32 R59, -RZ, R59.H0_H0 ;  /* 0x2000003bff3b7230 */ /* 0x000fe40000004100 */
[----:B------:R-:W-:Y:S01]  /*8560*/  FMUL.FTZ R66, R60, R66 ;  /* 0x000000423c427220 */ /* 0x000fe20000410000 */
[----:B------:R-:W-:Y:S02]  /*8570*/  HADD2.F32 R169, -RZ, R169.H0_H0 ;  /* 0x200000a9ffa97230 */ /* 0x000fe40000004100 */
[-C--:B------:R-:W-:Y:S01]  /*8580*/  FFMA.FTZ R45, R47, R62.reuse, -R68 ;  /* 0x0000003e2f2d7223 */ /* 0x080fe20000010844 */
[----:B------:R-:W-:Y:S01]  /*8590*/  FFMA.FTZ R47, R61, R62, R64 ;  /* 0x0000003e3d2f7223 */ /* 0x000fe20000010040 */
[----:B------:R-:W-:Y:S01]  /*85a0*/  FFMA.FTZ R62, R57, R59, R66 ;  /* 0x0000003b393e7223 */ /* 0x000fe20000010042 */
[----:B------:R-:W-:-:S02]  /*85b0*/  HADD2.F32 R61, -RZ, R54.H0_H0 ;  /* 0x20000036ff3d7230 */ /* 0x000fc40000004100 */
[----:B------:R-:W-:Y:S01]  /*85c0*/  FFMA.FTZ R60, R60, R59, -R63 ;  /* 0x0000003b3c3c7223 */ /* 0x000fe2000001083f */
[----:B------:R-:W-:Y:S02]  /*85d0*/  HADD2.F32 R57, -RZ, R44.H0_H0 ;  /* 0x2000002cff397230 */ /* 0x000fe40000004100 */
[----:B------:R-:W-:Y:S01]  /*85e0*/  HADD2.F32 R54, -RZ, R40.H0_H0 ;  /* 0x20000028ff367230 */ /* 0x000fe20000004100 */
[----:B------:R-:W-:Y:S01]  /*85f0*/  F2FP.F16.F32.PACK_AB R47, R62, R47 ;  /* 0x0000002f3e2f723e */ /* 0x000fe200000000ff */
[----:B------:R-:W-:Y:S02]  /*8600*/  HADD2.F32 R44, -RZ, R44.H1_H1 ;  /* 0x3000002cff2c7230 */ /* 0x000fe40000004100 */
[----:B------:R-:W-:Y:S01]  /*8610*/  FMUL.FTZ R63, R57, R169 ;  /* 0x000000a9393f7220 */ /* 0x000fe20000410000 */
[----:B------:R-:W-:Y:S01]  /*8620*/  HADD2.F32 R40, -RZ, R40.H1_H1 ;  /* 0x30000028ff287230 */ /* 0x000fe20000004100 */
[----:B------:R-:W-:Y:S01]  /*8630*/  F2FP.F16.F32.PACK_AB R60, R60, R45 ;  /* 0x0000002d3c3c723e */ /* 0x000fe200000000ff */
[----:B------:R-:W-:-:S02]  /*8640*/  HADD2.F32 R165, -RZ, R165.H0_H0 ;  /* 0x200000a5ffa57230 */ /* 0x000fc40000004100 */
[-C--:B------:R-:W-:Y:S01]  /*8650*/  FMUL.FTZ R65, R44, R61.reuse ;  /* 0x0000003d2c417220 */ /* 0x080fe20000410000 */
[----:B------:R-:W-:Y:S02]  /*8660*/  HADD2.F32 R59, -RZ, R52.H0_H0 ;  /* 0x20000034ff3b7230 */ /* 0x000fe40000004100 */
[----:B------:R-:W-:Y:S01]  /*8670*/  FMUL.FTZ R61, R40, R61 ;  /* 0x0000003d283d7220 */ /* 0x000fe20000410000 */
[C---:B------:R-:W-:Y:S01]  /*8680*/  FMUL.FTZ R52, R54.reuse, R169 ;  /* 0x000000a936347220 */ /* 0x040fe20000410000 */
[----:B------:R-:W-:Y:S01]  /*8690*/  FFMA.FTZ R63, R54, R165, -R63 ;  /* 0x000000a5363f7223 */ /* 0x000fe2000001083f */
[----:B------:R-:W-:Y:S02]  /*86a0*/  HADD2.F32 R167, -RZ, R167.H0_H0 ;  /* 0x200000a7ffa77230 */ /* 0x000fe40000004100 */
[-C--:B------:R-:W-:Y:S01]  /*86b0*/  FFMA.FTZ R61, R44, R59.reuse, R61 ;  /* 0x0000003b2c3d7223 */ /* 0x080fe2000001003d */
[----:B------:R-:W-:Y:S01]  /*86c0*/  FFMA.FTZ R54, R40, R59, -R65 ;  /* 0x0000003b28367223 */ /* 0x000fe20000010841 */
[----:B------:R-:W-:-:S02]  /*86d0*/  HADD2.F32 R44, -RZ, R46.H0_H0 ;  /* 0x2000002eff2c7230 */ /* 0x000fc40000004100 */
[----:B------:R-:W-:Y:S01]  /*86e0*/  FFMA.FTZ R52, R57, R165, R52 ;  /* 0x000000a539347223 */ /* 0x000fe20000010034 */
        /* <DEDUP_REMOVED lines=10> */
[----:B------:R-:W-:Y:S01]  /*8790*/  FMUL.FTZ R55, R42, R55 ;  /* 0x000000372a377220 */ /* 0x000fe20000410000 */
        /* <DEDUP_REMOVED lines=9> */
.L_x_2379:
[----:B------:R-:W-:Y:S05]  /*8830*/  BSYNC B2 ;  /* 0x0000000000027941 */ /* 0x000fea0003800000 */
.L_x_2378:
[----:B--2---:R4:W-:Y:S04]  /*8840*/  STG.E.128 desc[UR60][R48.64], R40 ;  /* 0x0000002830007986 */ /* 0x0049e8000c101d3c */
[----:B---3--:R4:W-:Y:S02]  /*8850*/  @!P3 STG.E.128 desc[UR60][R50.64], R44 ;  /* 0x0000002c3200b986 */ /* 0x0089e4000c101d3c */
.L_x_2373:
[----:B------:R-:W-:Y:S05]  /*8860*/  BSYNC B1 ;  /* 0x0000000000017941 */ /* 0x000fea0003800000 */
.L_x_2372:
[----:B--2-4-:R-:W2:Y:S01]  /*8870*/  LDL R40, [R1+0x6c] ;  /* 0x00006c0001287983 */ /* 0x014ea20000100800 */
[----:B------:R-:W-:-:S04]  /*8880*/  IMAD.WIDE.U32 R124, R220, R122, R124 ;  /* 0x0000007adc7c7225 */ /* 0x000fc800078e007c */
[----:B--2---:R-:W-:-:S04]  /*8890*/  IMAD R40, R40, R122, RZ ;  /* 0x0000007a28287224 */ /* 0x004fc800078e02ff */
[----:B------:R-:W-:Y:S01]  /*88a0*/  IMAD R123, R220, R123, R40 ;  /* 0x0000007bdc7b7224 */ /* 0x000fe200078e0228 */
[----:B------:R-:W-:Y:S06]  /*88b0*/  @P4 BRA `(.L_x_2340) ;  /* 0x0000001000d84947 */ /* 0x000fec0003800000 */
[----:B------:R-:W-:Y:S01]  /*88c0*/  ISETP.NE.AND P3, PT, R26, RZ, PT ;  /* 0x000000ff1a00720c */ /* 0x000fe20003f65270 */
[----:B------:R-:W-:Y:S01]  /*88d0*/  BSSY B1, `(.L_x_2380) ;  /* 0x000007c000017945 */ /* 0x000fe20003800000 */
[----:B---3--:R-:W-:-:S11]  /*88e0*/  IMAD.IADD R52, R125, 0x1, R123 ;  /* 0x000000017d347824 */ /* 0x008fd600078e027b */
        /* <DEDUP_REMOVED lines=10> */
[----:B------:R-:W-:Y:S02]  /*8990*/  SHF.R.S32.HI R40, RZ, 0x1f, R41 ;  /* 0x0000001fff287819 */ /* 0x000fe40000011429 */
[----:B------:R-:W-:Y:S02]  /*89a0*/  SHF.L.U32 R51, R41, 0x3, RZ ;  /* 0x0000000329337819 */ /* 0x000fe400000006ff */
[----:B------:R-:W-:Y:S02]  /*89b0*/  LEA.HI R40, R40, R41, RZ, 0x3 ;  /* 0x0000002928287211 */ /* 0x000fe400078f18ff */
[----:B------:R-:W-:-:S02]  /*89c0*/  LOP3.LUT R41, R228, 0x38, R51, 0xf8, !PT ;  /* 0x00000038e4297812 */ /* 0x000fc400078ef833 */
[----:B------:R-:W-:Y:S02]  /*89d0*/  SHF.R.S32.HI R40, RZ, 0x3, R40 ;  /* 0x00000003ff287819 */ /* 0x000fe40000011428 */
[----:B------:R-:W-:Y:S02]  /*89e0*/  LOP3.LUT R41, R41, R232, RZ, 0x3c, !PT ;  /* 0x000000e829297212 */ /* 0x000fe400078e3cff */
[----:B------:R-:W-:Y:S01]  /*89f0*/  ISETP.GE.AND P3, PT, R51, R145, PT ;  /* 0x000000913300720c */ /* 0x000fe20003f66270 */
[----:B------:R-:W-:-:S04]  /*8a00*/  IMAD R40, R40, 0x1400, R231 ;  /* 0x0000140028287824 */ /* 0x000fc800078e02e7 */
[----:B------:R-:W-:Y:S02]  /*8a10*/  IMAD.IADD R43, R40, 0x1, R41 ;  /* 0x00000001282b7824 */ /* 0x000fe400078e0229 */
[C---:B------:R-:W-:Y:S02]  /*8a20*/  IMAD R41, R18.reuse, 0x5000, R133 ;  /* 0x0000500012297824 */ /* 0x040fe400078e0285 */
[----:B------:R-:W-:Y:S02]  /*8a30*/  IMAD R43, R18, 0x5000, R43 ;  /* 0x00005000122b7824 */ /* 0x000fe400078e022b */
[----:B------:R-:W-:Y:S02]  /*8a40*/  IMAD R41, R41, 0x2, R16 ;  /* 0x0000000229297824 */ /* 0x000fe400078e0210 */
[----:B------:R-:W-:Y:S02]  /*8a50*/  @!P3 SHF.R.S32.HI R54, RZ, 0x1f, R51 ;  /* 0x0000001fff36b819 */ /* 0x000fe40000011433 */
[----:B------:R-:W-:-:S02]  /*8a60*/  LEA R44, R43, R16, 0x1 ;  /* 0x000000102b2c7211 */ /* 0x000fc400078e08ff */
[----:B------:R-:W2:Y:S01]  /*8a70*/  LDS.128 R40, [R41+0x24400] ;  /* 0x0244000029287984 */ /* 0x000ea20000000c00 */
[----:B------:R-:W-:-:S03]  /*8a80*/  @!P3 IADD3 R51, P4, P5, R38, R124, R51 ;  /* 0x0000007c2633b210 */ /* 0x000fc60007d9e033 */
[----:B------:R-:W3:Y:S01]  /*8a90*/  LDS.128 R44, [R44+0x24400] ;  /* 0x024400002c2c7984 */ /* 0x000ee20000000c00 */
[----:B------:R-:W-:Y:S02]  /*8aa0*/  @!P3 IADD3.X R54, R37, R52, R54, P4, P5 ;  /* 0x000000342536b210 */ /* 0x000fe400027ea436 */
[----:B------:R-:W-:Y:S02]  /*8ab0*/  ISETP.GE.AND P5, PT, R17, R116, PT ;  /* 0x000000741100720c */ /* 0x000fe40003fa6270 */
[----:B------:R-:W-:-:S04]  /*8ac0*/  @!P3 LEA R50, P4, R51, R118, 0x1 ;  /* 0x000000763332b211 */ /* 0x000fc800078808ff */
[----:B------:R-:W-:-:S07]  /*8ad0*/  @!P3 LEA.HI.X R51, R51, R119, R54, 0x1, P4 ;  /* 0x000000773333b211 */ /* 0x000fce00020f0c36 */
[----:B------:R-:W-:Y:S05]  /*8ae0*/  @P5 BRA `(.L_x_2383) ;  /* 0x00000004005c5947 */ /* 0x000fea0003800000 */
[----:B--2---:R-:W-:Y:S01]  /*8af0*/  IMAD.MOV.U32 R57, RZ, RZ, R40 ;  /* 0x000000ffff397224 */ /* 0x004fe200078e0028 */
[----:B------:R-:W-:Y:S01]  /*8b00*/  SHF.R.U32.HI R62, RZ, 0x10, R85 ;  /* 0x00000010ff3e7819 */ /* 0x000fe20000011655 */
[----:B---3--:R-:W-:Y:S01]  /*8b10*/  IMAD.MOV.U32 R40, RZ, RZ, R45 ;  /* 0x000000ffff287224 */ /* 0x008fe200078e002d */
[----:B------:R-:W-:Y:S01]  /*8b20*/  MOV R58, R44 ;  /* 0x0000002c003a7202 */ /* 0x000fe20000000f00 */
[----:B------:R-:W-:Y:S01]  /*8b30*/  IMAD.MOV.U32 R59, RZ, RZ, R47 ;  /* 0x000000ffff3b7224 */ /* 0x000fe200078e002f */
[----:B------:R-:W-:Y:S01]  /*8b40*/  SHF.R.U32.HI R60, RZ, 0x10, R77 ;  /* 0x00000010ff3c7819 */ /* 0x000fe2000001164d */
[----:B------:R-:W-:Y:S01]  /*8b50*/  HADD2.F32 R63, -RZ, R155.H1_H1 ;  /* 0x3000009bff3f7230 */ /* 0x000fe20000004100 */
[--C-:B------:R-:W-:Y:S01]  /*8b60*/  SHF.R.U64 R54, R86, 0x10, R87.reuse ;  /* 0x0000001056367819 */ /* 0x100fe20000001257 */
[--C-:B------:R-:W-:Y:S01]  /*8b70*/  HADD2.F32 R44, -RZ, R40.reuse.H0_H0 ;  /* 0x20000028ff2c7230 */ /* 0x100fe20000004100 */
[----:B------:R-:W-:Y:S01]  /*8b80*/  SHF.R.U32.HI R86, RZ, 0x10, R87 ;  /* 0x00000010ff567819 */ /* 0x000fe20000011657 */
[----:B------:R-:W-:Y:S01]  /*8b90*/  HADD2.F32 R47, -RZ, R40.H1_H1 ;  /* 0x30000028ff2f7230 */ /* 0x000fe20000004100 */
[----:B------:R-:W-:Y:S01]  /*8ba0*/  SHF.R.U64 R53, R78, 0x10, R79 ;  /* 0x000000104e357819 */ /* 0x000fe2000000124f */
[----:B------:R-:W-:Y:S01]  /*8bb0*/  IMAD.MOV.U32 R45, RZ, RZ, R43 ;  /* 0x000000ffff2d7224 */ /* 0x000fe200078e002b */
[----:B------:R-:W-:Y:S01]  /*8bc0*/  SHF.R.U32.HI R78, RZ, 0x10, R79 ;  /* 0x00000010ff4e7819 */ /* 0x000fe2000001164f */
[--C-:B------:R-:W-:Y:S01]  /*8bd0*/  HADD2.F32 R40, -RZ, R41.reuse.H0_H0 ;  /* 0x20000029ff287230 */ /* 0x100fe20000004100 */
[----:B------:R-:W-:Y:S01]  /*8be0*/  SHF.R.U64 R56, R84, 0x10, R85 ;  /* 0x0000001054387819 */ /* 0x000fe20000001255 */
[----:B------:R-:W-:Y:S01]  /*8bf0*/  HADD2.F32 R62, -RZ, R62.H0_H0 ;  /* 0x2000003eff3e7230 */ /* 0x000fe20000004100 */
[----:B------:R-:W-:Y:S01]  /*8c00*/  SHF.R.U64 R55, R76, 0x10, R77 ;  /* 0x000000104c377819 */ /* 0x000fe2000000124d */
        /* <DEDUP_REMOVED lines=11> */
[----:B------:R-:W-:-:S02]  /*8cc0*/  HADD2.F32 R60, -RZ, R59.H0_H0 ;  /* 0x2000003bff3c7230 */ /* 0x000fc40000004100 */
[----:B------:R-:W-:Y:S01]  /*8cd0*/  HADD2.F32 R59, -RZ, R59.H1_H1 ;  /* 0x3000003bff3b7230 */ /* 0x000fe20000004100 */
[----:B------:R-:W-:Y:S01]  /*8ce0*/  F2FP.F16.F32.PACK_AB R43, R43, R40 ;  /* 0x000000282b2b723e */ /* 0x000fe200000000ff */
[--C-:B------:R-:W-:Y:S02]  /*8cf0*/  HADD2.F32 R47, -RZ, R45.reuse.H0_H0 ;  /* 0x2000002dff2f7230 */ /* 0x100fe40000004100 */
[----:B------:R-:W-:Y:S02]  /*8d00*/  HADD2.F32 R64, -RZ, R86.H0_H0 ;  /* 0x20000056ff407230 */ /* 0x000fe40000004100 */
[----:B------:R-:W-:Y:S02]  /*8d10*/  HADD2.F32 R63, -RZ, R154.H1_H1 ;  /* 0x3000009aff3f7230 */ /* 0x000fe40000004100 */
[----:B------:R-:W-:Y:S02]  /*8d20*/  HADD2.F32 R45, -RZ, R45.H1_H1 ;  /* 0x3000002dff2d7230 */ /* 0x000fe40000004100 */
[----:B------:R-:W-:Y:S01]  /*8d30*/  FMUL.FTZ R68, R59, R64 ;  /* 0x000000403b447220 */ /* 0x000fe20000410000 */
[----:B------:R-:W-:-:S02]  /*8d40*/  HADD2.F32 R61, -RZ, R152.H1_H1 ;  /* 0x30000098ff3d7230 */ /* 0x000fc40000004100 */
[-C--:B------:R-:W-:Y:S01]  /*8d50*/  FMUL.FTZ R66, R60, R63.reuse ;  /* 0x0000003f3c427220 */ /* 0x080fe20000410000 */
        /* <DEDUP_REMOVED lines=9> */
[--C-:B------:R-:W-:Y:S01]  /*8df0*/  HADD2.F32 R45, -RZ, R57.reuse.H0_H0 ;  /* 0x20000039ff2d7230 */ /* 0x100fe20000004100 */
[----:B------:R-:W-:Y:S01]  /*8e00*/  F2FP.F16.F32.PACK_AB R63, R68, R63 ;  /* 0x0000003f443f723e */ /* 0x000fe200000000ff */
[----:B------:R-:W-:Y:S02]  /*8e10*/  HADD2.F32 R56, -RZ, R56.H0_H0 ;  /* 0x20000038ff387230 */ /* 0x000fe40000004100 */
[-C--:B------:R-:W-:Y:S01]  /*8e20*/  FMUL.FTZ R64, R47, R62.reuse ;  /* 0x0000003e2f407220 */ /* 0x080fe20000410000 */
[----:B------:R-:W-:Y:S02]  /*8e30*/  HADD2.F32 R58, -RZ, R58.H1_H1 ;  /* 0x3000003aff3a7230 */ /* 0x000fe40000004100 */
[----:B------:R-:W-:Y:S01]  /*8e40*/  FMUL.FTZ R62, R45, R62 ;  /* 0x0000003e2d3e7220 */ /* 0x000fe20000410000 */
[----:B------:R-:W-:Y:S02]  /*8e50*/  HADD2.F32 R57, -RZ, R57.H1_H1 ;  /* 0x30000039ff397230 */ /* 0x000fe40000004100 */
[----:B------:R-:W-:-:S02]  /*8e60*/  HADD2.F32 R60, -RZ, R153.H0_H0 ;  /* 0x20000099ff3c7230 */ /* 0x000fc40000004100 */
        /* <DEDUP_REMOVED lines=31> */
.L_x_2383:
[----:B------:R-:W-:Y:S05]  /*9060*/  BSYNC B2 ;  /* 0x0000000000027941 */ /* 0x000fea0003800000 */
.L_x_2382:
[----:B--2---:R2:W-:Y:S04]  /*9070*/  STG.E.128 desc[UR60][R48.64], R40 ;  /* 0x0000002830007986 */ /* 0x0045e8000c101d3c */
[----:B---3--:R2:W-:Y:S02]  /*9080*/  @!P3 STG.E.128 desc[UR60][R50.64], R44 ;  /* 0x0000002c3200b986 */ /* 0x0085e4000c101d3c */
.L_x_2381:
[----:B------:R-:W-:Y:S05]  /*9090*/  BSYNC B1 ;  /* 0x0000000000017941 */ /* 0x000fea0003800000 */
.L_x_2380:
        /* <DEDUP_REMOVED lines=11> */
[----:B------:R-:W-:Y:S01]  /*9150*/  SHF.R.S32.HI R40, RZ, 0x1f, R41 ;  /* 0x0000001fff287819 */ /* 0x000fe20000011429 */
[----:B------:R-:W-:Y:S01]  /*9160*/  IMAD.SHL.U32 R51, R41, 0x8, RZ ;  /* 0x0000000829337824 */ /* 0x000fe200078e00ff */
[----:B------:R-:W-:Y:S02]  /*9170*/  LEA.HI.X R49, R49, R119, R50, 0x1, P3 ;  /* 0x0000007731317211 */ /* 0x000fe400018f0c32 */
[----:B------:R-:W-:Y:S02]  /*9180*/  LEA.HI R40, R40, R41, RZ, 0x3 ;  /* 0x0000002928287211 */ /* 0x000fe400078f18ff */
[----:B------:R-:W-:-:S02]  /*9190*/  LOP3.LUT R41, R228, 0x38, R51, 0xf8, !PT ;  /* 0x00000038e4297812 */ /* 0x000fc400078ef833 */
[----:B------:R-:W-:Y:S02]  /*91a0*/  SHF.R.S32.HI R40, RZ, 0x3, R40 ;  /* 0x00000003ff287819 */ /* 0x000fe40000011428 */
[----:B------:R-:W-:-:S03]  /*91b0*/  LOP3.LUT R41, R41, R232, RZ, 0x3c, !PT ;  /* 0x000000e829297212 */ /* 0x000fc600078e3cff */
[----:B------:R-:W-:-:S05]  /*91c0*/  IMAD R40, R40, 0x1400, R231 ;  /* 0x0000140028287824 */ /* 0x000fca00078e02e7 */
[----:B------:R-:W-:Y:S01]  /*91d0*/  IADD3 R43, R40, R41, RZ ;  /* 0x00000029282b7210 */ /* 0x000fe20007ffe0ff */
[----:B------:R-:W-:-:S04]  /*91e0*/  IMAD R41, R18, 0x5000, R132 ;  /* 0x0000500012297824 */ /* 0x000fc800078e0284 */
[----:B------:R-:W-:Y:S02]  /*91f0*/  IMAD R43, R18, 0x5000, R43 ;  /* 0x00005000122b7824 */ /* 0x000fe400078e022b */
[--C-:B------:R-:W-:Y:S02]  /*9200*/  IMAD R41, R41, 0x2, R16.reuse ;  /* 0x0000000229297824 */ /* 0x100fe400078e0210 */
[----:B------:R-:W-:-:S04]  /*9210*/  IMAD R44, R43, 0x2, R16 ;  /* 0x000000022b2c7824 */ /* 0x000fc800078e0210 */
[----:B------:R-:W2:Y:S04]  /*9220*/  LDS.128 R40, [R41+0x24400] ;  /* 0x0244000029287984 */ /* 0x000ea80000000c00 */
[----:B------:R-:W3:Y:S01]  /*9230*/  LDS.128 R44, [R44+0x24400] ;  /* 0x024400002c2c7984 */ /* 0x000ee20000000c00 */
[----:B------:R-:W-:Y:S05]  /*9240*/  @P4 BRA `(.L_x_2385) ;  /* 0x0000000400584947 */ /* 0x000fea0003800000 */
[----:B------:R-:W-:Y:S01]  /*9250*/  SHF.R.U32.HI R58, RZ, 0x10, R81 ;  /* 0x00000010ff3a7819 */ /* 0x000fe20000011651 */
[----:B---3--:R-:W-:Y:S01]  /*9260*/  IMAD.MOV.U32 R54, RZ, RZ, R46 ;  /* 0x000000ffff367224 */ /* 0x008fe200078e002e */
[----:B------:R-:W-:Y:S01]  /*9270*/  MOV R53, R44 ;  /* 0x0000002c00357202 */ /* 0x000fe20000000f00 */
[----:B--2---:R-:W-:Y:S01]  /*9280*/  IMAD.MOV.U32 R44, RZ, RZ, R42 ;  /* 0x000000ffff2c7224 */ /* 0x004fe200078e002a */
        /* <DEDUP_REMOVED lines=23> */
[----:B------:R-:W-:Y:S01]  /*9400*/  HADD2.F32 R41, -RZ, R43.H0_H0 ;  /* 0x2000002bff297230 */ /* 0x000fe20000004100 */
[----:B------:R-:W-:Y:S01]  /*9410*/  SHF.R.U64 R66, R80, 0x10, R81 ;  /* 0x0000001050427819 */ /* 0x000fe20000001251 */
        /* <DEDUP_REMOVED lines=10> */
[----:B------:R-:W-:Y:S01]  /*94c0*/  FFMA.FTZ R62, R41, R45, -R62 ;  /* 0x0000002d293e7223 */ /* 0x000fe2000001083e */
[C---:B------:R-:W-:Y:S01]  /*94d0*/  FMUL.FTZ R56, R43.reuse, R56 ;  /* 0x000000382b387220 */ /* 0x040fe20000410000 */
[----:B------:R-:W-:Y:S02]  /*94e0*/  HADD2.F32 R151, -RZ, R151.H0_H0 ;  /* 0x20000097ff977230 */ /* 0x000fe40000004100 */
[-C--:B------:R-:W-:Y:S01]  /*94f0*/  FFMA.FTZ R63, R43, R46.reuse, -R64 ;  /* 0x0000002e2b3f7223 */ /* 0x080fe20000010840 */
[--C-:B------:R-:W-:Y:S02]  /*9500*/  HADD2.F32 R42, -RZ, R53.reuse.H0_H0 ;  /* 0x20000035ff2a7230 */ /* 0x100fe40000004100 */
[----:B------:R-:W-:Y:S01]  /*9510*/  FFMA.FTZ R64, R47, R46, R56 ;  /* 0x0000002e2f407223 */ /* 0x000fe20000010038 */
[----:B------:R-:W-:Y:S01]  /*9520*/  HADD2.F32 R45, -RZ, R66.H0_H0 ;  /* 0x20000042ff2d7230 */ /* 0x000fe20000004100 */
[----:B------:R-:W-:Y:S01]  /*9530*/  F2FP.F16.F32.PACK_AB R57, R58, R57 ;  /* 0x000000393a39723e */ /* 0x000fe200000000ff */
[----:B------:R-:W-:-:S02]  /*9540*/  HADD2.F32 R53, -RZ, R53.H1_H1 ;  /* 0x30000035ff357230 */ /* 0x000fc40000004100 */
[----:B------:R-:W-:Y:S01]  /*9550*/  FMUL.FTZ R46, R42, R151 ;  /* 0x000000972a2e7220 */ /* 0x000fe20000410000 */
[----:B------:R-:W-:Y:S01]  /*9560*/  HADD2.F32 R149, -RZ, R149.H0_H0 ;  /* 0x20000095ff957230 */ /* 0x000fe20000004100 */
[----:B------:R-:W-:Y:S01]  /*9570*/  F2FP.F16.F32.PACK_AB R61, R64, R61 ;  /* 0x0000003d403d723e */ /* 0x000fe200000000ff */
[--C-:B------:R-:W-:Y:S02]  /*9580*/  HADD2.F32 R41, -RZ, R40.reuse.H0_H0 ;  /* 0x20000028ff297230 */ /* 0x100fe40000004100 */
[----:B------:R-:W-:Y:S01]  /*9590*/  FMUL.FTZ R47, R53, R45 ;  /* 0x0000002d352f7220 */ /* 0x000fe20000410000 */
[----:B------:R-:W-:Y:S02]  /*95a0*/  HADD2.F32 R40, -RZ, R40.H1_H1 ;  /* 0x30000028ff287230 */ /* 0x000fe40000004100 */
[----:B------:R-:W-:Y:S02]  /*95b0*/  HADD2.F32 R43, -RZ, R67.H0_H0 ;  /* 0x20000043ff2b7230 */ /* 0x000fe40000004100 */
[C---:B------:R-:W-:Y:S01]  /*95c0*/  FMUL.FTZ R151, R41.reuse, R151 ;  /* 0x0000009729977220 */ /* 0x040fe20000410000 */
[----:B------:R-:W-:Y:S01]  /*95d0*/  FFMA.FTZ R46, R41, R149, -R46 ;  /* 0x00000095292e7223 */ /* 0x000fe2000001082e */
[----:B------:R-:W-:Y:S01]  /*95e0*/  FMUL.FTZ R56, R40, R45 ;  /* 0x0000002d28387220 */ /* 0x000fe20000410000 */
[----:B------:R-:W-:-:S02]  /*95f0*/  HADD2.F32 R41, -RZ, R54.H0_H0 ;  /* 0x20000036ff297230 */ /* 0x000fc40000004100 */
[-C--:B------:R-:W-:Y:S01]  /*9600*/  FFMA.FTZ R47, R40, R43.reuse, -R47 ;  /* 0x0000002b282f7223 */ /* 0x080fe2000001082f */
[----:B------:R-:W-:Y:S02]  /*9610*/  HADD2.F32 R150, -RZ, R150.H0_H0 ;  /* 0x20000096ff967230 */ /* 0x000fe40000004100 */
[----:B------:R-:W-:Y:S01]  /*9620*/  FFMA.FTZ R56, R53, R43, R56 ;  /* 0x0000002b35387223 */ /* 0x000fe20000010038 */
[----:B------:R-:W-:Y:S02]  /*9630*/  HADD2.F32 R45, -RZ, R65.H0_H0 ;  /* 0x20000041ff2d7230 */ /* 0x000fe40000004100 */
[----:B------:R-:W-:Y:S01]  /*9640*/  FFMA.FTZ R151, R42, R149, R151 ;  /* 0x000000952a977223 */ /* 0x000fe20000010097 */
[----:B------:R-:W-:Y:S02]  /*9650*/  HADD2.F32 R40, -RZ, R44.H0_H0 ;  /* 0x2000002cff287230 */ /* 0x000fe40000004100 */
[----:B------:R-:W-:Y:S01]  /*9660*/  FMUL.FTZ R53, R41, R150 ;  /* 0x0000009629357220 */ /* 0x000fe20000410000 */
[----:B------:R-:W-:-:S02]  /*9670*/  HADD2.F32 R54, -RZ, R54.H1_H1 ;  /* 0x30000036ff367230 */ /* 0x000fc40000004100 */
        /* <DEDUP_REMOVED lines=19> */
.L_x_2385:
[----:B------:R-:W-:Y:S05]  /*97b0*/  BSYNC B1 ;  /* 0x0000000000017941 */ /* 0x000fea0003800000 */
.L_x_2384:
[----:B--2---:R2:W-:Y:S01]  /*97c0*/  STG.E.128 desc[UR60][R48.64], R40 ;  /* 0x0000002830007986 */ /* 0x0045e2000c101d3c */
[----:B------:R-:W-:-:S13]  /*97d0*/  ISETP.GE.AND P3, PT, R51, R145, PT ;  /* 0x000000913300720c */ /* 0x000fda0003f66270 */
[----:B------:R-:W-:Y:S05]  /*97e0*/  @P3 BRA `(.L_x_2340) ;  /* 0x00000004000c3947 */ /* 0x000fea0003800000 */
[--C-:B------:R-:W-:Y:S02]  /*97f0*/  IADD3 R124, P3, P4, R38, R124, R51.reuse ;  /* 0x0000007c267c7210 */ /* 0x100fe40007c7e033 */
[----:B------:R-:W-:-:S04]  /*9800*/  SHF.R.S32.HI R51, RZ, 0x1f, R51 ;  /* 0x0000001fff337819 */ /* 0x000fc80000011433 */
[----:B------:R-:W-:Y:S02]  /*9810*/  IADD3.X R52, R37, R52, R51, P3, P4 ;  /* 0x0000003425347210 */ /* 0x000fe40001fe8433 */
[----:B------:R-:W-:-:S04]  /*9820*/  LEA R118, P3, R124, R118, 0x1 ;  /* 0x000000767c767211 */ /* 0x000fc800078608ff */
[----:B------:R-:W-:-:S05]  /*9830*/  LEA.HI.X R119, R124, R119, R52, 0x1, P3 ;  /* 0x000000777c777211 */ /* 0x000fca00018f0c34 */
[----:B---3--:R3:W-:Y:S01]  /*9840*/  STG.E.128 desc[UR60][R118.64], R44 ;  /* 0x0000002c76007986 */ /* 0x0087e2000c101d3c */
[----:B------:R-:W-:Y:S05]  /*9850*/  BRA `(.L_x_2340) ;  /* 0x0000000000f07947 */ /* 0x000fea0003800000 */
.L_x_2297:
[----:B------:R-:W2:Y:S02]  /*9860*/  LDL R40, [R1+0x60] ;  /* 0x0000600001287983 */ /* 0x000ea40000100800 */
[----:B--2---:R-:W-:-:S13]  /*9870*/  R2UR UR4, R40 ;  /* 0x00000000280472ca */ /* 0x004fda00000e0000 */
[----:B------:R-:W-:-:S06]  /*9880*/  UISETP.NE.AND UP0, UPT, UR4, 0x3, UPT ;  /* 0x000000030400788c */ /* 0x000fcc000bf05270 */
[----:B------:R-:W-:-:S13]  /*9890*/  PLOP3.LUT P2, PT, PT, PT, UP0, 0x80, 0x0 ;  /* 0x000000000000781c */ /* 0x000fda0003f4f008 */
[----:B------:R-:W-:Y:S05]  /*98a0*/  @!P2 BRA `(.L_x_2386) ;  /* 0x000000000004a947 */ /* 0x000fea0003800000 */
[----:B------:R-:W-:Y:S01]  /*98b0*/  BPT.TRAP 0x1 ;  /* 0x000000040000795c */ /* 0x000fe20000300000 */
.L_x_2386:
        /* <DEDUP_REMOVED lines=8> */
.L_x_2675:
[----:B------:R-:W-:Y:S05]  /*9940*/  BSYNC B1 ;  /* 0x0000000000017941 */ /* 0x000fea0003800000 */
.L_x_2387:
[----:B------:R-:W-:Y:S04]  /*9950*/  BSSY B1, `(.L_x_2389) ;  /* 0x000000e000017945 */ /* 0x000fe80003800000 */
[----:B------:R-:W-:Y:S05]  /*9960*/  @P4 BRA `(.L_x_2390) ;  /* 0x0000000000304947 */ /* 0x000fea0003800000 */
[----:B------:R-:W-:Y:S02]  /*9970*/  ISETP.NE.AND P5, PT, R26, RZ, PT ;  /* 0x000000ff1a00720c */ /* 0x000fe40003fa5270 */
        /* <DEDUP_REMOVED lines=11> */
.L_x_2390:
[----:B------:R-:W-:Y:S05]  /*9a30*/  BSYNC B1 ;  /* 0x0000000000017941 */ /* 0x000fea0003800000 */
.L_x_2389:
[----:B------:R-:W-:Y:S01]  /*9a40*/  ISETP.GE.AND P3, PT, R218, R3, PT ;  /* 0x00000003da00720c */ /* 0x000fe20003f66270 */
[----:B------:R-:W-:-:S12]  /*9a50*/  BSSY B1, `(.L_x_2391) ;  /* 0x000000e000017945 */ /* 0x000fd80003800000 */
[----:B------:R-:W-:Y:S05]  /*9a60*/  @P3 BRA `(.L_x_2392) ;  /* 0x0000000000303947 */ /* 0x000fea0003800000 */
[----:B------:R-:W-:Y:S02]  /*9a70*/  ISETP.NE.AND P5, PT, R26, RZ, PT ;  /* 0x000000ff1a00720c */ /* 0x000fe40003fa5270 */
        /* <DEDUP_REMOVED lines=11> */
.L_x_2392:
[----:B------:R-:W-:Y:S05]  /*9b30*/  BSYNC B1 ;  /* 0x0000000000017941 */ /* 0x000fea0003800000 */
.L_x_2391:
[----:B------:R-:W-:-:S13]  /*9b40*/  ISETP.GE.AND P3, PT, R220, R3, PT ;  /* 0x00000003dc00720c */ /* 0x000fda0003f66270 */
[----:B------:R-:W-:Y:S05]  /*9b50*/  @P3 BRA `(.L_x_2340) ;  /* 0x0000000000303947 */ /* 0x000fea0003800000 */
[----:B------:R-:W-:Y:S02]  /*9b60*/  ISETP.NE.AND P5, PT, R26, RZ, PT ;  /* 0x000000ff1a00720c */ /* 0x000fe40003fa5270 */
        /* <DEDUP_REMOVED lines=11> */
.L_x_2340:
[----:B------:R-:W-:Y:S05]  /*9c20*/  BSYNC B0 ;  /* 0x0000000000007941 */ /* 0x000fea0003800000 */
.L_x_2296:
        /* <DEDUP_REMOVED lines=17> */
.L_x_2394:
[----:B------:R-:W-:Y:S05]  /*9d40*/  BSYNC B0 ;  /* 0x0000000000007941 */ /* 0x000fea0003800000 */
.L_x_2393:
[----:B------:R-:W2:Y:S01]  /*9d50*/  SYNCS.PHASECHK.TRANS64.TRYWAIT P2, [R0+URZ+0x388b0], R115 ;  /* 0x0388b073000075a7 */ /* 0x000ea2000804017f */
[----:B------:R-:W-:Y:S01]  /*9d60*/  ULDC.64 UR6, c[0x0][0x318] ;  /* 0x0000c60000067ab9 */ /* 0x000fe20000000a00 */
[----:B------:R-:W-:Y:S01]  /*9d70*/  ULDC.64 UR4, c[0x0][0x308] ;  /* 0x0000c20000047ab9 */ /* 0x000fe20000000a00 */
[----:B-1----:R-:W-:Y:S01]  /*9d80*/  IMAD.U32 R40, RZ, RZ, UR6 ;  /* 0x00000006ff287e24 */ /* 0x002fe2000f8e00ff */
[----:B------:R-:W-:Y:S01]  /*9d90*/  MOV R42, UR7 ;  /* 0x00000007002a7c02 */ /* 0x000fe20008000f00 */
[----:B------:R-:W-:Y:S01]  /*9da0*/  IMAD.U32 R41, RZ, RZ, UR4 ;  /* 0x00000004ff297e24 */ /* 0x000fe2000f8e00ff */
[----:B------:R-:W-:Y:S01]  /*9db0*/  BSSY B0, `(.L_x_2395) ;  /* 0x0000009000007945 */ /* 0x000fe20003800000 */
[----:B------:R-:W-:Y:S01]  /*9dc0*/  ISETP.GE.AND P4, PT, R22, R3, PT ;  /* 0x000000031600720c */ /* 0x000fe20003f86270 */
[----:B------:R1:W-:Y:S01]  /*9dd0*/  STL [R1+0x5c], R40 ;  /* 0x00005c2801007387 */ /* 0x0003e20000100800 */
[----:B------:R-:W-:-:S03]  /*9de0*/  IMAD.WIDE R52, R24, 0x50, R112 ;  /* 0x0000005018347825 */ /* 0x000fc600078e0270 */
[----:B------:R3:W-:Y:S01]  /*9df0*/  STL [R1+0x58], R42 ;  /* 0x0000582a01007387 */ /* 0x0007e20000100800 */
[----:B-1----:R-:W-:-:S05]  /*9e00*/  IMAD.U32 R40, RZ, RZ, UR5 ;  /* 0x00000005ff287e24 */ /* 0x002fca000f8e00ff */
[----:B------:R3:W-:Y:S04]  /*9e10*/  STL [R1+0x50], R40 ;  /* 0x0000502801007387 */ /* 0x0007e80000100800 */
[----:B------:R3:W-:Y:S02]  /*9e20*/  STL [R1+0x54], R41 ;  /* 0x0000542901007387 */ /* 0x0007e40000100800 */
[----:B--23--:R-:W-:Y:S05]  /*9e30*/  @!P2 BRA `(.L_x_2396) ;  /* 0x00000240001ca947 */ /* 0x00cfea0003800000 */
.L_x_2676:
[----:B------:R-:W-:Y:S05]  /*9e40*/  BSYNC B0 ;  /* 0x0000000000007941 */ /* 0x000fea0003800000 */
.L_x_2395:
[----:B------:R-:W-:Y:S04]  /*9e50*/  BSSY B0, `(.L_x_2397) ;  /* 0x0000021000007945 */ /* 0x000fe80003800000 */
[----:B------:R-:W-:Y:S05]  /*9e60*/  @P4 BRA `(.L_x_2398) ;  /* 0x00000000007c4947 */ /* 0x000fea0003800000 */
[----:B------:R-:W2:Y:S01]  /*9e70*/  LDL R43, [R1+0x5c] ;  /* 0x00005c00012b7983 */ /* 0x000ea20000100800 */
[----:B------:R-:W-:-:S03]  /*9e80*/  ULDC UR4, c[0x0][0x2e4] ;  /* 0x0000b90000047ab9 */ /* 0x000fc60000000800 */
[----:B------:R-:W3:Y:S04]  /*9e90*/  LDL R42, [R1+0x58] ;  /* 0x00005800012a7983 */ /* 0x000ee80000100800 */
[----:B------:R-:W4:Y:S04]  /*9ea0*/  LDL R41, [R1+0x54] ;  /* 0x0000540001297983 */ /* 0x000f280000100800 */
[----:B------:R-:W5:Y:S01]  /*9eb0*/  LDL R40, [R1+0x50] ;  /* 0x0000500001287983 */ /* 0x000f620000100800 */
[C---:B------:R-:W-:Y:S01]  /*9ec0*/  ISETP.GE.AND P5, PT, R17.reuse, UR4, PT ;  /* 0x0000000411007c0c */ /* 0x040fe2000bfa6270 */
[----:B------:R-:W-:Y:S01]  /*9ed0*/  IMAD.MOV.U32 R45, RZ, RZ, R5 ;  /* 0x000000ffff2d7224 */ /* 0x000fe200078e0005 */
[----:B------:R-:W-:Y:S01]  /*9ee0*/  MOV R44, R96 ;  /* 0x00000060002c7202 */ /* 0x000fe20000000f00 */
[C---:B------:R-:W-:Y:S01]  /*9ef0*/  VIADD R46, R17.reuse, 0xc0 ;  /* 0x000000c0112e7836 */ /* 0x040fe20000000000 */
[----:B------:R-:W-:-:S02]  /*9f00*/  IADD3 R48, R17, 0x80, RZ ;  /* 0x0000008011307810 */ /* 0x000fc40007ffe0ff */
[----:B------:R-:W-:Y:S02]  /*9f10*/  ISETP.GE.AND P4, PT, R19, UR4, PT ;  /* 0x0000000413007c0c */ /* 0x000fe4000bf86270 */
[----:B--2---:R-:W-:Y:S02]  /*9f20*/  R2UR UR8, R43 ;  /* 0x000000002b0872ca */ /* 0x004fe400000e0000 */
[----:B---3--:R-:W-:Y:S02]  /*9f30*/  R2UR UR7, R42 ;  /* 0x000000002a0772ca */ /* 0x008fe400000e0000 */
[----:B----4-:R-:W-:Y:S02]  /*9f40*/  R2UR UR6, R41 ;  /* 0x00000000290672ca */ /* 0x010fe400000e0000 */
[----:B-----5:R-:W-:-:S07]  /*9f50*/  R2UR UR5, R40 ;  /* 0x00000000280572ca */ /* 0x020fce00000e0000 */
[----:B------:R-:W-:Y:S01]  /*9f60*/  IMAD R47, R53, UR8, RZ ;  /* 0x00000008352f7c24 */ /* 0x000fe2000f8e02ff */
[----:B------:R-:W2:Y:S01]  /*9f70*/  @!P5 LDS.128 R40, [R4+0x400] ;  /* 0x000400000428d984 */ /* 0x000ea20000000c00 */
[----:B------:R-:W-:-:S04]  /*9f80*/  IMAD.WIDE.U32 R44, R52, UR8, R44 ;  /* 0x00000008342c7c25 */ /* 0x000fc8000f8e002c */
[----:B------:R-:W-:Y:S01]  /*9f90*/  IMAD R47, R52, UR7, R47 ;  /* 0x00000007342f7c24 */ /* 0x000fe2000f8e022f */
[----:B------:R-:W-:-:S03]  /*9fa0*/  LEA R54, P2, R44, UR6, 0x1 ;  /* 0x000000062c367c11 */ /* 0x000fc6000f8408ff */
[----:B------:R-:W-:-:S05]  /*9fb0*/  IMAD.IADD R45, R45, 0x1, R47 ;  /* 0x000000012d2d7824 */ /* 0x000fca00078e022f */
        /* <DEDUP_REMOVED lines=10> */
.L_x_2398:
[----:B------:R-:W-:Y:S05]  /*a060*/  BSYNC B0 ;  /* 0x0000000000007941 */ /* 0x000fea0003800000 */
.L_x_2397:
[----:B------:R3:W5:Y:S04]  /*a070*/  LDL R61, [R1+0x5c] ;  /* 0x00005c00013d7983 */ /* 0x0007680000100800 */
[----:B------:R3:W5:Y:S04]  /*a080*/  LDL R60, [R1+0x58] ;  /* 0x00005800013c7983 */ /* 0x0007680000100800 */
[----:B------:R3:W5:Y:S04]  /*a090*/  LDL R59, [R1+0x54] ;  /* 0x00005400013b7983 */ /* 0x0007680000100800 */
[----:B------:R3:W5:Y:S01]  /*a0a0*/  LDL R58, [R1+0x50] ;  /* 0x00005000013a7983 */ /* 0x0007620000100800 */
[----:B------:R-:W-:Y:S01]  /*a0b0*/  ISETP.GE.AND P2, PT, R218, R3, PT ;  /* 0x00000003da00720c */ /* 0x000fe20003f46270 */
[----:B------:R-:W-:Y:S01]  /*a0c0*/  BSSY B0, `(.L_x_2399) ;  /* 0x000001f000007945 */ /* 0x000fe20003800000 */
[C---:B------:R-:W-:Y:S01]  /*a0d0*/  VIADD R56, R17.reuse, 0xc0 ;  /* 0x000000c011387836 */ /* 0x040fe20000000000 */
[----:B------:R-:W-:-:S10]  /*a0e0*/  IADD3 R57, R17, 0x80, RZ ;  /* 0x0000008011397810 */ /* 0x000fd40007ffe0ff */
[----:B---3--:R-:W-:Y:S05]  /*a0f0*/  @P2 BRA `(.L_x_2400) ;  /* 0x00000000006c2947 */ /* 0x008fea0003800000 */
[----:B------:R-:W-:Y:S01]  /*a100*/  ULDC UR4, c[0x0][0x2e4] ;  /* 0x0000b90000047ab9 */ /* 0x000fe20000000800 */
[----:B-----5:R-:W-:Y:S02]  /*a110*/  R2UR UR8, R61 ;  /* 0x000000003d0872ca */ /* 0x020fe400000e0000 */
[----:B------:R-:W-:Y:S02]  /*a120*/  ISETP.GE.AND P2, PT, R17, UR4, PT ;  /* 0x0000000411007c0c */ /* 0x000fe4000bf46270 */
[----:B--2---:R-:W-:Y:S02]  /*a130*/  IADD3 R47, P4, R52, 0x20, RZ ;  /* 0x00000020342f7810 */ /* 0x004fe40007f9e0ff */
[----:B------:R-:W-:Y:S02]  /*a140*/  R2UR UR7, R60 ;  /* 0x000000003c0772ca */ /* 0x000fe400000e0000 */
[----:B------:R-:W-:Y:S01]  /*a150*/  R2UR UR6, R59 ;  /* 0x000000003b0672ca */ /* 0x000fe200000e0000 */
[----:B------:R-:W-:Y:S01]  /*a160*/  IMAD.X R44, RZ, RZ, R53, P4 ;  /* 0x000000ffff2c7224 */ /* 0x000fe200020e0635 */
[----:B------:R-:W-:-:S02]  /*a170*/  MOV R45, R5 ;  /* 0x00000005002d7202 */ /* 0x000fc40000000f00 */
[----:B------:R-:W-:Y:S01]  /*a180*/  R2UR UR5, R58 ;  /* 0x000000003a0572ca */ /* 0x000fe200000e0000 */
[----:B------:R-:W-:Y:S01]  /*a190*/  IMAD R46, R44, UR8, RZ ;  /* 0x000000082c2e7c24 */ /* 0x000fe2000f8e02ff */
[----:B------:R-:W-:Y:S01]  /*a1a0*/  ISETP.GE.AND P5, PT, R19, UR4, PT ;  /* 0x0000000413007c0c */ /* 0x000fe2000bfa6270 */
[----:B------:R-:W2:Y:S01]  /*a1b0*/  @!P2 LDS.128 R40, [R4+0x1400] ;  /* 0x001400000428a984 */ /* 0x000ea20000000c00 */
[----:B------:R-:W-:-:S04]  /*a1c0*/  IMAD.MOV.U32 R44, RZ, RZ, R96 ;  /* 0x000000ffff2c7224 */ /* 0x000fc800078e0060 */
[----:B------:R-:W-:-:S04]  /*a1d0*/  IMAD.WIDE.U32 R44, R47, UR8, R44 ;  /* 0x000000082f2c7c25 */ /* 0x000fc8000f8e002c */
[----:B------:R-:W-:Y:S01]  /*a1e0*/  IMAD R47, R47, UR7, R46 ;  /* 0x000000072f2f7c24 */ /* 0x000fe2000f8e022e */
[----:B------:R-:W-:-:S03]  /*a1f0*/  LEA R54, P4, R44, UR6, 0x1 ;  /* 0x000000062c367c11 */ /* 0x000fc6000f8808ff */
[----:B------:R-:W-:-:S05]  /*a200*/  IMAD.IADD R45, R45, 0x1, R47 ;  /* 0x000000012d2d7824 */ /* 0x000fca00078e022f */
[----:B------:R-:W-:Y:S02]  /*a210*/  LEA.HI.X R55, R44, UR5, R45, 0x1, P4 ;  /* 0x000000052c377c11 */ /* 0x000fe4000a0f0c2d */
[----:B------:R-:W-:-:S13]  /*a220*/  ISETP.GE.AND P4, PT, R57, UR4, PT ;  /* 0x0000000439007c0c */ /* 0x000fda000bf86270 */
[----:B------:R-:W3:Y:S04]  /*a230*/  @!P4 LDS.128 R44, [R4+0x6400] ;  /* 0x00640000042cc984 */ /* 0x000ee80000000c00 */
[----:B--2---:R-:W-:Y:S01]  /*a240*/  @!P2 STG.E.128 desc[UR60][R54.64], R40 ;  /* 0x000000283600a986 */ /* 0x004fe2000c101d3c */
[----:B------:R-:W-:-:S03]  /*a250*/  ISETP.GE.AND P2, PT, R56, UR4, PT ;  /* 0x0000000438007c0c */ /* 0x000fc6000bf46270 */
[----:B------:R-:W2:Y:S10]  /*a260*/  @!P5 LDS.128 R40, [R4+0x3c00] ;  /* 0x003c00000428d984 */ /* 0x000eb40000000c00 */
[----:B------:R-:W4:Y:S04]  /*a270*/  @!P2 LDS.128 R48, [R4+0x8c00] ;  /* 0x008c00000430a984 */ /* 0x000f280000000c00 */
[----:B---3--:R3:W-:Y:S04]  /*a280*/  @!P4 STG.E.128 desc[UR60][R54.64+0x100], R44 ;  /* 0x0001002c3600c986 */ /* 0x0087e8000c101d3c */
[----:B--2---:R3:W-:Y:S04]  /*a290*/  @!P5 STG.E.128 desc[UR60][R54.64+0x80], R40 ;  /* 0x000080283600d986 */ /* 0x0047e8000c101d3c */
[----:B----4-:R3:W-:Y:S02]  /*a2a0*/  @!P2 STG.E.128 desc[UR60][R54.64+0x180], R48 ;  /* 0x000180303600a986 */ /* 0x0107e4000c101d3c */
.L_x_2400:
[----:B------:R-:W-:Y:S05]  /*a2b0*/  BSYNC B0 ;  /* 0x0000000000007941 */ /* 0x000fea0003800000 */
.L_x_2399:
[----:B------:R-:W-:Y:S01]  /*a2c0*/  ISETP.GE.AND P2, PT, R220, R3, PT ;  /* 0x00000003dc00720c */ /* 0x000fe20003f46270 */
[----:B------:R-:W-:-:S12]  /*a2d0*/  BSSY B0, `(.L_x_2401) ;  /* 0x000001d000007945 */ /* 0x000fd80003800000 */
[----:B------:R-:W-:Y:S05]  /*a2e0*/  @P2 BRA `(.L_x_2402) ;  /* 0x00000000006c2947 */ /* 0x000fea0003800000 */
[----:B------:R-:W-:Y:S01]  /*a2f0*/  ULDC UR4, c[0x0][0x2e4] ;  /* 0x0000b90000047ab9 */ /* 0x000fe20000000800 */
[----:B-----5:R-:W-:Y:S01]  /*a300*/  R2UR UR8, R61 ;  /* 0x000000003d0872ca */ /* 0x020fe200000e0000 */
[----:B--23--:R-:W-:Y:S01]  /*a310*/  IMAD.MOV.U32 R45, RZ, RZ, R5 ;  /* 0x000000ffff2d7224 */ /* 0x00cfe200078e0005 */
[----:B------:R-:W-:Y:S02]  /*a320*/  ISETP.GE.AND P2, PT, R17, UR4, PT ;  /* 0x0000000411007c0c */ /* 0x000fe4000bf46270 */
[----:B------:R-:W-:Y:S02]  /*a330*/  R2UR UR7, R60 ;  /* 0x000000003c0772ca */ /* 0x000fe400000e0000 */
[----:B------:R-:W-:Y:S02]  /*a340*/  IADD3 R3, P4, R52, 0x40, RZ ;  /* 0x0000004034037810 */ /* 0x000fe40007f9e0ff */
[----:B------:R-:W-:Y:S02]  /*a350*/  R2UR UR6, R59 ;  /* 0x000000003b0672ca */ /* 0x000fe400000e0000 */
[----:B------:R-:W-:Y:S01]  /*a360*/  MOV R44, R96 ;  /* 0x00000060002c7202 */ /* 0x000fe20000000f00 */
[----:B------:R-:W-:Y:S01]  /*a370*/  IMAD.X R52, RZ, RZ, R53, P4 ;  /* 0x000000ffff347224 */ /* 0x000fe200020e0635 */
[----:B------:R-:W-:-:S02]  /*a380*/  R2UR UR5, R58 ;  /* 0x000000003a0572ca */ /* 0x000fc400000e0000 */
[----:B------:R-:W-:Y:S01]  /*a390*/  ISETP.GE.AND P5, PT, R19, UR4, PT ;  /* 0x0000000413007c0c */ /* 0x000fe2000bfa6270 */
[----:B------:R-:W2:Y:S01]  /*a3a0*/  @!P2 LDS.128 R40, [R4+0x2400] ;  /* 0x002400000428a984 */ /* 0x000ea20000000c00 */
[----:B------:R-:W-:Y:S02]  /*a3b0*/  IMAD R52, R52, UR8, RZ ;  /* 0x0000000834347c24 */ /* 0x000fe4000f8e02ff */
[----:B------:R-:W-:-:S04]  /*a3c0*/  IMAD.WIDE.U32 R44, R3, UR8, R44 ;  /* 0x00000008032c7c25 */ /* 0x000fc8000f8e002c */
[----:B------:R-:W-:Y:S01]  /*a3d0*/  IMAD R3, R3, UR7, R52 ;  /* 0x0000000703037c24 */ /* 0x000fe2000f8e0234 */
[----:B------:R-:W-:-:S03]  /*a3e0*/  LEA R52, P4, R44, UR6, 0x1 ;  /* 0x000000062c347c11 */ /* 0x000fc6000f8808ff */
[----:B------:R-:W-:-:S05]  /*a3f0*/  IMAD.IADD R3, R45, 0x1, R3 ;  /* 0x000000012d037824 */ /* 0x000fca00078e0203 */
[----:B------:R-:W-:Y:S02]  /*a400*/  LEA.HI.X R53, R44, UR5, R3, 0x1, P4 ;  /* 0x000000052c357c11 */ /* 0x000fe4000a0f0c03 */
[----:B------:R-:W-:Y:S01]  /*a410*/  ISETP.GE.AND P4, PT, R57, UR4, PT ;  /* 0x0000000439007c0c */ /* 0x000fe2000bf86270 */
[----:B------:R-:W3:Y:S04]  /*a420*/  @!P5 LDS.128 R44, [R4+0x4c00] ;  /* 0x004c0000042cd984 */ /* 0x000ee80000000c00 */
[----:B--2---:R-:W-:Y:S01]  /*a430*/  @!P2 STG.E.128 desc[UR60][R52.64], R40 ;  /* 0x000000283400a986 */ /* 0x004fe2000c101d3c */
[----:B------:R-:W-:-:S07]  /*a440*/  ISETP.GE.AND P2, PT, R56, UR4, PT ;  /* 0x0000000438007c0c */ /* 0x000fce000bf46270 */
[----:B------:R-:W2:Y:S06]  /*a450*/  @!P4 LDS.128 R40, [R4+0x7400] ;  /* 0x007400000428c984 */ /* 0x000eac0000000c00 */
[----:B------:R-:W4:Y:S04]  /*a460*/  @!P2 LDS.128 R48, [R4+0x9c00] ;  /* 0x009c00000430a984 */ /* 0x000f280000000c00 */
[----:B---3--:R3:W-:Y:S04]  /*a470*/  @!P5 STG.E.128 desc[UR60][R52.64+0x80], R44 ;  /* 0x0000802c3400d986 */ /* 0x0087e8000c101d3c */
[----:B--2---:R3:W-:Y:S04]  /*a480*/  @!P4 STG.E.128 desc[UR60][R52.64+0x100], R40 ;  /* 0x000100283400c986 */ /* 0x0047e8000c101d3c */
[----:B----4-:R3:W-:Y:S02]  /*a490*/  @!P2 STG.E.128 desc[UR60][R52.64+0x180], R48 ;  /* 0x000180303400a986 */ /* 0x0107e4000c101d3c */
.L_x_2402:
[----:B------:R-:W-:Y:S05]  /*a4a0*/  BSYNC B0 ;  /* 0x0000000000007941 */ /* 0x000fea0003800000 */
.L_x_2401:
[----:B------:R-:W-:Y:S01]  /*a4b0*/  @!PT LDS RZ, [RZ] ;  /* 0x00000000fffff984 */ /* 0x000fe20000000800 */
[----:B------:R-:W-:Y:S01]  /*a4c0*/  @!PT LDS RZ, [RZ] ;  /* 0x00000000fffff984 */ /* 0x000fe20000000800 */
[----:B------:R-:W-:Y:S01]  /*a4d0*/  @!PT LDS RZ, [RZ] ;  /* 0x00000000fffff984 */ /* 0x000fe20000000800 */
[----:B------:R-:W-:Y:S01]  /*a4e0*/  @!PT LDS RZ, [RZ] ;  /* 0x00000000fffff984 */ /* 0x000fe20000000800 */
[----:B------:R4:W-:Y:S06]  /*a4f0*/  MEMBAR.ALL.CTA ;  /* 0x0000000000007992 */ /* 0x0009ec0000008000 */
[----:B----4-:R-:W4:Y:S01]  /*a500*/  FENCE.VIEW.ASYNC.S ;  /* 0x00000000000073c6 */ /* 0x010f220000000000 */
[----:B01----:R-:W-:Y:S01]  /*a510*/  @!P3 IADD3 R0, R0, 0x388c0, RZ ;  /* 0x000388c00000b810 */ /* 0x003fe20007ffe0ff */
[----:B------:R-:W-:Y:S01]  /*a520*/  VIADD R18, R18, 0x1 ;  /* 0x0000000112127836 */ /* 0x000fe20000000000 */
[----:B----4-:R0:W-:Y:S01]  /*a530*/  BAR.SYNC.DEFER_BLOCKING R147, 0x80 ;  /* 0x000200930000751d */ /* 0x0101e20000010000 */
[----:B------:R-:W-:-:S02]  /*a540*/  ISETP.NE.AND P4, PT, R114, RZ, PT ;  /* 0x000000ff7200720c */ /* 0x000fc40003f85270 */
[----:B------:R-:W-:Y:S02]  /*a550*/  @!P3 PRMT R0, RZ, 0x654, R0 ;  /* 0x00000654ff00b816 */ /* 0x000fe40000000000 */
[----:B------:R-:W-:Y:S02]  /*a560*/  PLOP3.LUT P2, PT, PT, PT, PT, 0x8, 0x0 ;  /* 0x000000000000781c */ /* 0x000fe40003f4e170 */
[----:B------:R1:W-:Y:S01]  /*a570*/  @!P3 SYNCS.ARRIVE.TRANS64.RED.A1T0 RZ, [R0+URZ], RZ ;  /* 0x000000ff00ffb9a7 */ /* 0x0003e2000810043f */
[----:B------:R-:W-:-:S04]  /*a580*/  ISETP.NE.AND P3, PT, R18, 0x2, PT ;  /* 0x000000021200780c */ /* 0x000fc80003f65270 */
[----:B------:R-:W-:Y:S02]  /*a590*/  SEL R18, R18, RZ, P3 ;  /* 0x000000ff12127207 */ /* 0x000fe40001800000 */
[----:B-1----:R-:W-:-:S04]  /*a5a0*/  SEL R0, RZ, 0x1, P3 ;  /* 0x00000001ff007807 */ /* 0x002fc80001800000 */
[----:B------:R-:W-:Y:S01]  /*a5b0*/  LOP3.LUT R221, R221, R0, RZ, 0x3c, !PT ;  /* 0x00000000dddd7212 */ /* 0x000fe200078e3cff */
[----:B0-----:R-:W-:Y:S06]  /*a5c0*/  @P4 BRA `(.L_x_2403) ;  /* 0xffffff7c00fc4947 */ /* 0x001fec000383ffff */
.L_x_2291:
        /* <DEDUP_REMOVED lines=8> */
[----:B------:R-:W-:Y:S01]  /*a650*/  MOV R145, RZ ;  /* 0x000000ff00917202 */ /* 0x000fe20000000f00 */
        /* <DEDUP_REMOVED lines=15> */
[----:B-----5:R-:W-:Y:S02]  /*a750*/  CS2R R60, SRZ ;  /* 0x00000000003c7805 */ /* 0x020fe4000001ff00 */
[----:B------:R-:W-:Y:S02]  /*a760*/  CS2R R154, SRZ ;  /* 0x00000000009a7805 */ /* 0x000fe4000001ff00 */
[----:B------:R-:W-:-:S02]  /*a770*/  CS2R R56, SRZ ;  /* 0x0000000000387805 */ /* 0x000fc4000001ff00 */
[----:B--23--:R-:W-:Y:S02]  /*a780*/  CS2R R50, SRZ ;  /* 0x0000000000327805 */ /* 0x00cfe4000001ff00 */
        /* <DEDUP_REMOVED lines=35> */
[----:B------:R-:W-:Y:S01]  /*a9c0*/  MOV R24, RZ ;  /* 0x000000ff00187202 */ /* 0x000fe20000000f00 */
[----:B------:R-:W-:Y:S01]  /*a9d0*/  IMAD.MOV.U32 R43, RZ, RZ, RZ ;  /* 0x000000ffff2b7224 */ /* 0x000fe200078e00ff */
[----:B------:R-:W-:-:S02]  /*a9e0*/  CS2R R8, SRZ ;  /* 0x0000000000087805 */ /* 0x000fc4000001ff00 */
[----:B------:R-:W-:Y:S02]  /*a9f0*/  CS2R R38, SRZ ;  /* 0x0000000000267805 */ /* 0x000fe4000001ff00 */
[----:B------:R-:W-:Y:S01]  /*aa00*/  CS2R R34, SRZ ;  /* 0x0000000000227805 */ /* 0x000fe2000001ff00 */
[----:B------:R-:W-:Y:S01]  /*aa10*/  IMAD.MOV.U32 R31, RZ, RZ, RZ ;  /* 0x000000ffff1f7224 */ /* 0x000fe200078e00ff */
[----:B------:R-:W-:Y:S01]  /*aa20*/  MOV R7, RZ ;  /* 0x000000ff00077202 */ /* 0x000fe20000000f00 */
[----:B------:R-:W-:Y:S02]  /*aa30*/  IMAD.MOV.U32 R27, RZ, RZ, RZ ;  /* 0x000000ffff1b7224 */ /* 0x000fe400078e00ff */
[----:B------:R-:W-:Y:S01]  /*aa40*/  IMAD.MOV.U32 R5, RZ, RZ, RZ ;  /* 0x000000ffff057224 */ /* 0x000fe200078e00ff */
[----:B------:R-:W-:Y:S06]  /*aa50*/  @P2 BRA `(.L_x_2405) ;  /* 0x0000000000082947 */ /* 0x000fec0003800000 */
[----:B------:R-:W0:Y:S02]  /*aa60*/  FENCE.VIEW.ASYNC.G ;  /* 0x00000000000073c6 */ /* 0x000e240000000100 */
[----:B0-----:R-:W-:Y:S06]  /*aa70*/  BAR.ARV 0xc, 0x120 ;  /* 0x0304800000007b1d */ /* 0x001fec0000002000 */
.L_x_2405:
[----:B------:R-:W-:Y:S05]  /*aa80*/  BSYNC B0 ;  /* 0x0000000000007941 */ /* 0x000fea0003800000 */
.L_x_2404:
[----:B------:R-:W-:Y:S01]  /*aa90*/  MOV R25, RZ ;  /* 0x000000ff00197202 */ /* 0x000fe20000000f00 */
[----:B------:R-:W-:Y:S01]  /*aaa0*/  IMAD.MOV.U32 R4, RZ, RZ, RZ ;  /* 0x000000ffff047224 */ /* 0x000fe200078e00ff */
[----:B------:R-:W-:Y:S06]  /*aab0*/  @!P1 BRA `(.L_x_2406) ;  /* 0x000001a000a49947 */ /* 0x000fec0003800000 */
[----:B------:R-:W2:Y:S01]  /*aac0*/  LDL R20, [R1+0x7c] ;  /* 0x00007c0001147983 */ /* 0x000ea20000100800 */
[----:B------:R-:W0:Y:S02]  /*aad0*/  S2R R6, SR_TID.X ;  /* 0x0000000000067919 */ /* 0x000e240000002100 */
[----:B0-----:R-:W-:-:S05]  /*aae0*/  VIADD R85, R6, 0xffffff80 ;  /* 0xffffff8006557836 */ /* 0x001fca0000000000 */
[----:B------:R-:W-:-:S04]  /*aaf0*/  SHF.R.S32.HI R24, RZ, 0x1f, R85 ;  /* 0x0000001fff187819 */ /* 0x000fc80000011455 */
[----:B------:R-:W-:-:S04]  /*ab00*/  LEA.HI R0, R24, R85, RZ, 0x7 ;  /* 0x0000005518007211 */ /* 0x000fc800078f38ff */
[----:B------:R-:W-:-:S06]  /*ab10*/  SHF.R.S32.HI R0, RZ, 0x7, R0 ;  /* 0x00000007ff007819 */ /* 0x000fcc0000011400 */
[----:B------:R-:W0:Y:S02]  /*ab20*/  SHFL.IDX PT, R0, R0, RZ, 0x1f ;  /* 0x00001fff00007589 */ /* 0x000e2400000e0000 */
[----:B0-----:R-:W-:-:S04]  /*ab30*/  LEA.HI R2, R0, R0, RZ, 0x1 ;  /* 0x0000000000027211 */ /* 0x001fc800078f08ff */
[----:B------:R-:W-:-:S04]  /*ab40*/  LOP3.LUT R3, R2, 0x1e, RZ, 0xc0, !PT ;  /* 0x0000001e02037812 */ /* 0x000fc800078ec0ff */
[----:B------:R-:W-:Y:S02]  /*ab50*/  IADD3 R3, R0, -R3, RZ ;  /* 0x8000000300037210 */ /* 0x000fe40007ffe0ff */
[----:B--2---:R-:W-:-:S13]  /*ab60*/  R2UR UR4, R20 ;  /* 0x00000000140472ca */ /* 0x004fda00000e0000 */
[----:B------:R-:W-:Y:S02]  /*ab70*/  ULOP3.LUT UP0, URZ, UR4, 0x9f, URZ, 0xc0, !UPT ;  /* 0x0000009f043f7892 */ /* 0x000fe4000f80c03f */
[----:B------:R-:W-:-:S04]  /*ab80*/  LEA R3, R3, UR4, 0xd ;  /* 0x0000000403037c11 */ /* 0x000fc8000f8e68ff */
[----:B------:R-:W-:Y:S02]  /*ab90*/  SHF.R.U32.HI R2, RZ, 0x4, R3 ;  /* 0x00000004ff027819 */ /* 0x000fe40000011603 */
[----:B------:R-:W-:Y:S02]  /*aba0*/  PLOP3.LUT P0, PT, PT, PT, UP0, 0x80, 0x0 ;  /* 0x000000000000781c */ /* 0x000fe40003f0f008 */
[----:B------:R-:W-:-:S11]  /*abb0*/  LOP3.LUT R2, R2, 0x3fff, RZ, 0xc0, !PT ;  /* 0x00003fff02027812 */ /* 0x000fd600078ec0ff */
        /* <DEDUP_REMOVED lines=9> */
[----:B------:R-:W-:Y:S01]  /*ac50*/  IMAD.U32 R7, RZ, RZ, UR7 ;  /* 0x00000007ff077e24 */ /* 0x000fe2000f8e00ff */
[----:B------:R-:W-:Y:S01]  /*ac60*/  MOV R11, UR5 ;  /* 0x00000005000b7c02 */ /* 0x000fe20008000f00 */
[----:B------:R-:W-:Y:S01]  /*ac70*/  IMAD.U32 R10, RZ, RZ, UR4 ;  /* 0x00000004ff0a7e24 */ /* 0x000fe2000f8e00ff */
[----:B------:R-:W-:Y:S01]  /*ac80*/  MOV R13, RZ ;  /* 0x000000ff000d7202 */ /* 0x000fe20000000f00 */
[----:B------:R-:W-:-:S02]  /*ac90*/  IMAD.MOV.U32 R8, RZ, RZ, 0x70 ;  /* 0x00000070ff087424 */ /* 0x000fc400078e00ff */
[----:B0-----:R-:W-:-:S07]  /*aca0*/  IMAD.MOV.U32 R12, RZ, RZ, 0x1 ;  /* 0x00000001ff0c7424 */ /* 0x001fce00078e00ff */
[----:B------:R-:W-:-:S07]  /*acb0*/  LEPC R20, `(.L_x_2407) ;  /* 0x000000001014794e */ /* 0x000fce0000000000 */
[----:B-1----:R-:W-:Y:S05]  /*acc0*/  CALL.ABS.NOINC R14 ;  /* 0x000000000e007343 */ /* 0x002fea0003c00000 */
.L_x_2407:
        /* <DEDUP_REMOVED lines=13> */
.L_x_2411:
[----:B-1----:R1:W2:Y:S02]  /*ada0*/  SYNCS.PHASECHK.TRANS64.TRYWAIT P0, [R16+URZ+0x38800], R3 ;  /* 0x03880003100075a7 */ /* 0x0022a4000800017f */
[----:B--2---:R-:W-:Y:S05]  /*adb0*/  @!P0 NANOSLEEP.SYNCS 0x989680 ;  /* 0x009896800000895d */ /* 0x004fea0003900000 */
[----:B------:R-:W2:Y:S02]  /*adc0*/  @!P0 SYNCS.PHASECHK.TRANS64 P0, [R16+URZ+0x38800], R3 ;  /* 0x03880003100085a7 */ /* 0x000ea4000800007f */
[----:B--2---:R-:W-:Y:S05]  /*add0*/  @!P0 BRA `(.L_x_2411) ;  /* 0xfffffffc00f08947 */ /* 0x004fea000383ffff */
.L_x_2410:
[----:B------:R-:W-:Y:S05]  /*ade0*/  BSYNC B0 ;  /* 0x0000000000007941 */ /* 0x000fea0003800000 */
.L_x_2409:
[----:B------:R-:W-:Y:S05]  /*adf0*/  BRA `(.L_x_2412) ;  /* 0x0000009000c87947 */ /* 0x000fea0003800000 */
.L_x_2408:
[----:B------:R-:W2:Y:S01]  /*ae00*/  LDL R26, [R1+0x7c] ;  /* 0x00007c00011a7983 */ /* 0x000ea20000100800 */
[----:B------:R-:W0:Y:S01]  /*ae10*/  LDC.64 R10, c[0x0][0x3d8] ;  /* 0x0000f600ff0a7b82 */ /* 0x000e220000000a00 */
[----:B------:R-:W-:Y:S01]  /*ae20*/  SHF.R.S32.HI R3, RZ, 0x1f, R144 ;  /* 0x0000001fff037819 */ /* 0x000fe20000011490 */
[--C-:B------:R-:W-:Y:S01]  /*ae30*/  IMAD.MOV.U32 R4, RZ, RZ, R212.reuse ;  /* 0x000000ffff047224 */ /* 0x100fe200078e00d4 */
[----:B------:R-:W-:Y:S02]  /*ae40*/  SHF.R.S32.HI R5, RZ, 0x1f, R212 ;  /* 0x0000001fff057819 */ /* 0x000fe400000114d4 */
[----:B------:R-:W-:-:S03]  /*ae50*/  SHF.R.S32.HI R9, RZ, 0x1f, R17 ;  /* 0x0000001fff097819 */ /* 0x000fc60000011411 */
[----:B------:R-:W1:Y:S01]  /*ae60*/  LDC.64 R12, c[0x0][0x3e8] ;  /* 0x0000fa00ff0c7b82 */ /* 0x000e620000000a00 */
[-C--:B0-----:R-:W-:Y:S01]  /*ae70*/  IMAD R0, R3, R10.reuse, RZ ;  /* 0x0000000a03007224 */ /* 0x081fe200078e02ff */
[C---:B------:R-:W-:Y:S01]  /*ae80*/  SHF.L.U64.HI R92, R10.reuse, 0x5, R11 ;  /* 0x000000050a5c7819 */ /* 0x040fe2000001020b */
[-C--:B------:R-:W-:Y:S01]  /*ae90*/  IMAD R8, R23, R10.reuse, RZ ;  /* 0x0000000a17087224 */ /* 0x080fe200078e02ff */
[----:B------:R-:W-:Y:S01]  /*aea0*/  SHF.L.U32 R94, R10, 0x5, RZ ;  /* 0x000000050a5e7819 */ /* 0x000fe200000006ff */
[----:B------:R-:W-:-:S04]  /*aeb0*/  IMAD.WIDE.U32 R88, R144, R10, RZ ;  /* 0x0000000a90587225 */ /* 0x000fc800078e00ff */
[----:B------:R-:W-:Y:S01]  /*aec0*/  IMAD R93, R144, R11, R0 ;  /* 0x0000000b905d7224 */ /* 0x000fe200078e0200 */
[----:B-1----:R-:W-:Y:S01]  /*aed0*/  SHF.L.U64.HI R82, R12, 0x5, R13 ;  /* 0x000000050c527819 */ /* 0x002fe2000001020d */
[----:B------:R-:W-:-:S03]  /*aee0*/  IMAD.WIDE.U32 R6, R22, R10, R4 ;  /* 0x0000000a16067225 */ /* 0x000fc600078e0004 */
[----:B------:R-:W-:Y:S01]  /*aef0*/  IADD3 R93, R93, R89, RZ ;  /* 0x000000595d5d7210 */ /* 0x000fe20007ffe0ff */
[----:B------:R-:W-:Y:S01]  /*af00*/  IMAD R99, R22, R11, R8 ;  /* 0x0000000b16637224 */ /* 0x000fe200078e0208 */
[----:B------:R-:W-:Y:S01]  /*af10*/  IADD3 R83, P0, R6, R88, RZ ;  /* 0x0000005806537210 */ /* 0x000fe20007f1e0ff */
[----:B------:R-:W-:Y:S02]  /*af20*/  IMAD.MOV.U32 R8, RZ, RZ, R17 ;  /* 0x000000ffff087224 */ /* 0x000fe400078e0011 */
[----:B------:R-:W-:Y:S01]  /*af30*/  IMAD R3, R3, R12, RZ ;  /* 0x0000000c03037224 */ /* 0x000fe200078e02ff */
[----:B------:R-:W-:Y:S01]  /*af40*/  IADD3.X R105, R93, R7, R99, P0, !PT ;  /* 0x000000075d697210 */ /* 0x000fe200007fe463 */
[----:B------:R-:W-:-:S04]  /*af50*/  IMAD.WIDE.U32 R6, R22, R10, R8 ;  /* 0x0000000a16067225 */ /* 0x000fc800078e0008 */
[----:B------:R-:W-:Y:S01]  /*af60*/  IMAD R0, R23, R12, RZ ;  /* 0x0000000c17007224 */ /* 0x000fe200078e02ff */
[----:B------:R-:W-:Y:S01]  /*af70*/  IADD3 R97, P1, R6, R88, RZ ;  /* 0x0000005806617210 */ /* 0x000fe20007f3e0ff */
[C---:B------:R-:W-:Y:S02]  /*af80*/  IMAD R3, R144.reuse, R13, R3 ;  /* 0x0000000d90037224 */ /* 0x040fe400078e0203 */
[----:B------:R-:W-:Y:S01]  /*af90*/  IMAD.WIDE.U32 R90, R144, R12, RZ ;  /* 0x0000000c905a7225 */ /* 0x000fe200078e00ff */
[----:B------:R-:W-:-:S03]  /*afa0*/  IADD3.X R99, R93, R99, R7, P1, !PT ;  /* 0x000000635d637210 */ /* 0x000fc60000ffe407 */
[----:B------:R-:W-:-:S04]  /*afb0*/  IMAD.WIDE.U32 R4, R22, R12, R4 ;  /* 0x0000000c16047225 */ /* 0x000fc800078e0004 */
[----:B------:R-:W-:Y:S01]  /*afc0*/  IMAD.WIDE.U32 R8, R22, R12, R8 ;  /* 0x0000000c16087225 */ /* 0x000fe200078e0008 */
[----:B------:R-:W-:-:S03]  /*afd0*/  IADD3 R111, P0, R4, R90, RZ ;  /* 0x0000005a046f7210 */ /* 0x000fc60007f1e0ff */
[----:B------:R-:W-:Y:S01]  /*afe0*/  IMAD R0, R22, R13, R0 ;  /* 0x0000000d16007224 */ /* 0x000fe200078e0200 */
[----:B------:R-:W-:Y:S01]  /*aff0*/  IADD3 R95, P2, R8, R90, RZ ;  /* 0x0000005a085f7210 */ /* 0x000fe20007f5e0ff */
[----:B------:R-:W-:Y:S02]  /*b000*/  IMAD.IADD R25, R3, 0x1, R91 ;  /* 0x0000000103197824 */ /* 0x000fe400078e025b */
[----:B------:R-:W-:-:S03]  /*b010*/  IMAD.SHL.U32 R96, R12, 0x20, RZ ;  /* 0x000000200c607824 */ /* 0x000fc600078e00ff */
[C---:B------:R-:W-:Y:S02]  /*b020*/  IADD3.X R113, R25.reuse, R5, R0, P0, !PT ;  /* 0x0000000519717210 */ /* 0x040fe400007fe400 */
[----:B------:R-:W-:Y:S02]  /*b030*/  IADD3.X R101, R25, R0, R9, P2, !PT ;  /* 0x0000000019657210 */ /* 0x000fe400017fe409 */
[----:B--2---:R-:W-:-:S13]  /*b040*/  R2UR UR4, R26 ;  /* 0x000000001a0472ca */ /* 0x004fda00000e0000 */
[----:B------:R-:W-:-:S06]  /*b050*/  ULOP3.LUT UP0, URZ, UR4, 0x3ff, URZ, 0xc0, !UPT ;  /* 0x000003ff043f7892 */ /* 0x000fcc000f80c03f */
[----:B------:R-:W-:-:S13]  /*b060*/  PLOP3.LUT P1, PT, PT, PT, UP0, 0x80, 0x0 ;  /* 0x000000000000781c */ /* 0x000fda0003f2f008 */
        /* <DEDUP_REMOVED lines=16> */
[----:B-1----:R-:W-:Y:S05]  /*b170*/  CALL.ABS.NOINC R14 ;  /* 0x000000000e007343 */ /* 0x002fea0003c00000 */
.L_x_2413:
[----:B------:R-:W0:Y:S01]  /*b180*/  LDC.64 R86, c[0x0][0x3d8] ;  /* 0x0000f600ff567b82 */ /* 0x000e220000000a00 */
[----:B------:R-:W-:Y:S01]  /*b190*/  SHF.R.S32.HI R3, RZ, 0x1f, R225 ;  /* 0x0000001fff037819 */ /* 0x000fe200000114e1 */
[----:B------:R-:W-:Y:S01]  /*b1a0*/  ULDC.U8 UR4, c[0x0][0x3f0] ;  /* 0x0000fc0000047ab9 */ /* 0x000fe20000000000 */
[----:B------:R-:W-:Y:S01]  /*b1b0*/  R2UR UR5, R26 ;  /* 0x000000001a0572ca */ /* 0x000fe200000e0000 */
[----:B------:R-:W-:Y:S01]  /*b1c0*/  BSSY B0, `(.L_x_2414) ;  /* 0x00008ed000007945 */ /* 0x000fe20003800000 */
[----:B------:R-:W-:Y:S01]  /*b1d0*/  ISETP.NE.AND P0, PT, RZ, UR4, PT ;  /* 0x00000004ff007c0c */ /* 0x000fe2000bf05270 */
[----:B------:R-:W-:Y:S01]  /*b1e0*/  VIADD R84, R22, 0x60 ;  /* 0x0000006016547836 */ /* 0x000fe20000000000 */
[----:B------:R-:W-:Y:S01]  /*b1f0*/  LEA.HI R24, R24, R85, RZ, 0x3 ;  /* 0x0000005518187211 */ /* 0x000fe200078f18ff */
[----:B------:R-:W1:Y:S03]  /*b200*/  LDC.64 R14, c[0x0][0x3e8] ;  /* 0x0000fa00ff0e7b82 */ /* 0x000e660000000a00 */
[----:B------:R-:W-:-:S04]  /*b210*/  LOP3.LUT R24, R24, 0xfffffff8, RZ, 0xc0, !PT ;  /* 0xfffffff818187812 */ /* 0x000fc800078ec0ff */
[----:B------:R-:W-:Y:S02]  /*b220*/  IADD3 R85, R85, -R24, RZ ;  /* 0x8000001855557210 */ /* 0x000fe40007ffe0ff */
[----:B------:R-:W-:Y:S01]  /*b230*/  LEA R21, R237, UR5, 0x1 ;  /* 0x00000005ed157c11 */ /* 0x000fe2000f8e08ff */
[-C--:B0-----:R-:W-:Y:S02]  /*b240*/  IMAD R0, R3, R86.reuse, RZ ;  /* 0x0000005603007224 */ /* 0x081fe400078e02ff */
[----:B------:R-:W-:-:S04]  /*b250*/  IMAD.WIDE.U32 R4, R225, R86, RZ ;  /* 0x00000056e1047225 */ /* 0x000fc800078e00ff */
[----:B------:R-:W-:Y:S02]  /*b260*/  IMAD R9, R225, R87, R0 ;  /* 0x00000057e1097224 */ /* 0x000fe400078e0200 */
[-C--:B-1----:R-:W-:Y:S02]  /*b270*/  IMAD R0, R3, R14.reuse, RZ ;  /* 0x0000000e03007224 */ /* 0x082fe400078e02ff */
[----:B------:R-:W-:Y:S02]  /*b280*/  IMAD.IADD R3, R5, 0x1, R9 ;  /* 0x0000000105037824 */ /* 0x000fe400078e0209 */
[----:B------:R-:W-:-:S03]  /*b290*/  IMAD.WIDE.U32 R6, R225, R14, RZ ;  /* 0x0000000ee1067225 */ /* 0x000fc600078e00ff */
[----:B------:R-:W-:Y:S01]  /*b2a0*/  SHF.L.U64.HI R13, R4, 0x7, R3 ;  /* 0x00000007040d7819 */ /* 0x000fe20000010203 */
[C---:B------:R-:W-:Y:S01]  /*b2b0*/  IMAD R5, R225.reuse, R15, R0 ;  /* 0x0000000fe1057224 */ /* 0x040fe200078e0200 */
[----:B------:R-:W-:Y:S01]  /*b2c0*/  SHF.L.U32 R10, R6, 0x7, RZ ;  /* 0x00000007060a7819 */ /* 0x000fe200000006ff */
[----:B------:R-:W-:Y:S02]  /*b2d0*/  IMAD R0, R225, -0x80, R224 ;  /* 0xffffff80e1007824 */ /* 0x000fe400078e02e0 */
[----:B------:R-:W-:Y:S02]  /*b2e0*/  IMAD.IADD R3, R7, 0x1, R5 ;  /* 0x0000000107037824 */ /* 0x000fe400078e0205 */
[----:B------:R-:W-:Y:S01]  /*b2f0*/  IMAD.SHL.U32 R12, R4, 0x80, RZ ;  /* 0x00000080040c7824 */ /* 0x000fe200078e00ff */
[----:B------:R-:W-:Y:S02]  /*b300*/  VIMNMX R9, R0, 0x80, PT ;  /* 0x0000008000097848 */ /* 0x000fe40003fe0100 */
[----:B------:R-:W-:Y:S01]  /*b310*/  SHF.L.U64.HI R11, R6, 0x7, R3 ;  /* 0x00000007060b7819 */ /* 0x000fe20000010203 */
[----:B------:R-:W-:Y:S06]  /*b320*/  @!P0 BRA `(.L_x_2415) ;  /* 0x0000004400108947 */ /* 0x000fec0003800000 */
[-C--:B------:R-:W-:Y:S01]  /*b330*/  ISETP.GE.AND P0, PT, R22, R9.reuse, PT ;  /* 0x000000091600720c */ /* 0x080fe20003f06270 */
[----:B------:R-:W-:Y:S01]  /*b340*/  BSSY B1, `(.L_x_2416) ;  /* 0x0000034000017945 */ /* 0x000fe20003800000 */
[-C--:B------:R-:W-:Y:S02]  /*b350*/  ISETP.GE.AND P1, PT, R218, R9.reuse, PT ;  /* 0x00000009da00720c */ /* 0x080fe40003f26270 */
[----:B------:R-:W-:Y:S02]  /*b360*/  CS2R R50, SRZ ;  /* 0x0000000000327805 */ /* 0x000fe4000001ff00 */
[----:B------:R-:W-:Y:S02]  /*b370*/  ISETP.GE.AND P2, PT, R220, R9, PT ;  /* 0x00000009dc00720c */ /* 0x000fe40003f46270 */
        /* <DEDUP_REMOVED lines=17> */
[----:B------:R-:W-:Y:S01]  /*b490*/  IADD3 R5, P3, R12, R83, RZ ;  /* 0x000000530c057210 */ /* 0x000fe20007f7e0ff */
[----:B------:R-:W-:Y:S01]  /*b4a0*/  ULDC.64 UR6, c[0x0][0x3c8] ;  /* 0x0000f20000067ab9 */ /* 0x000fe20000000a00 */
[----:B------:R-:W-:Y:S01]  /*b4b0*/  IADD3 R0, P4, R10, R111, RZ ;  /* 0x0000006f0a007210 */ /* 0x000fe20007f9e0ff */
[----:B------:R-:W-:Y:S01]  /*b4c0*/  ULDC.64 UR4, c[0x0][0x3e0] ;  /* 0x0000f80000047ab9 */ /* 0x000fe20000000a00 */
[----:B------:R-:W-:Y:S01]  /*b4d0*/  CS2R R80, SRZ ;  /* 0x0000000000507805 */ /* 0x000fe2000001ff00 */
[----:B------:R-:W-:Y:S01]  /*b4e0*/  IMAD.X R8, R13, 0x1, R105, P3 ;  /* 0x000000010d087824 */ /* 0x000fe200018e0669 */
[----:B------:R-:W-:Y:S02]  /*b4f0*/  IADD3.X R3, R11, R113, RZ, P4, !PT ;  /* 0x000000710b037210 */ /* 0x000fe400027fe4ff */
[----:B------:R-:W-:Y:S02]  /*b500*/  CS2R R76, SRZ ;  /* 0x00000000004c7805 */ /* 0x000fe4000001ff00 */
[----:B------:R-:W-:-:S02]  /*b510*/  LEA R4, P3, R5, UR6, 0x1 ;  /* 0x0000000605047c11 */ /* 0x000fc4000f8608ff */
[----:B------:R-:W-:Y:S02]  /*b520*/  CS2R R72, SRZ ;  /* 0x0000000000487805 */ /* 0x000fe4000001ff00 */
[C---:B------:R-:W-:Y:S01]  /*b530*/  LEA R6, P4, R0.reuse, UR4, 0x1 ;  /* 0x0000000400067c11 */ /* 0x040fe2000f8808ff */
[----:B------:R-:W-:Y:S01]  /*b540*/  ULDC UR4, c[0x0][0x3d4] ;  /* 0x0000f50000047ab9 */ /* 0x000fe20000000800 */
[----:B------:R-:W-:Y:S02]  /*b550*/  LEA.HI.X R5, R5, UR7, R8, 0x1, P3 ;  /* 0x0000000705057c11 */ /* 0x000fe400098f0c08 */
[----:B------:R-:W-:Y:S02]  /*b560*/  CS2R R68, SRZ ;  /* 0x0000000000447805 */ /* 0x000fe4000001ff00 */
[----:B------:R-:W-:Y:S02]  /*b570*/  LEA.HI.X R7, R0, UR5, R3, 0x1, P4 ;  /* 0x0000000500077c11 */ /* 0x000fe4000a0f0c03 */
[----:B------:R-:W-:-:S02]  /*b580*/  ISETP.GE.AND P3, PT, R212, UR4, PT ;  /* 0x00000004d4007c0c */ /* 0x000fc4000bf66270 */
[----:B------:R-:W-:Y:S02]  /*b590*/  ISETP.GE.AND P4, PT, R216, UR4, PT ;  /* 0x00000004d8007c0c */ /* 0x000fe4000bf86270 */
        /* <DEDUP_REMOVED lines=14> */
.L_x_2417:
[----:B------:R-:W-:Y:S05]  /*b680*/  BSYNC B1 ;  /* 0x0000000000017941 */ /* 0x000fea0003800000 */
.L_x_2416:
        /* <DEDUP_REMOVED lines=10> */
[C---:B------:R-:W-:Y:S02]  /*b730*/  LEA R4, P5, R5.reuse, UR6, 0x1 ;  /* 0x0000000605047c11 */ /* 0x040fe4000f8a08ff */
[----:B------:R-:W-:Y:S02]  /*b740*/  CS2R R56, SRZ ;  /* 0x0000000000387805 */ /* 0x000fe4000001ff00 */
[C---:B------:R-:W-:Y:S01]  /*b750*/  LEA R6, P4, R0.reuse, UR4, 0x1 ;  /* 0x0000000400067c11 */ /* 0x040fe2000f8808ff */
[----:B------:R-:W-:Y:S01]  /*b760*/  ULDC UR4, c[0x0][0x3d4] ;  /* 0x0000f50000047ab9 */ /* 0x000fe20000000800 */
[----:B------:R-:W-:Y:S02]  /*b770*/  LEA.HI.X R5, R5, UR7, R8, 0x1, P5 ;  /* 0x0000000705057c11 */ /* 0x000fe4000a8f0c08 */
[----:B------:R-:W-:Y:S02]  /*b780*/  CS2R R50, SRZ ;  /* 0x0000000000327805 */ /* 0x000fe4000001ff00 */
[----:B------:R-:W-:-:S02]  /*b790*/  LEA.HI.X R7, R0, UR5, R3, 0x1, P4 ;  /* 0x0000000500077c11 */ /* 0x000fc4000a0f0c03 */
[----:B------:R-:W-:Y:S02]  /*b7a0*/  ISETP.GE.AND P3, PT, R212, UR4, PT ;  /* 0x00000004d4007c0c */ /* 0x000fe4000bf66270 */
[----:B------:R-:W-:Y:S02]  /*b7b0*/  ISETP.GE.AND P4, PT, R216, UR4, PT ;  /* 0x00000004d8007c0c */ /* 0x000fe4000bf86270 */
[----:B------:R-:W-:Y:S02]  /*b7c0*/  ISETP.GE.AND P5, PT, R215, UR4, PT ;  /* 0x00000004d7007c0c */ /* 0x000fe4000bfa6270 */
[----:B------:R-:W-:Y:S02]  /*b7d0*/  ISETP.GE.AND P6, PT, R217, UR4, PT ;  /* 0x00000004d9007c0c */ /* 0x000fe4000bfc6270 */
[----:B------:R-:W-:Y:S02]  /*b7e0*/  CS2R R64, SRZ ;  /* 0x0000000000407805 */ /* 0x000fe4000001ff00 */
[----:B------:R-:W-:-:S02]  /*b7f0*/  CS2R R58, SRZ ;  /* 0x00000000003a7805 */ /* 0x000fc4000001ff00 */
        /* <DEDUP_REMOVED lines=10> */
.L_x_2419:
[----:B------:R-:W-:Y:S05]  /*b8a0*/  BSYNC B1 ;  /* 0x0000000000017941 */ /* 0x000fea0003800000 */
.L_x_2418:
        /* <DEDUP_REMOVED lines=10> */
[----:B01----:R-:W-:Y:S01]  /*b950*/  LEA R4, P3, R86, R12, 0x6 ;  /* 0x0000000c56047211 */ /* 0x003fe200078630ff */
[----:B------:R-:W-:Y:S01]  /*b960*/  ULDC.64 UR6, c[0x0][0x3c8] ;  /* 0x0000f20000067ab9 */ /* 0x000fe20000000a00 */
[----:B------:R-:W-:Y:S01]  /*b970*/  LEA R0, P4, R14, R10, 0x6 ;  /* 0x0000000a0e007211 */ /* 0x000fe200078830ff */
        /* <DEDUP_REMOVED lines=9> */
[C---:B------:R-:W-:Y:S02]  /*ba10*/  LEA R4, P3, R5.reuse, UR6, 0x1 ;  /* 0x0000000605047c11 */ /* 0x040fe4000f8608ff */
[----:B------:R-:W-:Y:S01]  /*ba20*/  CS2R R34, SRZ ;  /* 0x0000000000227805 */ /* 0x000fe2000001ff00 */
[----:B------:R-:W-:Y:S01]  /*ba30*/  IMAD.X R3, R6, 0x1, R113, P6 ;  /* 0x0000000106037824 */ /* 0x000fe200030e0671 */
[----:B------:R-:W-:Y:S01]  /*ba40*/  LEA R6, P4, R0, UR4, 0x1 ;  /* 0x0000000400067c11 */ /* 0x000fe2000f8808ff */
[----:B------:R-:W-:Y:S01]  /*ba50*/  ULDC UR4, c[0x0][0x3d4] ;  /* 0x0000f50000047ab9 */ /* 0x000fe20000000800 */
[----:B------:R-:W-:-:S02]  /*ba60*/  LEA.HI.X R5, R5, UR7, R8, 0x1, P3 ;  /* 0x0000000705057c11 */ /* 0x000fc400098f0c08 */
[----:B------:R-:W-:Y:S02]  /*ba70*/  LEA.HI.X R7, R0, UR5, R3, 0x1, P4 ;  /* 0x0000000500077c11 */ /* 0x000fe4000a0f0c03 */
[----:B------:R-:W-:Y:S02]  /*ba80*/  ISETP.GE.AND P3, PT, R212, UR4, PT ;  /* 0x00000004d4007c0c */ /* 0x000fe4000bf66270 */
[----:B------:R-:W-:Y:S02]  /*ba90*/  ISETP.GE.AND P4, PT, R216, UR4, PT ;  /* 0x00000004d8007c0c */ /* 0x000fe4000bf86270 */
[----:B------:R-:W-:Y:S02]  /*baa0*/  ISETP.GE.AND P5, PT, R215, UR4, PT ;  /* 0x00000004d7007c0c */ /* 0x000fe4000bfa6270 */
[----:B------:R-:W-:Y:S02]  /*bab0*/  ISETP.GE.AND P6, PT, R217, UR4, PT ;  /* 0x00000004d9007c0c */ /* 0x000fe4000bfc6270 */
[----:B------:R-:W-:-:S02]  /*bac0*/  CS2R R48, SRZ ;  /* 0x0000000000307805 */ /* 0x000fc4000001ff00 */
        /* <DEDUP_REMOVED lines=11> */
.L_x_2421:
[----:B------:R-:W-:Y:S05]  /*bb80*/  BSYNC B1 ;  /* 0x0000000000017941 */ /* 0x000fea0003800000 */
.L_x_2420:
[----:B------:R-:W-:Y:S01]  /*bb90*/  LEA R0, R225, R22, 0x7 ;  /* 0x00000016e1007211 */ /* 0x000fe200078e38ff */
[----:B012--5:R-:W-:Y:S01]  /*bba0*/  IMAD.MOV.U32 R4, RZ, RZ, R68 ;  /* 0x000000ffff047224 */ /* 0x027fe200078e0044 */
[----:B------:R-:W0:Y:S01]  /*bbb0*/  LDC R20, c[0x0][0x428] ;  /* 0x00010a00ff147b82 */ /* 0x000e220000000800 */
[----:B------:R-:W-:Y:S01]  /*bbc0*/  IMAD.MOV.U32 R5, RZ, RZ, R73 ;  /* 0x000000ffff057224 */ /* 0x000fe200078e0049 */
[----:B------:R-:W-:Y:S01]  /*bbd0*/  ISETP.GE.AND P3, PT, R84, R9, PT ;  /* 0x000000095400720c */ /* 0x000fe20003f66270 */
[----:B------:R-:W-:Y:S01]  /*bbe0*/  IMAD R3, R85, 0x20, R0 ;  /* 0x0000002055037824 */ /* 0x000fe200078e0200 */
[----:B------:R-:W-:Y:S01]  /*bbf0*/  PRMT R99, R4, 0x7610, R99 ;  /* 0x0000761004637816 */ /* 0x000fe20000000063 */
[----:B------:R-:W-:Y:S01]  /*bc00*/  IMAD.MOV.U32 R0, RZ, RZ, R69 ;  /* 0x000000ffff007224 */ /* 0x000fe200078e0045 */
[----:B------:R-:W-:Y:S01]  /*bc10*/  MOV R4, R72 ;  /* 0x0000004800047202 */ /* 0x000fe20000000f00 */
[----:B------:R-:W-:Y:S01]  /*bc20*/  IMAD.MOV.U32 R6, RZ, RZ, R76 ;  /* 0x000000ffff067224 */ /* 0x000fe200078e004c */
[----:B------:R-:W-:Y:S01]  /*bc30*/  BSSY B1, `(.L_x_2422) ;  /* 0x0000045000017945 */ /* 0x000fe20003800000 */
[----:B------:R-:W-:Y:S01]  /*bc40*/  MOV R91, R25 ;  /* 0x00000019005b7202 */ /* 0x000fe20000000f00 */
[----:B------:R-:W-:Y:S01]  /*bc50*/  IMAD.MOV.U32 R92, RZ, RZ, R88 ;  /* 0x000000ffff5c7224 */ /* 0x000fe200078e0058 */
        /* <DEDUP_REMOVED lines=16> */
[----:B------:R-:W-:Y:S01]  /*bd60*/  PRMT R100, R6, 0x7610, R100 ;  /* 0x0000761006647816 */ /* 0x000fe20000000064 */
[----:B------:R-:W-:Y:S01]  /*bd70*/  IMAD.MOV.U32 R6, RZ, RZ, R79 ;  /* 0x000000ffff067224 */ /* 0x000fe200078e004f */
[----:B------:R-:W-:Y:S02]  /*bd80*/  MOV R5, R71 ;  /* 0x0000004700057202 */ /* 0x000fe40000000f00 */
[----:B------:R-:W-:Y:S02]  /*bd90*/  CS2R R24, SRZ ;  /* 0x0000000000187805 */ /* 0x000fe4000001ff00 */
[----:B------:R-:W-:Y:S01]  /*bda0*/  PRMT R100, R100, 0x5410, R0 ;  /* 0x0000541064647816 */ /* 0x000fe20000000000 */
[----:B------:R-:W-:Y:S01]  /*bdb0*/  IMAD.MOV.U32 R0, RZ, RZ, R74 ;  /* 0x000000ffff007224 */ /* 0x000fe200078e004a */
[----:B------:R-:W-:Y:S01]  /*bdc0*/  PRMT R104, R4, 0x5410, R5 ;  /* 0x0000541004687816 */ /* 0x000fe20000000005 */
[----:B------:R-:W-:Y:S01]  /*bdd0*/  IMAD.MOV.U32 R4, RZ, RZ, R75 ;  /* 0x000000ffff047224 */ /* 0x000fe200078e004b */
[----:B------:R-:W-:-:S02]  /*bde0*/  MOV R5, R78 ;  /* 0x0000004e00057202 */ /* 0x000fc40000000f00 */
[----:B------:R-:W-:Y:S02]  /*bdf0*/  PRMT R109, R109, 0x5410, R6 ;  /* 0x000054106d6d7816 */ /* 0x000fe40000000006 */
[----:B------:R-:W-:Y:S02]  /*be00*/  CS2R R6, SRZ ;  /* 0x0000000000067805 */ /* 0x000fe4000001ff00 */
[----:B------:R-:W-:Y:S02]  /*be10*/  PRMT R108, R0, 0x5410, R4 ;  /* 0x00005410006c7816 */ /* 0x000fe40000000004 */
[----:B------:R-:W-:Y:S02]  /*be20*/  PRMT R110, R110, 0x5410, R5 ;  /* 0x000054106e6e7816 */ /* 0x000fe40000000005 */
[----:B------:R-:W-:Y:S01]  /*be30*/  CS2R R4, SRZ ;  /* 0x0000000000047805 */ /* 0x000fe2000001ff00 */
        /* <DEDUP_REMOVED lines=11> */
[----:B------:R-:W-:-:S03]  /*bef0*/  IMAD R0, R15, 0x60, RZ ;  /* 0x000000600f007824 */ /* 0x000fc600078e02ff */
        /* <DEDUP_REMOVED lines=24> */
.L_x_2423:
[----:B------:R-:W-:Y:S05]  /*c080*/  BSYNC B1 ;  /* 0x0000000000017941 */ /* 0x000fea0003800000 */
.L_x_2422:
[----:B------:R-:W2:Y:S01]  /*c090*/  LDL R111, [R1+0x80] ;  /* 0x00008000016f7983 */ /* 0x000ea20000100800 */
[----:B------:R-:W-:Y:S01]  /*c0a0*/  ISETP.NE.AND P4, PT, R20, 0x1, PT ;  /* 0x000000011400780c */ /* 0x000fe20003f85270 */
[----:B------:R-:W-:Y:S01]  /*c0b0*/  IMAD.MOV.U32 R0, RZ, RZ, R50 ;  /* 0x000000ffff007224 */ /* 0x000fe200078e0032 */
[----:B0-----:R-:W-:Y:S01]  /*c0c0*/  MOV R10, R51 ;  /* 0x00000033000a7202 */ /* 0x001fe20000000f00 */
[----:B------:R-:W-:Y:S01]  /*c0d0*/  IMAD.MOV.U32 R11, RZ, RZ, R56 ;  /* 0x000000ffff0b7224 */ /* 0x000fe200078e0038 */
[----:B------:R-:W-:Y:S01]  /*c0e0*/  ULDC.64 UR4, c[0x0][0x3c8] ;  /* 0x0000f20000047ab9 */ /* 0x000fe20000000a00 */
[----:B------:R-:W-:Y:S01]  /*c0f0*/  IMAD.MOV.U32 R12, RZ, RZ, R57 ;  /* 0x000000ffff0c7224 */ /* 0x000fe200078e0039 */
[----:B------:R-:W-:Y:S01]  /*c100*/  PRMT R95, R0, 0x5410, R10 ;  /* 0x00005410005f7816 */ /* 0x000fe2000000000a */
[----:B------:R-:W-:Y:S01]  /*c110*/  IMAD.MOV.U32 R10, RZ, RZ, R61 ;  /* 0x000000ffff0a7224 */ /* 0x000fe200078e003d */
[----:B------:R-:W-:Y:S01]  /*c120*/  MOV R0, R60 ;  /* 0x0000003c00007202 */ /* 0x000fe20000000f00 */
        /* <DEDUP_REMOVED lines=8> */
[----:B------:R-:W-:Y:S01]  /*c1b0*/  IMAD.MOV.U32 R11, RZ, RZ, R53 ;  /* 0x000000ffff0b7224 */ /* 0x000fe200078e0035 */
[----:B------:R-:W0:Y:S01]  /*c1c0*/  @P4 LDC R0, c[0x0][0x42c] ;  /* 0x00010b00ff004b82 */ /* 0x000e220000000800 */
[----:B------:R-:W-:Y:S01]  /*c1d0*/  MOV R12, R54 ;  /* 0x00000036000c7202 */ /* 0x000fe20000000f00 */
[----:B------:R-:W-:-:S02]  /*c1e0*/  ULDC.64 UR6, c[0x0][0x3e0] ;  /* 0x0000f80000067ab9 */ /* 0x000fc40000000a00 */
[----:B------:R-:W-:Y:S01]  /*c1f0*/  PRMT R96, R10, 0x5410, R11 ;  /* 0x000054100a607816 */ /* 0x000fe2000000000b */
[----:B------:R-:W-:Y:S01]  /*c200*/  IMAD.MOV.U32 R10, RZ, RZ, R58 ;  /* 0x000000ffff0a7224 */ /* 0x000fe200078e003a */
[----:B------:R-:W-:Y:S01]  /*c210*/  PRMT R98, R12, 0x5410, R13 ;  /* 0x000054100c627816 */ /* 0x000fe2000000000d */
[----:B------:R-:W-:Y:S01]  /*c220*/  IMAD.MOV.U32 R13, RZ, RZ, R64 ;  /* 0x000000ffff0d7224 */ /* 0x000fe200078e0040 */
[----:B------:R-:W1:Y:S01]  /*c230*/  @P4 LDC R11, c[0x0][0x430] ;  /* 0x00010c00ff0b4b82 */ /* 0x000e620000000800 */
[----:B------:R-:W-:-:S03]  /*c240*/  MOV R12, R59 ;  /* 0x0000003b000c7202 */ /* 0x000fc60000000f00 */
        /* <DEDUP_REMOVED lines=11> */
[----:B0-----:R-:W-:Y:S01]  /*c300*/  @P4 IMAD.HI.U32 R0, R3, R0, RZ ;  /* 0x0000000003004227 */ /* 0x001fe200078e00ff */
[----:B------:R-:W-:-:S02]  /*c310*/  PRMT R89, R12, 0x7610, R89 ;  /* 0x000076100c597816 */ /* 0x000fc40000000059 */
[----:B------:R-:W-:Y:S01]  /*c320*/  PRMT R88, R88, 0x5410, R10 ;  /* 0x0000541058587816 */ /* 0x000fe2000000000a */
[----:B------:R-:W-:Y:S01]  /*c330*/  IMAD.MOV.U32 R20, RZ, RZ, R47 ;  /* 0x000000ffff147224 */ /* 0x000fe200078e002f */
[----:B------:R-:W-:Y:S01]  /*c340*/  MOV R10, R37 ;  /* 0x00000025000a7202 */ /* 0x000fe20000000f00 */
[----:B------:R-:W-:Y:S01]  /*c350*/  IMAD.MOV.U32 R12, RZ, RZ, R40 ;  /* 0x000000ffff0c7224 */ /* 0x000fe200078e0028 */
[----:B-1----:R-:W-:Y:S01]  /*c360*/  @P4 SHF.R.U32.HI R3, RZ, R11, R0 ;  /* 0x0000000bff034219 */ /* 0x002fe20000011600 */
[----:B------:R-:W-:Y:S01]  /*c370*/  IMAD.MOV.U32 R0, RZ, RZ, R36 ;  /* 0x000000ffff007224 */ /* 0x000fe200078e0024 */
[----:B------:R-:W-:Y:S02]  /*c380*/  PRMT R94, R13, 0x5410, R20 ;  /* 0x000054100d5e7816 */ /* 0x000fe40000000014 */
[----:B------:R-:W-:Y:S01]  /*c390*/  SHF.R.S32.HI R11, RZ, 0x1f, R3 ;  /* 0x0000001fff0b7819 */ /* 0x000fe20000011403 */
[----:B------:R-:W-:Y:S01]  /*c3a0*/  IMAD.WIDE.U32 R90, R3, R14, R90 ;  /* 0x0000000e035a7225 */ /* 0x000fe200078e005a */
[----:B------:R-:W-:-:S02]  /*c3b0*/  PRMT R88, R12, 0x7610, R88 ;  /* 0x000076100c587816 */ /* 0x000fc40000000058 */
[----:B------:R-:W-:Y:S01]  /*c3c0*/  PRMT R83, R0, 0x5410, R10 ;  /* 0x0000541000537816 */ /* 0x000fe2000000000a */
[----:B------:R-:W-:-:S04]  /*c3d0*/  IMAD.WIDE.U32 R12, R3, R86, R92 ;  /* 0x00000056030c7225 */ /* 0x000fc800078e005c */
[C---:B------:R-:W-:Y:S02]  /*c3e0*/  IMAD R86, R11.reuse, R86, RZ ;  /* 0x000000560b567224 */ /* 0x040fe400078e02ff */
[----:B------:R-:W-:Y:S01]  /*c3f0*/  IMAD R0, R11, R14, RZ ;  /* 0x0000000e0b007224 */ /* 0x000fe200078e02ff */
[----:B------:R-:W-:Y:S01]  /*c400*/  MOV R14, R44 ;  /* 0x0000002c000e7202 */ /* 0x000fe20000000f00 */
[----:B------:R-:W-:Y:S02]  /*c410*/  IMAD.MOV.U32 R10, RZ, RZ, R41 ;  /* 0x000000ffff0a7224 */ /* 0x000fe400078e0029 */
[C---:B------:R-:W-:Y:S02]  /*c420*/  IMAD R11, R3.reuse, R87, R86 ;  /* 0x00000057030b7224 */ /* 0x040fe400078e0256 */
[----:B------:R-:W-:Y:S01]  /*c430*/  IMAD R3, R3, R15, R0 ;  /* 0x0000000f03037224 */ /* 0x000fe200078e0200 */
[----:B------:R-:W-:Y:S01]  /*c440*/  PRMT R89, R89, 0x5410, R10 ;  /* 0x0000541059597816 */ /* 0x000fe2000000000a */
[----:B------:R-:W-:Y:S01]  /*c450*/  IMAD.IADD R11, R13, 0x1, R11 ;  /* 0x000000010d0b7824 */ /* 0x000fe200078e020b */
[----:B------:R-:W-:Y:S01]  /*c460*/  LEA R10, P4, R12, UR4, 0x1 ;  /* 0x000000040c0a7c11 */ /* 0x000fe2000f8808ff */
[----:B------:R-:W-:Y:S01]  /*c470*/  IMAD.MOV.U32 R15, RZ, RZ, R45 ;  /* 0x000000ffff0f7224 */ /* 0x000fe200078e002d */
[----:B------:R-:W-:Y:S01]  /*c480*/  IADD3 R3, R91, R3, RZ ;  /* 0x000000035b037210 */ /* 0x000fe20007ffe0ff */
[----:B------:R-:W-:Y:S01]  /*c490*/  UMOV UR4, 0xffffffff ;  /* 0xffffffff00047882 */ /* 0x000fe20000000000 */
[----:B------:R-:W-:-:S02]  /*c4a0*/  LEA R0, P5, R90, UR6, 0x1 ;  /* 0x000000065a007c11 */ /* 0x000fc4000f8a08ff */
[----:B------:R-:W-:Y:S02]  /*c4b0*/  LEA.HI.X R20, R12, UR5, R11, 0x1, P4 ;  /* 0x000000050c147c11 */ /* 0x000fe4000a0f0c0b */
[----:B------:R-:W-:Y:S02]  /*c4c0*/  LEA.HI.X R3, R90, UR7, R3, 0x1, P5 ;  /* 0x000000075a037c11 */ /* 0x000fe4000a8f0c03 */
[----:B------:R-:W-:Y:S02]  /*c4d0*/  PRMT R91, R14, 0x5410, R15 ;  /* 0x000054100e5b7816 */ /* 0x000fe4000000000f */
[----:B--2---:R-:W-:Y:S01]  /*c4e0*/  LEA.HI R84, R111, R111, RZ, 0x1 ;  /* 0x0000006f6f547211 */ /* 0x004fe200078f08ff */
[----:B------:R-:W-:Y:S06]  /*c4f0*/  BRA.DIV UR4, `(.L_x_2424) ;  /* 0x0000021a04807947 */ /* 0x000fec000b800000 */
.L_x_2679:
[----:B------:R-:W-:-:S03]  /*c500*/  UMOV UR4, 0xffffffff ;  /* 0xffffffff00047882 */ /* 0x000fc60000000000 */
[----:B------:R-:W-:Y:S05]  /*c510*/  BRA.DIV UR4, `(.L_x_2425) ;  /* 0x0000021a04a07947 */ /* 0x000fea000b800000 */
.L_x_2682:
[----:B------:R-:W-:-:S03]  /*c520*/  UMOV UR4, 0xffffffff ;  /* 0xffffffff00047882 */ /* 0x000fc60000000000 */
[----:B------:R-:W-:Y:S05]  /*c530*/  BRA.DIV UR4, `(.L_x_2426) ;  /* 0x0000021a04c07947 */ /* 0x000fea000b800000 */
.L_x_2685:
[----:B------:R-:W-:-:S03]  /*c540*/  UMOV UR4, 0xffffffff ;  /* 0xffffffff00047882 */ /* 0x000fc60000000000 */
[----:B------:R-:W-:Y:S05]  /*c550*/  BRA.DIV UR4, `(.L_x_2427) ;  /* 0x0000021a04e07947 */ /* 0x000fea000b800000 */
.L_x_2688:
[----:B------:R-:W-:-:S03]  /*c560*/  UMOV UR4, 0xffffffff ;  /* 0xffffffff00047882 */ /* 0x000fc60000000000 */
[----:B------:R-:W-:Y:S05]  /*c570*/  BRA.DIV UR4, `(.L_x_2428) ;  /* 0x0000021e04007947 */ /* 0x000fea000b800000 */
.L_x_2691:
[----:B------:R-:W-:-:S03]  /*c580*/  UMOV UR4, 0xffffffff ;  /* 0xffffffff00047882 */ /* 0x000fc60000000000 */
[----:B------:R-:W-:Y:S05]  /*c590*/  BRA.DIV UR4, `(.L_x_2429) ;  /* 0x0000021e04207947 */ /* 0x000fea000b800000 */
.L_x_2694:
[----:B------:R-:W-:-:S03]  /*c5a0*/  UMOV UR4, 0xffffffff ;  /* 0xffffffff00047882 */ /* 0x000fc60000000000 */
[----:B------:R-:W-:Y:S05]  /*c5b0*/  BRA.DIV UR4, `(.L_x_2430) ;  /* 0x0000021e04407947 */ /* 0x000fea000b800000 */
.L_x_2697:
[----:B------:R-:W-:-:S03]  /*c5c0*/  UMOV UR4, 0xffffffff ;  /* 0xffffffff00047882 */ /* 0x000fc60000000000 */
[----:B------:R-:W-:Y:S05]  /*c5d0*/  BRA.DIV UR4, `(.L_x_2431) ;  /* 0x0000021e04607947 */ /* 0x000fea000b800000 */
.L_x_2700:
[----:B------:R-:W-:-:S03]  /*c5e0*/  UMOV UR4, 0xffffffff ;  /* 0xffffffff00047882 */ /* 0x000fc60000000000 */
[----:B------:R-:W-:Y:S05]  /*c5f0*/  BRA.DIV UR4, `(.L_x_2432) ;  /* 0x0000021e04807947 */ /* 0x000fea000b800000 */
.L_x_2703:
[----:B------:R-:W-:-:S03]  /*c600*/  UMOV UR4, 0xffffffff ;  /* 0xffffffff00047882 */ /* 0x000fc60000000000 */
[----:B------:R-:W-:Y:S05]  /*c610*/  BRA.DIV UR4, `(.L_x_2433) ;  /* 0x0000021e04a07947 */ /* 0x000fea000b800000 */
.L_x_2706:
[----:B------:R-:W-:-:S03]  /*c620*/  UMOV UR4, 0xffffffff ;  /* 0xffffffff00047882 */ /* 0x000fc60000000000 */
[----:B------:R-:W-:Y:S05]  /*c630*/  BRA.DIV UR4, `(.L_x_2434) ;  /* 0x0000021e04c07947 */ /* 0x000fea000b800000 */
.L_x_2709:
[----:B------:R-:W-:-:S03]  /*c640*/  UMOV UR4, 0xffffffff ;  /* 0xffffffff00047882 */ /* 0x000fc60000000000 */
[----:B------:R-:W-:Y:S05]  /*c650*/  BRA.DIV UR4, `(.L_x_2435) ;  /* 0x0000021e04e07947 */ /* 0x000fea000b800000 */
.L_x_2712:
[----:B------:R-:W-:-:S03]  /*c660*/  UMOV UR4, 0xffffffff ;  /* 0xffffffff00047882 */ /* 0x000fc60000000000 */
[----:B------:R-:W-:Y:S05]  /*c670*/  BRA.DIV UR4, `(.L_x_2436) ;  /* 0x0000022204007947 */ /* 0x000fea000b800000 */
.L_x_2715:
[----:B------:R-:W-:Y:S01]  /*c680*/  UMOV UR4, 0xffffffff ;  /* 0xffffffff00047882 */ /* 0x000fe20000000000 */
[----:B------:R-:W-:Y:S02]  /*c690*/  LOP3.LUT R84, R84, 0xfffffffe, RZ, 0xc0, !PT ;  /* 0xfffffffe54547812 */ /* 0x000fe400078ec0ff */
[----:B------:R-:W-:Y:S05]  /*c6a0*/  BRA.DIV UR4, `(.L_x_2437) ;  /* 0x00000222041c7947 */ /* 0x000fea000b800000 */
.L_x_2718:
[----:B------:R-:W-:Y:S01]  /*c6b0*/  UMOV UR4, 0xffffffff ;  /* 0xffffffff00047882 */ /* 0x000fe20000000000 */
[----:B------:R-:W-:Y:S02]  /*c6c0*/  IMAD.IADD R84, R111, 0x1, -R84 ;  /* 0x000000016f547824 */ /* 0x000fe400078e0a54 */
[----:B------:R-:W-:Y:S05]  /*c6d0*/  BRA.DIV UR4, `(.L_x_2438) ;  /* 0x0000022204387947 */ /* 0x000fea000b800000 */
.L_x_2721:
[----:B------:R-:W-:Y:S01]  /*c6e0*/  UMOV UR4, 0xffffffff ;  /* 0xffffffff00047882 */ /* 0x000fe20000000000 */
[----:B------:R-:W-:Y:S02]  /*c6f0*/  SHF.L.U32 R3, R84, 0x1f, RZ ;  /* 0x0000001f54037819 */ /* 0x000fe400000006ff */
[----:B------:R-:W-:Y:S05]  /*c700*/  BRA.DIV UR4, `(.L_x_2439) ;  /* 0x0000022204547947 */ /* 0x000fea000b800000 */
.L_x_2724:
[----:B------:R-:W0:Y:S01]  /*c710*/  SYNCS.PHASECHK.TRANS64.TRYWAIT P4, [R16+URZ+0x38800], R3 ;  /* 0x03880003100075a7 */ /* 0x000e22000808017f */
[----:B------:R-:W-:Y:S01]  /*c720*/  IMAD.MOV.U32 R0, RZ, RZ, R48 ;  /* 0x000000ffff007224 */ /* 0x000fe200078e0030 */
[----:B------:R-:W-:Y:S01]  /*c730*/  MOV R10, R49 ;  /* 0x00000031000a7202 */ /* 0x000fe20000000f00 */
[----:B-----5:R-:W-:Y:S01]  /*c740*/  IMAD.MOV.U32 R11, RZ, RZ, R30 ;  /* 0x000000ffff0b7224 */ /* 0x020fe200078e001e */
        /* <DEDUP_REMOVED lines=9> */
[----:B------:R-:W-:Y:S01]  /*c7e0*/  BSSY B1, `(.L_x_2440) ;  /* 0x0000010000017945 */ /* 0x000fe20003800000 */
[----:B------:R-:W-:-:S02]  /*c7f0*/  PRMT R0, R10, 0x5410, R0 ;  /* 0x000054100a007816 */ /* 0x000fc40000000000 */
[----:B------:R-:W-:Y:S01]  /*c800*/  PRMT R10, R12, 0x5410, R11 ;  /* 0x000054100c0a7816 */ /* 0x000fe2000000000b */
[----:B------:R-:W-:Y:S01]  /*c810*/  IMAD.MOV.U32 R11, RZ, RZ, R26 ;  /* 0x000000ffff0b7224 */ /* 0x000fe200078e001a */
[----:B------:R-:W-:Y:S01]  /*c820*/  PRMT R87, R13, 0x5410, R14 ;  /* 0x000054100d577816 */ /* 0x000fe2000000000e */
[----:B------:R-:W-:Y:S02]  /*c830*/  IMAD.MOV.U32 R12, RZ, RZ, R27 ;  /* 0x000000ffff0c7224 */ /* 0x000fe400078e001b */
[----:B------:R-:W-:Y:S02]  /*c840*/  IMAD.MOV.U32 R13, RZ, RZ, R8 ;  /* 0x000000ffff0d7224 */ /* 0x000fe400078e0008 */
[----:B------:R-:W-:Y:S01]  /*c850*/  IMAD.MOV.U32 R14, RZ, RZ, R9 ;  /* 0x000000ffff0e7224 */ /* 0x000fe200078e0009 */
[----:B------:R-:W-:Y:S01]  /*c860*/  PRMT R20, R11, 0x5410, R12 ;  /* 0x000054100b147816 */ /* 0x000fe2000000000c */
[----:B------:R-:W-:Y:S01]  /*c870*/  IMAD.MOV.U32 R11, RZ, RZ, R28 ;  /* 0x000000ffff0b7224 */ /* 0x000fe200078e001c */
[----:B------:R-:W-:-:S04]  /*c880*/  MOV R12, R29 ;  /* 0x0000001d000c7202 */ /* 0x000fc80000000f00 */
[----:B------:R-:W-:Y:S02]  /*c890*/  PRMT R84, R11, 0x5410, R12 ;  /* 0x000054100b547816 */ /* 0x000fe4000000000c */
[----:B------:R-:W-:Y:S01]  /*c8a0*/  PRMT R11, R13, 0x5410, R14 ;  /* 0x000054100d0b7816 */ /* 0x000fe2000000000e */
[----:B------:R-:W-:Y:S01]  /*c8b0*/  IMAD.MOV.U32 R13, RZ, RZ, R25 ;  /* 0x000000ffff0d7224 */ /* 0x000fe200078e0019 */
[----:B------:R-:W-:Y:S01]  /*c8c0*/  MOV R12, R24 ;  /* 0x00000018000c7202 */ /* 0x000fe20000000f00 */
[----:B0-----:R-:W-:Y:S06]  /*c8d0*/  @!P4 BRA `(.L_x_2441) ;  /* 0x000002200008c947 */ /* 0x001fec0003800000 */
.L_x_2725:
[----:B------:R-:W-:Y:S05]  /*c8e0*/  BSYNC B1 ;  /* 0x0000000000017941 */ /* 0x000fea0003800000 */
.L_x_2440:
[----:B------:R-:W-:Y:S01]  /*c8f0*/  BSSY B1, `(.L_x_2442) ;  /* 0x00000ba000017945 */ /* 0x000fe20003800000 */
[----:B0-----:R-:W-:-:S03]  /*c900*/  PRMT R3, R12, 0x5410, R13 ;  /* 0x000054100c037816 */ /* 0x001fc6000000000d */
        /* <DEDUP_REMOVED lines=8> */
[----:B------:R-:W0:Y:S01]  /*c990*/  LDS.128 R12, [R21] ;  /* 0x00000000150c7984 */ /* 0x000e220000000c00 */
[----:B------:R-:W-:Y:S01]  /*c9a0*/  SHF.R.U32.HI R93, RZ, 0x10, R81 ;  /* 0x00000010ff5d7819 */ /* 0x000fe20000011651 */
[--C-:B------:R-:W-:Y:S01]  /*c9b0*/  HADD2.F32 R92, -RZ, R110.reuse.H0_H0 ;  /* 0x2000006eff5c7230 */ /* 0x100fe20000004100 */
[----:B------:R-:W-:Y:S01]  /*c9c0*/  SHF.R.U32.HI R111, RZ, 0x10, R79 ;  /* 0x00000010ff6f7819 */ /* 0x000fe2000001164f */
        /* <DEDUP_REMOVED lines=38> */
.L_x_2445:
[----:B------:R-:W-:Y:S05]  /*cc30*/  BSYNC B2 ;  /* 0x0000000000027941 */ /* 0x000fea0003800000 */
.L_x_2444:
[----:B------:R-:W-:Y:S04]  /*cc40*/  BSSY B2, `(.L_x_2446) ;  /* 0x000002c000027945 */ /* 0x000fe80003800000 */
[----:B------:R-:W-:Y:S05]  /*cc50*/  @P4 BRA `(.L_x_2447) ;  /* 0x0000000000a84947 */ /* 0x000fea0003800000 */
[----:B0-----:R-:W0:Y:S01]  /*cc60*/  LDS.128 R12, [R21+0x4000] ;  /* 0x00400000150c7984 */ /* 0x001e220000000c00 */
        /* <DEDUP_REMOVED lines=41> */
.L_x_2447:
[----:B------:R-:W-:Y:S05]  /*cf00*/  BSYNC B2 ;  /* 0x0000000000027941 */ /* 0x000fea0003800000 */
.L_x_2446:
[----:B------:R-:W-:Y:S04]  /*cf10*/  BSSY B2, `(.L_x_2448) ;  /* 0x000002c000027945 */ /* 0x000fe80003800000 */
[----:B------:R-:W-:Y:S05]  /*cf20*/  @P5 BRA `(.L_x_2449) ;  /* 0x0000000000a85947 */ /* 0x000fea0003800000 */
[----:B01----:R-:W0:Y:S01]  /*cf30*/  LDS.128 R12, [R21+0x8000] ;  /* 0x00800000150c7984 */ /* 0x003e220000000c00 */
        /* <DEDUP_REMOVED lines=41> */
.L_x_2449:
[----:B------:R-:W-:Y:S05]  /*d1d0*/  BSYNC B2 ;  /* 0x0000000000027941 */ /* 0x000fea0003800000 */
.L_x_2448:
[----:B------:R-:W-:Y:S05]  /*d1e0*/  @P6 BRA `(.L_x_2443) ;  /* 0x0000000000a86947 */ /* 0x000fea0003800000 */
[----:B012---:R-:W0:Y:S01]  /*d1f0*/  LDS.128 R12, [R21+0xc000] ;  /* 0x00c00000150c7984 */ /* 0x007e220000000c00 */
        /* <DEDUP_REMOVED lines=41> */
.L_x_2443:
[----:B------:R-:W-:Y:S05]  /*d490*/  BSYNC B1 ;  /* 0x0000000000017941 */ /* 0x000fea0003800000 */
.L_x_2442:
[----:B------:R-:W-:Y:S04]  /*d4a0*/  BSSY B1, `(.L_x_2450) ;  /* 0x00000b9000017945 */ /* 0x000fe80003800000 */
        /* <DEDUP_REMOVED lines=9> */
[----:B------:R-:W-:Y:S01]  /*d540*/  SHF.R.U32.HI R67, RZ, 0x10, R63 ;  /* 0x00000010ff437819 */ /* 0x000fe2000001163f */
[----:B------:R-:W-:Y:S01]  /*d550*/  HADD2.F32 R66, -RZ, R105.H0_H0 ;  /* 0x20000069ff427230 */ /* 0x000fe20000004100 */
[--C-:B------:R-:W-:Y:S01]  /*d560*/  SHF.R.U32.HI R69, RZ, 0x10, R65.reuse ;  /* 0x00000010ff457819 */ /* 0x100fe20000011641 */
        /* <DEDUP_REMOVED lines=38> */
.L_x_2453:
[----:B------:R-:W-:Y:S05]  /*d7d0*/  BSYNC B2 ;  /* 0x0000000000027941 */ /* 0x000fea0003800000 */
.L_x_2452:
        /* <DEDUP_REMOVED lines=44> */
.L_x_2455:
[----:B------:R-:W-:Y:S05]  /*daa0*/  BSYNC B2 ;  /* 0x0000000000027941 */ /* 0x000fea0003800000 */
.L_x_2454:
        /* <DEDUP_REMOVED lines=44> */
.L_x_2457:
[----:B------:R-:W-:Y:S05]  /*dd70*/  BSYNC B2 ;  /* 0x0000000000027941 */ /* 0x000fea0003800000 */
.L_x_2456:
[----:B------:R-:W-:Y:S05]  /*dd80*/  @P5 BRA `(.L_x_2451) ;  /* 0x0000000000a85947 */ /* 0x000fea0003800000 */
[----:B012---:R-:W0:Y:S01]  /*dd90*/  LDS.128 R12, [R21+0xd000] ;  /* 0x00d00000150c7984 */ /* 0x007e220000000c00 */
        /* <DEDUP_REMOVED lines=41> */
.L_x_2451:
[----:B------:R-:W-:Y:S05]  /*e030*/  BSYNC B1 ;  /* 0x0000000000017941 */ /* 0x000fea0003800000 */
.L_x_2450:
[----:B------:R-:W-:Y:S04]  /*e040*/  BSSY B1, `(.L_x_2458) ;  /* 0x00000b9000017945 */ /* 0x000fe80003800000 */
        /* <DEDUP_REMOVED lines=50> */
.L_x_2461:
[----:B------:R-:W-:Y:S05]  /*e370*/  BSYNC B2 ;  /* 0x0000000000027941 */ /* 0x000fea0003800000 */
.L_x_2460:
[----:B------:R-:W-:Y:S04]  /*e380*/  BSSY B2, `(.L_x_2462) ;  /* 0x000002c000027945 */ /* 0x000fe80003800000 */
[----:B------:R-:W-:Y:S05]  /*e390*/  @P1 BRA `(.L_x_2463) ;  /* 0x0000000000a81947 */ /* 0x000fea0003800000 */
[----:B0-----:R-:W0:Y:S01]  /*e3a0*/  LDS.128 R12, [R21+0x6000] ;  /* 0x00600000150c7984 */ /* 0x001e220000000c00 */
[----:B------:R-:W-:Y:S01]  /*e3b0*/  SHF.R.U32.HI R47, RZ, 0x10, R43 ;  /* 0x00000010ff2f7819 */ /* 0x000fe2000001162b */
[----:B------:R-:W-:Y:S01]  /*e3c0*/  HADD2.F32 R46, -RZ, R88.H1_H1 ;  /* 0x30000058ff2e7230 */ /* 0x000fe20000004100 */
[--C-:B------:R-:W-:Y:S01]  /*e3d0*/  SHF.R.U32.HI R49, RZ, 0x10, R45.reuse ;  /* 0x00000010ff317819 */ /* 0x100fe2000001162d */
[----:B------:R-:W-:Y:S01]  /*e3e0*/  HADD2.F32 R48, -RZ, R91.H0_H0 ;  /* 0x2000005bff307230 */ /* 0x000fe20000004100 */
[----:B------:R-:W-:Y:S01]  /*e3f0*/  SHF.R.U64 R53, R44, 0x10, R45 ;  /* 0x000000102c357819 */ /* 0x000fe2000000122d */
[----:B------:R-:W-:Y:S01]  /*e400*/  HADD2.F32 R47, -RZ, R47.H0_H0 ;  /* 0x2000002fff2f7230 */ /* 0x000fe20000004100 */
[----:B------:R-:W-:Y:S01]  /*e410*/  SHF.R.U64 R55, R42, 0x10, R43 ;  /* 0x000000102a377819 */ /* 0x000fe2000000122b */
[----:B------:R-:W-:Y:S02]  /*e420*/  HADD2.F32 R49, -RZ, R49.H0_H0 ;  /* 0x20000031ff317230 */ /* 0x000fe40000004100 */
[----:B------:R-:W-:-:S02]  /*e430*/  HADD2.F32 R91, -RZ, R91.H1_H1 ;  /* 0x3000005bff5b7230 */ /* 0x000fc40000004100 */
        /* <DEDUP_REMOVED lines=32> */
.L_x_2463:
[----:B------:R-:W-:Y:S05]  /*e640*/  BSYNC B2 ;  /* 0x0000000000027941 */ /* 0x000fea0003800000 */
.L_x_2462:
[----:B------:R-:W-:Y:S04]  /*e650*/  BSSY B2, `(.L_x_2464) ;  /* 0x000002c000027945 */ /* 0x000fe80003800000 */
[----:B------:R-:W-:Y:S05]  /*e660*/  @P2 BRA `(.L_x_2465) ;  /* 0x0000000000a82947 */ /* 0x000fea0003800000 */
[----:B01----:R-:W0:Y:S01]  /*e670*/  LDS.128 R12, [R21+0xa000] ;  /* 0x00a00000150c7984 */ /* 0x003e220000000c00 */
        /* <DEDUP_REMOVED lines=41> */
.L_x_2465:
[----:B------:R-:W-:Y:S05]  /*e910*/  BSYNC B2 ;  /* 0x0000000000027941 */ /* 0x000fea0003800000 */
.L_x_2464:
[----:B------:R-:W-:Y:S05]  /*e920*/  @P4 BRA `(.L_x_2459) ;  /* 0x0000000000a84947 */ /* 0x000fea0003800000 */
[----:B012---:R-:W0:Y:S01]  /*e930*/  LDS.128 R12, [R21+0xe000] ;  /* 0x00e00000150c7984 */ /* 0x007e220000000c00 */
        /* <DEDUP_REMOVED lines=28> */
[CC--:B------:R-:W-:Y:S01]  /*eb00*/  FMUL.FTZ R39, R35.reuse, R83.reuse ;  /* 0x0000005323277220 */ /* 0x0c0fe20000410000 */
        /* <DEDUP_REMOVED lines=12> */
.L_x_2459:
[----:B------:R-:W-:Y:S05]  /*ebd0*/  BSYNC B1 ;  /* 0x0000000000017941 */ /* 0x000fea0003800000 */
.L_x_2458:
        /* <DEDUP_REMOVED lines=50> */
.L_x_2468:
[----:B------:R-:W-:Y:S05]  /*ef00*/  BSYNC B1 ;  /* 0x0000000000017941 */ /* 0x000fea0003800000 */
.L_x_2467:
[----:B------:R-:W-:Y:S04]  /*ef10*/  BSSY B1, `(.L_x_2469) ;  /* 0x000002c000017945 */ /* 0x000fe80003800000 */
[----:B------:R-:W-:Y:S05]  /*ef20*/  @P1 BRA `(.L_x_2470) ;  /* 0x0000000000a81947 */ /* 0x000fea0003800000 */
[----:B0-----:R-:W0:Y:S01]  /*ef30*/  LDS.128 R12, [R21+0x7000] ;  /* 0x00700000150c7984 */ /* 0x001e220000000c00 */
        /* <DEDUP_REMOVED lines=24> */
[----:B------:R-:W-:-:S02]  /*f0c0*/  HADD2.F32 R13, -RZ, R13.H1_H1 ;  /* 0x3000000dff0d7230 */ /* 0x000fc40000004100 */
[C---:B------:R-:W-:Y:S01]  /*f0d0*/  FFMA.FTZ R34, R15.reuse, R30, -R34 ;  /* 0x0000001e0f227223 */ /* 0x040fe20000010822 */
[----:B------:R-:W-:Y:S02]  /*f0e0*/  HADD2.F32 R20, -RZ, R37.H0_H0 ;  /* 0x20000025ff147230 */ /* 0x000fe40000004100 */
[----:B------:R-:W-:Y:S01]  /*f0f0*/  FFMA.FTZ R29, R15, R32, R36 ;  /* 0x000000200f1d7223 */ /* 0x000fe20000010024 */
        /* <DEDUP_REMOVED lines=13> */
.L_x_2470:
[----:B------:R-:W-:Y:S05]  /*f1d0*/  BSYNC B1 ;  /* 0x0000000000017941 */ /* 0x000fea0003800000 */
.L_x_2469:
[----:B------:R-:W-:Y:S04]  /*f1e0*/  BSSY B1, `(.L_x_2471) ;  /* 0x000002c000017945 */ /* 0x000fe80003800000 */
[----:B------:R-:W-:Y:S05]  /*f1f0*/  @P2 BRA `(.L_x_2472) ;  /* 0x0000000000a82947 */ /* 0x000fea0003800000 */
[----:B01----:R-:W0:Y:S01]  /*f200*/  LDS.128 R12, [R21+0xb000] ;  /* 0x00b00000150c7984 */ /* 0x003e220000000c00 */
        /* <DEDUP_REMOVED lines=8> */
[----:B------:R-:W-:-:S02]  /*f290*/  HADD2.F32 R11, -RZ, R11.H1_H1 ;  /* 0x3000000bff0b7230 */ /* 0x000fc40000004100 */
[--C-:B0-----:R-:W-:Y:S02]  /*f2a0*/  HADD2.F32 R9, -RZ, R15.reuse.H0_H0 ;  /* 0x2000000fff097230 */ /* 0x101fe40000004100 */
[----:B------:R-:W-:Y:S02]  /*f2b0*/  HADD2.F32 R15, -RZ, R15.H1_H1 ;  /* 0x3000000fff0f7230 */ /* 0x000fe40000004100 */
[--C-:B------:R-:W-:Y:S02]  /*f2c0*/  HADD2.F32 R6, -RZ, R12.reuse.H0_H0 ;  /* 0x2000000cff067230 */ /* 0x100fe40000004100 */
[----:B------:R-:W-:Y:S02]  /*f2d0*/  HADD2.F32 R12, -RZ, R12.H1_H1 ;  /* 0x3000000cff0c7230 */ /* 0x000fe40000004100 */
[C---:B------:R-:W-:Y:S01]  /*f2e0*/  FMUL.FTZ R28, R15.reuse, R26 ;  /* 0x0000001a0f1c7220 */ /* 0x040fe20000410000 */
[----:B------:R-:W-:Y:S01]  /*f2f0*/  FMUL.FTZ R31, R15, R20 ;  /* 0x000000140f1f7220 */ /* 0x000fe20000410000 */
[----:B------:R-:W-:-:S02]  /*f300*/  HADD2.F32 R8, -RZ, R14.H0_H0 ;  /* 0x2000000eff087230 */ /* 0x000fc40000004100 */
[C---:B------:R-:W-:Y:S01]  /*f310*/  FFMA.FTZ R28, R9.reuse, R20, -R28 ;  /* 0x00000014091c7223 */ /* 0x040fe2000001081c */
[----:B------:R-:W-:Y:S01]  /*f320*/  FFMA.FTZ R33, R9, R26, R31 ;  /* 0x0000001a09217223 */ /* 0x000fe2000001001f */
[----:B------:R-:W-:Y:S02]  /*f330*/  HADD2.F32 R14, -RZ, R14.H1_H1 ;  /* 0x3000000eff0e7230 */ /* 0x000fe40000004100 */
[C---:B------:R-:W-:Y:S01]  /*f340*/  FMUL.FTZ R15, R12.reuse, R29 ;  /* 0x0000001d0c0f7220 */ /* 0x040fe20000410000 */
[--C-:B------:R-:W-:Y:S02]  /*f350*/  HADD2.F32 R7, -RZ, R13.reuse.H0_H0 ;  /* 0x2000000dff077230 */ /* 0x100fe40000004100 */
[-C--:B------:R-:W-:Y:S01]  /*f360*/  FMUL.FTZ R31, R12, R27.reuse ;  /* 0x0000001b0c1f7220 */ /* 0x080fe20000410000 */
[----:B------:R-:W-:Y:S02]  /*f370*/  HADD2.F32 R9, -RZ, R10.H0_H0 ;  /* 0x2000000aff097230 */ /* 0x000fe40000004100 */
[----:B------:R-:W-:Y:S01]  /*f380*/  FFMA.FTZ R15, R6, R27, -R15 ;  /* 0x0000001b060f7223 */ /* 0x000fe2000001080f */
[----:B------:R-:W-:-:S02]  /*f390*/  HADD2.F32 R13, -RZ, R13.H1_H1 ;  /* 0x3000000dff0d7230 */ /* 0x000fc40000004100 */
[C---:B------:R-:W-:Y:S01]  /*f3a0*/  FMUL.FTZ R20, R14.reuse, R11 ;  /* 0x0000000b0e147220 */ /* 0x040fe20000410000 */
[----:B------:R-:W-:Y:S02]  /*f3b0*/  HADD2.F32 R12, -RZ, R30.H0_H0 ;  /* 0x2000001eff0c7230 */ /* 0x000fe40000004100 */
[-C--:B------:R-:W-:Y:S01]  /*f3c0*/  FMUL.FTZ R27, R14, R9.reuse ;  /* 0x000000090e1b7220 */ /* 0x080fe20000410000 */
[----:B------:R-:W-:Y:S02]  /*f3d0*/  HADD2.F32 R10, -RZ, R32.H0_H0 ;  /* 0x20000020ff0a7230 */ /* 0x000fe40000004100 */
[----:B------:R-:W-:Y:S01]  /*f3e0*/  FFMA.FTZ R20, R8, R9, R20 ;  /* 0x0000000908147223 */ /* 0x000fe20000010014 */
[----:B------:R-:W-:Y:S01]  /*f3f0*/  FFMA.FTZ R6, R6, R29, R31 ;  /* 0x0000001d06067223 */ /* 0x000fe2000001001f */
[C---:B------:R-:W-:Y:S01]  /*f400*/  FMUL.FTZ R14, R13.reuse, R12 ;  /* 0x0000000c0d0e7220 */ /* 0x040fe20000410000 */
[----:B------:R-:W-:Y:S01]  /*f410*/  FFMA.FTZ R27, R8, R11, -R27 ;  /* 0x0000000b081b7223 */ /* 0x000fe2000001081b */
[----:B------:R-:W-:Y:S01]  /*f420*/  FMUL.FTZ R13, R13, R10 ;  /* 0x0000000a0d0d7220 */ /* 0x000fe20000410000 */
[----:B------:R-:W-:Y:S01]  /*f430*/  F2FP.F16.F32.PACK_AB R11, R33, R28 ;  /* 0x0000001c210b723e */ /* 0x000fe200000000ff */
[C---:B------:R-:W-:Y:S01]  /*f440*/  FFMA.FTZ R9, R7.reuse, R10, -R14 ;  /* 0x0000000a07097223 */ /* 0x040fe2000001080e */
[----:B------:R-:W-:Y:S01]  /*f450*/  F2FP.F16.F32.PACK_AB R8, R6, R15 ;  /* 0x0000000f0608723e */ /* 0x000fe200000000ff */
[----:B------:R-:W-:Y:S01]  /*f460*/  FFMA.FTZ R12, R7, R12, R13 ;  /* 0x0000000c070c7223 */ /* 0x000fe2000001000d */
[----:B------:R-:W-:-:S04]  /*f470*/  F2FP.F16.F32.PACK_AB R10, R20, R27 ;  /* 0x0000001b140a723e */ /* 0x000fc800000000ff */
[----:B------:R-:W-:-:S05]  /*f480*/  F2FP.F16.F32.PACK_AB R9, R12, R9 ;  /* 0x000000090c09723e */ /* 0x000fca00000000ff */
[----:B------:R2:W-:Y:S02]  /*f490*/  STS.128 [R21+0xb000], R8 ;  /* 0x00b0000815007388 */ /* 0x0005e40000000c00 */
.L_x_2472:
[----:B------:R-:W-:Y:S05]  /*f4a0*/  BSYNC B1 ;  /* 0x0000000000017941 */ /* 0x000fea0003800000 */
.L_x_2471:
[----:B------:R-:W-:Y:S05]  /*f4b0*/  @P3 BRA `(.L_x_2466) ;  /* 0x0000004800f43947 */ /* 0x000fea0003800000 */
[----:B--2---:R-:W2:Y:S01]  /*f4c0*/  LDS.128 R8, [R21+0xf000] ;  /* 0x00f0000015087984 */ /* 0x004ea20000000c00 */
[----:B01----:R-:W-:Y:S01]  /*f4d0*/  SHF.R.U32.HI R12, RZ, 0x10, R25 ;  /* 0x00000010ff0c7819 */ /* 0x003fe20000011619 */
        /* <DEDUP_REMOVED lines=8> */
[--C-:B--2---:R-:W-:Y:S02]  /*f560*/  HADD2.F32 R7, -RZ, R11.reuse.H0_H0 ;  /* 0x2000000bff077230 */ /* 0x104fe40000004100 */
        /* <DEDUP_REMOVED lines=17> */
[----:B------:R-:W-:Y:S01]  /*f680*/  FMUL.FTZ R13, R10, R7 ;  /* 0x000000070a0d7220 */ /* 0x000fe20000410000 */
[----:B------:R-:W-:Y:S02]  /*f690*/  HADD2.F32 R0, -RZ, R26.H0_H0 ;  /* 0x2000001aff007230 */ /* 0x000fe40000004100 */
[----:B------:R-:W-:Y:S01]  /*f6a0*/  FFMA.FTZ R4, R4, R15, R25 ;  /* 0x0000000f04047223 */ /* 0x000fe20000010019 */
        /* <DEDUP_REMOVED lines=12> */
.L_x_2415:
[-C--:B------:R-:W-:Y:S01]  /*f770*/  ISETP.GE.AND P0, PT, R22, R9.reuse, PT ;  /* 0x000000091600720c */ /* 0x080fe20003f06270 */
[----:B------:R-:W-:Y:S01]  /*f780*/  BSSY B1, `(.L_x_2473) ;  /* 0x0000030000017945 */ /* 0x000fe20003800000 */
[-C--:B------:R-:W-:Y:S01]  /*f790*/  ISETP.GE.AND P1, PT, R218, R9.reuse, PT ;  /* 0x00000009da00720c */ /* 0x080fe20003f26270 */
[----:B------:R-:W-:Y:S01]  /*f7a0*/  IMAD.MOV.U32 R89, RZ, RZ, R93 ;  /* 0x000000ffff597224 */ /* 0x000fe200078e005d */
[-C--:B------:R-:W-:Y:S02]  /*f7b0*/  ISETP.GE.AND P2, PT, R220, R9.reuse, PT ;  /* 0x00000009dc00720c */ /* 0x080fe40003f46270 */
[----:B------:R-:W-:Y:S02]  /*f7c0*/  CS2R R32, SRZ ;  /* 0x0000000000207805 */ /* 0x000fe4000001ff00 */
[----:B------:R-:W-:Y:S01]  /*f7d0*/  ISETP.GE.AND P3, PT, R84, R9, PT ;  /* 0x000000095400720c */ /* 0x000fe20003f66270 */
[----:B------:R-:W-:Y:S01]  /*f7e0*/  IMAD.MOV.U32 R9, RZ, RZ, R25 ;  /* 0x000000ffff097224 */ /* 0x000fe200078e0019 */
[----:B------:R-:W-:-:S02]  /*f7f0*/  MOV R8, R90 ;  /* 0x0000005a00087202 */ /* 0x000fc40000000f00 */
        /* <DEDUP_REMOVED lines=21> */
[----:B------:R-:W-:Y:S01]  /*f950*/  LEA R50, P4, R3, UR4, 0x1 ;  /* 0x0000000403327c11 */ /* 0x000fe2000f8808ff */
[----:B------:R-:W-:Y:S01]  /*f960*/  ULDC UR4, c[0x0][0x3d4] ;  /* 0x0000f50000047ab9 */ /* 0x000fe20000000800 */
[----:B------:R-:W-:Y:S02]  /*f970*/  CS2R R30, SRZ ;  /* 0x00000000001e7805 */ /* 0x000fe4000001ff00 */
[----:B------:R-:W-:-:S02]  /*f980*/  ISETP.GE.AND P6, PT, R19, UR4, PT ;  /* 0x0000000413007c0c */ /* 0x000fc4000bfc6270 */
[----:B------:R-:W-:Y:S02]  /*f990*/  CS2R R44, SRZ ;  /* 0x00000000002c7805 */ /* 0x000fe4000001ff00 */
[----:B------:R-:W-:Y:S02]  /*f9a0*/  LEA.HI.X R51, R3, UR5, R4, 0x1, P4 ;  /* 0x0000000503337c11 */ /* 0x000fe4000a0f0c04 */
[----:B------:R-:W-:Y:S02]  /*f9b0*/  CS2R R46, SRZ ;  /* 0x00000000002e7805 */ /* 0x000fe4000001ff00 */
[----:B------:R-:W-:Y:S02]  /*f9c0*/  IADD3.X R3, R11, R101, RZ, P5, !PT ;  /* 0x000000650b037210 */ /* 0x000fe40002ffe4ff */
[----:B------:R-:W-:Y:S02]  /*f9d0*/  CS2R R4, SRZ ;  /* 0x0000000000047805 */ /* 0x000fe4000001ff00 */
[----:B------:R-:W-:-:S02]  /*f9e0*/  ISETP.GE.AND P5, PT, R17, UR4, PT ;  /* 0x0000000411007c0c */ /* 0x000fc4000bfa6270 */
[----:B------:R-:W-:Y:S02]  /*f9f0*/  CS2R R6, SRZ ;  /* 0x0000000000067805 */ /* 0x000fe4000001ff00 */
[C---:B------:R-:W-:Y:S02]  /*fa00*/  LEA R52, P4, R0.reuse, UR6, 0x1 ;  /* 0x0000000600347c11 */ /* 0x040fe4000f8808ff */
[----:B------:R-:W-:Y:S02]  /*fa10*/  CS2R R24, SRZ ;  /* 0x0000000000187805 */ /* 0x000fe4000001ff00 */
[----:B------:R-:W-:Y:S02]  /*fa20*/  CS2R R26, SRZ ;  /* 0x00000000001a7805 */ /* 0x000fe4000001ff00 */
[----:B------:R-:W-:Y:S01]  /*fa30*/  LEA.HI.X R53, R0, UR7, R3, 0x1, P4 ;  /* 0x0000000700357c11 */ /* 0x000fe2000a0f0c03 */
[----:B------:R0:W5:Y:S04]  /*fa40*/  @!P6 LDG.E.128 R44, desc[UR60][R50.64+0x80] ;  /* 0x0000803c322ce981 */ /* 0x000168000c1e1d00 */
[----:B------:R0:W5:Y:S04]  /*fa50*/  @!P6 LDG.E.128 R24, desc[UR60][R52.64+0x80] ;  /* 0x0000803c3418e981 */ /* 0x000168000c1e1d00 */
[----:B------:R0:W5:Y:S04]  /*fa60*/  @!P5 LDG.E.128 R28, desc[UR60][R50.64] ;  /* 0x0000003c321cd981 */ /* 0x000168000c1e1d00 */
[----:B------:R0:W5:Y:S02]  /*fa70*/  @!P5 LDG.E.128 R4, desc[UR60][R52.64] ;  /* 0x0000003c3404d981 */ /* 0x000164000c1e1d00 */
.L_x_2474:
[----:B------:R-:W-:Y:S05]  /*fa80*/  BSYNC B1 ;  /* 0x0000000000017941 */ /* 0x000fea0003800000 */
.L_x_2473:
[----:B------:R-:W-:Y:S01]  /*fa90*/  BSSY B1, `(.L_x_2475) ;  /* 0x000001e000017945 */ /* 0x000fe20003800000 */
[----:B-----5:R-:W-:Y:S01]  /*faa0*/  IMAD.MOV.U32 R56, RZ, RZ, R4 ;  /* 0x000000ffff387224 */ /* 0x020fe200078e0004 */
[----:B0-----:R-:W-:Y:S01]  /*fab0*/  CS2R R50, SRZ ;  /* 0x0000000000327805 */ /* 0x001fe2000001ff00 */
        /* <DEDUP_REMOVED lines=21> */
[----:B------:R-:W-:Y:S02]  /*fc10*/  CS2R R38, SRZ ;  /* 0x0000000000267805 */ /* 0x000fe4000001ff00 */
[----:B------:R-:W-:Y:S01]  /*fc20*/  LEA.HI.X R55, R0, UR7, R3, 0x1, P4 ;  /* 0x0000000700377c11 */ /* 0x000fe2000a0f0c03 */
[----:B------:R0:W5:Y:S04]  /*fc30*/  @!P5 LDG.E.128 R40, desc[UR60][R52.64] ;  /* 0x0000003c3428d981 */ /* 0x000168000c1e1d00 */
[----:B------:R0:W5:Y:S04]  /*fc40*/  @!P6 LDG.E.128 R48, desc[UR60][R52.64+0x80] ;  /* 0x0000803c3430e981 */ /* 0x000168000c1e1d00 */
[----:B------:R0:W5:Y:S04]  /*fc50*/  @!P5 LDG.E.128 R32, desc[UR60][R54.64] ;  /* 0x0000003c3620d981 */ /* 0x000168000c1e1d00 */
[----:B------:R0:W5:Y:S02]  /*fc60*/  @!P6 LDG.E.128 R36, desc[UR60][R54.64+0x80] ;  /* 0x0000803c3624e981 */ /* 0x000164000c1e1d00 */
.L_x_2476:
[----:B------:R-:W-:Y:S05]  /*fc70*/  BSYNC B1 ;  /* 0x0000000000017941 */ /* 0x000fea0003800000 */
.L_x_2475:
[----:B------:R-:W-:Y:S01]  /*fc80*/  MOV R0, R6 ;  /* 0x0000000600007202 */ /* 0x000fe20000000f00 */
[----:B------:R-:W-:Y:S01]  /*fc90*/  IMAD.MOV.U32 R3, RZ, RZ, R7 ;  /* 0x000000ffff037224 */ /* 0x000fe200078e0007 */
[----:B------:R-:W-:Y:S01]  /*fca0*/  MOV R20, R25 ;  /* 0x0000001900147202 */ /* 0x000fe20000000f00 */
[----:B------:R-:W1:Y:S01]  /*fcb0*/  LDC R94, c[0x0][0x428] ;  /* 0x00010a00ff5e7b82 */ /* 0x000e620000000800 */
[----:B------:R-:W-:Y:S01]  /*fcc0*/  PRMT R117, R117, 0x5410, R0 ;  /* 0x0000541075757816 */ /* 0x000fe20000000000 */
[----:B------:R-:W-:Y:S01]  /*fcd0*/  IMAD.MOV.U32 R0, RZ, RZ, R24 ;  /* 0x000000ffff007224 */ /* 0x000fe200078e0018 */
[----:B------:R-:W-:Y:S01]  /*fce0*/  PRMT R116, R3, 0x7610, R116 ;  /* 0x0000761003747816 */ /* 0x000fe20000000074 */
[----:B------:R-:W-:Y:S01]  /*fcf0*/  IMAD.MOV.U32 R3, RZ, RZ, R26 ;  /* 0x000000ffff037224 */ /* 0x000fe200078e001a */
[----:B------:R-:W-:Y:S01]  /*fd00*/  PRMT R119, R57, 0x7610, R119 ;  /* 0x0000761039777816 */ /* 0x000fe20000000077 */
[----:B------:R-:W-:Y:S01]  /*fd10*/  BSSY B1, `(.L_x_2477) ;  /* 0x0000044000017945 */ /* 0x000fe20003800000 */
[----:B------:R-:W-:Y:S01]  /*fd20*/  PRMT R110, R0, 0x5410, R20 ;  /* 0x00005410006e7816 */ /* 0x000fe20000000014 */
[----:B------:R-:W-:Y:S01]  /*fd30*/  IMAD.MOV.U32 R0, RZ, RZ, R27 ;  /* 0x000000ffff007224 */ /* 0x000fe200078e001b */
[----:B------:R-:W-:Y:S01]  /*fd40*/  PRMT R118, R118, 0x5410, R56 ;  /* 0x0000541076767816 */ /* 0x000fe20000000038 */
[----:B------:R-:W-:Y:S01]  /*fd50*/  IMAD.MOV.U32 R20, RZ, RZ, R29 ;  /* 0x000000ffff147224 */ /* 0x000fe200078e001d */
[----:B------:R-:W-:-:S02]  /*fd60*/  CS2R R64, SRZ ;  /* 0x0000000000407805 */ /* 0x000fc4000001ff00 */
[----:B0-----:R-:W-:Y:S02]  /*fd70*/  CS2R R52, SRZ ;  /* 0x0000000000347805 */ /* 0x001fe4000001ff00 */
        /* <DEDUP_REMOVED lines=14> */
[----:B------:R-:W-:Y:S02]  /*fe60*/  PRMT R116, R116, 0x5410, R3 ;  /* 0x0000541074747816 */ /* 0x000fe40000000003 */
[----:B------:R-:W-:-:S02]  /*fe70*/  CS2R R60, SRZ ;  /* 0x00000000003c7805 */ /* 0x000fc4000001ff00 */
[----:B------:R-:W-:Y:S02]  /*fe80*/  MOV R3, R46 ;  /* 0x0000002e00037202 */ /* 0x000fe40000000f00 */
[----:B------:R-:W-:Y:S02]  /*fe90*/  CS2R R62, SRZ ;  /* 0x00000000003e7805 */ /* 0x000fe4000001ff00 */
[----:B-----5:R-:W-:Y:S02]  /*fea0*/  MOV R20, R33 ;  /* 0x0000002100147202 */ /* 0x020fe40000000f00 */
[----:B------:R-:W-:Y:S02]  /*feb0*/  CS2R R80, SRZ ;  /* 0x0000000000507805 */ /* 0x000fe4000001ff00 */
[----:B------:R-:W-:Y:S01]  /*fec0*/  PRMT R113, R3, 0x5410, R0 ;  /* 0x0000541003717816 */ /* 0x000fe20000000000 */
[----:B------:R-:W-:Y:S01]  /*fed0*/  IMAD.MOV.U32 R3, RZ, RZ, R32 ;  /* 0x000000ffff037224 */ /* 0x000fe200078e0020 */
[----:B------:R-:W-:-:S02]  /*fee0*/  CS2R R66, SRZ ;  /* 0x0000000000427805 */ /* 0x000fc4000001ff00 */
[----:B------:R-:W-:Y:S02]  /*fef0*/  CS2R R68, SRZ ;  /* 0x0000000000447805 */ /* 0x000fe4000001ff00 */
[----:B------:R-:W-:Y:S02]  /*ff00*/  CS2R R70, SRZ ;  /* 0x0000000000467805 */ /* 0x000fe4000001ff00 */
[----:B------:R-:W-:Y:S02]  /*ff10*/  CS2R R72, SRZ ;  /* 0x0000000000487805 */ /* 0x000fe4000001ff00 */
[----:B------:R-:W-:Y:S02]  /*ff20*/  PRMT R106, R3, 0x5410, R20 ;  /* 0x00005410036a7816 */ /* 0x000fe40000000014 */
[----:B------:R-:W-:Y:S02]  /*ff30*/  CS2R R74, SRZ ;  /* 0x00000000004a7805 */ /* 0x000fe4000001ff00 */
[----:B------:R-:W-:-:S02]  /*ff40*/  CS2R R76, SRZ ;  /* 0x00000000004c7805 */ /* 0x000fc4000001ff00 */
        /* <DEDUP_REMOVED lines=19> */
[----:B------:R-:W-:Y:S02]  /*10080*/  LEA.HI.X R52, R14, R11, R15, 0x6, P4 ;  /* 0x0000000b0e347211 */ /* 0x000fe400020f340f */
[----:B------:R-:W-:Y:S02]  /*10090*/  CS2R R58, SRZ ;  /* 0x00000000003a7805 */ /* 0x000fe4000001ff00 */
[----:B------:R-:W-:Y:S02]  /*100a0*/  LEA.HI.X R91, R3, UR5, R20, 0x1, P5 ;  /* 0x00000005035b7c11 */ /* 0x000fe4000a8f0c14 */
[----:B------:R-:W-:Y:S01]  /*100b0*/  ISETP.GE.AND P5, PT, R17, UR4, PT ;  /* 0x0000000411007c0c */ /* 0x000fe2000bfa6270 */
[----:B------:R-:W-:Y:S01]  /*100c0*/  IMAD.X R3, R52, 0x1, R101, P6 ;  /* 0x0000000134037824 */ /* 0x000fe200030e0665 */
[----:B------:R-:W-:Y:S02]  /*100d0*/  ISETP.GE.AND P6, PT, R19, UR4, PT ;  /* 0x0000000413007c0c */ /* 0x000fe4000bfc6270 */
[----:B------:R-:W-:-:S02]  /*100e0*/  CS2R R52, SRZ ;  /* 0x0000000000347805 */ /* 0x000fc4000001ff00 */
[----:B------:R-:W-:-:S04]  /*100f0*/  LEA R92, P4, R0, UR6, 0x1 ;  /* 0x00000006005c7c11 */ /* 0x000fc8000f8808ff */
[----:B------:R-:W-:-:S03]  /*10100*/  LEA.HI.X R93, R0, UR7, R3, 0x1, P4 ;  /* 0x00000007005d7c11 */ /* 0x000fc6000a0f0c03 */
[----:B------:R0:W5:Y:S04]  /*10110*/  @!P5 LDG.E.128 R60, desc[UR60][R90.64] ;  /* 0x0000003c5a3cd981 */ /* 0x000168000c1e1d00 */
[----:B------:R0:W5:Y:S04]  /*10120*/  @!P6 LDG.E.128 R80, desc[UR60][R90.64+0x80] ;  /* 0x0000803c5a50e981 */ /* 0x000168000c1e1d00 */
[----:B------:R0:W5:Y:S04]  /*10130*/  @!P5 LDG.E.128 R52, desc[UR60][R92.64] ;  /* 0x0000003c5c34d981 */ /* 0x000168000c1e1d00 */
[----:B------:R0:W5:Y:S02]  /*10140*/  @!P6 LDG.E.128 R56, desc[UR60][R92.64+0x80] ;  /* 0x0000803c5c38e981 */ /* 0x000164000c1e1d00 */
.L_x_2478:
[----:B------:R-:W-:Y:S05]  /*10150*/  BSYNC B1 ;  /* 0x0000000000017941 */ /* 0x000fea0003800000 */
.L_x_2477:
        /* <DEDUP_REMOVED lines=23> */
[----:B------:R-:W-:Y:S02]  /*102d0*/  ISETP.GE.AND P6, PT, R19, UR6, PT ;  /* 0x0000000613007c0c */ /* 0x000fe4000bfc6270 */
[----:B------:R-:W-:Y:S02]  /*102e0*/  LEA.HI.X R11, R97, UR7, R12, 0x1, P4 ;  /* 0x00000007610b7c11 */ /* 0x000fe4000a0f0c0c */
[----:B------:R-:W-:-:S04]  /*102f0*/  LEA R12, P4, R95, UR4, 0x1 ;  /* 0x000000045f0c7c11 */ /* 0x000fc8000f8808ff */
[----:B------:R-:W-:Y:S01]  /*10300*/  LEA.HI.X R13, R95, UR5, R0, 0x1, P4 ;  /* 0x000000055f0d7c11 */ /* 0x000fe2000a0f0c00 */
[----:B------:R1:W5:Y:S04]  /*10310*/  @!P5 LDG.E.128 R72, desc[UR60][R10.64] ;  /* 0x0000003c0a48d981 */ /* 0x000368000c1e1d00 */
[----:B------:R1:W5:Y:S04]  /*10320*/  @!P6 LDG.E.128 R76, desc[UR60][R10.64+0x80] ;  /* 0x0000803c0a4ce981 */ /* 0x000368000c1e1d00 */
[----:B------:R1:W5:Y:S04]  /*10330*/  @!P5 LDG.E.128 R64, desc[UR60][R12.64] ;  /* 0x0000003c0c40d981 */ /* 0x000368000c1e1d00 */
[----:B------:R1:W5:Y:S02]  /*10340*/  @!P6 LDG.E.128 R68, desc[UR60][R12.64+0x80] ;  /* 0x0000803c0c44e981 */ /* 0x000364000c1e1d00 */
.L_x_2480:
[----:B------:R-:W-:Y:S05]  /*10350*/  BSYNC B1 ;  /* 0x0000000000017941 */ /* 0x000fea0003800000 */
.L_x_2479:
[----:B0-----:R-:W2:Y:S01]  /*10360*/  LDL R92, [R1+0x80] ;  /* 0x00008000015c7983 */ /* 0x001ea20000100800 */
[----:B------:R-:W-:Y:S01]  /*10370*/  ISETP.NE.AND P4, PT, R94, 0x1, PT ;  /* 0x000000015e00780c */ /* 0x000fe20003f85270 */
[----:B-1----:R-:W-:Y:S01]  /*10380*/  IMAD.MOV.U32 R10, RZ, RZ, R36 ;  /* 0x000000ffff0a7224 */ /* 0x002fe200078e0024 */
[----:B------:R-:W-:Y:S01]  /*10390*/  MOV R11, R37 ;  /* 0x00000025000b7202 */ /* 0x000fe20000000f00 */
[----:B------:R-:W-:Y:S01]  /*103a0*/  IMAD.MOV.U32 R3, RZ, RZ, R35 ;  /* 0x000000ffff037224 */ /* 0x000fe200078e0023 */
[----:B------:R-:W-:Y:S01]  /*103b0*/  MOV R0, R34 ;  /* 0x0000002200007202 */ /* 0x000fe20000000f00 */
[----:B------:R-:W-:Y:S01]  /*103c0*/  IMAD.MOV.U32 R12, RZ, RZ, R49 ;  /* 0x000000ffff0c7224 */ /* 0x000fe200078e0031 */
[----:B------:R-:W-:Y:S01]  /*103d0*/  PRMT R102, R10, 0x5410, R11 ;  /* 0x000054100a667816 */ /* 0x000fe2000000000b */
[----:B------:R-:W-:Y:S01]  /*103e0*/  IMAD.MOV.U32 R11, RZ, RZ, R41 ;  /* 0x000000ffff0b7224 */ /* 0x000fe200078e0029 */
[----:B------:R-:W-:Y:S01]  /*103f0*/  MOV R10, R40 ;  /* 0x00000028000a7202 */ /* 0x000fe20000000f00 */
[----:B-----5:R-:W-:Y:S01]  /*10400*/  IMAD.MOV.U32 R13, RZ, RZ, R52 ;  /* 0x000000ffff0d7224 */ /* 0x020fe200078e0034 */
[----:B------:R-:W-:Y:S01]  /*10410*/  PRMT R107, R0, 0x5410, R3 ;  /* 0x00005410006b7816 */ /* 0x000fe20000000003 */
[----:B------:R-:W-:Y:S01]  /*10420*/  IMAD.MOV.U32 R0, RZ, RZ, R38 ;  /* 0x000000ffff007224 */ /* 0x000fe200078e0026 */
[----:B------:R-:W-:Y:S01]  /*10430*/  PRMT R108, R10, 0x5410, R11 ;  /* 0x000054100a6c7816 */ /* 0x000fe2000000000b */
[----:B------:R-:W-:Y:S01]  /*10440*/  IMAD.MOV.U32 R11, RZ, RZ, R48 ;  /* 0x000000ffff0b7224 */ /* 0x000fe200078e0030 */
[----:B------:R-:W0:Y:S01]  /*10450*/  @P4 LDC R10, c[0x0][0x42c] ;  /* 0x00010b00ff0a4b82 */ /* 0x000e220000000800 */
[----:B------:R-:W-:Y:S01]  /*10460*/  IMAD.MOV.U32 R3, RZ, RZ, R39 ;  /* 0x000000ffff037224 */ /* 0x000fe200078e0027 */
[----:B------:R-:W-:Y:S01]  /*10470*/  PRMT R97, R97, 0x5410, R13 ;  /* 0x0000541061617816 */ /* 0x000fe2000000000d */
[----:B------:R-:W-:Y:S01]  /*10480*/  IMAD.MOV.U32 R13, RZ, RZ, R55 ;  /* 0x000000ffff0d7224 */ /* 0x000fe200078e0037 */
[----:B------:R-:W-:Y:S01]  /*10490*/  PRMT R104, R11, 0x5410, R12 ;  /* 0x000054100b687816 */ /* 0x000fe2000000000c */
[----:B------:R-:W-:Y:S01]  /*104a0*/  IMAD.MOV.U32 R12, RZ, RZ, R51 ;  /* 0x000000ffff0c7224 */ /* 0x000fe200078e0033 */
[----:B------:R-:W-:Y:S01]  /*104b0*/  PRMT R103, R0, 0x5410, R3 ;  /* 0x0000541000677816 */ /* 0x000fe20000000003 */
[----:B------:R-:W-:Y:S01]  /*104c0*/  IMAD.MOV.U32 R0, RZ, RZ, R42 ;  /* 0x000000ffff007224 */ /* 0x000fe200078e002a */
[----:B------:R-:W1:Y:S01]  /*104d0*/  @P4 LDC R11, c[0x0][0x430] ;  /* 0x00010c00ff0b4b82 */ /* 0x000e620000000800 */
[----:B------:R-:W-:Y:S01]  /*104e0*/  MOV R3, R43 ;  /* 0x0000002b00037202 */ /* 0x000fe20000000f00 */
[----:B------:R-:W-:Y:S01]  /*104f0*/  IMAD.MOV.U32 R20, RZ, RZ, R56 ;  /* 0x000000ffff147224 */ /* 0x000fe200078e0038 */
[----:B------:R-:W-:Y:S01]  /*10500*/  PRMT R99, R13, 0x7610, R99 ;  /* 0x000076100d637816 */ /* 0x000fe20000000063 */
[----:B------:R-:W-:Y:S01]  /*10510*/  IMAD.MOV.U32 R13, RZ, RZ, R59 ;  /* 0x000000ffff0d7224 */ /* 0x000fe200078e003b */
[----:B------:R-:W-:Y:S01]  /*10520*/  PRMT R109, R0, 0x5410, R3 ;  /* 0x00005410006d7816 */ /* 0x000fe20000000003 */
[----:B------:R-:W-:Y:S01]  /*10530*/  ULDC.64 UR4, c[0x0][0x3c8] ;  /* 0x0000f20000047ab9 */ /* 0x000fe20000000a00 */
[----:B------:R-:W-:Y:S01]  /*10540*/  MOV R3, R50 ;  /* 0x0000003200037202 */ /* 0x000fe20000000f00 */
[----:B------:R-:W-:Y:S01]  /*10550*/  ULDC.64 UR6, c[0x0][0x3e0] ;  /* 0x0000f80000067ab9 */ /* 0x000fe20000000a00 */
[----:B------:R-:W-:-:S02]  /*10560*/  LEA R0, R225, R22, 0x7 ;  /* 0x00000016e1007211 */ /* 0x000fc400078e38ff */
[----:B------:R-:W-:Y:S02]  /*10570*/  PRMT R105, R3, 0x5410, R12 ;  /* 0x0000541003697816 */ /* 0x000fe4000000000c */
[----:B------:R-:W-:Y:S01]  /*10580*/  MOV R12, R54 ;  /* 0x00000036000c7202 */ /* 0x000fe20000000f00 */
[----:B------:R-:W-:Y:S01]  /*10590*/  IMAD R3, R85, 0x20, R0 ;  /* 0x0000002055037824 */ /* 0x000fe200078e0200 */
[----:B------:R-:W-:Y:S01]  /*105a0*/  PRMT R90, R20, 0x7610, R90 ;  /* 0x00007610145a7816 */ /* 0x000fe2000000005a */
[----:B------:R-:W-:Y:S01]  /*105b0*/  IMAD.MOV.U32 R0, RZ, RZ, R53 ;  /* 0x000000ffff007224 */ /* 0x000fe200078e0035 */
[----:B------:R-:W-:-:S04]  /*105c0*/  MOV R20, R60 ;  /* 0x0000003c00147202 */ /* 0x000fc80000000f00 */
[----:B------:R-:W-:Y:S01]  /*105d0*/  PRMT R98, R0, 0x5410, R12 ;  /* 0x0000541000627816 */ /* 0x000fe2000000000c */
[----:B0-----:R-:W-:Y:S01]  /*105e0*/  @P4 IMAD.HI.U32 R0, R3, R10, RZ ;  /* 0x0000000a03004227 */ /* 0x001fe200078e00ff */
[----:B------:R-:W-:Y:S02]  /*105f0*/  MOV R10, R57 ;  /* 0x00000039000a7202 */ /* 0x000fe40000000f00 */
[----:B------:R-:W-:Y:S01]  /*10600*/  PRMT R99, R99, 0x5410, R20 ;  /* 0x0000541063637816 */ /* 0x000fe20000000014 */
[----:B------:R-:W-:Y:S01]  /*10610*/  IMAD.MOV.U32 R12, RZ, RZ, R58 ;  /* 0x000000ffff0c7224 */ /* 0x000fe200078e003a */
[----:B-1----:R-:W-:Y:S01]  /*10620*/  @P4 SHF.R.U32.HI R3, RZ, R11, R0 ;  /* 0x0000000bff034219 */ /* 0x002fe20000011600 */
[----:B------:R-:W-:Y:S01]  /*10630*/  IMAD.MOV.U32 R0, RZ, RZ, R61 ;  /* 0x000000ffff007224 */ /* 0x000fe200078e003d */
[----:B------:R-:W-:Y:S01]  /*10640*/  PRMT R90, R90, 0x5410, R10 ;  /* 0x000054105a5a7816 */ /* 0x000fe2000000000a */
[----:B------:R-:W-:Y:S01]  /*10650*/  IMAD.MOV.U32 R10, RZ, RZ, R62 ;  /* 0x000000ffff0a7224 */ /* 0x000fe200078e003e */
[----:B------:R-:W-:Y:S01]  /*10660*/  PRMT R91, R12, 0x5410, R13 ;  /* 0x000054100c5b7816 */ /* 0x000fe2000000000d */
[----:B------:R-:W-:Y:S01]  /*10670*/  IMAD.MOV.U32 R20, RZ, RZ, R80 ;  /* 0x000000ffff147224 */ /* 0x000fe200078e0050 */
[----:B------:R-:W-:-:S02]  /*10680*/  MOV R11, R63 ;  /* 0x0000003f000b7202 */ /* 0x000fc40000000f00 */
[----:B------:R-:W-:Y:S02]  /*10690*/  SHF.R.S32.HI R13, RZ, 0x1f, R3 ;  /* 0x0000001fff0d7819 */ /* 0x000fe40000011403 */
[----:B------:R-:W-:Y:S02]  /*106a0*/  PRMT R100, R0, 0x5410, R10 ;  /* 0x0000541000647816 */ /* 0x000fe4000000000a */
[----:B------:R-:W-:Y:S01]  /*106b0*/  PRMT R101, R11, 0x7610, R101 ;  /* 0x000076100b657816 */ /* 0x000fe20000000065 */
[----:B------:R-:W-:Y:S01]  /*106c0*/  IMAD.WIDE.U32 R10, R3, R86, R88 ;  /* 0x00000056030a7225 */ /* 0x000fe200078e0058 */
[----:B------:R-:W-:-:S03]  /*106d0*/  PRMT R97, R20, 0x7610, R97 ;  /* 0x0000761014617816 */ /* 0x000fc60000000061 */
[C---:B------:R-:W-:Y:S02]  /*106e0*/  IMAD R86, R13.reuse, R86, RZ ;  /* 0x000000560d567224 */ /* 0x040fe400078e02ff */
[-C--:B------:R-:W-:Y:S02]  /*106f0*/  IMAD R0, R13, R14.reuse, RZ ;  /* 0x0000000e0d007224 */ /* 0x080fe400078e02ff */
[C---:B------:R-:W-:Y:S01]  /*10700*/  IMAD.WIDE.U32 R12, R3.reuse, R14, R8 ;  /* 0x0000000e030c7225 */ /* 0x040fe200078e0008 */
[----:B------:R-:W-:Y:S01]  /*10710*/  LEA R8, P4, R10, UR4, 0x1 ;  /* 0x000000040a087c11 */ /* 0x000fe2000f8808ff */
[----:B------:R-:W-:Y:S02]  /*10720*/  UMOV UR4, 0xffffffff ;  /* 0xffffffff00047882 */ /* 0x000fe40000000000 */
[C---:B------:R-:W-:Y:S02]  /*10730*/  IMAD R9, R3.reuse, R87, R86 ;  /* 0x0000005703097224 */ /* 0x040fe400078e0256 */
[----:B------:R-:W-:Y:S01]  /*10740*/  IMAD R3, R3, R15, R0 ;  /* 0x0000000f03037224 */ /* 0x000fe200078e0200 */
[----:B------:R-:W-:Y:S01]  /*10750*/  LEA R0, P5, R12, UR6, 0x1 ;  /* 0x000000060c007c11 */ /* 0x000fe2000f8a08ff */
[----:B------:R-:W-:Y:S01]  /*10760*/  IMAD.IADD R9, R11, 0x1, R9 ;  /* 0x000000010b097824 */ /* 0x000fe200078e0209 */
[----:B------:R-:W-:Y:S01]  /*10770*/  MOV R15, R82 ;  /* 0x00000052000f7202 */ /* 0x000fe20000000f00 */
[----:B------:R-:W-:-:S02]  /*10780*/  IMAD.IADD R3, R13, 0x1, R3 ;  /* 0x000000010d037824 */ /* 0x000fc400078e0203 */
[----:B------:R-:W-:Y:S01]  /*10790*/  IMAD.MOV.U32 R14, RZ, RZ, R81 ;  /* 0x000000ffff0e7224 */ /* 0x000fe200078e0051 */
[----:B------:R-:W-:Y:S02]  /*107a0*/  LEA.HI.X R9, R10, UR5, R9, 0x1, P4 ;  /* 0x000000050a097c11 */ /* 0x000fe4000a0f0c09 */
[----:B------:R-:W-:Y:S02]  /*107b0*/  LEA.HI.X R3, R12, UR7, R3, 0x1, P5 ;  /* 0x000000070c037c11 */ /* 0x000fe4000a8f0c03 */
[----:B------:R-:W-:Y:S02]  /*107c0*/  PRMT R96, R15, 0x5410, R14 ;  /* 0x000054100f607816 */ /* 0x000fe4000000000e */
[----:B--2---:R-:W-:Y:S01]  /*107d0*/  LEA.HI R10, R92, R92, RZ, 0x1 ;  /* 0x0000005c5c0a7211 */ /* 0x004fe200078f08ff */
[----:B------:R-:W-:Y:S06]  /*107e0*/  BRA.DIV UR4, `(.L_x_2481) ;  /* 0x000001e204587947 */ /* 0x000fec000b800000 */
.L_x_2728:
[----:B------:R-:W-:-:S03]  /*107f0*/  UMOV UR4, 0xffffffff ;  /* 0xffffffff00047882 */ /* 0x000fc60000000000 */
[----:B------:R-:W-:Y:S05]  /*10800*/  BRA.DIV UR4, `(.L_x_2482) ;  /* 0x000001e204787947 */ /* 0x000fea000b800000 */
.L_x_2731:
[----:B------:R-:W-:-:S03]  /*10810*/  UMOV UR4, 0xffffffff ;  /* 0xffffffff00047882 */ /* 0x000fc60000000000 */
[----:B------:R-:W-:Y:S05]  /*10820*/  BRA.DIV UR4, `(.L_x_2483) ;  /* 0x000001e204987947 */ /* 0x000fea000b800000 */
.L_x_2734:
[----:B------:R-:W-:-:S03]  /*10830*/  UMOV UR4, 0xffffffff ;  /* 0xffffffff00047882 */ /* 0x000fc60000000000 */
[----:B------:R-:W-:Y:S05]  /*10840*/  BRA.DIV UR4, `(.L_x_2484) ;  /* 0x000001e204b87947 */ /* 0x000fea000b800000 */
.L_x_2737:
[----:B------:R-:W-:-:S03]  /*10850*/  UMOV UR4, 0xffffffff ;  /* 0xffffffff00047882 */ /* 0x000fc60000000000 */
[----:B------:R-:W-:Y:S05]  /*10860*/  BRA.DIV UR4, `(.L_x_2485) ;  /* 0x000001e204d87947 */ /* 0x000fea000b800000 */
.L_x_2740:
[----:B------:R-:W-:-:S03]  /*10870*/  UMOV UR4, 0xffffffff ;  /* 0xffffffff00047882 */ /* 0x000fc60000000000 */
[----:B------:R-:W-:Y:S05]  /*10880*/  BRA.DIV UR4, `(.L_x_2486) ;  /* 0x000001e204f87947 */ /* 0x000fea000b800000 */
.L_x_2743:
[----:B------:R-:W-:-:S03]  /*10890*/  UMOV UR4, 0xffffffff ;  /* 0xffffffff00047882 */ /* 0x000fc60000000000 */
[----:B------:R-:W-:Y:S05]  /*108a0*/  BRA.DIV UR4, `(.L_x_2487) ;  /* 0x000001e604187947 */ /* 0x000fea000b800000 */
.L_x_2746:
[----:B------:R-:W-:-:S03]  /*108b0*/  UMOV UR4, 0xffffffff ;  /* 0xffffffff00047882 */ /* 0x000fc60000000000 */
[----:B------:R-:W-:Y:S05]  /*108c0*/  BRA.DIV UR4, `(.L_x_2488) ;  /* 0x000001e604387947 */ /* 0x000fea000b800000 */
.L_x_2749:
[----:B------:R-:W-:-:S03]  /*108d0*/  UMOV UR4, 0xffffffff ;  /* 0xffffffff00047882 */ /* 0x000fc60000000000 */
[----:B------:R-:W-:Y:S05]  /*108e0*/  BRA.DIV UR4, `(.L_x_2489) ;  /* 0x000001e604587947 */ /* 0x000fea000b800000 */
.L_x_2752:
[----:B------:R-:W-:-:S03]  /*108f0*/  UMOV UR4, 0xffffffff ;  /* 0xffffffff00047882 */ /* 0x000fc60000000000 */
[----:B------:R-:W-:Y:S05]  /*10900*/  BRA.DIV UR4, `(.L_x_2490) ;  /* 0x000001e604787947 */ /* 0x000fea000b800000 */
.L_x_2755:
[----:B------:R-:W-:-:S03]  /*10910*/  UMOV UR4, 0xffffffff ;  /* 0xffffffff00047882 */ /* 0x000fc60000000000 */
[----:B------:R-:W-:Y:S05]  /*10920*/  BRA.DIV UR4, `(.L_x_2491) ;  /* 0x000001e604987947 */ /* 0x000fea000b800000 */
.L_x_2758:
[----:B------:R-:W-:-:S03]  /*10930*/  UMOV UR4, 0xffffffff ;  /* 0xffffffff00047882 */ /* 0x000fc60000000000 */
[----:B------:R-:W-:Y:S05]  /*10940*/  BRA.DIV UR4, `(.L_x_2492) ;  /* 0x000001e604b87947 */ /* 0x000fea000b800000 */
.L_x_2761:
[----:B------:R-:W-:-:S03]  /*10950*/  UMOV UR4, 0xffffffff ;  /* 0xffffffff00047882 */ /* 0x000fc60000000000 */
[----:B------:R-:W-:Y:S05]  /*10960*/  BRA.DIV UR4, `(.L_x_2493) ;  /* 0x000001e604d87947 */ /* 0x000fea000b800000 */
.L_x_2764:
[----:B------:R-:W-:Y:S01]  /*10970*/  UMOV UR4, 0xffffffff ;  /* 0xffffffff00047882 */ /* 0x000fe20000000000 */
[----:B------:R-:W-:Y:S02]  /*10980*/  LOP3.LUT R10, R10, 0xfffffffe, RZ, 0xc0, !PT ;  /* 0xfffffffe0a0a7812 */ /* 0x000fe400078ec0ff */
[----:B------:R-:W-:Y:S05]  /*10990*/  BRA.DIV UR4, `(.L_x_2494) ;  /* 0x000001e604f47947 */ /* 0x000fea000b800000 */
.L_x_2767:
[----:B------:R-:W-:Y:S01]  /*109a0*/  UMOV UR4, 0xffffffff ;  /* 0xffffffff00047882 */ /* 0x000fe20000000000 */
[----:B------:R-:W-:Y:S02]  /*109b0*/  IADD3 R9, R92, -R10, RZ ;  /* 0x8000000a5c097210 */ /* 0x000fe40007ffe0ff */
[----:B------:R-:W-:Y:S05]  /*109c0*/  BRA.DIV UR4, `(.L_x_2495) ;  /* 0x000001ea04107947 */ /* 0x000fea000b800000 */
.L_x_2770:
[----:B------:R-:W-:Y:S01]  /*109d0*/  UMOV UR4, 0xffffffff ;  /* 0xffffffff00047882 */ /* 0x000fe20000000000 */
[----:B------:R-:W-:Y:S01]  /*109e0*/  SHF.L.U32 R9, R9, 0x1f, RZ ;  /* 0x0000001f09097819 */ /* 0x000fe200000006ff */
[----:B------:R-:W-:Y:S01]  /*109f0*/  IMAD.MOV.U32 R3, RZ, RZ, R83 ;  /* 0x000000ffff037224 */ /* 0x000fe200078e0053 */
[----:B------:R-:W-:Y:S06]  /*10a00*/  BRA.DIV UR4, `(.L_x_2496) ;  /* 0x000001ea04287947 */ /* 0x000fec000b800000 */
.L_x_2773:
[----:B------:R-:W0:Y:S01]  /*10a10*/  SYNCS.PHASECHK.TRANS64.TRYWAIT P4, [R16+URZ+0x38800], R9 ;  /* 0x03880009100075a7 */ /* 0x000e22000808017f */
[----:B------:R-:W-:Y:S01]  /*10a20*/  PRMT R101, R101, 0x5410, R3 ;  /* 0x0000541065657816 */ /* 0x000fe20000000003 */
[----:B------:R-:W-:Y:S01]  /*10a30*/  IMAD.MOV.U32 R0, RZ, RZ, R64 ;  /* 0x000000ffff007224 */ /* 0x000fe200078e0040 */
[----:B------:R-:W-:Y:S01]  /*10a40*/  MOV R3, R65 ;  /* 0x0000004100037202 */ /* 0x000fe20000000f00 */
[----:B------:R-:W-:Y:S01]  /*10a50*/  IMAD.MOV.U32 R8, RZ, RZ, R66 ;  /* 0x000000ffff087224 */ /* 0x000fe200078e0042 */
[----:B------:R-:W-:Y:S01]  /*10a60*/  BSSY B1, `(.L_x_2497) ;  /* 0x0000019000017945 */ /* 0x000fe20003800000 */
[----:B------:R-:W-:Y:S01]  /*10a70*/  IMAD.MOV.U32 R10, RZ, RZ, R67 ;  /* 0x000000ffff0a7224 */ /* 0x000fe200078e0043 */
[----:B------:R-:W-:Y:S01]  /*10a80*/  PRMT R92, R0, 0x5410, R3 ;  /* 0x00005410005c7816 */ /* 0x000fe20000000003 */
[----:B------:R-:W-:Y:S01]  /*10a90*/  IMAD.MOV.U32 R3, RZ, RZ, R69 ;  /* 0x000000ffff037224 */ /* 0x000fe200078e0045 */
[----:B------:R-:W-:Y:S02]  /*10aa0*/  MOV R0, R68 ;  /* 0x0000004400007202 */ /* 0x000fe40000000f00 */
        /* <DEDUP_REMOVED lines=15> */
[----:B------:R-:W-:Y:S01]  /*10ba0*/  PRMT R88, R3, 0x5410, R8 ;  /* 0x0000541003587816 */ /* 0x000fe20000000008 */
[----:B------:R-:W-:Y:S01]  /*10bb0*/  IMAD.MOV.U32 R8, RZ, RZ, R79 ;  /* 0x000000ffff087224 */ /* 0x000fe200078e004f */
[----:B------:R-:W-:-:S02]  /*10bc0*/  PRMT R89, R10, 0x7610, R89 ;  /* 0x000076100a597816 */ /* 0x000fc40000000059 */
[----:B------:R-:W-:Y:S01]  /*10bd0*/  LEA.HI R3, R0, R19, RZ, 0x3 ;  /* 0x0000001300037211 */ /* 0x000fe200078f18ff */
[----:B0-----:R-:W-:Y:S06]  /*10be0*/  @!P4 BRA `(.L_x_2498) ;  /* 0x000001e400d8c947 */ /* 0x001fec0003800000 */
.L_x_2774:
[----:B------:R-:W-:Y:S05]  /*10bf0*/  BSYNC B1 ;  /* 0x0000000000017941 */ /* 0x000fea0003800000 */
.L_x_2497:
        /* <DEDUP_REMOVED lines=10> */
[--C-:B------:R-:W-:Y:S01]  /*10ca0*/  HADD2.F32 R129, -RZ, R119.reuse.H1_H1 ;  /* 0x30000077ff817230 */ /* 0x100fe20000004100 */
[----:B------:R-:W-:Y:S01]  /*10cb0*/  SHF.R.U32.HI R122, RZ, 0x10, R5 ;  /* 0x00000010ff7a7819 */ /* 0x000fe20000011605 */
[----:B------:R-:W-:Y:S01]  /*10cc0*/  HADD2.F32 R131, -RZ, R119.H0_H0 ;  /* 0x20000077ff837230 */ /* 0x000fe20000004100 */
[----:B------:R-:W-:Y:S02]  /*10cd0*/  SHF.R.S32.HI R11, RZ, 0x1f, R8 ;  /* 0x0000001fff0b7819 */ /* 0x000fe40000011408 */
[----:B0-----:R-:W-:Y:S01]  /*10ce0*/  SHF.L.U32 R9, R8, 0x3, RZ ;  /* 0x0000000308097819 */ /* 0x001fe200000006ff */
[----:B------:R-:W-:Y:S01]  /*10cf0*/  HADD2.F32 R128, -RZ, R122.H0_H0 ;  /* 0x2000007aff807230 */ /* 0x000fe20000004100 */
[----:B------:R-:W-:Y:S02]  /*10d00*/  LEA.HI R11, R11, R8, RZ, 0x3 ;  /* 0x000000080b0b7211 */ /* 0x000fe400078f18ff */
[----:B------:R-:W-:-:S02]  /*10d10*/  LOP3.LUT R9, R9, 0x38, RZ, 0xc0, !PT ;  /* 0x0000003809097812 */ /* 0x000fc400078ec0ff */
[--C-:B------:R-:W-:Y:S01]  /*10d20*/  SHF.R.U64 R28, R28, 0x10, R29.reuse ;  /* 0x000000101c1c7819 */ /* 0x100fe2000000121d */
[----:B------:R-:W-:Y:S01]  /*10d30*/  IMAD.SHL.U32 R11, R11, 0x400, RZ ;  /* 0x000004000b0b7824 */ /* 0x000fe200078e00ff */
[----:B------:R-:W-:Y:S02]  /*10d40*/  LOP3.LUT R8, R9, 0x1c0, R234, 0xf8, !PT ;  /* 0x000001c009087812 */ /* 0x000fe400078ef8ea */
[----:B------:R-:W-:Y:S02]  /*10d50*/  SHF.R.U32.HI R29, RZ, 0x10, R29 ;  /* 0x00000010ff1d7819 */ /* 0x000fe4000001161d */
[----:B------:R-:W-:Y:S02]  /*10d60*/  LOP3.LUT R12, R8, R235, RZ, 0x3c, !PT ;  /* 0x000000eb080c7212 */ /* 0x000fe400078e3cff */
[----:B------:R-:W-:Y:S01]  /*10d70*/  LOP3.LUT R13, R11, 0x7fffe000, RZ, 0xc0, !PT ;  /* 0x7fffe0000b0d7812 */ /* 0x000fe200078ec0ff */
[----:B------:R-:W-:Y:S01]  /*10d80*/  HADD2.F32 R122, -RZ, R29.H0_H0 ;  /* 0x2000001dff7a7230 */ /* 0x000fe20000004100 */
[----:B------:R-:W0:Y:S01]  /*10d90*/  LDS.128 R8, [R21] ;  /* 0x0000000015087984 */ /* 0x000e220000000c00 */
[----:B------:R-:W-:Y:S01]  /*10da0*/  HADD2.F32 R29, -RZ, R118.H0_H0 ;  /* 0x20000076ff1d7230 */ /* 0x000fe20000004100 */
[----:B------:R-:W-:-:S02]  /*10db0*/  IADD3 R13, R12, R13, R236 ;  /* 0x0000000d0c0d7210 */ /* 0x000fc40007ffe0ec */
[----:B------:R-:W-:Y:S02]  /*10dc0*/  SHF.R.U64 R4, R4, 0x10, R5 ;  /* 0x0000001004047819 */ /* 0x000fe40000001205 */
[--C-:B------:R-:W-:Y:S01]  /*10dd0*/  SHF.R.U64 R5, R30, 0x10, R31.reuse ;  /* 0x000000101e057819 */ /* 0x100fe2000000121f */
[----:B------:R-:W-:Y:S01]  /*10de0*/  IMAD R115, R13, 0x2, R16 ;  /* 0x000000020d737824 */ /* 0x000fe200078e0210 */
[----:B------:R-:W-:Y:S02]  /*10df0*/  SHF.R.U32.HI R30, RZ, 0x10, R31 ;  /* 0x00000010ff1e7819 */ /* 0x000fe4000001161f */
[--C-:B------:R-:W-:Y:S01]  /*10e00*/  SHF.R.U64 R6, R6, 0x10, R7.reuse ;  /* 0x0000001006067819 */ /* 0x100fe20000001207 */
[----:B------:R-:W-:Y:S01]  /*10e10*/  HADD2.F32 R5, -RZ, R5.H0_H0 ;  /* 0x20000005ff057230 */ /* 0x000fe20000004100 */
[----:B------:R-:W1:Y:S01]  /*10e20*/  LDS.128 R12, [R115+0x14400] ;  /* 0x01440000730c7984 */ /* 0x000e620000000c00 */
[----:B------:R-:W-:Y:S01]  /*10e30*/  SHF.R.U32.HI R7, RZ, 0x10, R7 ;  /* 0x00000010ff077819 */ /* 0x000fe20000011607 */
[----:B------:R-:W-:-:S02]  /*10e40*/  HADD2.F32 R30, -RZ, R30.H0_H0 ;  /* 0x2000001eff1e7230 */ /* 0x000fc40000004100 */
[--C-:B0-----:R-:W-:Y:S02]  /*10e50*/  HADD2.F32 R121, -RZ, R9.reuse.H1_H1 ;  /* 0x30000009ff797230 */ /* 0x101fe40000004100 */
[----:B------:R-:W-:Y:S02]  /*10e60*/  HADD2.F32 R120, -RZ, R8.H0_H0 ;  /* 0x20000008ff787230 */ /* 0x000fe40000004100 */
        /* <DEDUP_REMOVED lines=10> */
[C---:B------:R-:W-:Y:S01]  /*10f10*/  FMUL.FTZ R130, R127.reuse, R128 ;  /* 0x000000807f827220 */ /* 0x040fe20000410000 */
[----:B------:R-:W-:Y:S01]  /*10f20*/  FMUL.FTZ R132, R127, R122 ;  /* 0x0000007a7f847220 */ /* 0x000fe20000410000 */
[----:B------:R-:W-:-:S02]  /*10f30*/  HADD2.F32 R123, -RZ, R14.H0_H0 ;  /* 0x2000000eff7b7230 */ /* 0x000fc40000004100 */
[----:B------:R-:W-:Y:S01]  /*10f40*/  FFMA.FTZ R13, R124, R129, -R13 ;  /* 0x000000817c0d7223 */ /* 0x000fe2000001080d */
[----:B------:R-:W-:Y:S01]  /*10f50*/  FFMA.FTZ R118, R121, R122, -R130 ;  /* 0x0000007a79767223 */ /* 0x000fe20000010882 */
[C---:B------:R-:W-:Y:S01]  /*10f60*/  FMUL.FTZ R127, R125.reuse, R126 ;  /* 0x0000007e7d7f7220 */ /* 0x040fe20000410000 */
[--C-:B------:R-:W-:Y:S02]  /*10f70*/  HADD2.F32 R130, -RZ, R117.reuse.H1_H1 ;  /* 0x30000075ff827230 */ /* 0x100fe40000004100 */
[-C--:B------:R-:W-:Y:S01]  /*10f80*/  FMUL.FTZ R125, R125, R29.reuse ;  /* 0x0000001d7d7d7220 */ /* 0x080fe20000410000 */
[----:B------:R-:W-:Y:S01]  /*10f90*/  FFMA.FTZ R121, R121, R128, R132 ;  /* 0x0000008079797223 */ /* 0x000fe20000010084 */
[C---:B------:R-:W-:Y:S01]  /*10fa0*/  FFMA.FTZ R29, R120.reuse, R29, -R127 ;  /* 0x0000001d781d7223 */ /* 0x040fe2000001087f */
[----:B------:R-:W-:Y:S02]  /*10fb0*/  HADD2.F32 R122, -RZ, R117.H0_H0 ;  /* 0x20000075ff7a7230 */ /* 0x000fe40000004100 */
[----:B------:R-:W-:Y:S01]  /*10fc0*/  FFMA.FTZ R120, R120, R126, R125 ;  /* 0x0000007e78787223 */ /* 0x000fe2000001007d */
[----:B------:R-:W-:-:S02]  /*10fd0*/  HADD2.F32 R119, -RZ, R15.H0_H0 ;  /* 0x2000000fff777230 */ /* 0x000fc40000004100 */
[C---:B------:R-:W-:Y:S01]  /*10fe0*/  FMUL.FTZ R132, R123.reuse, R130 ;  /* 0x000000827b847220 */ /* 0x040fe20000410000 */
[--C-:B------:R-:W-:Y:S02]  /*10ff0*/  HADD2.F32 R128, -RZ, R116.reuse.H0_H0 ;  /* 0x20000074ff807230 */ /* 0x100fe40000004100 */
[-C--:B------:R-:W-:Y:S01]  /*11000*/  FMUL.FTZ R134, R123, R122.reuse ;  /* 0x0000007a7b867220 */ /* 0x080fe20000410000 */
[----:B------:R-:W-:Y:S02]  /*11010*/  HADD2.F32 R126, -RZ, R116.H1_H1 ;  /* 0x30000074ff7e7230 */ /* 0x000fe40000004100 */
[----:B------:R-:W-:Y:S01]  /*11020*/  FFMA.FTZ R116, R31, R122, -R132 ;  /* 0x0000007a1f747223 */ /* 0x000fe20000010884 */
[----:B------:R-:W-:Y:S02]  /*11030*/  HADD2.F32 R15, -RZ, R15.H1_H1 ;  /* 0x3000000fff0f7230 */ /* 0x000fe40000004100 */
[----:B------:R-:W-:Y:S01]  /*11040*/  FMUL.FTZ R132, R119, R128 ;  /* 0x0000008077847220 */ /* 0x000fe20000410000 */
[----:B------:R-:W-:-:S02]  /*11050*/  HADD2.F32 R122, -RZ, R7.H0_H0 ;  /* 0x20000007ff7a7230 */ /* 0x000fc40000004100 */
[----:B------:R-:W-:Y:S01]  /*11060*/  FMUL.FTZ R119, R119, R126 ;  /* 0x0000007e77777220 */ /* 0x000fe20000410000 */
[----:B------:R-:W-:Y:S01]  /*11070*/  FFMA.FTZ R31, R31, R130, R134 ;  /* 0x000000821f1f7223 */ /* 0x000fe20000010086 */
[----:B------:R-:W-:Y:S01]  /*11080*/  FFMA.FTZ R132, R9, R126, -R132 ;  /* 0x0000007e09847223 */ /* 0x000fe20000010884 */
[C---:B------:R-:W-:Y:S01]  /*11090*/  FMUL.FTZ R126, R15.reuse, R30 ;  /* 0x0000001e0f7e7220 */ /* 0x040fe20000410000 */
[----:B------:R-:W-:Y:S01]  /*110a0*/  FMUL.FTZ R130, R15, R122 ;  /* 0x0000007a0f827220 */ /* 0x000fe20000410000 */
[----:B------:R-:W-:Y:S01]  /*110b0*/  FFMA.FTZ R128, R9, R128, R119 ;  /* 0x0000008009807223 */ /* 0x000fe20000010077 */
[----:B------:R-:W-:Y:S02]  /*110c0*/  HADD2.F32 R12, -RZ, R12.H1_H1 ;  /* 0x3000000cff0c7230 */ /* 0x000fe40000004100 */
[C---:B------:R-:W-:Y:S01]  /*110d0*/  FFMA.FTZ R125, R11.reuse, R122, R126 ;  /* 0x0000007a0b7d7223 */ /* 0x040fe2000001007e */
[----:B------:R-:W-:Y:S02]  /*110e0*/  HADD2.F32 R14, -RZ, R14.H1_H1 ;  /* 0x3000000eff0e7230 */ /* 0x000fe40000004100 */
[----:B------:R-:W-:Y:S01]  /*110f0*/  FFMA.FTZ R123, R11, R30, -R130 ;  /* 0x0000001e0b7b7223 */ /* 0x000fe20000010882 */
[----:B------:R-:W-:-:S02]  /*11100*/  HADD2.F32 R9, -RZ, R4.H0_H0 ;  /* 0x20000004ff097230 */ /* 0x000fc40000004100 */
[----:B------:R-:W-:Y:S01]  /*11110*/  FFMA.FTZ R124, R124, R131, R133 ;  /* 0x000000837c7c7223 */ /* 0x000fe20000010085 */
[----:B------:R-:W-:Y:S02]  /*11120*/  HADD2.F32 R15, -RZ, R6.H0_H0 ;  /* 0x20000006ff0f7230 */ /* 0x000fe40000004100 */
        /* <DEDUP_REMOVED lines=21> */
.L_x_2502:
[----:B------:R-:W-:Y:S05]  /*11280*/  BSYNC B2 ;  /* 0x0000000000027941 */ /* 0x000fea0003800000 */
.L_x_2501:
[----:B------:R-:W-:Y:S05]  /*11290*/  @P4 BRA `(.L_x_2500) ;  /* 0x0000000400804947 */ /* 0x000fea0003800000 */
[----:B------:R-:W2:Y:S01]  /*112a0*/  LDL R119, [R1+0x88] ;  /* 0x0000880001777983 */ /* 0x000ea20000100800 */
[----:B------:R-:W-:Y:S01]  /*112b0*/  LEA.HI R114, R114, R20, RZ, 0x1d ;  /* 0x0000001472727211 */ /* 0x000fe200078fe8ff */
[--C-:B------:R-:W-:Y:S01]  /*112c0*/  HADD2.F32 R116, -RZ, R110.reuse.H1_H1 ;  /* 0x3000006eff747230 */ /* 0x100fe20000004100 */
[----:B-1----:R-:W-:Y:S01]  /*112d0*/  SHF.R.U64 R21, R26, 0x10, R27 ;  /* 0x000000101a157819 */ /* 0x002fe2000000121b */
[----:B------:R-:W-:Y:S01]  /*112e0*/  HADD2.F32 R115, -RZ, R110.H0_H0 ;  /* 0x2000006eff737230 */ /* 0x000fe20000004100 */
[----:B------:R-:W-:Y:S02]  /*112f0*/  SHF.R.S32.HI R7, RZ, 0x1f, R114 ;  /* 0x0000001fff077819 */ /* 0x000fe40000011472 */
[----:B------:R-:W-:Y:S01]  /*11300*/  SHF.L.U32 R4, R114, 0x3, RZ ;  /* 0x0000000372047819 */ /* 0x000fe200000006ff */
[----:B------:R-:W-:Y:S01]  /*11310*/  HADD2.F32 R21, -RZ, R21.H0_H0 ;  /* 0x20000015ff157230 */ /* 0x000fe20000004100 */
[----:B------:R-:W-:Y:S02]  /*11320*/  LEA.HI R7, R7, R114, RZ, 0x3 ;  /* 0x0000007207077211 */ /* 0x000fe400078f18ff */
[----:B------:R-:W-:-:S02]  /*11330*/  LOP3.LUT R5, R4, 0x38, RZ, 0xc0, !PT ;  /* 0x0000003804057812 */ /* 0x000fc400078ec0ff */
[--C-:B------:R-:W-:Y:S01]  /*11340*/  SHF.R.U64 R14, R46, 0x10, R47.reuse ;  /* 0x000000102e0e7819 */ /* 0x100fe2000000122f */
[----:B------:R-:W-:Y:S01]  /*11350*/  IMAD.SHL.U32 R7, R7, 0x400, RZ ;  /* 0x0000040007077824 */ /* 0x000fe200078e00ff */
[----:B------:R-:W-:Y:S02]  /*11360*/  LOP3.LUT R4, R5, 0x1c0, R234, 0xf8, !PT ;  /* 0x000001c005047812 */ /* 0x000fe400078ef8ea */
[----:B------:R-:W-:Y:S01]  /*11370*/  SHF.R.U32.HI R46, RZ, 0x10, R47 ;  /* 0x00000010ff2e7819 */ /* 0x000fe2000001162f */
[----:B------:R-:W-:Y:S01]  /*11380*/  HADD2.F32 R47, -RZ, R112.H1_H1 ;  /* 0x30000070ff2f7230 */ /* 0x000fe20000004100 */
[----:B------:R-:W-:Y:S02]  /*11390*/  LOP3.LUT R8, R4, R235, RZ, 0x3c, !PT ;  /* 0x000000eb04087212 */ /* 0x000fe400078e3cff */
[----:B0-----:R-:W-:Y:S01]  /*113a0*/  LOP3.LUT R9, R7, 0x7fffe000, RZ, 0xc0, !PT ;  /* 0x7fffe00007097812 */ /* 0x001fe200078ec0ff */
[----:B------:R-:W-:Y:S01]  /*113b0*/  HADD2.F32 R46, -RZ, R46.H0_H0 ;  /* 0x2000002eff2e7230 */ /* 0x000fe20000004100 */
[----:B------:R-:W-:-:S02]  /*113c0*/  SHF.R.U32.HI R114, RZ, 0x10, R45 ;  /* 0x00000010ff727819 */ /* 0x000fc4000001162d */
[----:B------:R-:W-:Y:S02]  /*113d0*/  IADD3 R9, R8, R9, R236 ;  /* 0x0000000908097210 */ /* 0x000fe40007ffe0ec */
[----:B------:R-:W-:Y:S01]  /*113e0*/  SHF.R.U32.HI R118, RZ, 0x10, R25 ;  /* 0x00000010ff767819 */ /* 0x000fe20000011619 */
[----:B------:R-:W-:Y:S01]  /*113f0*/  HADD2.F32 R114, -RZ, R114.H0_H0 ;  /* 0x20000072ff727230 */ /* 0x000fe20000004100 */
[----:B------:R-:W-:Y:S01]  /*11400*/  SHF.R.U64 R13, R44, 0x10, R45 ;  /* 0x000000102c0d7819 */ /* 0x000fe2000000122d */
[----:B------:R-:W-:Y:S01]  /*11410*/  IMAD R12, R9, 0x2, R16 ;  /* 0x00000002090c7824 */ /* 0x000fe200078e0210 */
[----:B------:R-:W-:Y:S01]  /*11420*/  SHF.R.U64 R15, R24, 0x10, R25 ;  /* 0x00000010180f7819 */ /* 0x000fe20000001219 */
[----:B------:R-:W-:Y:S01]  /*11430*/  HADD2.F32 R118, -RZ, R118.H0_H0 ;  /* 0x20000076ff767230 */ /* 0x000fe20000004100 */
[----:B------:R-:W-:Y:S01]  /*11440*/  SHF.R.U32.HI R27, RZ, 0x10, R27 ;  /* 0x00000010ff1b7819 */ /* 0x000fe2000001161b */
[----:B------:R-:W-:Y:S01]  /*11450*/  HADD2.F32 R13, -RZ, R13.H0_H0 ;  /* 0x2000000dff0d7230 */ /* 0x000fe20000004100 */
[----:B------:R-:W0:Y:S01]  /*11460*/  LDS.128 R8, [R12+0x14400] ;  /* 0x014400000c087984 */ /* 0x000e220000000c00 */
[----:B------:R-:W-:-:S02]  /*11470*/  HADD2.F32 R15, -RZ, R15.H0_H0 ;  /* 0x2000000fff0f7230 */ /* 0x000fc40000004100 */
[----:B0-----:R-:W-:Y:S02]  /*11480*/  HADD2.F32 R31, -RZ, R9.H1_H1 ;  /* 0x30000009ff1f7230 */ /* 0x001fe40000004100 */
[----:B------:R-:W-:Y:S02]  /*11490*/  HADD2.F32 R30, -RZ, R8.H0_H0 ;  /* 0x20000008ff1e7230 */ /* 0x000fe40000004100 */
[----:B------:R-:W-:Y:S02]  /*114a0*/  HADD2.F32 R44, -RZ, R10.H0_H0 ;  /* 0x2000000aff2c7230 */ /* 0x000fe40000004100 */
[----:B------:R-:W-:Y:S01]  /*114b0*/  FMUL.FTZ R110, R31, R118 ;  /* 0x000000761f6e7220 */ /* 0x000fe20000410000 */
[--C-:B------:R-:W-:Y:S02]  /*114c0*/  HADD2.F32 R45, -RZ, R11.reuse.H0_H0 ;  /* 0x2000000bff2d7230 */ /* 0x100fe40000004100 */
[----:B------:R-:W-:Y:S02]  /*114d0*/  HADD2.F32 R11, -RZ, R11.H1_H1 ;  /* 0x3000000bff0b7230 */ /* 0x000fe40000004100 */
[----:B------:R-:W-:-:S02]  /*114e0*/  HADD2.F32 R8, -RZ, R8.H1_H1 ;  /* 0x30000008ff087230 */ /* 0x000fc40000004100 */
[----:B------:R-:W-:Y:S01]  /*114f0*/  HADD2.F32 R10, -RZ, R10.H1_H1 ;  /* 0x3000000aff0a7230 */ /* 0x000fe20000004100 */
[----:B--2---:R-:W0:Y:S02]  /*11500*/  LDS.128 R4, [R119] ;  /* 0x0000000077047984 */ /* 0x004e240000000c00 */
[--C-:B0-----:R-:W-:Y:S02]  /*11510*/  HADD2.F32 R26, -RZ, R5.reuse.H0_H0 ;  /* 0x20000005ff1a7230 */ /* 0x101fe40000004100 */
[----:B------:R-:W-:Y:S02]  /*11520*/  HADD2.F32 R29, -RZ, R5.H1_H1 ;  /* 0x30000005ff1d7230 */ /* 0x000fe40000004100 */
[----:B------:R-:W-:Y:S02]  /*11530*/  HADD2.F32 R5, -RZ, R9.H0_H0 ;  /* 0x20000009ff057230 */ /* 0x000fe40000004100 */
[----:B------:R-:W-:Y:S02]  /*11540*/  HADD2.F32 R28, -RZ, R4.H0_H0 ;  /* 0x20000004ff1c7230 */ /* 0x000fe40000004100 */
[----:B------:R-:W-:-:S02]  /*11550*/  HADD2.F32 R25, -RZ, R6.H0_H0 ;  /* 0x20000006ff197230 */ /* 0x000fc40000004100 */
[CC--:B------:R-:W-:Y:S01]  /*11560*/  FMUL.FTZ R9, R5.reuse, R116.reuse ;  /* 0x0000007405097220 */ /* 0x0c0fe20000410000 */
[-C--:B------:R-:W-:Y:S01]  /*11570*/  FMUL.FTZ R117, R5, R47.reuse ;  /* 0x0000002f05757220 */ /* 0x080fe20000410000 */
[----:B------:R-:W-:Y:S02]  /*11580*/  HADD2.F32 R24, -RZ, R7.H0_H0 ;  /* 0x20000007ff187230 */ /* 0x000fe40000004100 */
[C---:B------:R-:W-:Y:S01]  /*11590*/  FFMA.FTZ R5, R26.reuse, R47, -R9 ;  /* 0x0000002f1a057223 */ /* 0x040fe20000010809 */
[----:B------:R-:W-:Y:S02]  /*115a0*/  HADD2.F32 R47, -RZ, R112.H0_H0 ;  /* 0x20000070ff2f7230 */ /* 0x000fe40000004100 */
[----:B------:R-:W-:Y:S01]  /*115b0*/  FFMA.FTZ R9, R26, R116, R117 ;  /* 0x000000741a097223 */ /* 0x000fe20000010075 */
[----:B------:R-:W-:Y:S01]  /*115c0*/  FMUL.FTZ R112, R31, R114 ;  /* 0x000000721f707220 */ /* 0x000fe20000410000 */
[----:B------:R-:W-:Y:S01]  /*115d0*/  FMUL.FTZ R117, R30, R115 ;  /* 0x000000731e757220 */ /* 0x000fe20000410000 */
[----:B------:R-:W-:-:S02]  /*115e0*/  HADD2.F32 R31, -RZ, R111.H0_H0 ;  /* 0x2000006fff1f7230 */ /* 0x000fc40000004100 */
[-C--:B------:R-:W-:Y:S01]  /*115f0*/  FMUL.FTZ R30, R30, R47.reuse ;  /* 0x0000002f1e1e7220 */ /* 0x080fe20000410000 */
[C---:B------:R-:W-:Y:S01]  /*11600*/  FFMA.FTZ R26, R29.reuse, R114, -R110 ;  /* 0x000000721d1a7223 */ /* 0x040fe2000001086e */
[----:B------:R-:W-:Y:S01]  /*11610*/  FFMA.FTZ R112, R29, R118, R112 ;  /* 0x000000761d707223 */ /* 0x000fe20000010070 */
[--C-:B------:R-:W-:Y:S02]  /*11620*/  HADD2.F32 R29, -RZ, R113.reuse.H0_H0 ;  /* 0x20000071ff1d7230 */ /* 0x100fe40000004100 */
[C---:B------:R-:W-:Y:S01]  /*11630*/  FFMA.FTZ R117, R28.reuse, R47, -R117 ;  /* 0x0000002f1c757223 */ /* 0x040fe20000010875 */
[----:B------:R-:W-:Y:S01]  /*11640*/  FFMA.FTZ R30, R28, R115, R30 ;  /* 0x000000731c1e7223 */ /* 0x000fe2000001001e */
[C---:B------:R-:W-:Y:S01]  /*11650*/  FMUL.FTZ R28, R44.reuse, R31 ;  /* 0x0000001f2c1c7220 */ /* 0x040fe20000410000 */
[----:B------:R-:W-:Y:S02]  /*11660*/  HADD2.F32 R113, -RZ, R113.H1_H1 ;  /* 0x30000071ff717230 */ /* 0x000fe40000004100 */
[----:B------:R-:W-:Y:S01]  /*11670*/  FMUL.FTZ R44, R44, R29 ;  /* 0x0000001d2c2c7220 */ /* 0x000fe20000410000 */
[----:B------:R-:W-:-:S02]  /*11680*/  HADD2.F32 R111, -RZ, R111.H1_H1 ;  /* 0x3000006fff6f7230 */ /* 0x000fc40000004100 */
[----:B------:R-:W-:Y:S01]  /*11690*/  FFMA.FTZ R29, R25, R29, -R28 ;  /* 0x0000001d191d7223 */ /* 0x000fe2000001081c */
[----:B------:R-:W-:Y:S02]  /*116a0*/  HADD2.F32 R28, -RZ, R27.H0_H0 ;  /* 0x2000001bff1c7230 */ /* 0x000fe40000004100 */
[C---:B------:R-:W-:Y:S01]  /*116b0*/  FMUL.FTZ R110, R45.reuse, R113 ;  /* 0x000000712d6e7220 */ /* 0x040fe20000410000 */
[----:B------:R-:W-:Y:S02]  /*116c0*/  HADD2.F32 R7, -RZ, R7.H1_H1 ;  /* 0x30000007ff077230 */ /* 0x000fe40000004100 */
[----:B------:R-:W-:Y:S01]  /*116d0*/  FMUL.FTZ R27, R45, R111 ;  /* 0x0000006f2d1b7220 */ /* 0x000fe20000410000 */
[----:B------:R-:W-:Y:S01]  /*116e0*/  FFMA.FTZ R44, R25, R31, R44 ;  /* 0x0000001f192c7223 */ /* 0x000fe2000001002c */
[C---:B------:R-:W-:Y:S01]  /*116f0*/  FFMA.FTZ R110, R24.reuse, R111, R110 ;  /* 0x0000006f186e7223 */ /* 0x040fe2000001006e */
[C---:B------:R-:W-:Y:S01]  /*11700*/  FMUL.FTZ R114, R11.reuse, R28 ;  /* 0x0000001c0b727220 */ /* 0x040fe20000410000 */
[----:B------:R-:W-:Y:S01]  /*11710*/  FFMA.FTZ R27, R24, R113, -R27 ;  /* 0x00000071181b7223 */ /* 0x000fe2000001081b */
[----:B------:R-:W-:Y:S01]  /*11720*/  FMUL.FTZ R24, R11, R46 ;  /* 0x0000002e0b187220 */ /* 0x000fe20000410000 */
[----:B------:R-:W-:-:S02]  /*11730*/  HADD2.F32 R11, -RZ, R14.H0_H0 ;  /* 0x2000000eff0b7230 */ /* 0x000fc40000004100 */
[C---:B------:R-:W-:Y:S01]  /*11740*/  FFMA.FTZ R114, R7.reuse, R46, -R114 ;  /* 0x0000002e07727223 */ /* 0x040fe20000010872 */
[----:B------:R-:W-:Y:S02]  /*11750*/  HADD2.F32 R4, -RZ, R4.H1_H1 ;  /* 0x30000004ff047230 */ /* 0x000fe40000004100 */
        /* <DEDUP_REMOVED lines=20> */
.L_x_2500:
[----:B------:R-:W-:Y:S05]  /*118a0*/  BSYNC B1 ;  /* 0x0000000000017941 */ /* 0x000fea0003800000 */
.L_x_2499:
[----:B------:R-:W-:Y:S04]  /*118b0*/  BSSY B1, `(.L_x_2503) ;  /* 0x00000d2000017945 */ /* 0x000fe80003800000 */
[----:B------:R-:W-:Y:S05]  /*118c0*/  @P1 BRA `(.L_x_2504) ;  /* 0x0000000c00401947 */ /* 0x000fea0003800000 */
[----:B------:R3:W5:Y:S01]  /*118d0*/  LDL R110, [R1+0x7c] ;  /* 0x00007c00016e7983 */ /* 0x0007620000100800 */
[----:B--2---:R-:W2:Y:S01]  /*118e0*/  LDC R12, c[0x0][0x3d4] ;  /* 0x0000f500ff0c7b82 */ /* 0x004ea20000000800 */
[----:B------:R-:W-:Y:S01]  /*118f0*/  BSSY B2, `(.L_x_2505) ;  /* 0x0000066000027945 */ /* 0x000fe20003800000 */
[-C--:B--2---:R-:W-:Y:S02]  /*11900*/  ISETP.GE.AND P0, PT, R17, R12.reuse, PT ;  /* 0x0000000c1100720c */ /* 0x084fe40003f06270 */
[----:B------:R-:W-:-:S11]  /*11910*/  ISETP.GE.AND P1, PT, R19, R12, PT ;  /* 0x0000000c1300720c */ /* 0x000fd60003f26270 */
[----:B---3--:R-:W-:Y:S05]  /*11920*/  @P0 BRA `(.L_x_2506) ;  /* 0x0000000400880947 */ /* 0x008fea0003800000 */
[----:B-1----:R-:W-:Y:S02]  /*11930*/  LEA.HI R4, R12, R85, RZ, 0x1d ;  /* 0x000000550c047211 */ /* 0x002fe400078fe8ff */
[----:B-----5:R-:W-:Y:S02]  /*11940*/  R2UR UR4, R110 ;  /* 0x000000006e0472ca */ /* 0x020fe400000e0000 */
[----:B------:R-:W-:Y:S02]  /*11950*/  SHF.R.S32.HI R5, RZ, 0x1f, R4 ;  /* 0x0000001fff057819 */ /* 0x000fe40000011404 */
[----:B------:R-:W-:Y:S02]  /*11960*/  SHF.L.U32 R6, R4, 0x3, RZ ;  /* 0x0000000304067819 */ /* 0x000fe400000006ff */
[----:B------:R-:W-:Y:S02]  /*11970*/  LEA.HI R5, R5, R4, RZ, 0x3 ;  /* 0x0000000405057211 */ /* 0x000fe400078f18ff */
[----:B------:R-:W-:-:S02]  /*11980*/  LOP3.LUT R4, R229, 0x38, R6, 0xf8, !PT ;  /* 0x00000038e5047812 */ /* 0x000fc400078ef806 */
[----:B------:R-:W-:Y:S01]  /*11990*/  LOP3.LUT R7, R229, 0x38, R17, 0xf8, !PT ;  /* 0x00000038e5077812 */ /* 0x000fe200078ef811 */
[----:B------:R-:W-:Y:S01]  /*119a0*/  IMAD.SHL.U32 R5, R5, 0x400, RZ ;  /* 0x0000040005057824 */ /* 0x000fe200078e00ff */
[----:B0-----:R-:W-:Y:S02]  /*119b0*/  LOP3.LUT R9, R4, R233, RZ, 0x3c, !PT ;  /* 0x000000e904097212 */ /* 0x001fe400078e3cff */
[----:B------:R-:W-:Y:S02]  /*119c0*/  LOP3.LUT R7, R230, R7, R233, 0xf6, !PT ;  /* 0x00000007e6077212 */ /* 0x000fe400078ef6e9 */
[----:B------:R-:W-:Y:S02]  /*119d0*/  LOP3.LUT R8, R5, 0x7fffe000, RZ, 0xc0, !PT ;  /* 0x7fffe00005087812 */ /* 0x000fe400078ec0ff */
[----:B------:R-:W-:Y:S02]  /*119e0*/  LEA R13, R7, UR4, 0x1 ;  /* 0x00000004070d7c11 */ /* 0x000fe4000f8e08ff */
[----:B------:R-:W-:-:S02]  /*119f0*/  IADD3 R9, R9, R8, R230 ;  /* 0x0000000809097210 */ /* 0x000fc40007ffe0e6 */
[--C-:B------:R-:W-:Y:S01]  /*11a00*/  SHF.R.U64 R15, R40, 0x10, R41.reuse ;  /* 0x00000010280f7819 */ /* 0x100fe20000001229 */
[----:B------:R-:W0:Y:S01]  /*11a10*/  LDS.128 R4, [R13] ;  /* 0x000000000d047984 */ /* 0x000e220000000c00 */
[----:B------:R-:W-:Y:S01]  /*11a20*/  SHF.R.U32.HI R47, RZ, 0x10, R41 ;  /* 0x00000010ff2f7819 */ /* 0x000fe20000011629 */
[----:B------:R-:W-:Y:S01]  /*11a30*/  IMAD R14, R9, 0x2, R16 ;  /* 0x00000002090e7824 */ /* 0x000fe200078e0210 */
[--C-:B------:R-:W-:Y:S01]  /*11a40*/  SHF.R.U64 R25, R34, 0x10, R35.reuse ;  /* 0x0000001022197819 */ /* 0x100fe20000001223 */
[----:B------:R-:W-:Y:S01]  /*11a50*/  HADD2.F32 R41, -RZ, R106.H1_H1 ;  /* 0x3000006aff297230 */ /* 0x000fe20000004100 */
[----:B------:R-:W-:Y:S01]  /*11a60*/  SHF.R.U32.HI R44, RZ, 0x10, R35 ;  /* 0x00000010ff2c7819 */ /* 0x000fe20000011623 */
[----:B------:R-:W-:Y:S01]  /*11a70*/  HADD2.F32 R35, -RZ, R108.H1_H1 ;  /* 0x3000006cff237230 */ /* 0x000fe20000004100 */
[----:B------:R-:W1:Y:S01]  /*11a80*/  LDS.128 R8, [R14+0x14400] ;  /* 0x014400000e087984 */ /* 0x000e620000000c00 */
[----:B------:R-:W-:Y:S01]  /*11a90*/  SHF.R.U32.HI R40, RZ, 0x10, R33 ;  /* 0x00000010ff287819 */ /* 0x000fe20000011621 */
[----:B------:R-:W-:Y:S01]  /*11aa0*/  HADD2.F32 R106, -RZ, R106.H0_H0 ;  /* 0x2000006aff6a7230 */ /* 0x000fe20000004100 */
[--C-:B------:R-:W-:Y:S01]  /*11ab0*/  SHF.R.U64 R21, R42, 0x10, R43.reuse ;  /* 0x000000102a157819 */ /* 0x100fe2000000122b */
[----:B------:R-:W-:Y:S01]  /*11ac0*/  HADD2.F32 R108, -RZ, R108.H0_H0 ;  /* 0x2000006cff6c7230 */ /* 0x000fe20000004100 */
[----:B------:R-:W-:Y:S01]  /*11ad0*/  SHF.R.U32.HI R46, RZ, 0x10, R43 ;  /* 0x00000010ff2e7819 */ /* 0x000fe2000001162b */
[----:B------:R-:W-:Y:S01]  /*11ae0*/  HADD2.F32 R34, -RZ, R40.H0_H0 ;  /* 0x20000028ff227230 */ /* 0x000fe20000004100 */
[----:B------:R-:W-:Y:S01]  /*11af0*/  SHF.R.U64 R24, R32, 0x10, R33 ;  /* 0x0000001020187819 */ /* 0x000fe20000001221 */
[----:B------:R-:W-:-:S02]  /*11b00*/  HADD2.F32 R25, -RZ, R25.H0_H0 ;  /* 0x20000019ff197230 */ /* 0x000fc40000004100 */
[----:B------:R-:W-:Y:S02]  /*11b10*/  HADD2.F32 R15, -RZ, R15.H0_H0 ;  /* 0x2000000fff0f7230 */ /* 0x000fe40000004100 */
[----:B------:R-:W-:Y:S02]  /*11b20*/  HADD2.F32 R21, -RZ, R21.H0_H0 ;  /* 0x20000015ff157230 */ /* 0x000fe40000004100 */
[--C-:B0-----:R-:W-:Y:S02]  /*11b30*/  HADD2.F32 R26, -RZ, R5.reuse.H0_H0 ;  /* 0x20000005ff1a7230 */ /* 0x101fe40000004100 */
[----:B------:R-:W-:Y:S02]  /*11b40*/  HADD2.F32 R27, -RZ, R5.H1_H1 ;  /* 0x30000005ff1b7230 */ /* 0x000fe40000004100 */
[----:B------:R-:W-:Y:S02]  /*11b50*/  HADD2.F32 R5, -RZ, R4.H0_H0 ;  /* 0x20000004ff057230 */ /* 0x000fe40000004100 */
[----:B------:R-:W-:-:S02]  /*11b60*/  HADD2.F32 R28, -RZ, R6.H0_H0 ;  /* 0x20000006ff1c7230 */ /* 0x000fc40000004100 */
        /* <DEDUP_REMOVED lines=8> */
[----:B------:R-:W-:Y:S01]  /*11bf0*/  FFMA.FTZ R45, R26, R41, R45 ;  /* 0x000000291a2d7223 */ /* 0x000fe2000001002d */
[----:B------:R-:W-:Y:S01]  /*11c00*/  FMUL.FTZ R26, R9, R106 ;  /* 0x0000006a091a7220 */ /* 0x000fe20000410000 */
[----:B------:R-:W-:Y:S01]  /*11c10*/  FMUL.FTZ R42, R31, R30 ;  /* 0x0000001e1f2a7220 */ /* 0x000fe20000410000 */
[----:B------:R-:W-:Y:S01]  /*11c20*/  FMUL.FTZ R35, R9, R108 ;  /* 0x0000006c09237220 */ /* 0x000fe20000410000 */
[----:B------:R-:W-:-:S02]  /*11c30*/  HADD2.F32 R32, -RZ, R10.H0_H0 ;  /* 0x2000000aff207230 */ /* 0x000fc40000004100 */
[----:B------:R-:W-:Y:S01]  /*11c40*/  FFMA.FTZ R108, R5, R108, -R26 ;  /* 0x0000006c056c7223 */ /* 0x000fe2000001081a */
[----:B------:R-:W-:Y:S02]  /*11c50*/  HADD2.F32 R31, -RZ, R107.H0_H0 ;  /* 0x2000006bff1f7230 */ /* 0x000fe40000004100 */
[----:B------:R-:W-:Y:S01]  /*11c60*/  FFMA.FTZ R42, R27, R34, R42 ;  /* 0x000000221b2a7223 */ /* 0x000fe2000001002a */
[----:B------:R-:W-:Y:S02]  /*11c70*/  HADD2.F32 R9, -RZ, R109.H0_H0 ;  /* 0x2000006dff097230 */ /* 0x000fe40000004100 */
[----:B------:R-:W-:Y:S01]  /*11c80*/  FFMA.FTZ R35, R5, R106, R35 ;  /* 0x0000006a05237223 */ /* 0x000fe20000010023 */
[----:B------:R-:W-:Y:S02]  /*11c90*/  HADD2.F32 R33, -RZ, R11.H0_H0 ;  /* 0x2000000bff217230 */ /* 0x000fe40000004100 */
[----:B------:R-:W-:Y:S01]  /*11ca0*/  FMUL.FTZ R5, R32, R31 ;  /* 0x0000001f20057220 */ /* 0x000fe20000410000 */
[----:B------:R-:W-:-:S02]  /*11cb0*/  HADD2.F32 R34, -RZ, R107.H1_H1 ;  /* 0x3000006bff227230 */ /* 0x000fc40000004100 */
[-C--:B------:R-:W-:Y:S01]  /*11cc0*/  FMUL.FTZ R41, R32, R9.reuse ;  /* 0x0000000920297220 */ /* 0x080fe20000410000 */
[----:B------:R-:W-:Y:S02]  /*11cd0*/  HADD2.F32 R29, -RZ, R7.H0_H0 ;  /* 0x20000007ff1d7230 */ /* 0x000fe40000004100 */
[----:B------:R-:W-:Y:S01]  /*11ce0*/  FFMA.FTZ R40, R27, R30, -R40 ;  /* 0x0000001e1b287223 */ /* 0x000fe20000010828 */
[----:B------:R-:W-:Y:S02]  /*11cf0*/  HADD2.F32 R26, -RZ, R109.H1_H1 ;  /* 0x3000006dff1a7230 */ /* 0x000fe40000004100 */
[----:B------:R-:W-:Y:S01]  /*11d00*/  FFMA.FTZ R27, R28, R9, -R5 ;  /* 0x000000091c1b7223 */ /* 0x000fe20000010805 */
[----:B------:R-:W-:Y:S02]  /*11d10*/  HADD2.F32 R32, -RZ, R44.H0_H0 ;  /* 0x2000002cff207230 */ /* 0x000fe40000004100 */
[----:B------:R-:W-:Y:S01]  /*11d20*/  FMUL.FTZ R44, R33, R34 ;  /* 0x00000022212c7220 */ /* 0x000fe20000410000 */
[----:B------:R-:W-:-:S02]  /*11d30*/  HADD2.F32 R11, -RZ, R11.H1_H1 ;  /* 0x3000000bff0b7230 */ /* 0x000fc40000004100 */
[-C--:B------:R-:W-:Y:S01]  /*11d40*/  FMUL.FTZ R33, R33, R26.reuse ;  /* 0x0000001a21217220 */ /* 0x080fe20000410000 */
[----:B------:R-:W-:Y:S02]  /*11d50*/  HADD2.F32 R30, -RZ, R46.H0_H0 ;  /* 0x2000002eff1e7230 */ /* 0x000fe40000004100 */
[----:B------:R-:W-:Y:S01]  /*11d60*/  FFMA.FTZ R41, R28, R31, R41 ;  /* 0x0000001f1c297223 */ /* 0x000fe20000010029 */
[----:B------:R-:W-:Y:S02]  /*11d70*/  HADD2.F32 R7, -RZ, R7.H1_H1 ;  /* 0x30000007ff077230 */ /* 0x000fe40000004100 */
[----:B------:R-:W-:Y:S01]  /*11d80*/  FFMA.FTZ R44, R29, R26, -R44 ;  /* 0x0000001a1d2c7223 */ /* 0x000fe2000001082c */
[----:B------:R-:W-:Y:S02]  /*11d90*/  HADD2.F32 R8, -RZ, R8.H1_H1 ;  /* 0x30000008ff087230 */ /* 0x000fe40000004100 */
[----:B------:R-:W-:Y:S01]  /*11da0*/  FMUL.FTZ R28, R11, R32 ;  /* 0x000000200b1c7220 */ /* 0x000fe20000410000 */
[----:B------:R-:W-:-:S02]  /*11db0*/  HADD2.F32 R10, -RZ, R10.H1_H1 ;  /* 0x3000000aff0a7230 */ /* 0x000fc40000004100 */
[-C--:B------:R-:W-:Y:S01]  /*11dc0*/  FMUL.FTZ R26, R11, R30.reuse ;  /* 0x0000001e0b1a7220 */ /* 0x080fe20000410000 */
[----:B------:R-:W-:Y:S02]  /*11dd0*/  HADD2.F32 R5, -RZ, R24.H0_H0 ;  /* 0x20000018ff057230 */ /* 0x000fe40000004100 */
        /* <DEDUP_REMOVED lines=23> */
.L_x_2506:
[----:B------:R-:W-:Y:S05]  /*11f50*/  BSYNC B2 ;  /* 0x0000000000027941 */ /* 0x000fea0003800000 */
.L_x_2505:
[----:B------:R-:W-:Y:S05]  /*11f60*/  @P1 BRA `(.L_x_2504) ;  /* 0x0000000400981947 */ /* 0x000fea0003800000 */
[----:B-12---:R-:W-:Y:S01]  /*11f70*/  LEA.HI R4, R0, R19, RZ, 0x6 ;  /* 0x0000001300047211 */ /* 0x006fe200078f30ff */
[----:B------:R-:W-:Y:S01]  /*11f80*/  HADD2.F32 R29, -RZ, R104.H1_H1 ;  /* 0x30000068ff1d7230 */ /* 0x000fe20000004100 */
[----:B------:R-:W-:Y:S01]  /*11f90*/  LEA.HI R12, R12, R20, RZ, 0x1d ;  /* 0x000000140c0c7211 */ /* 0x000fe200078fe8ff */
[--C-:B------:R-:W-:Y:S01]  /*11fa0*/  HADD2.F32 R30, -RZ, R102.reuse.H1_H1 ;  /* 0x30000066ff1e7230 */ /* 0x100fe20000004100 */
[----:B------:R-:W-:Y:S01]  /*11fb0*/  SHF.L.U32 R4, R4, 0x7, RZ ;  /* 0x0000000704047819 */ /* 0x000fe200000006ff */
[----:B------:R-:W-:Y:S01]  /*11fc0*/  HADD2.F32 R102, -RZ, R102.H0_H0 ;  /* 0x20000066ff667230 */ /* 0x000fe20000004100 */
[----:B------:R-:W-:Y:S01]  /*11fd0*/  SHF.R.S32.HI R5, RZ, 0x1f, R12 ;  /* 0x0000001fff057819 */ /* 0x000fe2000001140c */
[----:B------:R-:W-:Y:S01]  /*11fe0*/  HADD2.F32 R104, -RZ, R104.H0_H0 ;  /* 0x20000068ff687230 */ /* 0x000fe20000004100 */
[----:B------:R-:W-:Y:S01]  /*11ff0*/  LOP3.LUT R7, R4, 0xffffe000, RZ, 0xc0, !PT ;  /* 0xffffe00004077812 */ /* 0x000fe200078ec0ff */
[----:B------:R-:W-:Y:S01]  /*12000*/  IMAD.SHL.U32 R4, R12, 0x8, RZ ;  /* 0x000000080c047824 */ /* 0x000fe200078e00ff */
[----:B------:R-:W-:-:S02]  /*12010*/  LEA.HI R5, R5, R12, RZ, 0x3 ;  /* 0x0000000c05057211 */ /* 0x000fc400078f18ff */
[----:B-----5:R-:W-:Y:S02]  /*12020*/  R2UR UR4, R110 ;  /* 0x000000006e0472ca */ /* 0x020fe400000e0000 */
[----:B------:R-:W-:Y:S01]  /*12030*/  LOP3.LUT R4, R229, 0x38, R4, 0xf8, !PT ;  /* 0x00000038e5047812 */ /* 0x000fe200078ef804 */
[----:B------:R-:W-:Y:S01]  /*12040*/  IMAD.SHL.U32 R5, R5, 0x400, RZ ;  /* 0x0000040005057824 */ /* 0x000fe200078e00ff */
[----:B------:R-:W-:Y:S02]  /*12050*/  LOP3.LUT R6, R229, 0x38, R3, 0xf8, !PT ;  /* 0x00000038e5067812 */ /* 0x000fe400078ef803 */
[-C--:B0-----:R-:W-:Y:S02]  /*12060*/  LOP3.LUT R9, R4, R233.reuse, RZ, 0x3c, !PT ;  /* 0x000000e904097212 */ /* 0x081fe400078e3cff */
[----:B------:R-:W-:Y:S02]  /*12070*/  LOP3.LUT R8, R5, 0x7fffe000, RZ, 0xc0, !PT ;  /* 0x7fffe00005087812 */ /* 0x000fe400078ec0ff */
[----:B------:R-:W-:-:S02]  /*12080*/  LOP3.LUT R6, R6, R233, RZ, 0x3c, !PT ;  /* 0x000000e906067212 */ /* 0x000fc400078e3cff */
[--C-:B------:R-:W-:Y:S02]  /*12090*/  IADD3 R9, R9, R8, R230.reuse ;  /* 0x0000000809097210 */ /* 0x100fe40007ffe0e6 */
[----:B------:R-:W-:Y:S02]  /*120a0*/  IADD3 R6, R6, R7, R230 ;  /* 0x0000000706067210 */ /* 0x000fe40007ffe0e6 */
[----:B------:R-:W-:Y:S02]  /*120b0*/  LEA R13, R9, R16, 0x1 ;  /* 0x00000010090d7211 */ /* 0x000fe400078e08ff */
[----:B------:R-:W-:Y:S02]  /*120c0*/  LEA R12, R6, UR4, 0x1 ;  /* 0x00000004060c7c11 */ /* 0x000fe4000f8e08ff */
[--C-:B------:R-:W-:Y:S01]  /*120d0*/  SHF.R.U64 R42, R48, 0x10, R49.reuse ;  /* 0x00000010302a7819 */ /* 0x100fe20000001231 */
[----:B------:R-:W0:Y:S01]  /*120e0*/  LDS.128 R8, [R13+0x14400] ;  /* 0x014400000d087984 */ /* 0x000e220000000c00 */
[----:B------:R-:W-:-:S02]  /*120f0*/  SHF.R.U32.HI R48, RZ, 0x10, R49 ;  /* 0x00000010ff307819 */ /* 0x000fc40000011631 */
[--C-:B------:R-:W-:Y:S01]  /*12100*/  SHF.R.U32.HI R31, RZ, 0x10, R37.reuse ;  /* 0x00000010ff1f7819 */ /* 0x100fe20000011625 */
[----:B------:R-:W1:Y:S01]  /*12110*/  LDS.128 R4, [R12] ;  /* 0x000000000c047984 */ /* 0x000e620000000c00 */
[----:B------:R-:W-:Y:S02]  /*12120*/  SHF.R.U64 R40, R36, 0x10, R37 ;  /* 0x0000001024287819 */ /* 0x000fe40000001225 */
[----:B------:R-:W-:Y:S01]  /*12130*/  SHF.R.U64 R41, R50, 0x10, R51 ;  /* 0x0000001032297819 */ /* 0x000fe20000001233 */
[----:B------:R-:W-:Y:S01]  /*12140*/  HADD2.F32 R31, -RZ, R31.H0_H0 ;  /* 0x2000001fff1f7230 */ /* 0x000fe20000004100 */
[----:B------:R-:W-:Y:S02]  /*12150*/  SHF.R.U64 R37, R38, 0x10, R39 ;  /* 0x0000001026257819 */ /* 0x000fe40000001227 */
[----:B------:R-:W-:Y:S02]  /*12160*/  SHF.R.U32.HI R50, RZ, 0x10, R51 ;  /* 0x00000010ff327819 */ /* 0x000fe40000011633 */
[----:B------:R-:W-:Y:S01]  /*12170*/  SHF.R.U32.HI R38, RZ, 0x10, R39 ;  /* 0x00000010ff267819 */ /* 0x000fe20000011627 */
[----:B0-----:R-:W-:-:S02]  /*12180*/  HADD2.F32 R25, -RZ, R9.H0_H0 ;  /* 0x20000009ff197230 */ /* 0x001fc40000004100 */
[----:B------:R-:W-:Y:S02]  /*12190*/  HADD2.F32 R26, -RZ, R9.H1_H1 ;  /* 0x30000009ff1a7230 */ /* 0x000fe40000004100 */
[--C-:B-1----:R-:W-:Y:S02]  /*121a0*/  HADD2.F32 R14, -RZ, R5.reuse.H0_H0 ;  /* 0x20000005ff0e7230 */ /* 0x102fe40000004100 */
[C---:B------:R-:W-:Y:S01]  /*121b0*/  FMUL.FTZ R33, R25.reuse, R30 ;  /* 0x0000001e19217220 */ /* 0x040fe20000410000 */
        /* <DEDUP_REMOVED lines=8> */
[C---:B------:R-:W-:Y:S01]  /*12240*/  FMUL.FTZ R32, R26.reuse, R31 ;  /* 0x0000001f1a207220 */ /* 0x040fe20000410000 */
[----:B------:R-:W-:Y:S01]  /*12250*/  FMUL.FTZ R30, R26, R25 ;  /* 0x000000191a1e7220 */ /* 0x000fe20000410000 */
[----:B------:R-:W-:Y:S02]  /*12260*/  HADD2.F32 R27, -RZ, R10.H0_H0 ;  /* 0x2000000aff1b7230 */ /* 0x000fe40000004100 */
[-C--:B------:R-:W-:Y:S01]  /*12270*/  FMUL.FTZ R9, R9, R104.reuse ;  /* 0x0000006809097220 */ /* 0x080fe20000410000 */
[----:B------:R-:W-:Y:S02]  /*12280*/  HADD2.F32 R26, -RZ, R103.H0_H0 ;  /* 0x20000067ff1a7230 */ /* 0x000fe40000004100 */
[----:B------:R-:W-:Y:S01]  /*12290*/  FFMA.FTZ R104, R5, R104, -R14 ;  /* 0x0000006805687223 */ /* 0x000fe2000001080e */
[----:B------:R-:W-:-:S02]  /*122a0*/  HADD2.F32 R14, -RZ, R105.H0_H0 ;  /* 0x20000069ff0e7230 */ /* 0x000fc40000004100 */
[----:B------:R-:W-:Y:S01]  /*122b0*/  FFMA.FTZ R34, R15, R31, R30 ;  /* 0x0000001f0f227223 */ /* 0x000fe2000001001e */
[----:B------:R-:W-:Y:S02]  /*122c0*/  HADD2.F32 R21, -RZ, R6.H0_H0 ;  /* 0x20000006ff157230 */ /* 0x000fe40000004100 */
[----:B------:R-:W-:Y:S01]  /*122d0*/  FMUL.FTZ R30, R27, R26 ;  /* 0x0000001a1b1e7220 */ /* 0x000fe20000410000 */
[----:B------:R-:W-:Y:S02]  /*122e0*/  HADD2.F32 R28, -RZ, R11.H0_H0 ;  /* 0x2000000bff1c7230 */ /* 0x000fe40000004100 */
[----:B------:R-:W-:Y:S01]  /*122f0*/  FFMA.FTZ R102, R5, R102, R9 ;  /* 0x0000006605667223 */ /* 0x000fe20000010009 */
[----:B------:R-:W-:Y:S02]  /*12300*/  HADD2.F32 R103, -RZ, R103.H1_H1 ;  /* 0x30000067ff677230 */ /* 0x000fe40000004100 */
[----:B------:R-:W-:Y:S01]  /*12310*/  FMUL.FTZ R36, R27, R14 ;  /* 0x0000000e1b247220 */ /* 0x000fe20000410000 */
[----:B------:R-:W-:-:S02]  /*12320*/  HADD2.F32 R105, -RZ, R105.H1_H1 ;  /* 0x30000069ff697230 */ /* 0x000fc40000004100 */
[C---:B------:R-:W-:Y:S01]  /*12330*/  FFMA.FTZ R27, R21.reuse, R14, -R30 ;  /* 0x0000000e151b7223 */ /* 0x040fe2000001081e */
[----:B------:R-:W-:Y:S02]  /*12340*/  HADD2.F32 R24, -RZ, R7.H0_H0 ;  /* 0x20000007ff187230 */ /* 0x000fe40000004100 */
[C---:B------:R-:W-:Y:S01]  /*12350*/  FMUL.FTZ R5, R28.reuse, R103 ;  /* 0x000000671c057220 */ /* 0x040fe20000410000 */
[----:B------:R-:W-:Y:S02]  /*12360*/  HADD2.F32 R11, -RZ, R11.H1_H1 ;  /* 0x3000000bff0b7230 */ /* 0x000fe40000004100 */
[----:B------:R-:W-:Y:S01]  /*12370*/  FMUL.FTZ R28, R28, R105 ;  /* 0x000000691c1c7220 */ /* 0x000fe20000410000 */
[----:B------:R-:W-:Y:S02]  /*12380*/  HADD2.F32 R30, -RZ, R38.H0_H0 ;  /* 0x20000026ff1e7230 */ /* 0x000fe40000004100 */
[----:B------:R-:W-:Y:S01]  /*12390*/  FFMA.FTZ R36, R21, R26, R36 ;  /* 0x0000001a15247223 */ /* 0x000fe20000010024 */
[----:B------:R-:W-:-:S02]  /*123a0*/  HADD2.F32 R14, -RZ, R50.H0_H0 ;  /* 0x20000032ff0e7230 */ /* 0x000fc40000004100 */
[C---:B------:R-:W-:Y:S01]  /*123b0*/  FFMA.FTZ R105, R24.reuse, R105, -R5 ;  /* 0x0000006918697223 */ /* 0x040fe20000010805 */
[----:B------:R-:W-:Y:S01]  /*123c0*/  FFMA.FTZ R28, R24, R103, R28 ;  /* 0x00000067181c7223 */ /* 0x000fe2000001001c */
[----:B------:R-:W-:Y:S02]  /*123d0*/  HADD2.F32 R7, -RZ, R7.H1_H1 ;  /* 0x30000007ff077230 */ /* 0x000fe40000004100 */
[----:B------:R-:W-:Y:S01]  /*123e0*/  FFMA.FTZ R32, R15, R25, -R32 ;  /* 0x000000190f207223 */ /* 0x000fe20000010820 */
[C---:B------:R-:W-:Y:S01]  /*123f0*/  FMUL.FTZ R26, R11.reuse, R30 ;  /* 0x0000001e0b1a7220 */ /* 0x040fe20000410000 */
[-C--:B------:R-:W-:Y:S01]  /*12400*/  FMUL.FTZ R24, R11, R14.reuse ;  /* 0x0000000e0b187220 */ /* 0x080fe20000410000 */
[----:B------:R-:W-:Y:S02]  /*12410*/  HADD2.F32 R8, -RZ, R8.H1_H1 ;  /* 0x30000008ff087230 */ /* 0x000fe40000004100 */
        /* <DEDUP_REMOVED lines=27> */
.L_x_2504:
[----:B------:R-:W-:Y:S05]  /*125d0*/  BSYNC B1 ;  /* 0x0000000000017941 */ /* 0x000fea0003800000 */
.L_x_2503:
[----:B------:R-:W-:Y:S04]  /*125e0*/  BSSY B1, `(.L_x_2507) ;  /* 0x00000d2000017945 */ /* 0x000fe80003800000 */
[----:B------:R-:W-:Y:S05]  /*125f0*/  @P2 BRA `(.L_x_2508) ;  /* 0x0000000c00402947 */ /* 0x000fea0003800000 */
[----:B------:R4:W5:Y:S01]  /*12600*/  LDL R44, [R1+0x7c] ;  /* 0x00007c00012c7983 */ /* 0x0009620000100800 */
[----:B--23--:R-:W2:Y:S01]  /*12610*/  LDC R12, c[0x0][0x3d4] ;  /* 0x0000f500ff0c7b82 */ /* 0x00cea20000000800 */
[----:B------:R-:W-:Y:S01]  /*12620*/  BSSY B2, `(.L_x_2509) ;  /* 0x0000066000027945 */ /* 0x000fe20003800000 */
[-C--:B--2---:R-:W-:Y:S02]  /*12630*/  ISETP.GE.AND P0, PT, R17, R12.reuse, PT ;  /* 0x0000000c1100720c */ /* 0x084fe40003f06270 */
[----:B------:R-:W-:-:S11]  /*12640*/  ISETP.GE.AND P1, PT, R19, R12, PT ;  /* 0x0000000c1300720c */ /* 0x000fd60003f26270 */
[----:B----4-:R-:W-:Y:S05]  /*12650*/  @P0 BRA `(.L_x_2510) ;  /* 0x0000000400880947 */ /* 0x010fea0003800000 */
[----:B-1----:R-:W-:Y:S01]  /*12660*/  LEA.HI R4, R12, R85, RZ, 0x1d ;  /* 0x000000550c047211 */ /* 0x002fe200078fe8ff */
[----:B------:R-:W-:Y:S01]  /*12670*/  HADD2.F32 R29, -RZ, R100.H0_H0 ;  /* 0x20000064ff1d7230 */ /* 0x000fe20000004100 */
[----:B-----5:R-:W-:Y:S01]  /*12680*/  R2UR UR4, R44 ;  /* 0x000000002c0472ca */ /* 0x020fe200000e0000 */
[--C-:B------:R-:W-:Y:S01]  /*12690*/  HADD2.F32 R31, -RZ, R98.reuse.H0_H0 ;  /* 0x20000062ff1f7230 */ /* 0x100fe20000004100 */
[----:B------:R-:W-:Y:S01]  /*126a0*/  SHF.R.S32.HI R7, RZ, 0x1f, R4 ;  /* 0x0000001fff077819 */ /* 0x000fe20000011404 */
[----:B------:R-:W-:Y:S01]  /*126b0*/  IMAD.SHL.U32 R5, R4, 0x8, RZ ;  /* 0x0000000804057824 */ /* 0x000fe200078e00ff */
[C---:B------:R-:W-:Y:S01]  /*126c0*/  LOP3.LUT R6, R228.reuse, 0x38, R17, 0xf8, !PT ;  /* 0x00000038e4067812 */ /* 0x040fe200078ef811 */
[----:B------:R-:W-:Y:S01]  /*126d0*/  HADD2.F32 R30, -RZ, R97.H1_H1 ;  /* 0x30000061ff1e7230 */ /* 0x000fe20000004100 */
[----:B------:R-:W-:Y:S01]  /*126e0*/  LEA.HI R7, R7, R4, RZ, 0x3 ;  /* 0x0000000407077211 */ /* 0x000fe200078f18ff */
[----:B------:R-:W-:Y:S01]  /*126f0*/  HADD2.F32 R98, -RZ, R98.H1_H1 ;  /* 0x30000062ff627230 */ /* 0x000fe20000004100 */
[----:B------:R-:W-:Y:S01]  /*12700*/  LOP3.LUT R5, R228, 0x38, R5, 0xf8, !PT ;  /* 0x00000038e4057812 */ /* 0x000fe200078ef805 */
[----:B------:R-:W-:Y:S01]  /*12710*/  HADD2.F32 R100, -RZ, R100.H1_H1 ;  /* 0x30000064ff647230 */ /* 0x000fe20000004100 */
[----:B------:R-:W-:Y:S01]  /*12720*/  LOP3.LUT R6, R231, R6, R232, 0xf6, !PT ;  /* 0x00000006e7067212 */ /* 0x000fe200078ef6e8 */
[----:B------:R-:W-:Y:S01]  /*12730*/  IMAD.SHL.U32 R7, R7, 0x400, RZ ;  /* 0x0000040007077824 */ /* 0x000fe200078e00ff */
[----:B------:R-:W-:-:S02]  /*12740*/  LOP3.LUT R8, R5, R232, RZ, 0x3c, !PT ;  /* 0x000000e805087212 */ /* 0x000fc400078e3cff */
[----:B------:R-:W-:Y:S02]  /*12750*/  LEA R43, R6, UR4, 0x1 ;  /* 0x00000004062b7c11 */ /* 0x000fe4000f8e08ff */
[----:B0-----:R-:W-:Y:S02]  /*12760*/  LOP3.LUT R9, R7, 0x7fffe000, RZ, 0xc0, !PT ;  /* 0x7fffe00007097812 */ /* 0x001fe400078ec0ff */
[----:B------:R-:W-:Y:S01]  /*12770*/  SHF.R.U64 R42, R60, 0x10, R61 ;  /* 0x000000103c2a7819 */ /* 0x000fe2000000123d */
[----:B------:R-:W0:Y:S01]  /*12780*/  LDS.128 R4, [R43] ;  /* 0x000000002b047984 */ /* 0x000e220000000c00 */
[----:B------:R-:W-:Y:S02]  /*12790*/  IADD3 R9, R8, R9, R231 ;  /* 0x0000000908097210 */ /* 0x000fe40007ffe0e7 */
[----:B------:R-:W-:Y:S02]  /*127a0*/  SHF.R.U32.HI R60, RZ, 0x10, R61 ;  /* 0x00000010ff3c7819 */ /* 0x000fe4000001163d */
[----:B------:R-:W-:-:S02]  /*127b0*/  LEA R13, R9, R16, 0x1 ;  /* 0x00000010090d7211 */ /* 0x000fc400078e08ff */
[----:B------:R-:W-:Y:S02]  /*127c0*/  SHF.R.U32.HI R32, RZ, 0x10, R53 ;  /* 0x00000010ff207819 */ /* 0x000fe40000011635 */
[----:B------:R-:W-:Y:S01]  /*127d0*/  SHF.R.U64 R41, R62, 0x10, R63 ;  /* 0x000000103e297819 */ /* 0x000fe2000000123f */
[----:B------:R-:W1:Y:S01]  /*127e0*/  LDS.128 R8, [R13+0x14400] ;  /* 0x014400000d087984 */ /* 0x000e620000000c00 */
[----:B------:R-:W-:Y:S01]  /*127f0*/  SHF.R.U64 R37, R54, 0x10, R55 ;  /* 0x0000001036257819 */ /* 0x000fe20000001237 */
[----:B------:R-:W-:Y:S01]  /*12800*/  HADD2.F32 R32, -RZ, R32.H0_H0 ;  /* 0x20000020ff207230 */ /* 0x000fe20000004100 */
[----:B------:R-:W-:Y:S02]  /*12810*/  SHF.R.U32.HI R62, RZ, 0x10, R63 ;  /* 0x00000010ff3e7819 */ /* 0x000fe4000001163f */
[----:B------:R-:W-:Y:S02]  /*12820*/  SHF.R.U32.HI R54, RZ, 0x10, R55 ;  /* 0x00000010ff367819 */ /* 0x000fe40000011637 */
[----:B------:R-:W-:Y:S01]  /*12830*/  SHF.R.U64 R39, R52, 0x10, R53 ;  /* 0x0000001034277819 */ /* 0x000fe20000001235 */
[----:B0-----:R-:W-:-:S02]  /*12840*/  HADD2.F32 R14, -RZ, R5.H0_H0 ;  /* 0x20000005ff0e7230 */ /* 0x001fc40000004100 */
[----:B------:R-:W-:Y:S02]  /*12850*/  HADD2.F32 R15, -RZ, R5.H1_H1 ;  /* 0x30000005ff0f7230 */ /* 0x000fe40000004100 */
[----:B------:R-:W-:Y:S02]  /*12860*/  HADD2.F32 R5, -RZ, R4.H0_H0 ;  /* 0x20000004ff057230 */ /* 0x000fe40000004100 */
[----:B------:R-:W-:Y:S02]  /*12870*/  HADD2.F32 R21, -RZ, R6.H0_H0 ;  /* 0x20000006ff157230 */ /* 0x000fe40000004100 */
[----:B------:R-:W-:Y:S02]  /*12880*/  HADD2.F32 R24, -RZ, R7.H0_H0 ;  /* 0x20000007ff187230 */ /* 0x000fe40000004100 */
[--C-:B-1----:R-:W-:Y:S02]  /*12890*/  HADD2.F32 R25, -RZ, R9.reuse.H0_H0 ;  /* 0x20000009ff197230 */ /* 0x102fe40000004100 */
[----:B------:R-:W-:-:S02]  /*128a0*/  HADD2.F32 R26, -RZ, R9.H1_H1 ;  /* 0x30000009ff1a7230 */ /* 0x000fc40000004100 */
[----:B------:R-:W-:Y:S02]  /*128b0*/  HADD2.F32 R9, -RZ, R8.H0_H0 ;  /* 0x20000008ff097230 */ /* 0x000fe40000004100 */
[C---:B------:R-:W-:Y:S01]  /*128c0*/  FMUL.FTZ R33, R25.reuse, R31 ;  /* 0x0000001f19217220 */ /* 0x040fe20000410000 */
[-C--:B------:R-:W-:Y:S01]  /*128d0*/  FMUL.FTZ R35, R25, R29.reuse ;  /* 0x0000001d19237220 */ /* 0x080fe20000410000 */
[----:B------:R-:W-:Y:S02]  /*128e0*/  HADD2.F32 R25, -RZ, R60.H0_H0 ;  /* 0x2000003cff197230 */ /* 0x000fe40000004100 */
[----:B------:R-:W-:Y:S01]  /*128f0*/  FMUL.FTZ R34, R26, R32 ;  /* 0x000000201a227220 */ /* 0x000fe20000410000 */
[C---:B------:R-:W-:Y:S01]  /*12900*/  FFMA.FTZ R33, R14.reuse, R29, -R33 ;  /* 0x0000001d0e217223 */ /* 0x040fe20000010821 */
[----:B------:R-:W-:Y:S01]  /*12910*/  FFMA.FTZ R35, R14, R31, R35 ;  /* 0x0000001f0e237223 */ /* 0x000fe20000010023 */
[----:B------:R-:W-:Y:S02]  /*12920*/  HADD2.F32 R14, -RZ, R99.H1_H1 ;  /* 0x30000063ff0e7230 */ /* 0x000fe40000004100 */
[----:B------:R-:W-:Y:S01]  /*12930*/  FMUL.FTZ R36, R26, R25 ;  /* 0x000000191a247220 */ /* 0x000fe20000410000 */
[----:B------:R-:W-:Y:S01]  /*12940*/  FMUL.FTZ R26, R9, R30 ;  /* 0x0000001e091a7220 */ /* 0x000fe20000410000 */
[----:B------:R-:W-:-:S02]  /*12950*/  HADD2.F32 R27, -RZ, R10.H0_H0 ;  /* 0x2000000aff1b7230 */ /* 0x000fc40000004100 */
[----:B------:R-:W-:Y:S01]  /*12960*/  FFMA.FTZ R34, R15, R25, -R34 ;  /* 0x000000190f227223 */ /* 0x000fe20000010822 */
[-C--:B------:R-:W-:Y:S01]  /*12970*/  FMUL.FTZ R9, R9, R14.reuse ;  /* 0x0000000e09097220 */ /* 0x080fe20000410000 */
[----:B------:R-:W-:Y:S01]  /*12980*/  FFMA.FTZ R25, R5, R14, -R26 ;  /* 0x0000000e05197223 */ /* 0x000fe2000001081a */
[----:B------:R-:W-:Y:S02]  /*12990*/  HADD2.F32 R28, -RZ, R11.H0_H0 ;  /* 0x2000000bff1c7230 */ /* 0x000fe40000004100 */
[----:B------:R-:W-:Y:S01]  /*129a0*/  FMUL.FTZ R14, R27, R98 ;  /* 0x000000621b0e7220 */ /* 0x000fe20000410000 */
[----:B------:R-:W-:Y:S01]  /*129b0*/  FFMA.FTZ R30, R5, R30, R9 ;  /* 0x0000001e051e7223 */ /* 0x000fe20000010009 */
[----:B------:R-:W-:Y:S02]  /*129c0*/  HADD2.F32 R5, -RZ, R101.H0_H0 ;  /* 0x20000065ff057230 */ /* 0x000fe40000004100 */
[----:B------:R-:W-:Y:S01]  /*129d0*/  FFMA.FTZ R36, R15, R32, R36 ;  /* 0x000000200f247223 */ /* 0x000fe20000010024 */
[----:B------:R-:W-:-:S02]  /*129e0*/  HADD2.F32 R99, -RZ, R99.H0_H0 ;  /* 0x20000063ff637230 */ /* 0x000fc40000004100 */
[-C--:B------:R-:W-:Y:S01]  /*129f0*/  FMUL.FTZ R32, R27, R100.reuse ;  /* 0x000000641b207220 */ /* 0x080fe20000410000 */
[----:B------:R-:W-:Y:S01]  /*12a00*/  FFMA.FTZ R100, R21, R100, -R14 ;  /* 0x0000006415647223 */ /* 0x000fe2000001080e */
[----:B------:R-:W-:Y:S02]  /*12a10*/  HADD2.F32 R11, -RZ, R11.H1_H1 ;  /* 0x3000000bff0b7230 */ /* 0x000fe40000004100 */
[C---:B------:R-:W-:Y:S01]  /*12a20*/  FMUL.FTZ R38, R28.reuse, R5 ;  /* 0x000000051c267220 */ /* 0x040fe20000410000 */
[----:B------:R-:W-:Y:S02]  /*12a30*/  HADD2.F32 R26, -RZ, R54.H0_H0 ;  /* 0x20000036ff1a7230 */ /* 0x000fe40000004100 */
[-C--:B------:R-:W-:Y:S01]  /*12a40*/  FMUL.FTZ R9, R28, R99.reuse ;  /* 0x000000631c097220 */ /* 0x080fe20000410000 */
[----:B------:R-:W-:Y:S02]  /*12a50*/  HADD2.F32 R14, -RZ, R62.H0_H0 ;  /* 0x2000003eff0e7230 */ /* 0x000fe40000004100 */
[----:B------:R-:W-:Y:S01]  /*12a60*/  FFMA.FTZ R38, R24, R99, R38 ;  /* 0x0000006318267223 */ /* 0x000fe20000010026 */
[----:B------:R-:W-:-:S02]  /*12a70*/  HADD2.F32 R7, -RZ, R7.H1_H1 ;  /* 0x30000007ff077230 */ /* 0x000fc40000004100 */
[----:B------:R-:W-:Y:S01]  /*12a80*/  FFMA.FTZ R28, R24, R5, -R9 ;  /* 0x00000005181c7223 */ /* 0x000fe20000010809 */
[C---:B------:R-:W-:Y:S01]  /*12a90*/  FMUL.FTZ R40, R11.reuse, R26 ;  /* 0x0000001a0b287220 */ /* 0x040fe20000410000 */
[----:B------:R-:W-:Y:S01]  /*12aa0*/  FMUL.FTZ R24, R11, R14 ;  /* 0x0000000e0b187220 */ /* 0x000fe20000410000 */
[----:B------:R-:W-:Y:S02]  /*12ab0*/  HADD2.F32 R8, -RZ, R8.H1_H1 ;  /* 0x30000008ff087230 */ /* 0x000fe40000004100 */
[----:B------:R-:W-:Y:S01]  /*12ac0*/  FFMA.FTZ R32, R21, R98, R32 ;  /* 0x0000006215207223 */ /* 0x000fe20000010020 */
[----:B------:R-:W-:Y:S02]  /*12ad0*/  HADD2.F32 R10, -RZ, R10.H1_H1 ;  /* 0x3000000aff0a7230 */ /* 0x000fe40000004100 */
[C---:B------:R-:W-:Y:S01]  /*12ae0*/  FFMA.FTZ R29, R7.reuse, R14, -R40 ;  /* 0x0000000e071d7223 */ /* 0x040fe20000010828 */
[----:B------:R-:W-:Y:S02]  /*12af0*/  HADD2.F32 R11, -RZ, R39.H0_H0 ;  /* 0x20000027ff0b7230 */ /* 0x000fe40000004100 */
[----:B------:R-:W-:Y:S01]  /*12b00*/  FFMA.FTZ R31, R7, R26, R24 ;  /* 0x0000001a071f7223 */ /* 0x000fe20000010018 */
[----:B------:R-:W-:-:S02]  /*12b10*/  HADD2.F32 R15, -RZ, R37.H0_H0 ;  /* 0x20000025ff0f7230 */ /* 0x000fc40000004100 */
[----:B------:R-:W-:Y:S02]  /*12b20*/  HADD2.F32 R5, -RZ, R42.H0_H0 ;  /* 0x2000002aff057230 */ /* 0x000fe40000004100 */
[----:B------:R-:W-:Y:S01]  /*12b30*/  FMUL.FTZ R7, R8, R11 ;  /* 0x0000000b08077220 */ /* 0x000fe20000410000 */
[----:B------:R-:W-:Y:S02]  /*12b40*/  HADD2.F32 R9, -RZ, R41.H0_H0 ;  /* 0x20000029ff097230 */ /* 0x000fe40000004100 */
[----:B------:R-:W-:Y:S01]  /*12b50*/  FMUL.FTZ R27, R10, R15 ;  /* 0x0000000f0a1b7220 */ /* 0x000fe20000410000 */
[----:B------:R-:W-:Y:S02]  /*12b60*/  HADD2.F32 R4, -RZ, R4.H1_H1 ;  /* 0x30000004ff047230 */ /* 0x000fe40000004100 */
[----:B------:R-:W-:Y:S01]  /*12b70*/  FMUL.FTZ R14, R8, R5 ;  /* 0x00000005080e7220 */ /* 0x000fe20000410000 */
[----:B------:R-:W-:Y:S02]  /*12b80*/  HADD2.F32 R6, -RZ, R6.H1_H1 ;  /* 0x30000006ff067230 */ /* 0x000fe40000004100 */
        /* <DEDUP_REMOVED lines=15> */
.L_x_2510:
[----:B------:R-:W-:Y:S05]  /*12c80*/  BSYNC B2 ;  /* 0x0000000000027941 */ /* 0x000fea0003800000 */
.L_x_2509:
[----:B------:R-:W-:Y:S05]  /*12c90*/  @P1 BRA `(.L_x_2508) ;  /* 0x0000000400981947 */ /* 0x000fea0003800000 */
[----:B------:R-:W-:Y:S01]  /*12ca0*/  LEA.HI R12, R12, R20, RZ, 0x1d ;  /* 0x000000140c0c7211 */ /* 0x000fe200078fe8ff */
[----:B------:R-:W-:Y:S01]  /*12cb0*/  HADD2.F32 R29, -RZ, R90.H1_H1 ;  /* 0x3000005aff1d7230 */ /* 0x000fe20000004100 */
[----:B-12---:R-:W-:Y:S01]  /*12cc0*/  LOP3.LUT R5, R228, 0x38, R3, 0xf8, !PT ;  /* 0x00000038e4057812 */ /* 0x006fe200078ef803 */
[----:B------:R-:W-:Y:S01]  /*12cd0*/  HADD2.F32 R28, -RZ, R96.H1_H1 ;  /* 0x30000060ff1c7230 */ /* 0x000fe20000004100 */
[----:B------:R-:W-:Y:S01]  /*12ce0*/  SHF.R.S32.HI R7, RZ, 0x1f, R12 ;  /* 0x0000001fff077819 */ /* 0x000fe2000001140c */
[----:B------:R-:W-:Y:S01]  /*12cf0*/  HADD2.F32 R90, -RZ, R90.H0_H0 ;  /* 0x2000005aff5a7230 */ /* 0x000fe20000004100 */
[----:B------:R-:W-:Y:S01]  /*12d00*/  LOP3.LUT R6, R5, R232, RZ, 0x3c, !PT ;  /* 0x000000e805067212 */ /* 0x000fe200078e3cff */
[----:B------:R-:W-:Y:S01]  /*12d10*/  IMAD.SHL.U32 R5, R12, 0x8, RZ ;  /* 0x000000080c057824 */ /* 0x000fe200078e00ff */
[----:B------:R-:W-:Y:S01]  /*12d20*/  LEA.HI R7, R7, R12, RZ, 0x3 ;  /* 0x0000000c07077211 */ /* 0x000fe200078f18ff */
[----:B------:R-:W-:Y:S01]  /*12d30*/  HADD2.F32 R96, -RZ, R96.H0_H0 ;  /* 0x20000060ff607230 */ /* 0x000fe20000004100 */
[----:B------:R-:W-:-:S02]  /*12d40*/  LEA.HI R4, R0, R19, RZ, 0x6 ;  /* 0x0000001300047211 */ /* 0x000fc400078f30ff */
[----:B------:R-:W-:Y:S02]  /*12d50*/  LOP3.LUT R5, R228, 0x38, R5, 0xf8, !PT ;  /* 0x00000038e4057812 */ /* 0x000fe400078ef805 */
[----:B------:R-:W-:Y:S01]  /*12d60*/  SHF.L.U32 R7, R7, 0xa, RZ ;  /* 0x0000000a07077819 */ /* 0x000fe200000006ff */
[----:B------:R-:W-:Y:S01]  /*12d70*/  IMAD.SHL.U32 R4, R4, 0x80, RZ ;  /* 0x0000008004047824 */ /* 0x000fe200078e00ff */
[----:B-----5:R-:W-:Y:S02]  /*12d80*/  R2UR UR4, R44 ;  /* 0x000000002c0472ca */ /* 0x020fe400000e0000 */
[----:B------:R-:W-:Y:S02]  /*12d90*/  LOP3.LUT R8, R5, R232, RZ, 0x3c, !PT ;  /* 0x000000e805087212 */ /* 0x000fe400078e3cff */
[----:B0-----:R-:W-:Y:S02]  /*12da0*/  LOP3.LUT R9, R7, 0x7fffe000, RZ, 0xc0, !PT ;  /* 0x7fffe00007097812 */ /* 0x001fe400078ec0ff */
[----:B------:R-:W-:-:S02]  /*12db0*/  LOP3.LUT R4, R4, 0xffffe000, RZ, 0xc0, !PT ;  /* 0xffffe00004047812 */ /* 0x000fc400078ec0ff */
[--C-:B------:R-:W-:Y:S02]  /*12dc0*/  IADD3 R9, R8, R9, R231.reuse ;  /* 0x0000000908097210 */ /* 0x100fe40007ffe0e7 */
[----:B------:R-:W-:Y:S02]  /*12dd0*/  IADD3 R4, R6, R4, R231 ;  /* 0x0000000406047210 */ /* 0x000fe40007ffe0e7 */
[----:B------:R-:W-:Y:S01]  /*12de0*/  SHF.R.U32.HI R30, RZ, 0x10, R57 ;  /* 0x00000010ff1e7819 */ /* 0x000fe20000011639 */
[----:B------:R-:W-:Y:S01]  /*12df0*/  IMAD R12, R9, 0x2, R16 ;  /* 0x00000002090c7824 */ /* 0x000fe200078e0210 */
[----:B------:R-:W-:Y:S02]  /*12e00*/  LEA R41, R4, UR4, 0x1 ;  /* 0x0000000404297c11 */ /* 0x000fe4000f8e08ff */
[--C-:B------:R-:W-:Y:S01]  /*12e10*/  SHF.R.U64 R40, R80, 0x10, R81.reuse ;  /* 0x0000001050287819 */ /* 0x100fe20000001251 */
[----:B------:R-:W-:Y:S01]  /*12e20*/  HADD2.F32 R30, -RZ, R30.H0_H0 ;  /* 0x2000001eff1e7230 */ /* 0x000fe20000004100 */
[----:B------:R-:W0:Y:S01]  /*12e30*/  LDS.128 R8, [R12+0x14400] ;  /* 0x014400000c087984 */ /* 0x000e220000000c00 */
[----:B------:R-:W-:-:S02]  /*12e40*/  SHF.R.U32.HI R80, RZ, 0x10, R81 ;  /* 0x00000010ff507819 */ /* 0x000fc40000011651 */
[----:B------:R-:W-:Y:S01]  /*12e50*/  SHF.R.U64 R39, R82, 0x10, R83 ;  /* 0x0000001052277819 */ /* 0x000fe20000001253 */
[----:B------:R-:W1:Y:S01]  /*12e60*/  LDS.128 R4, [R41] ;  /* 0x0000000029047984 */ /* 0x000e620000000c00 */
[----:B------:R-:W-:Y:S02]  /*12e70*/  SHF.R.U64 R35, R58, 0x10, R59 ;  /* 0x000000103a237819 */ /* 0x000fe4000000123b */
[----:B------:R-:W-:Y:S02]  /*12e80*/  SHF.R.U32.HI R82, RZ, 0x10, R83 ;  /* 0x00000010ff527819 */ /* 0x000fe40000011653 */
[----:B------:R-:W-:Y:S02]  /*12e90*/  SHF.R.U32.HI R58, RZ, 0x10, R59 ;  /* 0x00000010ff3a7819 */ /* 0x000fe4000001163b */
[----:B------:R-:W-:Y:S01]  /*12ea0*/  SHF.R.U64 R37, R56, 0x10, R57 ;  /* 0x0000001038257819 */ /* 0x000fe20000001239 */
[--C-:B0-----:R-:W-:Y:S02]  /*12eb0*/  HADD2.F32 R24, -RZ, R9.reuse.H0_H0 ;  /* 0x20000009ff187230 */ /* 0x101fe40000004100 */
[----:B------:R-:W-:-:S02]  /*12ec0*/  HADD2.F32 R25, -RZ, R9.H1_H1 ;  /* 0x30000009ff197230 */ /* 0x000fc40000004100 */
[--C-:B-1----:R-:W-:Y:S02]  /*12ed0*/  HADD2.F32 R13, -RZ, R5.reuse.H0_H0 ;  /* 0x20000005ff0d7230 */ /* 0x102fe40000004100 */
[CC--:B------:R-:W-:Y:S01]  /*12ee0*/  FMUL.FTZ R32, R24.reuse, R29.reuse ;  /* 0x0000001d18207220 */ /* 0x0c0fe20000410000 */
[----:B------:R-:W-:Y:S01]  /*12ef0*/  FMUL.FTZ R24, R24, R28 ;  /* 0x0000001c18187220 */ /* 0x000fe20000410000 */
[----:B------:R-:W-:Y:S02]  /*12f00*/  HADD2.F32 R14, -RZ, R5.H1_H1 ;  /* 0x30000005ff0e7230 */ /* 0x000fe40000004100 */
[----:B------:R-:W-:Y:S01]  /*12f10*/  FMUL.FTZ R31, R25, R30 ;  /* 0x0000001e191f7220 */ /* 0x000fe20000410000 */
[C---:B------:R-:W-:Y:S01]  /*12f20*/  FFMA.FTZ R32, R13.reuse, R28, -R32 ;  /* 0x0000001c0d207223 */ /* 0x040fe20000010820 */
[----:B------:R-:W-:Y:S02]  /*12f30*/  HADD2.F32 R28, -RZ, R80.H0_H0 ;  /* 0x20000050ff1c7230 */ /* 0x000fe40000004100 */
[----:B------:R-:W-:Y:S01]  /*12f40*/  FFMA.FTZ R29, R13, R29, R24 ;  /* 0x0000001d0d1d7223 */ /* 0x000fe20000010018 */
[----:B------:R-:W-:-:S02]  /*12f50*/  HADD2.F32 R9, -RZ, R8.H0_H0 ;  /* 0x20000008ff097230 */ /* 0x000fc40000004100 */
[----:B------:R-:W-:Y:S02]  /*12f60*/  HADD2.F32 R5, -RZ, R4.H0_H0 ;  /* 0x20000004ff057230 */ /* 0x000fe40000004100 */
[-C--:B------:R-:W-:Y:S01]  /*12f70*/  FMUL.FTZ R25, R25, R28.reuse ;  /* 0x0000001c19197220 */ /* 0x080fe20000410000 */
[----:B------:R-:W-:Y:S02]  /*12f80*/  HADD2.F32 R24, -RZ, R97.H0_H0 ;  /* 0x20000061ff187230 */ /* 0x000fe40000004100 */
[C---:B------:R-:W-:Y:S01]  /*12f90*/  FFMA.FTZ R31, R14.reuse, R28, -R31 ;  /* 0x0000001c0e1f7223 */ /* 0x040fe2000001081f */
[----:B------:R-:W-:Y:S02]  /*12fa0*/  HADD2.F32 R26, -RZ, R10.H0_H0 ;  /* 0x2000000aff1a7230 */ /* 0x000fe40000004100 */
[----:B------:R-:W-:Y:S01]  /*12fb0*/  FMUL.FTZ R28, R9, R90 ;  /* 0x0000005a091c7220 */ /* 0x000fe20000410000 */
[----:B------:R-:W-:Y:S02]  /*12fc0*/  HADD2.F32 R13, -RZ, R91.H0_H0 ;  /* 0x2000005bff0d7230 */ /* 0x000fe40000004100 */
[----:B------:R-:W-:Y:S01]  /*12fd0*/  FFMA.FTZ R30, R14, R30, R25 ;  /* 0x0000001e0e1e7223 */ /* 0x000fe20000010019 */
[----:B------:R-:W-:-:S02]  /*12fe0*/  HADD2.F32 R15, -RZ, R6.H0_H0 ;  /* 0x20000006ff0f7230 */ /* 0x000fc40000004100 */
[-C--:B------:R-:W-:Y:S01]  /*12ff0*/  FMUL.FTZ R9, R9, R24.reuse ;  /* 0x0000001809097220 */ /* 0x080fe20000410000 */
[----:B------:R-:W-:Y:S01]  /*13000*/  FFMA.FTZ R25, R5, R24, -R28 ;  /* 0x0000001805197223 */ /* 0x000fe2000001081c */
[----:B------:R-:W-:Y:S02]  /*13010*/  HADD2.F32 R27, -RZ, R11.H0_H0 ;  /* 0x2000000bff1b7230 */ /* 0x000fe40000004100 */
[C---:B------:R-:W-:Y:S01]  /*13020*/  FMUL.FTZ R24, R26.reuse, R13 ;  /* 0x0000000d1a187220 */ /* 0x040fe20000410000 */
[----:B------:R-:W-:Y:S02]  /*13030*/  HADD2.F32 R28, -RZ, R91.H1_H1 ;  /* 0x3000005bff1c7230 */ /* 0x000fe40000004100 */
[-C--:B------:R-:W-:Y:S01]  /*13040*/  FMUL.FTZ R34, R26, R96.reuse ;  /* 0x000000601a227220 */ /* 0x080fe20000410000 */
[----:B------:R-:W-:Y:S02]  /*13050*/  HADD2.F32 R21, -RZ, R7.H0_H0 ;  /* 0x20000007ff157230 */ /* 0x000fe40000004100 */
[----:B------:R-:W-:Y:S01]  /*13060*/  FFMA.FTZ R96, R15, R96, -R24 ;  /* 0x000000600f607223 */ /* 0x000fe20000010818 */
[----:B------:R-:W-:-:S02]  /*13070*/  HADD2.F32 R14, -RZ, R101.H1_H1 ;  /* 0x30000065ff0e7230 */ /* 0x000fc40000004100 */
[----:B------:R-:W-:Y:S01]  /*13080*/  FMUL.FTZ R36, R27, R28 ;  /* 0x0000001c1b247220 */ /* 0x000fe20000410000 */
[----:B------:R-:W-:Y:S02]  /*13090*/  HADD2.F32 R11, -RZ, R11.H1_H1 ;  /* 0x3000000bff0b7230 */ /* 0x000fe40000004100 */
[----:B------:R-:W-:Y:S01]  /*130a0*/  FFMA.FTZ R34, R15, R13, R34 ;  /* 0x0000000d0f227223 */ /* 0x000fe20000010022 */
[----:B------:R-:W-:Y:S02]  /*130b0*/  HADD2.F32 R26, -RZ, R58.H0_H0 ;  /* 0x2000003aff1a7230 */ /* 0x000fe40000004100 */
[-C--:B------:R-:W-:Y:S01]  /*130c0*/  FMUL.FTZ R27, R27, R14.reuse ;  /* 0x0000000e1b1b7220 */ /* 0x080fe20000410000 */
[----:B------:R-:W-:Y:S02]  /*130d0*/  HADD2.F32 R24, -RZ, R82.H0_H0 ;  /* 0x20000052ff187230 */ /* 0x000fe40000004100 */
[----:B------:R-:W-:Y:S01]  /*130e0*/  FFMA.FTZ R36, R21, R14, -R36 ;  /* 0x0000000e15247223 */ /* 0x000fe20000010824 */
[----:B------:R-:W-:-:S02]  /*130f0*/  HADD2.F32 R7, -RZ, R7.H1_H1 ;  /* 0x30000007ff077230 */ /* 0x000fc40000004100 */
[C---:B------:R-:W-:Y:S01]  /*13100*/  FMUL.FTZ R38, R11.reuse, R26 ;  /* 0x0000001a0b267220 */ /* 0x040fe20000410000 */
[----:B------:R-:W-:Y:S02]  /*13110*/  HADD2.F32 R8, -RZ, R8.H1_H1 ;  /* 0x30000008ff087230 */ /* 0x000fe40000004100 */
[----:B------:R-:W-:Y:S01]  /*13120*/  FMUL.FTZ R14, R11, R24 ;  /* 0x000000180b0e7220 */ /* 0x000fe20000410000 */
[----:B------:R-:W-:Y:S02]  /*13130*/  HADD2.F32 R10, -RZ, R10.H1_H1 ;  /* 0x3000000aff0a7230 */ /* 0x000fe40000004100 */
[----:B------:R-:W-:Y:S01]  /*13140*/  FFMA.FTZ R90, R5, R90, R9 ;  /* 0x0000005a055a7223 */ /* 0x000fe20000010009 */
[----:B------:R-:W-:Y:S02]  /*13150*/  HADD2.F32 R11, -RZ, R37.H0_H0 ;  /* 0x20000025ff0b7230 */ /* 0x000fe40000004100 */
[----:B------:R-:W-:Y:S01]  /*13160*/  FFMA.FTZ R27, R21, R28, R27 ;  /* 0x0000001c151b7223 */ /* 0x000fe2000001001b */
[----:B------:R-:W-:-:S02]  /*13170*/  HADD2.F32 R13, -RZ, R35.H0_H0 ;  /* 0x20000023ff0d7230 */ /* 0x000fc40000004100 */
        /* <DEDUP_REMOVED lines=24> */
.L_x_2508:
[----:B------:R-:W-:Y:S05]  /*13300*/  BSYNC B1 ;  /* 0x0000000000017941 */ /* 0x000fea0003800000 */
.L_x_2507:
[----:B------:R-:W-:Y:S05]  /*13310*/  @P3 BRA `(.L_x_2466) ;  /* 0x0000000c005c3947 */ /* 0x000fea0003800000 */
[----:B------:R0:W5:Y:S01]  /*13320*/  LDL R47, [R1+0x7c] ;  /* 0x00007c00012f7983 */ /* 0x0001620000100800 */
[----:B------:R-:W0:Y:S01]  /*13330*/  LDC R42, c[0x0][0x3d4] ;  /* 0x0000f500ff2a7b82 */ /* 0x000e220000000800 */
[----:B-1234-:R-:W-:Y:S01]  /*13340*/  SHF.R.S32.HI R5, RZ, 0x1f, R84 ;  /* 0x0000001fff057819 */ /* 0x01efe20000011454 */
[----:B------:R-:W-:Y:S01]  /*13350*/  IMAD.SHL.U32 R4, R84, 0x40, RZ ;  /* 0x0000004054047824 */ /* 0x000fe200078e00ff */
[----:B------:R-:W-:Y:S02]  /*13360*/  BSSY B1, `(.L_x_2511) ;  /* 0x000006b000017945 */ /* 0x000fe40003800000 */
[----:B------:R-:W-:Y:S02]  /*13370*/  LEA.HI R5, R5, R84, RZ, 0x3 ;  /* 0x0000005405057211 */ /* 0x000fe400078f18ff */
[----:B------:R-:W-:Y:S02]  /*13380*/  LOP3.LUT R43, R4, 0x1c0, RZ, 0xc0, !PT ;  /* 0x000001c0042b7812 */ /* 0x000fe400078ec0ff */
[----:B------:R-:W-:-:S02]  /*13390*/  SHF.L.U32 R5, R5, 0x6, RZ ;  /* 0x0000000605057819 */ /* 0x000fc400000006ff */
[----:B------:R-:W-:Y:S02]  /*133a0*/  SHF.R.U32.HI R45, RZ, 0x3, R43 ;  /* 0x00000003ff2d7819 */ /* 0x000fe4000001162b */
[----:B-----5:R-:W-:Y:S02]  /*133b0*/  LOP3.LUT R44, R5, 0xfffffe00, RZ, 0xc0, !PT ;  /* 0xfffffe00052c7812 */ /* 0x020fe400078ec0ff */
[-C--:B0-----:R-:W-:Y:S02]  /*133c0*/  ISETP.GE.AND P0, PT, R17, R42.reuse, PT ;  /* 0x0000002a1100720c */ /* 0x081fe40003f06270 */
[----:B------:R-:W-:-:S11]  /*133d0*/  ISETP.GE.AND P1, PT, R19, R42, PT ;  /* 0x0000002a1300720c */ /* 0x000fd60003f26270 */
[----:B------:R-:W-:Y:S05]  /*133e0*/  @P0 BRA `(.L_x_2512) ;  /* 0x0000000400880947 */ /* 0x000fea0003800000 */
[----:B------:R-:W-:Y:S01]  /*133f0*/  LEA.HI R85, R42, R85, RZ, 0x1d ;  /* 0x000000552a557211 */ /* 0x000fe200078fe8ff */
[----:B------:R-:W-:Y:S01]  /*13400*/  HADD2.F32 R28, -RZ, R94.H1_H1 ;  /* 0x3000005eff1c7230 */ /* 0x000fe20000004100 */
[----:B------:R-:W-:Y:S01]  /*13410*/  R2UR UR4, R47 ;  /* 0x000000002f0472ca */ /* 0x000fe200000e0000 */
[--C-:B------:R-:W-:Y:S01]  /*13420*/  HADD2.F32 R29, -RZ, R92.reuse.H1_H1 ;  /* 0x3000005cff1d7230 */ /* 0x100fe20000004100 */
[----:B------:R-:W-:Y:S01]  /*13430*/  SHF.R.S32.HI R6, RZ, 0x1f, R85 ;  /* 0x0000001fff067819 */ /* 0x000fe20000011455 */
[----:B------:R-:W-:Y:S01]  /*13440*/  IMAD.SHL.U32 R4, R85, 0x8, RZ ;  /* 0x0000000855047824 */ /* 0x000fe200078e00ff */
[C---:B------:R-:W-:Y:S01]  /*13450*/  LOP3.LUT R5, R43.reuse, 0x38, R17, 0xf8, !PT ;  /* 0x000000382b057812 */ /* 0x040fe200078ef811 */
[----:B------:R-:W-:Y:S01]  /*13460*/  HADD2.F32 R92, -RZ, R92.H0_H0 ;  /* 0x2000005cff5c7230 */ /* 0x000fe20000004100 */
[----:B------:R-:W-:Y:S01]  /*13470*/  LEA.HI R6, R6, R85, RZ, 0x3 ;  /* 0x0000005506067211 */ /* 0x000fe200078f18ff */
[----:B------:R-:W-:Y:S01]  /*13480*/  HADD2.F32 R94, -RZ, R94.H0_H0 ;  /* 0x2000005eff5e7230 */ /* 0x000fe20000004100 */
[----:B------:R-:W-:-:S02]  /*13490*/  LOP3.LUT R4, R43, 0x38, R4, 0xf8, !PT ;  /* 0x000000382b047812 */ /* 0x000fc400078ef804 */
[----:B------:R-:W-:Y:S01]  /*134a0*/  LOP3.LUT R5, R44, R5, R45, 0xf6, !PT ;  /* 0x000000052c057212 */ /* 0x000fe200078ef62d */
[----:B------:R-:W-:Y:S01]  /*134b0*/  IMAD.SHL.U32 R6, R6, 0x400, RZ ;  /* 0x0000040006067824 */ /* 0x000fe200078e00ff */
[----:B------:R-:W-:Y:S02]  /*134c0*/  LOP3.LUT R8, R4, R45, RZ, 0x3c, !PT ;  /* 0x0000002d04087212 */ /* 0x000fe400078e3cff */
[----:B------:R-:W-:Y:S02]  /*134d0*/  LEA R46, R5, UR4, 0x1 ;  /* 0x00000004052e7c11 */ /* 0x000fe4000f8e08ff */
[----:B------:R-:W-:Y:S02]  /*134e0*/  LOP3.LUT R9, R6, 0x7fffe000, RZ, 0xc0, !PT ;  /* 0x7fffe00006097812 */ /* 0x000fe400078ec0ff */
[----:B------:R-:W-:Y:S01]  /*134f0*/  SHF.R.U32.HI R30, RZ, 0x10, R65 ;  /* 0x00000010ff1e7819 */ /* 0x000fe20000011641 */
[----:B------:R-:W0:Y:S01]  /*13500*/  LDS.128 R4, [R46] ;  /* 0x000000002e047984 */ /* 0x000e220000000c00 */
[----:B------:R-:W-:-:S02]  /*13510*/  IADD3 R9, R8, R9, R44 ;  /* 0x0000000908097210 */ /* 0x000fc40007ffe02c */
[--C-:B------:R-:W-:Y:S01]  /*13520*/  SHF.R.U64 R41, R72, 0x10, R73.reuse ;  /* 0x0000001048297819 */ /* 0x100fe20000001249 */
[----:B------:R-:W-:Y:S01]  /*13530*/  HADD2.F32 R30, -RZ, R30.H0_H0 ;  /* 0x2000001eff1e7230 */ /* 0x000fe20000004100 */
[----:B------:R-:W-:Y:S02]  /*13540*/  LEA R12, R9, R16, 0x1 ;  /* 0x00000010090c7211 */ /* 0x000fe400078e08ff */
[----:B------:R-:W-:Y:S02]  /*13550*/  SHF.R.U32.HI R72, RZ, 0x10, R73 ;  /* 0x00000010ff487819 */ /* 0x000fe40000011649 */
[----:B------:R-:W-:Y:S01]  /*13560*/  SHF.R.U64 R39, R74, 0x10, R75 ;  /* 0x000000104a277819 */ /* 0x000fe2000000124b */
[----:B------:R-:W1:Y:S01]  /*13570*/  LDS.128 R8, [R12+0x14400] ;  /* 0x014400000c087984 */ /* 0x000e620000000c00 */
[----:B------:R-:W-:Y:S02]  /*13580*/  SHF.R.U64 R35, R66, 0x10, R67 ;  /* 0x0000001042237819 */ /* 0x000fe40000001243 */
[----:B------:R-:W-:-:S02]  /*13590*/  SHF.R.U32.HI R74, RZ, 0x10, R75 ;  /* 0x00000010ff4a7819 */ /* 0x000fc4000001164b */
[----:B------:R-:W-:Y:S02]  /*135a0*/  SHF.R.U32.HI R66, RZ, 0x10, R67 ;  /* 0x00000010ff427819 */ /* 0x000fe40000011643 */
[----:B------:R-:W-:Y:S01]  /*135b0*/  SHF.R.U64 R37, R64, 0x10, R65 ;  /* 0x0000001040257819 */ /* 0x000fe20000001241 */
[--C-:B0-----:R-:W-:Y:S02]  /*135c0*/  HADD2.F32 R13, -RZ, R5.reuse.H0_H0 ;  /* 0x20000005ff0d7230 */ /* 0x101fe40000004100 */
[----:B------:R-:W-:Y:S02]  /*135d0*/  HADD2.F32 R14, -RZ, R5.H1_H1 ;  /* 0x30000005ff0e7230 */ /* 0x000fe40000004100 */
[----:B------:R-:W-:Y:S02]  /*135e0*/  HADD2.F32 R5, -RZ, R4.H0_H0 ;  /* 0x20000004ff057230 */ /* 0x000fe40000004100 */
[----:B------:R-:W-:Y:S02]  /*135f0*/  HADD2.F32 R15, -RZ, R6.H0_H0 ;  /* 0x20000006ff0f7230 */ /* 0x000fe40000004100 */
[----:B------:R-:W-:-:S02]  /*13600*/  HADD2.F32 R21, -RZ, R7.H0_H0 ;  /* 0x20000007ff157230 */ /* 0x000fc40000004100 */
[--C-:B-1----:R-:W-:Y:S02]  /*13610*/  HADD2.F32 R24, -RZ, R9.reuse.H0_H0 ;  /* 0x20000009ff187230 */ /* 0x102fe40000004100 */
[----:B------:R-:W-:Y:S02]  /*13620*/  HADD2.F32 R25, -RZ, R9.H1_H1 ;  /* 0x30000009ff197230 */ /* 0x000fe40000004100 */
[----:B------:R-:W-:Y:S02]  /*13630*/  HADD2.F32 R9, -RZ, R8.H0_H0 ;  /* 0x20000008ff097230 */ /* 0x000fe40000004100 */
[CC--:B------:R-:W-:Y:S01]  /*13640*/  FMUL.FTZ R32, R24.reuse, R29.reuse ;  /* 0x0000001d18207220 */ /* 0x0c0fe20000410000 */
[----:B------:R-:W-:Y:S01]  /*13650*/  FMUL.FTZ R34, R24, R28 ;  /* 0x0000001c18227220 */ /* 0x000fe20000410000 */
[----:B------:R-:W-:Y:S02]  /*13660*/  HADD2.F32 R24, -RZ, R72.H0_H0 ;  /* 0x20000048ff187230 */ /* 0x000fe40000004100 */
[----:B------:R-:W-:Y:S01]  /*13670*/  FMUL.FTZ R31, R25, R30 ;  /* 0x0000001e191f7220 */ /* 0x000fe20000410000 */
[C---:B------:R-:W-:Y:S01]  /*13680*/  FFMA.FTZ R32, R13.reuse, R28, -R32 ;  /* 0x0000001c0d207223 */ /* 0x040fe20000010820 */
[----:B------:R-:W-:Y:S01]  /*13690*/  FFMA.FTZ R34, R13, R29, R34 ;  /* 0x0000001d0d227223 */ /* 0x000fe20000010022 */
[----:B------:R-:W-:-:S02]  /*136a0*/  HADD2.F32 R26, -RZ, R10.H0_H0 ;  /* 0x2000000aff1a7230 */ /* 0x000fc40000004100 */
[-C--:B------:R-:W-:Y:S01]  /*136b0*/  FMUL.FTZ R29, R25, R24.reuse ;  /* 0x00000018191d7220 */ /* 0x080fe20000410000 */
[----:B------:R-:W-:Y:S01]  /*136c0*/  FFMA.FTZ R31, R14, R24, -R31 ;  /* 0x000000180e1f7223 */ /* 0x000fe2000001081f */
[C---:B------:R-:W-:Y:S01]  /*136d0*/  FMUL.FTZ R24, R9.reuse, R92 ;  /* 0x0000005c09187220 */ /* 0x040fe20000410000 */
[----:B------:R-:W-:Y:S02]  /*136e0*/  HADD2.F32 R13, -RZ, R93.H0_H0 ;  /* 0x2000005dff0d7230 */ /* 0x000fe40000004100 */
[-C--:B------:R-:W-:Y:S01]  /*136f0*/  FMUL.FTZ R25, R9, R94.reuse ;  /* 0x0000005e09197220 */ /* 0x080fe20000410000 */
[----:B------:R-:W-:Y:S02]  /*13700*/  HADD2.F32 R9, -RZ, R95.H0_H0 ;  /* 0x2000005fff097230 */ /* 0x000fe40000004100 */
[----:B------:R-:W-:Y:S01]  /*13710*/  FFMA.FTZ R94, R5, R94, -R24 ;  /* 0x0000005e055e7223 */ /* 0x000fe20000010818 */
[----:B------:R-:W-:Y:S02]  /*13720*/  HADD2.F32 R27, -RZ, R11.H0_H0 ;  /* 0x2000000bff1b7230 */ /* 0x000fe40000004100 */
[----:B------:R-:W-:Y:S01]  /*13730*/  FMUL.FTZ R24, R26, R13 ;  /* 0x0000000d1a187220 */ /* 0x000fe20000410000 */
[----:B------:R-:W-:-:S02]  /*13740*/  HADD2.F32 R28, -RZ, R93.H1_H1 ;  /* 0x3000005dff1c7230 */ /* 0x000fc40000004100 */
[----:B------:R-:W-:Y:S01]  /*13750*/  FFMA.FTZ R29, R14, R30, R29 ;  /* 0x0000001e0e1d7223 */ /* 0x000fe2000001001d */
[----:B------:R-:W-:Y:S02]  /*13760*/  HADD2.F32 R14, -RZ, R95.H1_H1 ;  /* 0x3000005fff0e7230 */ /* 0x000fe40000004100 */
[-C--:B------:R-:W-:Y:S01]  /*13770*/  FMUL.FTZ R36, R26, R9.reuse ;  /* 0x000000091a247220 */ /* 0x080fe20000410000 */
[----:B------:R-:W-:Y:S01]  /*13780*/  FFMA.FTZ R30, R15, R9, -R24 ;  /* 0x000000090f1e7223 */ /* 0x000fe20000010818 */
[----:B------:R-:W-:Y:S02]  /*13790*/  HADD2.F32 R11, -RZ, R11.H1_H1 ;  /* 0x3000000bff0b7230 */ /* 0x000fe40000004100 */
[C---:B------:R-:W-:Y:S01]  /*137a0*/  FMUL.FTZ R38, R27.reuse, R28 ;  /* 0x0000001c1b267220 */ /* 0x040fe20000410000 */
[----:B------:R-:W-:Y:S02]  /*137b0*/  HADD2.F32 R26, -RZ, R66.H0_H0 ;  /* 0x20000042ff1a7230 */ /* 0x000fe40000004100 */
[----:B------:R-:W-:Y:S01]  /*137c0*/  FMUL.FTZ R27, R27, R14 ;  /* 0x0000000e1b1b7220 */ /* 0x000fe20000410000 */
[----:B------:R-:W-:-:S02]  /*137d0*/  HADD2.F32 R24, -RZ, R74.H0_H0 ;  /* 0x2000004aff187230 */ /* 0x000fc40000004100 */
[----:B------:R-:W-:Y:S01]  /*137e0*/  FFMA.FTZ R38, R21, R14, -R38 ;  /* 0x0000000e15267223 */ /* 0x000fe20000010826 */
[----:B------:R-:W-:Y:S02]  /*137f0*/  HADD2.F32 R7, -RZ, R7.H1_H1 ;  /* 0x30000007ff077230 */ /* 0x000fe40000004100 */
[----:B------:R-:W-:Y:S01]  /*13800*/  FFMA.FTZ R36, R15, R13, R36 ;  /* 0x0000000d0f247223 */ /* 0x000fe20000010024 */
[C---:B------:R-:W-:Y:S01]  /*13810*/  FMUL.FTZ R40, R11.reuse, R26 ;  /* 0x0000001a0b287220 */ /* 0x040fe20000410000 */
[----:B------:R-:W-:Y:S01]  /*13820*/  FMUL.FTZ R14, R11, R24 ;  /* 0x000000180b0e7220 */ /* 0x000fe20000410000 */
[----:B------:R-:W-:Y:S02]  /*13830*/  HADD2.F32 R8, -RZ, R8.H1_H1 ;  /* 0x30000008ff087230 */ /* 0x000fe40000004100 */
[----:B------:R-:W-:Y:S01]  /*13840*/  FFMA.FTZ R25, R5, R92, R25 ;  /* 0x0000005c05197223 */ /* 0x000fe20000010019 */
[----:B------:R-:W-:Y:S02]  /*13850*/  HADD2.F32 R10, -RZ, R10.H1_H1 ;  /* 0x3000000aff0a7230 */ /* 0x000fe40000004100 */
[----:B------:R-:W-:Y:S01]  /*13860*/  FFMA.FTZ R27, R21, R28, R27 ;  /* 0x0000001c151b7223 */ /* 0x000fe2000001001b */
[----:B------:R-:W-:-:S02]  /*13870*/  HADD2.F32 R11, -RZ, R37.H0_H0 ;  /* 0x20000025ff0b7230 */ /* 0x000fc40000004100 */
[C---:B------:R-:W-:Y:S01]  /*13880*/  FFMA.FTZ R33, R7.reuse, R24, -R40 ;  /* 0x0000001807217223 */ /* 0x040fe20000010828 */
[----:B------:R-:W-:Y:S02]  /*13890*/  HADD2.F32 R13, -RZ, R35.H0_H0 ;  /* 0x20000023ff0d7230 */ /* 0x000fe40000004100 */
[----:B------:R-:W-:Y:S01]  /*138a0*/  FFMA.FTZ R14, R7, R26, R14 ;  /* 0x0000001a070e7223 */ /* 0x000fe2000001000e */
[----:B------:R-:W-:Y:S02]  /*138b0*/  HADD2.F32 R5, -RZ, R41.H0_H0 ;  /* 0x20000029ff057230 */ /* 0x000fe40000004100 */
[----:B------:R-:W-:Y:S01]  /*138c0*/  FMUL.FTZ R7, R8, R11 ;  /* 0x0000000b08077220 */ /* 0x000fe20000410000 */
[----:B------:R-:W-:Y:S02]  /*138d0*/  HADD2.F32 R9, -RZ, R39.H0_H0 ;  /* 0x20000027ff097230 */ /* 0x000fe40000004100 */
[----:B------:R-:W-:Y:S01]  /*138e0*/  FMUL.FTZ R21, R10, R13 ;  /* 0x0000000d0a157220 */ /* 0x000fe20000410000 */
[----:B------:R-:W-:-:S02]  /*138f0*/  HADD2.F32 R4, -RZ, R4.H1_H1 ;  /* 0x30000004ff047230 */ /* 0x000fc40000004100 */
[----:B------:R-:W-:Y:S01]  /*13900*/  FMUL.FTZ R8, R8, R5 ;  /* 0x0000000508087220 */ /* 0x000fe20000410000 */
[----:B------:R-:W-:Y:S02]  /*13910*/  HADD2.F32 R6, -RZ, R6.H1_H1 ;  /* 0x30000006ff067230 */ /* 0x000fe40000004100 */
[----:B------:R-:W-:Y:S01]  /*13920*/  FMUL.FTZ R10, R10, R9 ;  /* 0x000000090a0a7220 */ /* 0x000fe20000410000 */
        /* <DEDUP_REMOVED lines=14> */
.L_x_2512:
[----:B------:R-:W-:Y:S05]  /*13a10*/  BSYNC B1 ;  /* 0x0000000000017941 */ /* 0x000fea0003800000 */
.L_x_2511:
[----:B------:R-:W-:Y:S05]  /*13a20*/  @P1 BRA `(.L_x_2466) ;  /* 0x0000000400981947 */ /* 0x000fea0003800000 */
[----:B------:R-:W-:Y:S01]  /*13a30*/  LEA.HI R0, R0, R19, RZ, 0x6 ;  /* 0x0000001300007211 */ /* 0x000fe200078f30ff */
[----:B------:R-:W-:Y:S01]  /*13a40*/  HADD2.F32 R25, -RZ, R88.H1_H1 ;  /* 0x30000058ff197230 */ /* 0x000fe20000004100 */
[----:B------:R-:W-:Y:S01]  /*13a50*/  LEA.HI R20, R42, R20, RZ, 0x1d ;  /* 0x000000142a147211 */ /* 0x000fe200078fe8ff */
[--C-:B------:R-:W-:Y:S01]  /*13a60*/  HADD2.F32 R26, -RZ, R86.reuse.H1_H1 ;  /* 0x30000056ff1a7230 */ /* 0x100fe20000004100 */
[----:B0-----:R-:W-:Y:S01]  /*13a70*/  LOP3.LUT R4, R43, 0x38, R3, 0xf8, !PT ;  /* 0x000000382b047812 */ /* 0x001fe200078ef803 */
[----:B------:R-:W-:Y:S01]  /*13a80*/  IMAD.SHL.U32 R0, R0, 0x80, RZ ;  /* 0x0000008000007824 */ /* 0x000fe200078e00ff */
[----:B------:R-:W-:Y:S01]  /*13a90*/  SHF.R.S32.HI R3, RZ, 0x1f, R20 ;  /* 0x0000001fff037819 */ /* 0x000fe20000011414 */
[----:B------:R-:W-:Y:S01]  /*13aa0*/  HADD2.F32 R86, -RZ, R86.H0_H0 ;  /* 0x20000056ff567230 */ /* 0x000fe20000004100 */
[----:B------:R-:W-:Y:S01]  /*13ab0*/  R2UR UR4, R47 ;  /* 0x000000002f0472ca */ /* 0x000fe200000e0000 */
[----:B------:R-:W-:Y:S01]  /*13ac0*/  HADD2.F32 R88, -RZ, R88.H0_H0 ;  /* 0x20000058ff587230 */ /* 0x000fe20000004100 */
[----:B------:R-:W-:Y:S01]  /*13ad0*/  LOP3.LUT R5, R0, 0xffffe000, RZ, 0xc0, !PT ;  /* 0xffffe00000057812 */ /* 0x000fe200078ec0ff */
[----:B------:R-:W-:Y:S01]  /*13ae0*/  IMAD.SHL.U32 R0, R20, 0x8, RZ ;  /* 0x0000000814007824 */ /* 0x000fe200078e00ff */
[----:B------:R-:W-:-:S02]  /*13af0*/  LEA.HI R3, R3, R20, RZ, 0x3 ;  /* 0x0000001403037211 */ /* 0x000fc400078f18ff */
[-C--:B------:R-:W-:Y:S02]  /*13b00*/  LOP3.LUT R4, R4, R45.reuse, RZ, 0x3c, !PT ;  /* 0x0000002d04047212 */ /* 0x080fe400078e3cff */
[----:B------:R-:W-:Y:S02]  /*13b10*/  LOP3.LUT R0, R43, 0x38, R0, 0xf8, !PT ;  /* 0x000000382b007812 */ /* 0x000fe400078ef800 */
[----:B------:R-:W-:Y:S02]  /*13b20*/  SHF.L.U32 R3, R3, 0xa, RZ ;  /* 0x0000000a03037819 */ /* 0x000fe400000006ff */
[----:B------:R-:W-:Y:S02]  /*13b30*/  LOP3.LUT R0, R0, R45, RZ, 0x3c, !PT ;  /* 0x0000002d00007212 */ /* 0x000fe400078e3cff */
[----:B------:R-:W-:Y:S02]  /*13b40*/  LOP3.LUT R3, R3, 0x7fffe000, RZ, 0xc0, !PT ;  /* 0x7fffe00003037812 */ /* 0x000fe400078ec0ff */
[----:B------:R-:W-:-:S02]  /*13b50*/  IADD3 R4, R4, R5, R44 ;  /* 0x0000000504047210 */ /* 0x000fc40007ffe02c */
[----:B------:R-:W-:Y:S02]  /*13b60*/  IADD3 R3, R0, R3, R44 ;  /* 0x0000000300037210 */ /* 0x000fe40007ffe02c */
[----:B------:R-:W-:Y:S02]  /*13b70*/  LEA R36, R4, UR4, 0x1 ;  /* 0x0000000404247c11 */ /* 0x000fe4000f8e08ff */
[----:B------:R-:W-:Y:S01]  /*13b80*/  SHF.R.U32.HI R27, RZ, 0x10, R69 ;  /* 0x00000010ff1b7819 */ /* 0x000fe20000011645 */
[----:B------:R-:W-:Y:S01]  /*13b90*/  IMAD R3, R3, 0x2, R16 ;  /* 0x0000000203037824 */ /* 0x000fe200078e0210 */
[--C-:B------:R-:W-:Y:S01]  /*13ba0*/  SHF.R.U64 R35, R76, 0x10, R77.reuse ;  /* 0x000000104c237819 */ /* 0x100fe2000000124d */
[----:B------:R-:W0:Y:S01]  /*13bb0*/  LDS.128 R4, [R36] ;  /* 0x0000000024047984 */ /* 0x000e220000000c00 */
[----:B------:R-:W-:Y:S01]  /*13bc0*/  SHF.R.U32.HI R76, RZ, 0x10, R77 ;  /* 0x00000010ff4c7819 */ /* 0x000fe2000001164d */
[----:B------:R-:W-:Y:S01]  /*13bd0*/  HADD2.F32 R27, -RZ, R27.H0_H0 ;  /* 0x2000001bff1b7230 */ /* 0x000fe20000004100 */
[----:B------:R-:W-:Y:S01]  /*13be0*/  SHF.R.U64 R34, R78, 0x10, R79 ;  /* 0x000000104e227819 */ /* 0x000fe2000000124f */
[----:B------:R-:W1:Y:S01]  /*13bf0*/  LDS.128 R8, [R3+0x14400] ;  /* 0x0144000003087984 */ /* 0x000e620000000c00 */
[----:B------:R-:W-:-:S02]  /*13c00*/  SHF.R.U64 R32, R70, 0x10, R71 ;  /* 0x0000001046207819 */ /* 0x000fc40000001247 */
[----:B------:R-:W-:Y:S02]  /*13c10*/  SHF.R.U32.HI R78, RZ, 0x10, R79 ;  /* 0x00000010ff4e7819 */ /* 0x000fe4000001164f */
[----:B------:R-:W-:Y:S02]  /*13c20*/  SHF.R.U32.HI R70, RZ, 0x10, R71 ;  /* 0x00000010ff467819 */ /* 0x000fe40000011647 */
[----:B------:R-:W-:Y:S01]  /*13c30*/  SHF.R.U64 R33, R68, 0x10, R69 ;  /* 0x0000001044217819 */ /* 0x000fe20000001245 */
[--C-:B0-----:R-:W-:Y:S02]  /*13c40*/  HADD2.F32 R12, -RZ, R5.reuse.H0_H0 ;  /* 0x20000005ff0c7230 */ /* 0x101fe40000004100 */
[----:B------:R-:W-:Y:S02]  /*13c50*/  HADD2.F32 R5, -RZ, R5.H1_H1 ;  /* 0x30000005ff057230 */ /* 0x000fe40000004100 */
[--C-:B-1----:R-:W-:Y:S02]  /*13c60*/  HADD2.F32 R15, -RZ, R9.reuse.H0_H0 ;  /* 0x20000009ff0f7230 */ /* 0x102fe40000004100 */
[----:B------:R-:W-:-:S02]  /*13c70*/  HADD2.F32 R20, -RZ, R9.H1_H1 ;  /* 0x30000009ff147230 */ /* 0x000fc40000004100 */
[----:B------:R-:W-:Y:S02]  /*13c80*/  HADD2.F32 R9, -RZ, R8.H0_H0 ;  /* 0x20000008ff097230 */ /* 0x000fe40000004100 */
[CC--:B------:R-:W-:Y:S01]  /*13c90*/  FMUL.FTZ R29, R15.reuse, R26.reuse ;  /* 0x0000001a0f1d7220 */ /* 0x0c0fe20000410000 */
[----:B------:R-:W-:Y:S01]  /*13ca0*/  FMUL.FTZ R31, R15, R25 ;  /* 0x000000190f1f7220 */ /* 0x000fe20000410000 */
[----:B------:R-:W-:Y:S02]  /*13cb0*/  HADD2.F32 R15, -RZ, R76.H0_H0 ;  /* 0x2000004cff0f7230 */ /* 0x000fe40000004100 */
[----:B------:R-:W-:Y:S01]  /*13cc0*/  FMUL.FTZ R28, R20, R27 ;  /* 0x0000001b141c7220 */ /* 0x000fe20000410000 */
[C---:B------:R-:W-:Y:S01]  /*13cd0*/  FFMA.FTZ R29, R12.reuse, R25, -R29 ;  /* 0x000000190c1d7223 */ /* 0x040fe2000001081d */
[----:B------:R-:W-:Y:S01]  /*13ce0*/  FFMA.FTZ R31, R12, R26, R31 ;  /* 0x0000001a0c1f7223 */ /* 0x000fe2000001001f */
[----:B------:R-:W-:Y:S02]  /*13cf0*/  HADD2.F32 R0, -RZ, R4.H0_H0 ;  /* 0x20000004ff007230 */ /* 0x000fe40000004100 */
[-C--:B------:R-:W-:Y:S01]  /*13d00*/  FMUL.FTZ R12, R20, R15.reuse ;  /* 0x0000000f140c7220 */ /* 0x080fe20000410000 */
[----:B------:R-:W-:Y:S01]  /*13d10*/  FFMA.FTZ R28, R5, R15, -R28 ;  /* 0x0000000f051c7223 */ /* 0x000fe2000001081c */
[----:B------:R-:W-:Y:S01]  /*13d20*/  FMUL.FTZ R15, R9, R86 ;  /* 0x00000056090f7220 */ /* 0x000fe20000410000 */
[----:B------:R-:W-:-:S02]  /*13d30*/  HADD2.F32 R21, -RZ, R10.H0_H0 ;  /* 0x2000000aff157230 */ /* 0x000fc40000004100 */
[-C--:B------:R-:W-:Y:S01]  /*13d40*/  FMUL.FTZ R9, R9, R88.reuse ;  /* 0x0000005809097220 */ /* 0x080fe20000410000 */
[----:B------:R-:W-:Y:S02]  /*13d50*/  HADD2.F32 R20, -RZ, R87.H0_H0 ;  /* 0x20000057ff147230 */ /* 0x000fe40000004100 */
[----:B------:R-:W-:Y:S01]  /*13d60*/  FFMA.FTZ R26, R5, R27, R12 ;  /* 0x0000001b051a7223 */ /* 0x000fe2000001000c */
[----:B------:R-:W-:Y:S02]  /*13d70*/  HADD2.F32 R13, -RZ, R6.H0_H0 ;  /* 0x20000006ff0d7230 */ /* 0x000fe40000004100 */
[C---:B------:R-:W-:Y:S01]  /*13d80*/  FFMA.FTZ R15, R0.reuse, R88, -R15 ;  /* 0x00000058000f7223 */ /* 0x040fe2000001080f */
[----:B------:R-:W-:Y:S02]  /*13d90*/  HADD2.F32 R24, -RZ, R11.H0_H0 ;  /* 0x2000000bff187230 */ /* 0x000fe40000004100 */
[----:B------:R-:W-:Y:S01]  /*13da0*/  FFMA.FTZ R86, R0, R86, R9 ;  /* 0x0000005600567223 */ /* 0x000fe20000010009 */
[----:B------:R-:W-:-:S02]  /*13db0*/  HADD2.F32 R12, -RZ, R89.H0_H0 ;  /* 0x20000059ff0c7230 */ /* 0x000fc40000004100 */
[C---:B------:R-:W-:Y:S01]  /*13dc0*/  FMUL.FTZ R0, R21.reuse, R20 ;  /* 0x0000001415007220 */ /* 0x040fe20000410000 */
[----:B------:R-:W-:Y:S02]  /*13dd0*/  HADD2.F32 R87, -RZ, R87.H1_H1 ;  /* 0x30000057ff577230 */ /* 0x000fe40000004100 */
[----:B------:R-:W-:Y:S02]  /*13de0*/  HADD2.F32 R89, -RZ, R89.H1_H1 ;  /* 0x30000059ff597230 */ /* 0x000fe40000004100 */
[-C--:B------:R-:W-:Y:S01]  /*13df0*/  FMUL.FTZ R30, R21, R12.reuse ;  /* 0x0000000c151e7220 */ /* 0x080fe20000410000 */
[----:B------:R-:W-:Y:S02]  /*13e00*/  HADD2.F32 R14, -RZ, R7.H0_H0 ;  /* 0x20000007ff0e7230 */ /* 0x000fe40000004100 */
[----:B------:R-:W-:Y:S01]  /*13e10*/  FFMA.FTZ R25, R13, R12, -R0 ;  /* 0x0000000c0d197223 */ /* 0x000fe20000010800 */
[----:B------:R-:W-:Y:S01]  /*13e20*/  FMUL.FTZ R5, R24, R87 ;  /* 0x0000005718057220 */ /* 0x000fe20000410000 */
[----:B------:R-:W-:-:S02]  /*13e30*/  HADD2.F32 R11, -RZ, R11.H1_H1 ;  /* 0x3000000bff0b7230 */ /* 0x000fc40000004100 */
[-C--:B------:R-:W-:Y:S01]  /*13e40*/  FMUL.FTZ R24, R24, R89.reuse ;  /* 0x0000005918187220 */ /* 0x080fe20000410000 */
[----:B------:R-:W-:Y:S02]  /*13e50*/  HADD2.F32 R12, -RZ, R70.H0_H0 ;  /* 0x20000046ff0c7230 */ /* 0x000fe40000004100 */
[----:B------:R-:W-:Y:S01]  /*13e60*/  FFMA.FTZ R30, R13, R20, R30 ;  /* 0x000000140d1e7223 */ /* 0x000fe2000001001e */
[----:B------:R-:W-:Y:S02]  /*13e70*/  HADD2.F32 R0, -RZ, R78.H0_H0 ;  /* 0x2000004eff007230 */ /* 0x000fe40000004100 */
[C---:B------:R-:W-:Y:S01]  /*13e80*/  FFMA.FTZ R89, R14.reuse, R89, -R5 ;  /* 0x000000590e597223 */ /* 0x040fe20000010805 */
[----:B------:R-:W-:Y:S01]  /*13e90*/  FFMA.FTZ R24, R14, R87, R24 ;  /* 0x000000570e187223 */ /* 0x000fe20000010018 */
[----:B------:R-:W-:Y:S02]  /*13ea0*/  HADD2.F32 R7, -RZ, R7.H1_H1 ;  /* 0x30000007ff077230 */ /* 0x000fe40000004100 */
[C---:B------:R-:W-:Y:S01]  /*13eb0*/  FMUL.FTZ R20, R11.reuse, R12 ;  /* 0x0000000c0b147220 */ /* 0x040fe20000410000 */
[----:B------:R-:W-:Y:S01]  /*13ec0*/  FMUL.FTZ R14, R11, R0 ;  /* 0x000000000b0e7220 */ /* 0x000fe20000410000 */
[----:B------:R-:W-:-:S02]  /*13ed0*/  HADD2.F32 R8, -RZ, R8.H1_H1 ;  /* 0x30000008ff087230 */ /* 0x000fc40000004100 */
[----:B------:R-:W-:Y:S02]  /*13ee0*/  HADD2.F32 R11, -RZ, R33.H0_H0 ;  /* 0x20000021ff0b7230 */ /* 0x000fe40000004100 */
[C---:B------:R-:W-:Y:S01]  /*13ef0*/  FFMA.FTZ R20, R7.reuse, R0, -R20 ;  /* 0x0000000007147223 */ /* 0x040fe20000010814 */
[----:B------:R-:W-:Y:S02]  /*13f00*/  HADD2.F32 R5, -RZ, R35.H0_H0 ;  /* 0x20000023ff057230 */ /* 0x000fe40000004100 */
[----:B------:R-:W-:Y:S01]  /*13f10*/  FFMA.FTZ R33, R7, R12, R14 ;  /* 0x0000000c07217223 */ /* 0x000fe2000001000e */
[----:B------:R-:W-:Y:S02]  /*13f20*/  HADD2.F32 R10, -RZ, R10.H1_H1 ;  /* 0x3000000aff0a7230 */ /* 0x000fe40000004100 */
[C---:B------:R-:W-:Y:S01]  /*13f30*/  FMUL.FTZ R7, R8.reuse, R11 ;  /* 0x0000000b08077220 */ /* 0x040fe20000410000 */
[----:B------:R-:W-:Y:S02]  /*13f40*/  HADD2.F32 R13, -RZ, R32.H0_H0 ;  /* 0x20000020ff0d7230 */ /* 0x000fe40000004100 */
[----:B------:R-:W-:Y:S01]  /*13f50*/  FMUL.FTZ R8, R8, R5 ;  /* 0x0000000508087220 */ /* 0x000fe20000410000 */
[----:B------:R-:W-:-:S02]  /*13f60*/  HADD2.F32 R9, -RZ, R34.H0_H0 ;  /* 0x20000022ff097230 */ /* 0x000fc40000004100 */
[----:B------:R-:W-:Y:S02]  /*13f70*/  HADD2.F32 R4, -RZ, R4.H1_H1 ;  /* 0x30000004ff047230 */ /* 0x000fe40000004100 */
[C---:B------:R-:W-:Y:S01]  /*13f80*/  FMUL.FTZ R27, R10.reuse, R13 ;  /* 0x0000000d0a1b7220 */ /* 0x040fe20000410000 */
[----:B------:R-:W-:Y:S02]  /*13f90*/  HADD2.F32 R6, -RZ, R6.H1_H1 ;  /* 0x30000006ff067230 */ /* 0x000fe40000004100 */
[----:B------:R-:W-:Y:S01]  /*13fa0*/  FMUL.FTZ R10, R10, R9 ;  /* 0x000000090a0a7220 */ /* 0x000fe20000410000 */
[C---:B------:R-:W-:Y:S01]  /*13fb0*/  FFMA.FTZ R21, R4.reuse, R11, R8 ;  /* 0x0000000b04157223 */ /* 0x040fe20000010008 */
[----:B------:R-:W-:Y:S01]  /*13fc0*/  FFMA.FTZ R0, R4, R5, -R7 ;  /* 0x0000000504007223 */ /* 0x000fe20000010807 */
        /* <DEDUP_REMOVED lines=12> */
.L_x_2466:
[----:B------:R-:W-:Y:S05]  /*14090*/  BSYNC B0 ;  /* 0x0000000000007941 */ /* 0x000fea0003800000 */
.L_x_2414:
        /* <DEDUP_REMOVED lines=8> */
.L_x_2412:
[----:B------:R-:W2:Y:S02]  /*14120*/  LDL R0, [R1+0x60] ;  /* 0x0000600001007983 */ /* 0x000ea40000100800 */
[----:B--2---:R-:W-:-:S13]  /*14130*/  R2UR UR4, R0 ;  /* 0x00000000000472ca */ /* 0x004fda00000e0000 */
[----:B------:R-:W-:-:S05]  /*14140*/  IMAD.U32 R0, RZ, RZ, UR4 ;  /* 0x00000004ff007e24 */ /* 0x000fca000f8e00ff */
[----:B------:R-:W-:-:S13]  /*14150*/  ISETP.NE.AND P0, PT, R0, 0x3, PT ;  /* 0x000000030000780c */ /* 0x000fda0003f05270 */
[----:B------:R-:W-:Y:S05]  /*14160*/  @!P0 BRA `(.L_x_2513) ;  /* 0x0000000000048947 */ /* 0x000fea0003800000 */
[----:B------:R-:W-:Y:S01]  /*14170*/  BPT.TRAP 0x1 ;  /* 0x000000040000795c */ /* 0x000fe20000300000 */
.L_x_2513:
[----:B------:R-:W-:Y:S02]  /*14180*/  LEA R0, R214, R16, 0x3 ;  /* 0x00000010d6007211 */ /* 0x000fe400078e18ff */
[----:B01----:R-:W-:-:S04]  /*14190*/  SHF.L.U32 R3, R219, 0x1f, RZ ;  /* 0x0000001fdb037819 */ /* 0x003fc800000006ff */
[----:B------:R0:W1:Y:S01]  /*141a0*/  SYNCS.PHASECHK.TRANS64.TRYWAIT P2, [R0+URZ+0x38830], R3 ;  /* 0x03883003000075a7 */ /* 0x000062000804017f */
[----:B------:R-:W-:Y:S05]  /*141b0*/  @!P0 BRA `(.L_x_2514) ;  /* 0x0000000000048947 */ /* 0x000fea0003800000 */
[----:B------:R-:W-:Y:S01]  /*141c0*/  BPT.TRAP 0x1 ;  /* 0x000000040000795c */ /* 0x000fe20000300000 */
.L_x_2514:
[----:B---34-:R-:W2:Y:S01]  /*141d0*/  S2R R4, SR_TID.X ;  /* 0x0000000000047919 */ /* 0x018ea20000002100 */
[----:B------:R-:W-:Y:S01]  /*141e0*/  IMAD.MOV.U32 R151, RZ, RZ, RZ ;  /* 0x000000ffff977224 */ /* 0x000fe200078e00ff */
[----:B--2---:R-:W-:-:S04]  /*141f0*/  LOP3.LUT R4, R4, 0x7f, RZ, 0xc0, !PT ;  /* 0x0000007f04047812 */ /* 0x004fc800078ec0ff */
[----:B------:R-:W-:Y:S01]  /*14200*/  ISETP.NE.AND P1, PT, R4, RZ, PT ;  /* 0x000000ff0400720c */ /* 0x000fe20003f25270 */
[----:B-1----:R-:W-:-:S12]  /*14210*/  @P2 BRA `(.L_x_2515) ;  /* 0x0000000000082947 */ /* 0x002fd80003800000 */
[----:B------:R-:W1:Y:S02]  /*14220*/  SYNCS.PHASECHK.TRANS64.TRYWAIT P2, [R0+URZ+0x38830], R3 ;  /* 0x03883003000075a7 */ /* 0x000e64000804017f */
[----:B-1----:R-:W-:Y:S05]  /*14230*/  @!P2 BRA `(.L_x_2516) ;  /* 0x000001b00058a947 */ /* 0x002fea0003800000 */
.L_x_2515:
[----:B------:R-:W-:Y:S05]  /*14240*/  WARPSYNC.ALL ;  /* 0x0000000000007948 */ /* 0x000fea0003800000 */
[----:B01----:R-:W-:Y:S01]  /*14250*/  VIADD R3, R16, 0x24400 ;  /* 0x0002440010037836 */ /* 0x003fe20000000000 */
[----:B------:R-:W-:Y:S01]  /*14260*/  R2UR UR20, R2 ;  /* 0x00000000021472ca */ /* 0x000fe200000e0000 */
[----:B------:R-:W-:Y:S01]  /*14270*/  WARPGROUP.ARRIVE ;  /* 0x00000000000079c5 */ /* 0x000fe20000000000 */
[----:B------:R-:W-:Y:S01]  /*14280*/  MOV R5, 0x40000040 ;  /* 0x4000004000057802 */ /* 0x000fe20000000f00 */
[----:B------:R-:W-:Y:S01]  /*14290*/  UMOV UR5, 0x40000040 ;  /* 0x4000004000057882 */ /* 0x000fe20000000000 */
[----:B------:R-:W-:Y:S01]  /*142a0*/  SHF.R.U32.HI R3, RZ, 0x4, R3 ;  /* 0x00000004ff037819 */ /* 0x000fe20000011603 */
[----:B------:R-:W-:Y:S01]  /*142b0*/  UMOV UR17, UR5 ;  /* 0x0000000500117c82 */ /* 0x000fe20008000000 */
[----:B------:R-:W-:Y:S01]  /*142c0*/  R2UR UR7, R5 ;  /* 0x00000000050772ca */ /* 0x000fe200000e0000 */
[----:B------:R-:W-:Y:S01]  /*142d0*/  IMAD.U32 R11, RZ, RZ, UR5 ;  /* 0x00000005ff0b7e24 */ /* 0x000fe2000f8e00ff */
[----:B------:R-:W-:Y:S01]  /*142e0*/  LOP3.LUT R3, R3, 0x3fff, RZ, 0xc0, !PT ;  /* 0x00003fff03037812 */ /* 0x000fe200078ec0ff */
[----:B------:R-:W-:Y:S01]  /*142f0*/  IMAD.MOV.U32 R7, RZ, RZ, 0x40000040 ;  /* 0x40000040ff077424 */ /* 0x000fe200078e00ff */
[----:B------:R-:W-:Y:S01]  /*14300*/  UMOV UR9, UR17 ;  /* 0x0000001100097c82 */ /* 0x000fe20008000000 */
[----:B------:R-:W-:Y:S01]  /*14310*/  UMOV UR13, UR17 ;  /* 0x00000011000d7c82 */ /* 0x000fe20008000000 */
[----:B------:R-:W-:Y:S01]  /*14320*/  LOP3.LUT R222, R3, 0x10000, RZ, 0xfc, !PT ;  /* 0x0001000003de7812 */ /* 0x000fe200078efcff */
[----:B------:R-:W-:Y:S01]  /*14330*/  ULOP3.LUT UR20, UR20, 0x10000, URZ, 0xfc, !UPT ;  /* 0x0001000014147892 */ /* 0x000fe2000f8efc3f */
[----:B------:R-:W-:Y:S01]  /*14340*/  IMAD.MOV.U32 R3, RZ, RZ, 0x40000040 ;  /* 0x40000040ff037424 */ /* 0x000fe200078e00ff */
[----:B------:R-:W-:Y:S01]  /*14350*/  R2UR UR11, R7 ;  /* 0x00000000070b72ca */ /* 0x000fe200000e0000 */
[----:B------:R-:W-:Y:S01]  /*14360*/  IMAD.MOV.U32 R7, RZ, RZ, 0x40000040 ;  /* 0x40000040ff077424 */ /* 0x000fe200078e00ff */
[----:B------:R-:W-:Y:S01]  /*14370*/  MOV R9, 0x40000040 ;  /* 0x4000004000097802 */ /* 0x000fe20000000f00 */
[----:B------:R-:W-:Y:S01]  /*14380*/  IMAD R4, R214, 0xa00, R222 ;  /* 0x00000a00d6047824 */ /* 0x000fe200078e02de */
[----:B------:R-:W-:Y:S01]  /*14390*/  UMOV UR25, 0x40000040 ;  /* 0x4000004000197882 */ /* 0x000fe20000000000 */
[----:B------:R-:W-:Y:S01]  /*143a0*/  UMOV UR4, UR20 ;  /* 0x0000001400047c82 */ /* 0x000fe20008000000 */
[----:B------:R-:W-:Y:S01]  /*143b0*/  R2UR UR19, R7 ;  /* 0x00000000071372ca */ /* 0x000fe200000e0000 */
[----:B------:R-:W-:Y:S01]  /*143c0*/  UMOV UR16, UR4 ;  /* 0x0000000400107c82 */ /* 0x000fe20008000000 */
[C---:B------:R-:W-:Y:S01]  /*143d0*/  R2UR UR6, R4.reuse ;  /* 0x00000000040672ca */ /* 0x040fe200000e0000 */
[----:B------:R-:W-:Y:S01]  /*143e0*/  IMAD.U32 R10, RZ, RZ, UR4 ;  /* 0x00000004ff0a7e24 */ /* 0x000fe2000f8e00ff */
[C---:B------:R-:W-:Y:S01]  /*143f0*/  IADD3 R2, R4.reuse, 0x80, RZ ;  /* 0x0000008004027810 */ /* 0x040fe20007ffe0ff */
[C---:B------:R-:W-:Y:S01]  /*14400*/  VIADD R6, R4.reuse, 0x100 ;  /* 0x0000010004067836 */ /* 0x040fe20000000000 */
[----:B------:R-:W-:Y:S01]  /*14410*/  UMOV UR8, UR16 ;  /* 0x0000001000087c82 */ /* 0x000fe20008000000 */
[----:B------:R-:W-:Y:S01]  /*14420*/  UMOV UR12, UR16 ;  /* 0x00000010000c7c82 */ /* 0x000fe20008000000 */
[----:B------:R-:W-:Y:S01]  /*14430*/  IADD3 R8, R4, 0x2, RZ ;  /* 0x0000000204087810 */ /* 0x000fe20007ffe0ff */
[----:B------:R-:W-:Y:S01]  /*14440*/  IMAD.MOV.U32 R7, RZ, RZ, 0x40000040 ;  /* 0x40000040ff077424 */ /* 0x000fe200078e00ff */
[----:B------:R-:W-:Y:S01]  /*14450*/  R2UR UR10, R6 ;  /* 0x00000000060a72ca */ /* 0x000fe200000e0000 */
[----:B------:R-:W-:Y:S01]  /*14460*/  VIADD R6, R4, 0x200 ;  /* 0x0000020004067836 */ /* 0x000fe20000000000 */
[----:B------:R-:W-:Y:S01]  /*14470*/  R2UR UR26, R8 ;  /* 0x00000000081a72ca */ /* 0x000fe200000e0000 */
[----:B------:R0:W-:Y:S01]  /*14480*/  STL.64 [R1+0x48], R10 ;  /* 0x0000480a01007387 */ /* 0x0001e20000100a00 */
[----:B------:R-:W-:Y:S01]  /*14490*/  R2UR UR27, R9 ;  /* 0x00000000091b72ca */ /* 0x000fe200000e0000 */
[----:B------:R-:W-:Y:S01]  /*144a0*/  HGMMA.64x16x16.F32 R56, gdesc[UR4], RZ, !UPT, gsb0 ;  /* 0x00200000043879f0 */ /* 0x000fe2000c0008ff */
[----:B------:R-:W-:Y:S01]  /*144b0*/  R2UR UR6, R2 ;  /* 0x00000000020672ca */ /* 0x000fe200000e0000 */
[----:B------:R-:W-:Y:S01]  /*144c0*/  UMOV UR4, UR16 ;  /* 0x0000001000047c82 */ /* 0x000fe20008000000 */
[----:B------:R-:W-:Y:S01]  /*144d0*/  R2UR UR7, R3 ;  /* 0x00000000030772ca */ /* 0x000fe200000e0000 */
[----:B------:R-:W-:Y:S01]  /*144e0*/  UMOV UR5, UR17 ;  /* 0x0000001100057c82 */ /* 0x000fe20008000000 */
[----:B------:R-:W-:Y:S01]  /*144f0*/  IMAD.MOV.U32 R3, RZ, RZ, 0x40000040 ;  /* 0x40000040ff037424 */ /* 0x000fe200078e00ff */
[----:B------:R-:W-:-:S02]  /*14500*/  IADD3 R2, R4, 0x180, RZ ;  /* 0x0000018004027810 */ /* 0x000fc40007ffe0ff */
[----:B------:R-:W-:Y:S01]  /*14510*/  R2UR UR18, R6 ;  /* 0x00000000061272ca */ /* 0x000fe200000e0000 */
[----:B------:R-:W-:Y:S01]  /*14520*/  VIADD R6, R4, 0x102 ;  /* 0x0000010204067836 */ /* 0x000fe20000000000 */
[----:B------:R-:W-:Y:S01]  /*14530*/  R2UR UR14, R2 ;  /* 0x00000000020e72ca */ /* 0x000fe200000e0000 */
[----:B0-----:R-:W-:Y:S01]  /*14540*/  IMAD.U32 R11, RZ, RZ, UR25 ;  /* 0x00000019ff0b7e24 */ /* 0x001fe2000f8e00ff */
[----:B------:R-:W-:Y:S01]  /*14550*/  R2UR UR15, R3 ;  /* 0x00000000030f72ca */ /* 0x000fe200000e0000 */
[----:B------:R-:W-:Y:S01]  /*14560*/  IMAD.MOV.U32 R3, RZ, RZ, 0x40000040 ;  /* 0x40000040ff037424 */ /* 0x000fe200078e00ff */
[C---:B------:R-:W-:Y:S02]  /*14570*/  IADD3 R2, R4.reuse, 0x82, RZ ;  /* 0x0000008204027810 */ /* 0x040fe40007ffe0ff */
[----:B------:R-:W-:Y:S02]  /*14580*/  IADD3 R8, R4, 0x4, RZ ;  /* 0x0000000404087810 */ /* 0x000fe40007ffe0ff */
[----:B------:R-:W-:Y:S01]  /*14590*/  MOV R9, 0x40000040 ;  /* 0x4000004000097802 */ /* 0x000fe20000000f00 */
[----:B------:R-:W-:-:S02]  /*145a0*/  WARPGROUP.DEPBAR.LE gsb0, 0x0 ;  /* 0x00008000000079c5 */ /* 0x000fc40000010000 */
[----:B------:R-:W-:-:S06]  /*145b0*/  WARPGROUP.ARRIVE ;  /* 0x00000000000079c5 */ /* 0x000fcc0000000000 */
[----:B------:R-:W-:Y:S01]  /*145c0*/  HGMMA.64x16x16.F32 R48, gdesc[UR4], RZ, !UPT, gsb0 ;  /* 0x00200000043079f0 */ /* 0x000fe2000c0008ff */
[----:B------:R-:W-:-:S07]  /*145d0*/  UIADD3 UR4, UR20, 0x2, URZ ;  /* 0x0000000214047890 */ /* 0x000fce000fffe03f */
[----:B------:R-:W-:Y:S02]  /*145e0*/  UMOV UR24, UR4 ;  /* 0x0000000400187c82 */ /* 0x000fe40008000000 */
[----:B------:R-:W-:-:S05]  /*145f0*/  IMAD.U32 R10, RZ, RZ, UR24 ;  /* 0x00000018ff0a7e24 */ /* 0x000fca000f8e00ff */
[----:B------:R0:W-:Y:S01]  /*14600*/  STL.64 [R1+0x40], R10 ;  /* 0x0000400a01007387 */ /* 0x0001e20000100a00 */
[----:B------:R-:W-:Y:S02]  /*14610*/  WARPGROUP.DEPBAR.LE gsb0, 0x0 ;  /* 0x00008000000079c5 */ /* 0x000fe40000010000 */
[----:B-----5:R-:W-:-:S06]  /*14620*/  WARPGROUP.ARRIVE ;  /* 0x00000000000079c5 */ /* 0x020fcc0000000000 */
[----:B------:R-:W-:Y:S01]  /*14630*/  HGMMA.64x16x16.F32 R40, gdesc[UR8], RZ, !UPT, gsb0 ;  /* 0x00200000082879f0 */ /* 0x000fe2000c0008ff */
[----:B------:R-:W-:Y:S01]  /*14640*/  UMOV UR8, UR24 ;  /* 0x0000001800087c82 */ /* 0x000fe20008000000 */
[----:B------:R-:W-:Y:S01]  /*14650*/  UMOV UR9, UR25 ;  /* 0x0000001900097c82 */ /* 0x000fe20008000000 */
[----:B------:R-:W-:Y:S01]  /*14660*/  UMOV UR4, UR8 ;  /* 0x0000000800047c82 */ /* 0x000fe20008000000 */
[----:B------:R-:W-:Y:S01]  /*14670*/  UMOV UR5, UR9 ;  /* 0x0000000900057c82 */ /* 0x000fe20008000000 */
[----:B------:R-:W-:Y:S02]  /*14680*/  WARPGROUP.DEPBAR.LE gsb0, 0x0 ;  /* 0x00008000000079c5 */ /* 0x000fe40000010000 */
[----:B------:R-:W-:-:S06]  /*14690*/  WARPGROUP.ARRIVE ;  /* 0x00000000000079c5 */ /* 0x000fcc0000000000 */
[----:B------:R-:W-:Y:S01]  /*146a0*/  HGMMA.64x16x16.F32 R32, gdesc[UR12], RZ, !UPT, gsb0 ;  /* 0x002000000c2079f0 */ /* 0x000fe2000c0008ff */
[----:B------:R-:W-:Y:S01]  /*146b0*/  R2UR UR14, R2 ;  /* 0x00000000020e72ca */ /* 0x000fe200000e0000 */
[----:B------:R-:W-:Y:S01]  /*146c0*/  UMOV UR12, UR8 ;  /* 0x00000008000c7c82 */ /* 0x000fe20008000000 */
[----:B------:R-:W-:Y:S01]  /*146d0*/  R2UR UR15, R3 ;  /* 0x00000000030f72ca */ /* 0x000fe200000e0000 */
[----:B------:R-:W-:Y:S01]  /*146e0*/  UMOV UR13, UR9 ;  /* 0x00000009000d7c82 */ /* 0x000fe20008000000 */
[----:B------:R-:W-:Y:S01]  /*146f0*/  IMAD.MOV.U32 R3, RZ, RZ, 0x40000040 ;  /* 0x40000040ff037424 */ /* 0x000fe200078e00ff */
[----:B------:R-:W-:-:S04]  /*14700*/  IADD3 R2, R4, 0x182, RZ ;  /* 0x0000018204027810 */ /* 0x000fc80007ffe0ff */
[----:B------:R-:W-:Y:S02]  /*14710*/  R2UR UR6, R2 ;  /* 0x00000000020672ca */ /* 0x000fe400000e0000 */
[----:B------:R-:W-:Y:S01]  /*14720*/  R2UR UR7, R3 ;  /* 0x00000000030772ca */ /* 0x000fe200000e0000 */
[----:B------:R-:W-:Y:S01]  /*14730*/  IMAD.MOV.U32 R3, RZ, RZ, 0x40000040 ;  /* 0x40000040ff037424 */ /* 0x000fe200078e00ff */
[----:B------:R-:W-:Y:S01]  /*14740*/  IADD3 R2, R4, 0x84, RZ ;  /* 0x0000008404027810 */ /* 0x000fe20007ffe0ff */
[----:B------:R-:W-:Y:S02]  /*14750*/  WARPGROUP.DEPBAR.LE gsb0, 0x0 ;  /* 0x00008000000079c5 */ /* 0x000fe40000010000 */
[----:B------:R-:W-:-:S06]  /*14760*/  WARPGROUP.ARRIVE ;  /* 0x00000000000079c5 */ /* 0x000fcc0000000000 */
[----:B------:R-:W-:Y:S01]  /*14770*/  HGMMA.64x16x16.F32 R24, gdesc[UR16], RZ, !UPT, gsb0 ;  /* 0x00200000101879f0 */ /* 0x000fe2000c0008ff */
[----:B------:R-:W-:Y:S01]  /*14780*/  R2UR UR18, R6 ;  /* 0x00000000061272ca */ /* 0x000fe200000e0000 */
[----:B------:R-:W-:Y:S01]  /*14790*/  UMOV UR16, UR8 ;  /* 0x0000000800107c82 */ /* 0x000fe20008000000 */
[----:B------:R-:W-:Y:S01]  /*147a0*/  R2UR UR19, R7 ;  /* 0x00000000071372ca */ /* 0x000fe200000e0000 */
[----:B------:R-:W-:Y:S01]  /*147b0*/  UMOV UR17, UR9 ;  /* 0x0000000900117c82 */ /* 0x000fe20008000000 */
[----:B------:R-:W-:Y:S02]  /*147c0*/  VIADD R6, R4, 0x202 ;  /* 0x0000020204067836 */ /* 0x000fe40000000000 */
[----:B------:R-:W-:-:S03]  /*147d0*/  IMAD.MOV.U32 R7, RZ, RZ, 0x40000040 ;  /* 0x40000040ff077424 */ /* 0x000fc600078e00ff */
[----:B------:R-:W-:Y:S01]  /*147e0*/  R2UR UR10, R6 ;  /* 0x00000000060a72ca */ /* 0x000fe200000e0000 */
[----:B------:R-:W-:Y:S01]  /*147f0*/  VIADD R6, R4, 0x104 ;  /* 0x0000010404067836 */ /* 0x000fe20000000000 */
[----:B------:R-:W-:Y:S01]  /*14800*/  R2UR UR11, R7 ;  /* 0x00000000070b72ca */ /* 0x000fe200000e0000 */
[----:B------:R-:W-:Y:S01]  /*14810*/  IMAD.MOV.U32 R7, RZ, RZ, 0x40000040 ;  /* 0x40000040ff077424 */ /* 0x000fe200078e00ff */
[----:B------:R-:W-:Y:S02]  /*14820*/  WARPGROUP.DEPBAR.LE gsb0, 0x0 ;  /* 0x00008000000079c5 */ /* 0x000fe40000010000 */
[----:B------:R-:W-:-:S06]  /*14830*/  WARPGROUP.ARRIVE ;  /* 0x00000000000079c5 */ /* 0x000fcc0000000000 */
[----:B------:R-:W-:Y:S01]  /*14840*/  HGMMA.64x16x16.F32 R56, gdesc[UR24], R56, gsb0 ;  /* 0x00200000183879f0 */ /* 0x000fe20008000838 */
[----:B------:R-:W-:Y:S01]  /*14850*/  R2UR UR26, R8 ;  /* 0x00000000081a72ca */ /* 0x000fe200000e0000 */
[----:B------:R-:W-:Y:S01]  /*14860*/  UMOV UR25, 0x40000040 ;  /* 0x4000004000197882 */ /* 0x000fe20000000000 */
[----:B------:R-:W-:Y:S01]  /*14870*/  R2UR UR27, R9 ;  /* 0x00000000091b72ca */ /* 0x000fe200000e0000 */
[----:B0-----:R-:W-:Y:S01]  /*14880*/  IMAD.U32 R11, RZ, RZ, UR25 ;  /* 0x00000019ff0b7e24 */ /* 0x001fe2000f8e00ff */
[----:B------:R-:W-:Y:S02]  /*14890*/  IADD3 R8, R4, 0x6, RZ ;  /* 0x0000000604087810 */ /* 0x000fe40007ffe0ff */
[----:B------:R-:W-:Y:S01]  /*148a0*/  MOV R9, 0x40000040 ;  /* 0x4000004000097802 */ /* 0x000fe20000000f00 */
[----:B------:R-:W-:Y:S02]  /*148b0*/  WARPGROUP.DEPBAR.LE gsb0, 0x0 ;  /* 0x00008000000079c5 */ /* 0x000fe40000010000 */
[----:B------:R-:W-:-:S06]  /*148c0*/  WARPGROUP.ARRIVE ;  /* 0x00000000000079c5 */ /* 0x000fcc0000000000 */
[----:B------:R-:W-:Y:S01]  /*148d0*/  HGMMA.64x16x16.F32 R48, gdesc[UR12], R48, gsb0 ;  /* 0x002000000c3079f0 */ /* 0x000fe20008000830 */
[----:B------:R-:W-:-:S07]  /*148e0*/  UIADD3 UR12, UR20, 0x4, URZ ;  /* 0x00000004140c7890 */ /* 0x000fce000fffe03f */
[----:B------:R-:W-:Y:S02]  /*148f0*/  UMOV UR24, UR12 ;  /* 0x0000000c00187c82 */ /* 0x000fe40008000000 */
[----:B------:R-:W-:-:S05]  /*14900*/  IMAD.U32 R10, RZ, RZ, UR24 ;  /* 0x00000018ff0a7e24 */ /* 0x000fca000f8e00ff */
        /* <DEDUP_REMOVED lines=46> */
[----:B------:R-:W-:Y:S01]  /*14bf0*/  UIADD3 UR4, UR20, 0x6, URZ ;  /* 0x0000000614047890 */ /* 0x000fe2000fffe03f */
[----:B------:R-:W-:Y:S02]  /*14c00*/  R2UR UR6, R2 ;  /* 0x00000000020672ca */ /* 0x000fe400000e0000 */
[----:B------:R-:W-:Y:S01]  /*14c10*/  R2UR UR7, R3 ;  /* 0x00000000030772ca */ /* 0x000fe200000e0000 */
[----:B------:R-:W-:Y:S01]  /*14c20*/  IMAD.MOV.U32 R3, RZ, RZ, 0x40000040 ;  /* 0x40000040ff037424 */ /* 0x000fe200078e00ff */
[----:B------:R-:W-:Y:S02]  /*14c30*/  IADD3 R2, R4, 0x186, RZ ;  /* 0x0000018604027810 */ /* 0x000fe40007ffe0ff */
[----:B------:R-:W-:Y:S02]  /*14c40*/  UMOV UR24, UR4 ;  /* 0x0000000400187c82 */ /* 0x000fe40008000000 */
[----:B------:R-:W-:-:S05]  /*14c50*/  IMAD.U32 R10, RZ, RZ, UR24 ;  /* 0x00000018ff0a7e24 */ /* 0x000fca000f8e00ff */
[----:B------:R0:W-:Y:S01]  /*14c60*/  STL.64 [R1+0x30], R10 ;  /* 0x0000300a01007387 */ /* 0x0001e20000100a00 */
        /* <DEDUP_REMOVED lines=10> */
[----:B------:R-:W-:Y:S02]  /*14d10*/  R2UR UR14, R2 ;  /* 0x00000000020e72ca */ /* 0x000fe400000e0000 */
[----:B------:R-:W-:Y:S01]  /*14d20*/  R2UR UR15, R3 ;  /* 0x00000000030f72ca */ /* 0x000fe200000e0000 */
[----:B------:R-:W-:Y:S01]  /*14d30*/  IMAD.MOV.U32 R3, RZ, RZ, 0x40000040 ;  /* 0x40000040ff037424 */ /* 0x000fe200078e00ff */
[----:B------:R-:W-:Y:S01]  /*14d40*/  IADD3 R2, R4, 0x300, RZ ;  /* 0x0000030004027810 */ /* 0x000fe20007ffe0ff */
        /* <DEDUP_REMOVED lines=13> */
[----:B------:R-:W-:Y:S01]  /*14e20*/  R2UR UR19, R7 ;  /* 0x00000000071372ca */ /* 0x000fe200000e0000 */
[----:B------:R-:W-:Y:S01]  /*14e30*/  IMAD.MOV.U32 R7, RZ, RZ, 0x40000040 ;  /* 0x40000040ff077424 */ /* 0x000fe200078e00ff */
[----:B------:R-:W-:-:S02]  /*14e40*/  WARPGROUP.DEPBAR.LE gsb0, 0x0 ;  /* 0x00008000000079c5 */ /* 0x000fc40000010000 */
        /* <DEDUP_REMOVED lines=164> */
[----:B------:R-:W-:-:S05]  /*15890*/  IMAD.U32 R10, RZ, RZ, UR24 ;  /* 0x00000018ff0a7e24 */ /* 0x000fca000f8e00ff */
        /* <DEDUP_REMOVED lines=49> */
[----:B------:R-:W-:Y:S01]  /*15bb0*/  UIADD3 UR4, UR20, 0x800, URZ ;  /* 0x0000080014047890 */ /* 0x000fe2000fffe03f */
[----:B------:R-:W-:Y:S02]  /*15bc0*/  R2UR UR6, R2 ;  /* 0x00000000020672ca */ /* 0x000fe400000e0000 */
[----:B------:R-:W-:-:S04]  /*15bd0*/  R2UR UR7, R3 ;  /* 0x00000000030772ca */ /* 0x000fc800000e0000 */
[----:B------:R-:W-:Y:S02]  /*15be0*/  UMOV UR24, UR4 ;  /* 0x0000000400187c82 */ /* 0x000fe40008000000 */
[----:B------:R-:W-:Y:S01]  /*15bf0*/  IMAD.U32 R10, RZ, RZ, UR24 ;  /* 0x00000018ff0a7e24 */ /* 0x000fe2000f8e00ff */
[----:B------:R-:W-:Y:S02]  /*15c00*/  WARPGROUP.DEPBAR.LE gsb0, 0x0 ;  /* 0x00008000000079c5 */ /* 0x000fe40000010000 */
[----:B------:R-:W-:Y:S01]  /*15c10*/  WARPGROUP.ARRIVE ;  /* 0x00000000000079c5 */ /* 0x000fe20000000000 */
[----:B------:R-:W-:Y:S01]  /*15c20*/  IMAD.MOV.U32 R3, RZ, RZ, 0x40000040 ;  /* 0x40000040ff037424 */ /* 0x000fe200078e00ff */
[----:B------:R-:W-:Y:S01]  /*15c30*/  IADD3 R2, R4, 0x582, RZ ;  /* 0x0000058204027810 */ /* 0x000fe20007ffe0ff */
[----:B------:R-:W-:Y:S01]  /*15c40*/  UIADD3 UR56, UR20, 0x804, URZ ;  /* 0x0000080414387890 */ /* 0x000fe2000fffe03f */
[----:B------:R0:W-:Y:S02]  /*15c50*/  STL.64 [R1+0x8], R10 ;  /* 0x0000080a01007387 */ /* 0x0001e40000100a00 */
[----:B------:R-:W-:Y:S01]  /*15c60*/  HGMMA.64x16x16.F32 R32, gdesc[UR8], R32, gsb0 ;  /* 0x00200000082079f0 */ /* 0x000fe20008000820 */
[----:B------:R-:W-:Y:S01]  /*15c70*/  UMOV UR8, UR24 ;  /* 0x0000001800087c82 */ /* 0x000fe20008000000 */
[----:B------:R-:W-:Y:S01]  /*15c80*/  UMOV UR9, UR25 ;  /* 0x0000001900097c82 */ /* 0x000fe20008000000 */
[----:B------:R-:W-:Y:S01]  /*15c90*/  UMOV UR16, UR8 ;  /* 0x0000000800107c82 */ /* 0x000fe20008000000 */
[----:B------:R-:W-:Y:S01]  /*15ca0*/  UMOV UR17, UR9 ;  /* 0x0000000900117c82 */ /* 0x000fe20008000000 */
[----:B------:R-:W-:Y:S01]  /*15cb0*/  UMOV UR4, UR8 ;  /* 0x0000000800047c82 */ /* 0x000fe20008000000 */
[----:B------:R-:W-:Y:S01]  /*15cc0*/  UMOV UR5, UR9 ;  /* 0x0000000900057c82 */ /* 0x000fe20008000000 */
[----:B------:R-:W-:Y:S01]  /*15cd0*/  UMOV UR57, 0x40000040 ;  /* 0x4000004000397882 */ /* 0x000fe20000000000 */
[----:B------:R-:W-:Y:S01]  /*15ce0*/  UIADD3 UR52, UR20, 0x806, URZ ;  /* 0x0000080614347890 */ /* 0x000fe2000fffe03f */
[----:B------:R-:W2:Y:S01]  /*15cf0*/  LDL R13, [R1+0x68] ;  /* 0x00006800010d7983 */ /* 0x000ea20000100800 */
[----:B------:R-:W-:Y:S01]  /*15d00*/  UMOV UR53, 0x40000040 ;  /* 0x4000004000357882 */ /* 0x000fe20000000000 */
[----:B------:R-:W-:Y:S01]  /*15d10*/  UIADD3 UR48, UR20, 0xc00, URZ ;  /* 0x00000c0014307890 */ /* 0x000fe2000fffe03f */
[----:B------:R-:W-:Y:S01]  /*15d20*/  UMOV UR49, 0x40000040 ;  /* 0x4000004000317882 */ /* 0x000fe20000000000 */
[----:B------:R-:W-:Y:S01]  /*15d30*/  UIADD3 UR44, UR20, 0xc02, URZ ;  /* 0x00000c02142c7890 */ /* 0x000fe2000fffe03f */
[----:B0-----:R-:W3:Y:S01]  /*15d40*/  LDL R11, [R1+0x64] ;  /* 0x00006400010b7983 */ /* 0x001ee20000100800 */
        /* <DEDUP_REMOVED lines=10> */
[----:B------:R-:W-:Y:S01]  /*15df0*/  R2UR UR11, R7 ;  /* 0x00000000070b72ca */ /* 0x000fe200000e0000 */
[----:B------:R-:W-:Y:S02]  /*15e00*/  WARPGROUP.DEPBAR.LE gsb0, 0x0 ;  /* 0x00008000000079c5 */ /* 0x000fe40000010000 */
[----:B------:R-:W-:-:S06]  /*15e10*/  WARPGROUP.ARRIVE ;  /* 0x00000000000079c5 */ /* 0x000fcc0000000000 */
[----:B------:R-:W-:Y:S01]  /*15e20*/  HGMMA.64x16x16.F32 R56, gdesc[UR24], R56, gsb0 ;  /* 0x00200000183879f0 */ /* 0x000fe20008000838 */
[----:B------:R-:W-:Y:S01]  /*15e30*/  R2UR UR26, R8 ;  /* 0x00000000081a72ca */ /* 0x000fe200000e0000 */
[----:B------:R-:W-:Y:S01]  /*15e40*/  UMOV UR25, 0x40000040 ;  /* 0x4000004000197882 */ /* 0x000fe20000000000 */
[----:B------:R-:W-:Y:S01]  /*15e50*/  R2UR UR27, R9 ;  /* 0x00000000091b72ca */ /* 0x000fe200000e0000 */
[C---:B------:R-:W-:Y:S01]  /*15e60*/  VIADD R6, R4.reuse, 0x602 ;  /* 0x0000060204067836 */ /* 0x040fe20000000000 */
[----:B------:R-:W-:Y:S02]  /*15e70*/  WARPGROUP.DEPBAR.LE gsb0, 0x0 ;  /* 0x00008000000079c5 */ /* 0x000fe40000010000 */
[----:B------:R-:W-:Y:S01]  /*15e80*/  WARPGROUP.ARRIVE ;  /* 0x00000000000079c5 */ /* 0x000fe20000000000 */
[----:B------:R-:W-:Y:S01]  /*15e90*/  IMAD.MOV.U32 R7, RZ, RZ, 0x40000040 ;  /* 0x40000040ff077424 */ /* 0x000fe200078e00ff */
[----:B------:R-:W-:Y:S01]  /*15ea0*/  IADD3 R8, R4, 0x504, RZ ;  /* 0x0000050404087810 */ /* 0x000fe20007ffe0ff */
[----:B------:R-:W-:Y:S01]  /*15eb0*/  UMOV UR45, 0x40000040 ;  /* 0x40000040002d7882 */ /* 0x000fe20000000000 */
[----:B------:R-:W-:Y:S01]  /*15ec0*/  UIADD3 UR40, UR20, 0xc04, URZ ;  /* 0x00000c0414287890 */ /* 0x000fe2000fffe03f */
[----:B------:R-:W-:Y:S01]  /*15ed0*/  IMAD.U32 R15, RZ, RZ, UR25 ;  /* 0x00000019ff0f7e24 */ /* 0x000fe2000f8e00ff */
[----:B------:R-:W-:Y:S03]  /*15ee0*/  HGMMA.64x16x16.F32 R48, gdesc[UR16], R48, gsb0 ;  /* 0x00200000103079f0 */ /* 0x000fe60008000830 */
[----:B------:R-:W-:-:S02]  /*15ef0*/  WARPGROUP.DEPBAR.LE gsb0, 0x0 ;  /* 0x00008000000079c5 */ /* 0x000fc40000010000 */
[----:B------:R-:W-:-:S06]  /*15f00*/  WARPGROUP.ARRIVE ;  /* 0x00000000000079c5 */ /* 0x000fcc0000000000 */
[----:B------:R-:W-:Y:S01]  /*15f10*/  HGMMA.64x16x16.F32 R40, gdesc[UR12], R40, gsb0 ;  /* 0x002000000c2879f0 */ /* 0x000fe20008000828 */
[----:B------:R-:W-:-:S07]  /*15f20*/  UIADD3 UR12, UR20, 0x802, URZ ;  /* 0x00000802140c7890 */ /* 0x000fce000fffe03f */
[----:B------:R-:W-:Y:S01]  /*15f30*/  UMOV UR24, UR12 ;  /* 0x0000000c00187c82 */ /* 0x000fe20008000000 */
[----:B------:R-:W-:Y:S01]  /*15f40*/  R2UR UR18, R2 ;  /* 0x00000000021272ca */ /* 0x000fe200000e0000 */
[----:B------:R-:W-:Y:S01]  /*15f50*/  UMOV UR41, 0x40000040 ;  /* 0x4000004000297882 */ /* 0x000fe20000000000 */
[----:B------:R-:W-:Y:S02]  /*15f60*/  WARPGROUP.DEPBAR.LE gsb0, 0x0 ;  /* 0x00008000000079c5 */ /* 0x000fe40000010000 */
[----:B------:R-:W-:Y:S01]  /*15f70*/  WARPGROUP.ARRIVE ;  /* 0x00000000000079c5 */ /* 0x000fe20000000000 */
[----:B------:R-:W-:Y:S01]  /*15f80*/  R2UR UR19, R3 ;  /* 0x00000000031372ca */ /* 0x000fe200000e0000 */
[----:B------:R-:W-:Y:S01]  /*15f90*/  UIADD3 UR36, UR20, 0xc06, URZ ;  /* 0x00000c0614247890 */ /* 0x000fe2000fffe03f */
[----:B------:R-:W-:Y:S01]  /*15fa0*/  R2UR UR14, R6 ;  /* 0x00000000060e72ca */ /* 0x000fe200000e0000 */
[----:B------:R-:W-:Y:S01]  /*15fb0*/  UMOV UR37, 0x40000040 ;  /* 0x4000004000257882 */ /* 0x000fe20000000000 */
[----:B------:R-:W-:Y:S01]  /*15fc0*/  R2UR UR15, R7 ;  /* 0x00000000070f72ca */ /* 0x000fe200000e0000 */
[----:B------:R-:W-:Y:S01]  /*15fd0*/  HGMMA.64x16x16.F32 R32, gdesc[UR4], R32, gsb0 ;  /* 0x00200000042079f0 */ /* 0x000fe20008000820 */
[----:B------:R-:W-:Y:S01]  /*15fe0*/  MOV R9, 0x40000040 ;  /* 0x4000004000097802 */ /* 0x000fe20000000f00 */
[----:B------:R-:W-:Y:S01]  /*15ff0*/  IMAD.U32 R14, RZ, RZ, UR24 ;  /* 0x00000018ff0e7e24 */ /* 0x000fe2000f8e00ff */
[----:B------:R-:W-:-:S02]  /*16000*/  WARPGROUP.DEPBAR.LE gsb0, 0x0 ;  /* 0x00008000000079c5 */ /* 0x000fc40000010000 */
        /* <DEDUP_REMOVED lines=12> */
[----:B------:R-:W-:Y:S01]  /*160d0*/  UMOV UR12, UR4 ;  /* 0x00000004000c7c82 */ /* 0x000fe20008000000 */
[----:B------:R-:W-:Y:S01]  /*160e0*/  UMOV UR13, UR5 ;  /* 0x00000005000d7c82 */ /* 0x000fe20008000000 */
[----:B------:R-:W-:Y:S01]  /*160f0*/  IMAD.MOV.U32 R3, RZ, RZ, 0x40000040 ;  /* 0x40000040ff037424 */ /* 0x000fe200078e00ff */
[----:B------:R-:W-:Y:S02]  /*16100*/  WARPGROUP.DEPBAR.LE gsb0, 0x0 ;  /* 0x00008000000079c5 */ /* 0x000fe40000010000 */
[----:B------:R-:W-:-:S06]  /*16110*/  WARPGROUP.ARRIVE ;  /* 0x00000000000079c5 */ /* 0x000fcc0000000000 */
[----:B------:R-:W-:Y:S01]  /*16120*/  HGMMA.64x16x16.F32 R40, gdesc[UR12], R40, gsb0 ;  /* 0x002000000c2879f0 */ /* 0x000fe20008000828 */
[----:B------:R-:W-:Y:S02]  /*16130*/  IADD3 R2, R4, 0x682, RZ ;  /* 0x0000068204027810 */ /* 0x000fe40007ffe0ff */
[----:B------:R-:W-:Y:S02]  /*16140*/  R2UR UR11, R3 ;  /* 0x00000000030b72ca */ /* 0x000fe400000e0000 */
[----:B------:R-:W-:Y:S01]  /*16150*/  R2UR UR10, R2 ;  /* 0x00000000020a72ca */ /* 0x000fe200000e0000 */
[----:B------:R-:W-:Y:S01]  /*16160*/  UMOV UR8, UR4 ;  /* 0x0000000400087c82 */ /* 0x000fe20008000000 */
[----:B------:R-:W-:Y:S01]  /*16170*/  UMOV UR9, UR5 ;  /* 0x0000000500097c82 */ /* 0x000fe20008000000 */
[----:B------:R-:W-:Y:S02]  /*16180*/  WARPGROUP.DEPBAR.LE gsb0, 0x0 ;  /* 0x00008000000079c5 */ /* 0x000fe40000010000 */
[----:B------:R-:W-:-:S08]  /*16190*/  WARPGROUP.ARRIVE ;  /* 0x00000000000079c5 */ /* 0x000fd00000000000 */
[----:B------:R-:W-:Y:S01]  /*161a0*/  HGMMA.64x16x16.F32 R32, gdesc[UR8], R32, gsb0 ;  /* 0x00200000082079f0 */ /* 0x000fe20008000820 */
[----:B------:R-:W-:Y:S02]  /*161b0*/  VIADD R6, R4, 0x702 ;  /* 0x0000070204067836 */ /* 0x000fe40000000000 */
[----:B------:R-:W-:-:S03]  /*161c0*/  IMAD.MOV.U32 R7, RZ, RZ, 0x40000040 ;  /* 0x40000040ff077424 */ /* 0x000fc600078e00ff */
[----:B------:R-:W-:Y:S02]  /*161d0*/  R2UR UR6, R6 ;  /* 0x00000000060672ca */ /* 0x000fe400000e0000 */
[----:B------:R-:W-:Y:S01]  /*161e0*/  R2UR UR7, R7 ;  /* 0x00000000070772ca */ /* 0x000fe200000e0000 */
[----:B------:R-:W-:Y:S02]  /*161f0*/  WARPGROUP.DEPBAR.LE gsb0, 0x0 ;  /* 0x00008000000079c5 */ /* 0x000fe40000010000 */
[----:B------:R-:W-:-:S10]  /*16200*/  WARPGROUP.ARRIVE ;  /* 0x00000000000079c5 */ /* 0x000fd40000000000 */
[----:B------:R-:W-:Y:S01]  /*16210*/  HGMMA.64x16x16.F32 R24, gdesc[UR4], R24, gsb0 ;  /* 0x00200000041879f0 */ /* 0x000fe20008000818 */
[----:B------:R-:W-:Y:S02]  /*16220*/  R2UR UR58, R8 ;  /* 0x00000000083a72ca */ /* 0x000fe400000e0000 */
[----:B------:R-:W-:Y:S01]  /*16230*/  R2UR UR59, R9 ;  /* 0x00000000093b72ca */ /* 0x000fe200000e0000 */
[----:B------:R-:W-:Y:S01]  /*16240*/  VIADD R2, R4, 0x584 ;  /* 0x0000058404027836 */ /* 0x000fe20000000000 */
[----:B------:R-:W-:Y:S02]  /*16250*/  WARPGROUP.DEPBAR.LE gsb0, 0x0 ;  /* 0x00008000000079c5 */ /* 0x000fe40000010000 */
[----:B------:R-:W-:-:S09]  /*16260*/  WARPGROUP.ARRIVE ;  /* 0x00000000000079c5 */ /* 0x000fd20000000000 */
[----:B------:R-:W-:Y:S01]  /*16270*/  HGMMA.64x16x16.F32 R56, gdesc[UR56], R56, gsb0 ;  /* 0x00200000383879f0 */ /* 0x000fe20008000838 */
[----:B------:R-:W-:Y:S02]  /*16280*/  MOV R3, 0x40000040 ;  /* 0x4000004000037802 */ /* 0x000fe40000000f00 */
        /* <DEDUP_REMOVED lines=31> */
[----:B------:R-:W-:-:S02]  /*16480*/  WARPGROUP.DEPBAR.LE gsb0, 0x0 ;  /* 0x00008000000079c5 */ /* 0x000fc40000010000 */
        /* <DEDUP_REMOVED lines=139> */
[----:B------:R-:W-:Y:S01]  /*16d40*/  IMAD.MOV.U32 R3, RZ, RZ, 0x40000040 ;  /* 0x40000040ff037424 */ /* 0x000fe200078e00ff */
[----:B------:R-:W-:Y:S01]  /*16d50*/  UMOV UR16, UR40 ;  /* 0x0000002800107c82 */ /* 0x000fe20008000000 */
[----:B------:R-:W-:Y:S01]  /*16d60*/  UMOV UR17, UR41 ;  /* 0x0000002900117c82 */ /* 0x000fe20008000000 */
[----:B------:R-:W-:Y:S02]  /*16d70*/  R2UR UR18, R2 ;  /* 0x00000000021272ca */ /* 0x000fe400000e0000 */
[C---:B------:R-:W-:Y:S02]  /*16d80*/  IADD3 R6, R4.reuse, 0x884, RZ ;  /* 0x0000088404067810 */ /* 0x040fe40007ffe0ff */
[----:B------:R-:W-:Y:S01]  /*16d90*/  MOV R7, 0x40000040 ;  /* 0x4000004000077802 */ /* 0x000fe20000000f00 */
[----:B------:R-:W-:Y:S01]  /*16da0*/  UMOV UR12, UR40 ;  /* 0x00000028000c7c82 */ /* 0x000fe20008000000 */
[----:B------:R-:W-:Y:S01]  /*16db0*/  R2UR UR19, R3 ;  /* 0x00000000031372ca */ /* 0x000fe200000e0000 */
[----:B------:R-:W-:Y:S01]  /*16dc0*/  UMOV UR13, UR41 ;  /* 0x00000029000d7c82 */ /* 0x000fe20008000000 */
[----:B------:R-:W-:Y:S01]  /*16dd0*/  UMOV UR8, UR40 ;  /* 0x0000002800087c82 */ /* 0x000fe20008000000 */
[----:B------:R-:W-:Y:S01]  /*16de0*/  UMOV UR9, UR41 ;  /* 0x0000002900097c82 */ /* 0x000fe20008000000 */
[----:B------:R-:W-:Y:S01]  /*16df0*/  UMOV UR4, UR40 ;  /* 0x0000002800047c82 */ /* 0x000fe20008000000 */
[----:B------:R-:W-:Y:S01]  /*16e00*/  UMOV UR5, UR41 ;  /* 0x0000002900057c82 */ /* 0x000fe20008000000 */
[----:B------:R-:W-:Y:S01]  /*16e10*/  VIADD R8, R4, 0x786 ;  /* 0x0000078604087836 */ /* 0x000fe20000000000 */
[----:B--2---:R-:W-:Y:S01]  /*16e20*/  LEA R13, R225, R13, 0x7 ;  /* 0x0000000de10d7211 */ /* 0x004fe200078e38ff */
[----:B------:R-:W-:Y:S01]  /*16e30*/  IMAD.MOV.U32 R9, RZ, RZ, 0x40000040 ;  /* 0x40000040ff097424 */ /* 0x000fe200078e00ff */
[----:B------:R0:W-:Y:S01]  /*16e40*/  STL.64 [R1], R14 ;  /* 0x0000000e01007387 */ /* 0x0001e20000100a00 */
[----:B------:R-:W-:Y:S01]  /*16e50*/  @!P1 VIADD R0, R0, 0x38840 ;  /* 0x0003884000009836 */ /* 0x000fe20000000000 */
[----:B------:R-:W-:Y:S01]  /*16e60*/  ULDC UR42, c[0x0][0x988] ;  /* 0x00026200002a7ab9 */ /* 0x000fe20000000800 */
[----:B------:R-:W-:Y:S01]  /*16e70*/  ULDC UR43, c[0x0][0x988] ;  /* 0x00026200002b7ab9 */ /* 0x000fe20000000800 */
[----:B------:R-:W-:-:S02]  /*16e80*/  WARPGROUP.DEPBAR.LE gsb0, 0x0 ;  /* 0x00008000000079c5 */ /* 0x000fc40000010000 */
[----:B------:R-:W-:-:S06]  /*16e90*/  WARPGROUP.ARRIVE ;  /* 0x00000000000079c5 */ /* 0x000fcc0000000000 */
        /* <DEDUP_REMOVED lines=10> */
[----:B------:R-:W-:Y:S02]  /*16f40*/  WARPGROUP.DEPBAR.LE gsb0, 0x0 ;  /* 0x00008000000079c5 */ /* 0x000fe40000010000 */
[----:B------:R-:W-:-:S10]  /*16f50*/  WARPGROUP.ARRIVE ;  /* 0x00000000000079c5 */ /* 0x000fd40000000000 */
[----:B------:R-:W-:Y:S01]  /*16f60*/  HGMMA.64x16x16.F32 R32, gdesc[UR8], R32, gsb0 ;  /* 0x00200000082079f0 */ /* 0x000fe20008000820 */
[----:B------:R-:W-:Y:S02]  /*16f70*/  VIADD R6, R4, 0x984 ;  /* 0x0000098404067836 */ /* 0x000fe40000000000 */
[----:B------:R-:W-:Y:S01]  /*16f80*/  IMAD.MOV.U32 R7, RZ, RZ, 0x40000040 ;  /* 0x40000040ff077424 */ /* 0x000fe200078e00ff */
[----:B------:R-:W-:Y:S02]  /*16f90*/  R2UR UR38, R8 ;  /* 0x00000000082672ca */ /* 0x000fe400000e0000 */
[----:B------:R-:W-:Y:S01]  /*16fa0*/  R2UR UR39, R9 ;  /* 0x00000000092772ca */ /* 0x000fe200000e0000 */
[----:B------:R-:W-:Y:S01]  /*16fb0*/  IMAD.MOV.U32 R3, RZ, RZ, 0x40000040 ;  /* 0x40000040ff037424 */ /* 0x000fe200078e00ff */
[----:B------:R-:W-:Y:S01]  /*16fc0*/  R2UR UR6, R6 ;  /* 0x00000000060672ca */ /* 0x000fe200000e0000 */
[----:B------:R-:W-:Y:S01]  /*16fd0*/  ULDC UR8, c[0x0][0x9d8] ;  /* 0x0002760000087ab9 */ /* 0x000fe20000000800 */
[----:B------:R-:W-:Y:S01]  /*16fe0*/  R2UR UR7, R7 ;  /* 0x00000000070772ca */ /* 0x000fe200000e0000 */
[----:B------:R-:W-:-:S02]  /*16ff0*/  WARPGROUP.DEPBAR.LE gsb0, 0x0 ;  /* 0x00008000000079c5 */ /* 0x000fc40000010000 */
[----:B------:R-:W-:-:S10]  /*17000*/  WARPGROUP.ARRIVE ;  /* 0x00000000000079c5 */ /* 0x000fd40000000000 */
[----:B------:R-:W-:Y:S01]  /*17010*/  HGMMA.64x16x16.F32 R24, gdesc[UR4], R24, gsb0 ;  /* 0x00200000041879f0 */ /* 0x000fe20008000818 */
[----:B------:R-:W-:Y:S02]  /*17020*/  IADD3 R2, R4, 0x806, RZ ;  /* 0x0000080604027810 */ /* 0x000fe40007ffe0ff */
[----:B------:R-:W-:Y:S02]  /*17030*/  WARPGROUP.DEPBAR.LE gsb0, 0x0 ;  /* 0x00008000000079c5 */ /* 0x000fe40000010000 */
[----:B------:R-:W-:-:S06]  /*17040*/  WARPGROUP.ARRIVE ;  /* 0x00000000000079c5 */ /* 0x000fcc0000000000 */
[----:B------:R-:W-:Y:S01]  /*17050*/  HGMMA.64x16x16.F32 R56, gdesc[UR36], R56, gsb0 ;  /* 0x00200000243879f0 */ /* 0x000fe20008000838 */
[----:B------:R-:W-:Y:S01]  /*17060*/  R2UR UR6, R2 ;  /* 0x00000000020672ca */ /* 0x000fe200000e0000 */
[----:B------:R-:W-:Y:S01]  /*17070*/  UMOV UR4, UR36 ;  /* 0x0000002400047c82 */ /* 0x000fe20008000000 */
[----:B------:R-:W-:Y:S01]  /*17080*/  R2UR UR7, R3 ;  /* 0x00000000030772ca */ /* 0x000fe200000e0000 */
[----:B------:R-:W-:Y:S01]  /*17090*/  UMOV UR5, UR37 ;  /* 0x0000002500057c82 */ /* 0x000fe20008000000 */
[C---:B------:R-:W-:Y:S01]  /*170a0*/  VIADD R6, R4.reuse, 0x886 ;  /* 0x0000088604067836 */ /* 0x040fe20000000000 */
[----:B------:R-:W-:Y:S01]  /*170b0*/  MOV R7, 0x40000040 ;  /* 0x4000004000077802 */ /* 0x000fe20000000f00 */
[----:B------:R-:W-:Y:S01]  /*170c0*/  VIADD R8, R4, 0x906 ;  /* 0x0000090604087836 */ /* 0x000fe20000000000 */
[----:B------:R-:W-:Y:S01]  /*170d0*/  @!P1 PRMT R0, RZ, 0x654, R0 ;  /* 0x00000654ff009816 */ /* 0x000fe20000000000 */
[----:B------:R-:W-:Y:S01]  /*170e0*/  IMAD.MOV.U32 R9, RZ, RZ, 0x40000040 ;  /* 0x40000040ff097424 */ /* 0x000fe200078e00ff */
[----:B------:R-:W-:Y:S01]  /*170f0*/  ULDC UR38, c[0x0][0x9d8] ;  /* 0x0002760000267ab9 */ /* 0x000fe20000000800 */
[----:B------:R-:W-:Y:S01]  /*17100*/  ULDC UR39, c[0x0][0x9d8] ;  /* 0x0002760000277ab9 */ /* 0x000fe20000000800 */
[----:B------:R-:W-:-:S02]  /*17110*/  WARPGROUP.DEPBAR.LE gsb0, 0x0 ;  /* 0x00008000000079c5 */ /* 0x000fc40000010000 */
[----:B------:R-:W-:-:S06]  /*17120*/  WARPGROUP.ARRIVE ;  /* 0x00000000000079c5 */ /* 0x000fcc0000000000 */
[----:B------:R-:W-:Y:S01]  /*17130*/  HGMMA.64x16x16.F32 R48, gdesc[UR4], R48, gsb0 ;  /* 0x00200000043079f0 */ /* 0x000fe20008000830 */
[----:B------:R-:W-:Y:S02]  /*17140*/  R2UR UR6, R6 ;  /* 0x00000000060672ca */ /* 0x000fe400000e0000 */
[----:B------:R-:W-:Y:S01]  /*17150*/  R2UR UR7, R7 ;  /* 0x00000000070772ca */ /* 0x000fe200000e0000 */
[----:B------:R-:W-:Y:S01]  /*17160*/  UMOV UR4, UR36 ;  /* 0x0000002400047c82 */ /* 0x000fe20008000000 */
[----:B------:R-:W-:Y:S01]  /*17170*/  UMOV UR5, UR37 ;  /* 0x0000002500057c82 */ /* 0x000fe20008000000 */
[----:B------:R-:W-:Y:S02]  /*17180*/  WARPGROUP.DEPBAR.LE gsb0, 0x0 ;  /* 0x00008000000079c5 */ /* 0x000fe40000010000 */
[----:B------:R-:W-:-:S08]  /*17190*/  WARPGROUP.ARRIVE ;  /* 0x00000000000079c5 */ /* 0x000fd00000000000 */
        /* <DEDUP_REMOVED lines=12> */
[----:B------:R-:W-:Y:S01]  /*17260*/  IMAD R3, R177, -0x50, R227 ;  /* 0xffffffb0b1037824 */ /* 0x000fe200078e02e3 */
[----:B------:R-:W-:Y:S01]  /*17270*/  UMOV UR4, UR36 ;  /* 0x0000002400047c82 */ /* 0x000fe20008000000 */
[----:B------:R-:W-:Y:S01]  /*17280*/  UMOV UR5, UR37 ;  /* 0x0000002500057c82 */ /* 0x000fe20008000000 */
[----:B------:R-:W-:Y:S01]  /*17290*/  FMUL.FTZ R58, R58, UR8 ;  /* 0x000000083a3a7c20 */ /* 0x000fe20008410000 */
[----:B------:R-:W-:Y:S01]  /*172a0*/  FMUL.FTZ R59, R59, UR8 ;  /* 0x000000083b3b7c20 */ /* 0x000fe20008410000 */
[----:B------:R-:W-:Y:S01]  /*172b0*/  IADD3 R4, -R224, 0x51, R3 ;  /* 0x00000051e0047810 */ /* 0x000fe20007ffe103 */
[----:B------:R-:W-:Y:S01]  /*172c0*/  FMUL.FTZ R62, R62, UR8 ;  /* 0x000000083e3e7c20 */ /* 0x000fe20008410000 */
[----:B------:R-:W-:-:S02]  /*172d0*/  VIADD R3, R3, 0x50 ;  /* 0x0000005003037836 */ /* 0x000fc40000000000 */
[----:B------:R-:W1:Y:S01]  /*172e0*/  MUFU.TANH R58, R58 ;  /* 0x0000003a003a7308 */ /* 0x000e620000002400 */
[----:B---3--:R-:W-:Y:S02]  /*172f0*/  IMAD R64, R11, -0x2, R4 ;  /* 0xfffffffe0b407824 */ /* 0x008fe400078e0204 */
[----:B------:R-:W-:Y:S01]  /*17300*/  FMUL.FTZ R63, R63, UR8 ;  /* 0x000000083f3f7c20 */ /* 0x000fe20008410000 */
[----:B------:R-:W-:-:S04]  /*17310*/  IMAD R11, R11, -0x2, R3 ;  /* 0xfffffffe0b0b7824 */ /* 0x000fc800078e0203 */
[----:B------:R-:W2:Y:S01]  /*17320*/  MUFU.TANH R59, R59 ;  /* 0x0000003b003b7308 */ /* 0x000ea20000002400 */
[----:B------:R-:W-:Y:S01]  /*17330*/  IADD3 R4, R64, 0x8, R13 ;  /* 0x0000000840047810 */ /* 0x000fe20007ffe00d */
[----:B------:R-:W-:Y:S01]  /*17340*/  FMUL.FTZ R50, R50, UR8 ;  /* 0x0000000832327c20 */ /* 0x000fe20008410000 */
[----:B------:R-:W-:Y:S02]  /*17350*/  WARPGROUP.DEPBAR.LE gsb0, 0x0 ;  /* 0x00008000000079c5 */ /* 0x000fe40000010000 */
[----:B------:R-:W-:-:S06]  /*17360*/  WARPGROUP.ARRIVE ;  /* 0x00000000000079c5 */ /* 0x000fcc0000000000 */
[----:B------:R-:W-:Y:S01]  /*17370*/  HGMMA.64x16x16.F32 R24, gdesc[UR4], R24, gsb0 ;  /* 0x00200000041879f0 */ /* 0x000fe20008000818 */
[----:B------:R-:W3:Y:S01]  /*17380*/  MUFU.TANH R62, R62 ;  /* 0x0000003e003e7308 */ /* 0x000ee20000002400 */
[----:B0-----:R-:W-:Y:S01]  /*17390*/  VIMNMX R15, R11, R4, PT ;  /* 0x000000040b0f7248 */ /* 0x001fe20003fe0100 */
[----:B------:R-:W-:-:S06]  /*173a0*/  FMUL.FTZ R51, R51, UR8 ;  /* 0x0000000833337c20 */ /* 0x000fcc0008410000 */
[----:B------:R-:W0:Y:S01]  /*173b0*/  MUFU.TANH R14, R63 ;  /* 0x0000003f000e7308 */ /* 0x000e220000002400 */
[C---:B------:R-:W-:Y:S01]  /*173c0*/  ISETP.GT.AND P2, PT, R15.reuse, RZ, PT ;  /* 0x000000ff0f00720c */ /* 0x040fe20003f44270 */
[----:B------:R-:W-:Y:S01]  /*173d0*/  FMUL.FTZ R54, R54, UR8 ;  /* 0x0000000836367c20 */ /* 0x000fe20008410000 */
[----:B------:R-:W-:-:S05]  /*173e0*/  ISETP.GT.AND P3, PT, R15, 0x1, PT ;  /* 0x000000010f00780c */ /* 0x000fca0003f64270 */
[----:B------:R-:W4:Y:S01]  /*173f0*/  MUFU.TANH R12, R50 ;  /* 0x00000032000c7308 */ /* 0x000f220000002400 */
[----:B------:R-:W-:Y:S01]  /*17400*/  ISETP.GT.AND P4, PT, R15, 0x8, PT ;  /* 0x000000080f00780c */ /* 0x000fe20003f84270 */
[----:B------:R-:W-:Y:S01]  /*17410*/  FMUL.FTZ R55, R55, UR8 ;  /* 0x0000000837377c20 */ /* 0x000fe20008410000 */
[----:B-1----:R-:W-:Y:S01]  /*17420*/  FSEL R72, R58, -INF , P2 ;  /* 0xff8000003a487808 */ /* 0x002fe20001000000 */
[----:B------:R-:W-:Y:S01]  /*17430*/  FMUL.FTZ R42, R42, UR8 ;  /* 0x000000082a2a7c20 */ /* 0x000fe20008410000 */
[----:B--2---:R-:W-:Y:S01]  /*17440*/  FSEL R59, R59, -INF , P3 ;  /* 0xff8000003b3b7808 */ /* 0x004fe20001800000 */
[----:B------:R-:W-:Y:S01]  /*17450*/  FMUL.FTZ R43, R43, UR8 ;  /* 0x000000082b2b7c20 */ /* 0x000fe20008410000 */
[----:B------:R-:W-:Y:S01]  /*17460*/  FMUL.FTZ R46, R46, UR8 ;  /* 0x000000082e2e7c20 */ /* 0x000fe20008410000 */
[----:B------:R-:W1:Y:S01]  /*17470*/  MUFU.TANH R10, R51 ;  /* 0x00000033000a7308 */ /* 0x000e620000002400 */
[----:B------:R-:W-:Y:S01]  /*17480*/  ISETP.GT.AND P2, PT, R15, 0x9, PT ;  /* 0x000000090f00780c */ /* 0x000fe20003f44270 */
[----:B------:R-:W-:Y:S01]  /*17490*/  FMUL.FTZ R47, R47, UR8 ;  /* 0x000000082f2f7c20 */ /* 0x000fe20008410000 */
[----:B---3--:R-:W-:Y:S01]  /*174a0*/  FSEL R76, R62, -INF , P4 ;  /* 0xff8000003e4c7808 */ /* 0x008fe20002000000 */
[----:B------:R-:W-:Y:S01]  /*174b0*/  FMUL.FTZ R34, R34, UR8 ;  /* 0x0000000822227c20 */ /* 0x000fe20008410000 */
[----:B------:R-:W-:Y:S01]  /*174c0*/  FMNMX.FTZ R9, R72, R59, !PT ;  /* 0x0000003b48097209 */ /* 0x000fe20007810000 */
[----:B------:R-:W-:Y:S01]  /*174d0*/  FMUL.FTZ R35, R35, UR8 ;  /* 0x0000000823237c20 */ /* 0x000fe20008410000 */
[----:B------:R-:W-:Y:S01]  /*174e0*/  FMUL.FTZ R38, R38, UR8 ;  /* 0x0000000826267c20 */ /* 0x000fe20008410000 */
[----:B------:R-:W2:Y:S01]  /*174f0*/  MUFU.TANH R54, R54 ;  /* 0x0000003600367308 */ /* 0x000ea20000002400 */
[----:B------:R-:W-:Y:S01]  /*17500*/  ISETP.GT.AND P3, PT, R15, 0x10, PT ;  /* 0x000000100f00780c */ /* 0x000fe20003f64270 */
[----:B------:R-:W-:Y:S01]  /*17510*/  FMUL.FTZ R39, R39, UR8 ;  /* 0x0000000827277c20 */ /* 0x000fe20008410000 */
[----:B0-----:R-:W-:Y:S01]  /*17520*/  FSEL R14, R14, -INF , P2 ;  /* 0xff8000000e0e7808 */ /* 0x001fe20001000000 */
[----:B------:R-:W-:Y:S01]  /*17530*/  FMUL.FTZ R2, R56, UR8 ;  /* 0x0000000838027c20 */ /* 0x000fe20008410000 */
[----:B------:R-:W-:Y:S01]  /*17540*/  FMNMX.FTZ R9, R76, R9, !PT ;  /* 0x000000094c097209 */ /* 0x000fe20007810000 */
[----:B------:R-:W-:Y:S01]  /*17550*/  FMUL.FTZ R7, R60, UR8 ;  /* 0x000000083c077c20 */ /* 0x000fe20008410000 */
[----:B------:R-:W-:Y:S01]  /*17560*/  FMUL.FTZ R5, R57, UR8 ;  /* 0x0000000839057c20 */ /* 0x000fe20008410000 */
[----:B------:R-:W0:Y:S01]  /*17570*/  MUFU.TANH R20, R55 ;  /* 0x0000003700147308 */ /* 0x000e220000002400 */
[----:B------:R-:W-:Y:S01]  /*17580*/  ISETP.GT.AND P2, PT, R15, 0x11, PT ;  /* 0x000000110f00780c */ /* 0x000fe20003f44270 */
[----:B------:R-:W-:Y:S01]  /*17590*/  FMUL.FTZ R6, R61, UR8 ;  /* 0x000000083d067c20 */ /* 0x000fe20008410000 */
[----:B----4-:R-:W-:Y:S01]  /*175a0*/  FSEL R12, R12, -INF , P3 ;  /* 0xff8000000c0c7808 */ /* 0x010fe20001800000 */
[----:B------:R-:W-:Y:S01]  /*175b0*/  FMUL.FTZ R49, R49, UR8 ;  /* 0x0000000831317c20 */ /* 0x000fe20008410000 */
[----:B------:R-:W-:Y:S01]  /*175c0*/  FMNMX.FTZ R9, R14, R9, !PT ;  /* 0x000000090e097209 */ /* 0x000fe20007810000 */
[----:B------:R-:W-:Y:S01]  /*175d0*/  FMUL.FTZ R52, R52, UR8 ;  /* 0x0000000834347c20 */ /* 0x000fe20008410000 */
[----:B------:R-:W-:Y:S01]  /*175e0*/  FMUL.FTZ R53, R53, UR8 ;  /* 0x0000000835357c20 */ /* 0x000fe20008410000 */
[----:B------:R-:W3:Y:S01]  /*175f0*/  MUFU.TANH R42, R42 ;  /* 0x0000002a002a7308 */ /* 0x000ee20000002400 */
[----:B------:R-:W-:Y:S01]  /*17600*/  ISETP.GT.AND P3, PT, R15, 0x18, PT ;  /* 0x000000180f00780c */ /* 0x000fe20003f64270 */
[----:B------:R-:W-:Y:S01]  /*17610*/  FMUL.FTZ R40, R40, UR8 ;  /* 0x0000000828287c20 */ /* 0x000fe20008410000 */
[----:B-1----:R-:W-:Y:S01]  /*17620*/  FSEL R10, R10, -INF , P2 ;  /* 0xff8000000a0a7808 */ /* 0x002fe20001000000 */
[----:B------:R-:W-:Y:S01]  /*17630*/  FMUL.FTZ R41, R41, UR8 ;  /* 0x0000000829297c20 */ /* 0x000fe20008410000 */
[----:B------:R-:W-:Y:S01]  /*17640*/  FMNMX.FTZ R9, R12, R9, !PT ;  /* 0x000000090c097209 */ /* 0x000fe20007810000 */
[----:B------:R-:W-:Y:S01]  /*17650*/  FMUL.FTZ R44, R44, UR8 ;  /* 0x000000082c2c7c20 */ /* 0x000fe20008410000 */
[----:B------:R-:W-:Y:S01]  /*17660*/  ULDC UR4, c[0x0][0x988] ;  /* 0x0002620000047ab9 */ /* 0x000fe20000000800 */
[----:B------:R-:W1:Y:S01]  /*17670*/  MUFU.TANH R43, R43 ;  /* 0x0000002b002b7308 */ /* 0x000e620000002400 */
[----:B------:R-:W-:-:S02]  /*17680*/  ISETP.GT.AND P2, PT, R15, 0x19, PT ;  /* 0x000000190f00780c */ /* 0x000fc40003f44270 */
[----:B--2---:R-:W-:Y:S02]  /*17690*/  FSEL R8, R54, -INF , P3 ;  /* 0xff80000036087808 */ /* 0x004fe40001800000 */
[----:B------:R-:W-:-:S03]  /*176a0*/  FMNMX.FTZ R9, R10, R9, !PT ;  /* 0x000000090a097209 */ /* 0x000fc60007810000 */
[----:B------:R-:W-:Y:S01]  /*176b0*/  MUFU.TANH R46, R46 ;  /* 0x0000002e002e7308 */ /* 0x000fe20000002400 */
[----:B------:R-:W-:Y:S02]  /*176c0*/  ISETP.GT.AND P3, PT, R15, 0x20, PT ;  /* 0x000000200f00780c */ /* 0x000fe40003f64270 */
[----:B0-----:R-:W-:Y:S02]  /*176d0*/  FSEL R20, R20, -INF , P2 ;  /* 0xff80000014147808 */ /* 0x001fe40001000000 */
[----:B------:R-:W-:-:S03]  /*176e0*/  FMNMX.FTZ R9, R8, R9, !PT ;  /* 0x0000000908097209 */ /* 0x000fc60007810000 */
[----:B------:R-:W0:Y:S01]  /*176f0*/  MUFU.TANH R47, R47 ;  /* 0x0000002f002f7308 */ /* 0x000e220000002400 */
[----:B------:R-:W-:Y:S02]  /*17700*/  WARPGROUP.DEPBAR.LE gsb0, 0x0 ;  /* 0x00008000000079c5 */ /* 0x000fe40000010000 */
[----:B------:R-:W-:Y:S01]  /*17710*/  FMUL.FTZ R4, R26, UR8 ;  /* 0x000000081a047c20 */ /* 0x000fe20008410000 */
[----:B------:R-:W-:Y:S01]  /*17720*/  ISETP.GT.AND P2, PT, R15, 0x21, PT ;  /* 0x000000210f00780c */ /* 0x000fe20003f44270 */
[----:B------:R-:W-:Y:S01]  /*17730*/  FMUL.FTZ R45, R45, UR8 ;  /* 0x000000082d2d7c20 */ /* 0x000fe20008410000 */
[----:B---3--:R-:W-:Y:S01]  /*17740*/  FSEL R26, R42, -INF , P3 ;  /* 0xff8000002a1a7808 */ /* 0x008fe20001800000 */
[----:B------:R-:W-:Y:S01]  /*17750*/  FMUL.FTZ R32, R32, UR8 ;  /* 0x0000000820207c20 */ /* 0x000fe20008410000 */
[----:B------:R1:W2:Y:S01]  /*17760*/  MUFU.TANH R3, R34 ;  /* 0x0000002200037308 */ /* 0x0002a20000002400 */
[----:B------:R-:W-:Y:S01]  /*17770*/  FMNMX.FTZ R9, R20, R9, !PT ;  /* 0x0000000914097209 */ /* 0x000fe20007810000 */
[----:B------:R-:W-:Y:S01]  /*17780*/  FMUL.FTZ R33, R33, UR8 ;  /* 0x0000000821217c20 */ /* 0x000fe20008410000 */
[----:B------:R-:W-:Y:S01]  /*17790*/  ISETP.GT.AND P3, PT, R15, 0x28, PT ;  /* 0x000000280f00780c */ /* 0x000fe20003f64270 */
[----:B------:R-:W-:Y:S01]  /*177a0*/  FMUL.FTZ R36, R36, UR8 ;  /* 0x0000000824247c20 */ /* 0x000fe20008410000 */
[----:B------:R-:W-:Y:S01]  /*177b0*/  FMNMX.FTZ R9, R26, R9, !PT ;  /* 0x000000091a097209 */ /* 0x000fe20007810000 */
[----:B------:R-:W-:Y:S01]  /*177c0*/  FMUL.FTZ R37, R37, UR8 ;  /* 0x0000000825257c20 */ /* 0x000fe20008410000 */
[----:B------:R-:W-:Y:S01]  /*177d0*/  VIADDMNMX R11, R13, R64, R11, PT ;  /* 0x000000400d0b7246 */ /* 0x000fe2000380010b */
[----:B------:R-:W3:Y:S01]  /*177e0*/  MUFU.TANH R35, R35 ;  /* 0x0000002300237308 */ /* 0x000ee20000002400 */
[----:B-1----:R-:W-:Y:S01]  /*177f0*/  FSEL R34, R43, -INF , P2 ;  /* 0xff8000002b227808 */ /* 0x002fe20001000000 */
[----:B------:R1:W-:Y:S01]  /*17800*/  @!P1 SYNCS.ARRIVE.TRANS64.RED.A1T0 RZ, [R0+URZ], RZ ;  /* 0x000000ff00ff99a7 */ /* 0x0003e2000810043f */
[----:B------:R-:W-:-:S02]  /*17810*/  ISETP.GT.AND P2, PT, R15, 0x29, PT ;  /* 0x000000290f00780c */ /* 0x000fc40003f44270 */
[----:B------:R-:W-:-:S03]  /*17820*/  FMNMX.FTZ R9, R34, R9, !PT ;  /* 0x0000000922097209 */ /* 0x000fc60007810000 */
[----:B------:R4:W1:Y:S01]  /*17830*/  MUFU.TANH R50, R38 ;  /* 0x0000002600327308 */ /* 0x0008620000002400 */
[----:B0-----:R-:W-:Y:S01]  /*17840*/  FSEL R42, R47, -INF , P2 ;  /* 0xff8000002f2a7808 */ /* 0x001fe20001000000 */
[----:B------:R-:W-:Y:S01]  /*17850*/  FMUL.FTZ R27, R27, UR8 ;  /* 0x000000081b1b7c20 */ /* 0x000fe20008410000 */
[----:B----4-:R-:W-:-:S05]  /*17860*/  FSEL R38, R46, -INF , P3 ;  /* 0xff8000002e267808 */ /* 0x010fca0001800000 */
[----:B------:R-:W0:Y:S01]  /*17870*/  MUFU.TANH R39, R39 ;  /* 0x0000002700277308 */ /* 0x000e220000002400 */
[C---:B------:R-:W-:Y:S02]  /*17880*/  ISETP.GT.AND P3, PT, R15.reuse, 0x30, PT ;  /* 0x000000300f00780c */ /* 0x040fe40003f64270 */
[----:B------:R-:W-:Y:S01]  /*17890*/  FMNMX.FTZ R21, R38, R9, !PT ;  /* 0x0000000926157209 */ /* 0x000fe20007810000 */
[----:B------:R-:W-:Y:S01]  /*178a0*/  FMUL.FTZ R9, R30, UR8 ;  /* 0x000000081e097c20 */ /* 0x000fe20008410000 */
[----:B------:R-:W-:Y:S02]  /*178b0*/  ISETP.GT.AND P2, PT, R15, 0x31, PT ;  /* 0x000000310f00780c */ /* 0x000fe40003f44270 */
[----:B--2---:R-:W-:Y:S01]  /*178c0*/  FSEL R30, R3, -INF , P3 ;  /* 0xff800000031e7808 */ /* 0x004fe20001800000 */
[----:B------:R-:W2:Y:S01]  /*178d0*/  MUFU.TANH R4, R4 ;  /* 0x0000000400047308 */ /* 0x000ea20000002400 */
[----:B------:R-:W-:Y:S01]  /*178e0*/  FMNMX.FTZ R21, R42, R21, !PT ;  /* 0x000000152a157209 */ /* 0x000fe20007810000 */
[----:B------:R-:W-:Y:S01]  /*178f0*/  FMUL.FTZ R31, R31, UR8 ;  /* 0x000000081f1f7c20 */ /* 0x000fe20008410000 */
[----:B------:R-:W-:-:S02]  /*17900*/  ISETP.GT.AND P3, PT, R15, 0x38, PT ;  /* 0x000000380f00780c */ /* 0x000fc40003f64270 */
[----:B---3--:R-:W-:Y:S02]  /*17910*/  FSEL R46, R35, -INF , P2 ;  /* 0xff800000232e7808 */ /* 0x008fe40001000000 */
[----:B------:R-:W-:Y:S01]  /*17920*/  FMNMX.FTZ R21, R30, R21, !PT ;  /* 0x000000151e157209 */ /* 0x000fe20007810000 */
[----:B------:R-:W3:Y:S01]  /*17930*/  MUFU.TANH R27, R27 ;  /* 0x0000001b001b7308 */ /* 0x000ee20000002400 */
[----:B------:R-:W-:Y:S02]  /*17940*/  ISETP.GT.AND P2, PT, R15, 0x39, PT ;  /* 0x000000390f00780c */ /* 0x000fe40003f44270 */
[----:B-1----:R-:W-:Y:S02]  /*17950*/  FSEL R50, R50, -INF , P3 ;  /* 0xff80000032327808 */ /* 0x002fe40001800000 */
[----:B------:R-:W-:-:S03]  /*17960*/  FMNMX.FTZ R21, R46, R21, !PT ;  /* 0x000000152e157209 */ /* 0x000fc60007810000 */
[----:B------:R-:W1:Y:S01]  /*17970*/  MUFU.TANH R58, R9 ;  /* 0x00000009003a7308 */ /* 0x000e620000002400 */
[----:B------:R-:W-:Y:S02]  /*17980*/  ISETP.GT.AND P3, PT, R15, 0x40, PT ;  /* 0x000000400f00780c */ /* 0x000fe40003f64270 */
[----:B0-----:R-:W-:Y:S02]  /*17990*/  FSEL R54, R39, -INF , P2 ;  /* 0xff80000027367808 */ /* 0x001fe40001000000 */
[----:B------:R-:W-:-:S03]  /*179a0*/  FMNMX.FTZ R21, R50, R21, !PT ;  /* 0x0000001532157209 */ /* 0x000fc60007810000 */
[----:B------:R-:W0:Y:S01]  /*179b0*/  MUFU.TANH R31, R31 ;  /* 0x0000001f001f7308 */ /* 0x000e220000002400 */
[----:B------:R-:W-:Y:S01]  /*179c0*/  FMUL.FTZ R3, R48, UR8 ;  /* 0x0000000830037c20 */ /* 0x000fe20008410000 */
[C---:B------:R-:W-:Y:S02]  /*179d0*/  ISETP.GT.AND P2, PT, R15.reuse, 0x41, PT ;  /* 0x000000410f00780c */ /* 0x040fe40003f44270 */
[----:B--2---:R-:W-:Y:S02]  /*179e0*/  FSEL R48, R4, -INF , P3 ;  /* 0xff80000004307808 */ /* 0x004fe40001800000 */
[----:B------:R-:W-:Y:S02]  /*179f0*/  FMNMX.FTZ R21, R54, R21, !PT ;  /* 0x0000001536157209 */ /* 0x000fe40007810000 */
[----:B------:R-:W-:Y:S02]  /*17a00*/  ISETP.GT.AND P3, PT, R15, 0x48, PT ;  /* 0x000000480f00780c */ /* 0x000fe40003f64270 */
[----:B---3--:R-:W-:-:S02]  /*17a10*/  FSEL R56, R27, -INF , P2 ;  /* 0xff8000001b387808 */ /* 0x008fc40001000000 */
[----:B------:R-:W-:Y:S02]  /*17a20*/  FMNMX.FTZ R21, R48, R21, !PT ;  /* 0x0000001530157209 */ /* 0x000fe40007810000 */
[----:B------:R-:W-:Y:S02]  /*17a30*/  ISETP.GT.AND P2, PT, R15, 0x49, PT ;  /* 0x000000490f00780c */ /* 0x000fe40003f44270 */
[----:B-1----:R-:W-:Y:S02]  /*17a40*/  FSEL R58, R58, -INF , P3 ;  /* 0xff8000003a3a7808 */ /* 0x002fe40001800000 */
[----:B------:R-:W-:Y:S02]  /*17a50*/  FMNMX.FTZ R21, R56, R21, !PT ;  /* 0x0000001538157209 */ /* 0x000fe40007810000 */
[----:B0-----:R-:W-:Y:S02]  /*17a60*/  FSEL R60, R31, -INF , P2 ;  /* 0xff8000001f3c7808 */ /* 0x001fe40001000000 */
[----:B------:R-:W-:-:S04]  /*17a70*/  FMNMX.FTZ R21, R58, R21, !PT ;  /* 0x000000153a157209 */ /* 0x000fc80007810000 */
[----:B------:R-:W-:-:S05]  /*17a80*/  FMNMX.FTZ R21, R60, R21, !PT ;  /* 0x000000153c157209 */ /* 0x000fca0007810000 */
[----:B------:R-:W0:Y:S01]  /*17a90*/  SHFL.BFLY PT, R4, R21, 0x2, 0x1f ;  /* 0x0c401f0015047f89 */ /* 0x000e2200000e0000 */
[----:B------:R-:W1:Y:S08]  /*17aa0*/  MUFU.TANH R2, R2 ;  /* 0x0000000200027308 */ /* 0x000e700000002400 */
[----:B------:R-:W2:Y:S08]  /*17ab0*/  MUFU.TANH R5, R5 ;  /* 0x0000000500057308 */ /* 0x000eb00000002400 */
[----:B------:R-:W3:Y:S01]  /*17ac0*/  MUFU.TANH R7, R7 ;  /* 0x0000000700077308 */ /* 0x000ee20000002400 */
[----:B0-----:R-:W-:-:S07]  /*17ad0*/  FMNMX.FTZ R4, R21, R4, !PT ;  /* 0x0000000415047209 */ /* 0x001fce0007810000 */
[----:B------:R-:W0:Y:S01]  /*17ae0*/  MUFU.TANH R6, R6 ;  /* 0x0000000600067308 */ /* 0x000e220000002400 */
[C---:B------:R-:W-:Y:S02]  /*17af0*/  ISETP.GT.AND P2, PT, R11.reuse, RZ, PT ;  /* 0x000000ff0b00720c */ /* 0x040fe40003f44270 */
[----:B------:R-:W-:-:S05]  /*17b00*/  ISETP.GT.AND P3, PT, R11, 0x1, PT ;  /* 0x000000010b00780c */ /* 0x000fca0003f64270 */
[----:B------:R4:W0:Y:S01]  /*17b10*/  MUFU.TANH R9, R3 ;  /* 0x0000000300097308 */ /* 0x0008220000002400 */
[----:B------:R-:W-:Y:S01]  /*17b20*/  ISETP.GT.AND P4, PT, R11, 0x8, PT ;  /* 0x000000080b00780c */ /* 0x000fe20003f84270 */
[----:B----4-:R-:W4:Y:S06]  /*17b30*/  SHFL.BFLY PT, R3, R4, 0x1, 0x1f ;  /* 0x0c201f0004037f89 */ /* 0x010f2c00000e0000 */
[----:B------:R-:W4:Y:S01]  /*17b40*/  MUFU.TANH R49, R49 ;  /* 0x0000003100317308 */ /* 0x000f220000002400 */
[----:B-1----:R-:W-:Y:S02]  /*17b50*/  FSEL R62, R2, -INF , P2 ;  /* 0xff800000023e7808 */ /* 0x002fe40001000000 */
[----:B--2---:R-:W-:-:S02]  /*17b60*/  FSEL R13, R5, -INF , P3 ;  /* 0xff800000050d7808 */ /* 0x004fc40001800000 */
[----:B------:R-:W-:Y:S02]  /*17b70*/  ISETP.GT.AND P5, PT, R11, 0x9, PT ;  /* 0x000000090b00780c */ /* 0x000fe40003fa4270 */
[----:B---3--:R-:W-:Y:S01]  /*17b80*/  FSEL R64, R7, -INF , P4 ;  /* 0xff80000007407808 */ /* 0x008fe20002000000 */
[----:B------:R-:W1:Y:S01]  /*17b90*/  MUFU.TANH R52, R52 ;  /* 0x0000003400347308 */ /* 0x000e620000002400 */
[----:B------:R-:W-:Y:S02]  /*17ba0*/  FMNMX.FTZ R5, R62, R13, !PT ;  /* 0x0000000d3e057209 */ /* 0x000fe40007810000 */
[C---:B------:R-:W-:Y:S02]  /*17bb0*/  ISETP.GT.AND P2, PT, R11.reuse, 0x10, PT ;  /* 0x000000100b00780c */ /* 0x040fe40003f44270 */
[----:B0-----:R-:W-:Y:S02]  /*17bc0*/  FSEL R6, R6, -INF , P5 ;  /* 0xff80000006067808 */ /* 0x001fe40002800000 */
[----:B------:R-:W-:Y:S01]  /*17bd0*/  FMNMX.FTZ R5, R64, R5, !PT ;  /* 0x0000000540057209 */ /* 0x000fe20007810000 */
[----:B------:R-:W0:Y:S01]  /*17be0*/  MUFU.TANH R53, R53 ;  /* 0x0000003500357308 */ /* 0x000e220000002400 */
[----:B------:R-:W-:-:S02]  /*17bf0*/  ISETP.GT.AND P3, PT, R11, 0x11, PT ;  /* 0x000000110b00780c */ /* 0x000fc40003f64270 */
[----:B------:R-:W-:Y:S02]  /*17c00*/  FSEL R66, R9, -INF , P2 ;  /* 0xff80000009427808 */ /* 0x000fe40001000000 */
[----:B------:R-:W-:-:S03]  /*17c10*/  FMNMX.FTZ R5, R6, R5, !PT ;  /* 0x0000000506057209 */ /* 0x000fc60007810000 */
[----:B------:R-:W2:Y:S01]  /*17c20*/  MUFU.TANH R40, R40 ;  /* 0x0000002800287308 */ /* 0x000ea20000002400 */
[----:B----4-:R-:W-:Y:S01]  /*17c30*/  FMNMX.FTZ R4, R4, R3, !PT ;  /* 0x0000000304047209 */ /* 0x010fe20007810000 */
[----:B------:R-:W-:Y:S01]  /*17c40*/  IMAD.U32 R3, RZ, RZ, UR4 ;  /* 0x00000004ff037e24 */ /* 0x000fe2000f8e00ff */
[----:B------:R-:W-:Y:S02]  /*17c50*/  ISETP.GT.AND P5, PT, R11, 0x18, PT ;  /* 0x000000180b00780c */ /* 0x000fe40003fa4270 */
[----:B------:R-:W-:Y:S02]  /*17c60*/  FSEL R68, R49, -INF , P3 ;  /* 0xff80000031447808 */ /* 0x000fe40001800000 */
[----:B------:R-:W-:Y:S01]  /*17c70*/  FMNMX.FTZ R5, R66, R5, !PT ;  /* 0x0000000542057209 */ /* 0x000fe20007810000 */
[----:B------:R-:W3:Y:S01]  /*17c80*/  MUFU.TANH R41, R41 ;  /* 0x0000002900297308 */ /* 0x000ee20000002400 */
[----:B------:R-:W-:Y:S01]  /*17c90*/  ISETP.GT.AND P4, PT, R11, 0x19, PT ;  /* 0x000000190b00780c */ /* 0x000fe20003f84270 */
[----:B------:R-:W-:Y:S01]  /*17ca0*/  FMUL.FTZ R2, R4, R3 ;  /* 0x0000000304027220 */ /* 0x000fe20000410000 */
[----:B-1----:R-:W-:-:S02]  /*17cb0*/  FSEL R52, R52, -INF , P5 ;  /* 0xff80000034347808 */ /* 0x002fc40002800000 */
[----:B------:R-:W-:-:S03]  /*17cc0*/  FMNMX.FTZ R5, R68, R5, !PT ;  /* 0x0000000544057209 */ /* 0x000fc60007810000 */
[----:B------:R-:W1:Y:S01]  /*17cd0*/  MUFU.TANH R44, R44 ;  /* 0x0000002c002c7308 */ /* 0x000e620000002400 */
[----:B------:R-:W-:Y:S02]  /*17ce0*/  FSETP.NEU.FTZ.AND P3, PT, R4, -INF , PT ;  /* 0xff8000000400780b */ /* 0x000fe40003f7d000 */
[----:B------:R-:W-:Y:S02]  /*17cf0*/  ISETP.GT.AND P2, PT, R11, 0x20, PT ;  /* 0x000000200b00780c */ /* 0x000fe40003f44270 */
[----:B0-----:R-:W-:Y:S02]  /*17d00*/  FSEL R70, R53, -INF , P4 ;  /* 0xff80000035467808 */ /* 0x001fe40002000000 */
[----:B------:R-:W-:Y:S01]  /*17d10*/  FMNMX.FTZ R5, R52, R5, !PT ;  /* 0x0000000534057209 */ /* 0x000fe20007810000 */
[----:B------:R-:W0:Y:S01]  /*17d20*/  MUFU.TANH R45, R45 ;  /* 0x0000002d002d7308 */ /* 0x000e220000002400 */
[----:B------:R-:W-:Y:S02]  /*17d30*/  FSEL R9, R2, RZ, P3 ;  /* 0x000000ff02097208 */ /* 0x000fe40001800000 */
[----:B------:R-:W-:-:S02]  /*17d40*/  ISETP.GT.AND P3, PT, R11, 0x21, PT ;  /* 0x000000210b00780c */ /* 0x000fc40003f64270 */
[----:B--2---:R-:W-:Y:S02]  /*17d50*/  FSEL R40, R40, -INF , P2 ;  /* 0xff80000028287808 */ /* 0x004fe40001000000 */
[----:B------:R-:W-:Y:S01]  /*17d60*/  FMNMX.FTZ R5, R70, R5, !PT ;  /* 0x0000000546057209 */ /* 0x000fe20007810000 */
[----:B------:R-:W2:Y:S01]  /*17d70*/  MUFU.TANH R32, R32 ;  /* 0x0000002000207308 */ /* 0x000ea20000002400 */
[----:B------:R-:W-:Y:S01]  /*17d80*/  FFMA.FTZ R209, R72, R3, -R9 ;  /* 0x0000000348d17223 */ /* 0x000fe20000010809 */
[----:B------:R-:W-:Y:S02]  /*17d90*/  ISETP.GT.AND P2, PT, R11, 0x28, PT ;  /* 0x000000280b00780c */ /* 0x000fe40003f44270 */
[----:B---3--:R-:W-:Y:S02]  /*17da0*/  FSEL R72, R41, -INF , P3 ;  /* 0xff80000029487808 */ /* 0x008fe40001800000 */
[----:B------:R-:W-:Y:S02]  /*17db0*/  FMNMX.FTZ R5, R40, R5, !PT ;  /* 0x0000000528057209 */ /* 0x000fe40007810000 */
[----:B------:R-:W3:Y:S01]  /*17dc0*/  MUFU.TANH R33, R33 ;  /* 0x0000002100217308 */ /* 0x000ee20000002400 */
[----:B------:R-:W-:Y:S01]  /*17dd0*/  ISETP.GT.AND P3, PT, R11, 0x29, PT ;  /* 0x000000290b00780c */ /* 0x000fe20003f64270 */
[----:B------:R-:W-:Y:S01]  /*17de0*/  FMUL.FTZ R24, R24, UR8 ;  /* 0x0000000818187c20 */ /* 0x000fe20008410000 */
[----:B-1----:R-:W-:-:S02]  /*17df0*/  FSEL R44, R44, -INF , P2 ;  /* 0xff8000002c2c7808 */ /* 0x002fc40001000000 */
[----:B------:R-:W-:-:S03]  /*17e00*/  FMNMX.FTZ R5, R72, R5, !PT ;  /* 0x0000000548057209 */ /* 0x000fc60007810000 */
[----:B------:R-:W1:Y:S01]  /*17e10*/  MUFU.TANH R36, R36 ;  /* 0x0000002400247308 */ /* 0x000e620000002400 */
[----:B------:R-:W-:Y:S01]  /*17e20*/  ISETP.GT.AND P2, PT, R11, 0x30, PT ;  /* 0x000000300b00780c */ /* 0x000fe20003f44270 */
[----:B------:R-:W-:Y:S01]  /*17e30*/  FMUL.FTZ R25, R25, UR8 ;  /* 0x0000000819197c20 */ /* 0x000fe20008410000 */
[----:B0-----:R-:W-:Y:S02]  /*17e40*/  FSEL R74, R45, -INF , P3 ;  /* 0xff8000002d4a7808 */ /* 0x001fe40001800000 */
[----:B------:R-:W-:-:S03]  /*17e50*/  FMNMX.FTZ R5, R44, R5, !PT ;  /* 0x000000052c057209 */ /* 0x000fc60007810000 */
[----:B------:R-:W0:Y:S01]  /*17e60*/  MUFU.TANH R37, R37 ;  /* 0x0000002500257308 */ /* 0x000e220000002400 */
[----:B------:R-:W-:Y:S01]  /*17e70*/  ISETP.GT.AND P3, PT, R11, 0x31, PT ;  /* 0x000000310b00780c */ /* 0x000fe20003f64270 */
[----:B------:R-:W-:Y:S01]  /*17e80*/  FMUL.FTZ R28, R28, UR8 ;  /* 0x000000081c1c7c20 */ /* 0x000fe20008410000 */
[----:B--2---:R-:W-:Y:S02]  /*17e90*/  FSEL R32, R32, -INF , P2 ;  /* 0xff80000020207808 */ /* 0x004fe40001000000 */
[----:B------:R-:W-:-:S03]  /*17ea0*/  FMNMX.FTZ R5, R74, R5, !PT ;  /* 0x000000054a057209 */ /* 0x000fc60007810000 */
[----:B------:R-:W2:Y:S01]  /*17eb0*/  MUFU.TANH R24, R24 ;  /* 0x0000001800187308 */ /* 0x000ea20000002400 */
[----:B------:R-:W-:Y:S01]  /*17ec0*/  FFMA.FTZ R211, R76, R3, -R9 ;  /* 0x000000034cd37223 */ /* 0x000fe20000010809 */
[----:B------:R-:W-:Y:S01]  /*17ed0*/  ISETP.GT.AND P2, PT, R11, 0x38, PT ;  /* 0x000000380b00780c */ /* 0x000fe20003f44270 */
[----:B------:R-:W-:Y:S01]  /*17ee0*/  FMUL.FTZ R29, R29, UR8 ;  /* 0x000000081d1d7c20 */ /* 0x000fe20008410000 */
[----:B---3--:R-:W-:Y:S02]  /*17ef0*/  FSEL R76, R33, -INF , P3 ;  /* 0xff800000214c7808 */ /* 0x008fe40001800000 */
[----:B------:R-:W-:Y:S02]  /*17f00*/  FMNMX.FTZ R5, R32, R5, !PT ;  /* 0x0000000520057209 */ /* 0x000fe40007810000 */
[----:B------:R-:W3:Y:S01]  /*17f10*/  MUFU.TANH R25, R25 ;  /* 0x0000001900197308 */ /* 0x000ee20000002400 */
[----:B------:R-:W-:Y:S02]  /*17f20*/  ISETP.GT.AND P3, PT, R11, 0x39, PT ;  /* 0x000000390b00780c */ /* 0x000fe40003f64270 */
[----:B-1----:R-:W-:-:S02]  /*17f30*/  FSEL R36, R36, -INF , P2 ;  /* 0xff80000024247808 */ /* 0x002fc40001000000 */
[----:B------:R-:W-:-:S03]  /*17f40*/  FMNMX.FTZ R5, R76, R5, !PT ;  /* 0x000000054c057209 */ /* 0x000fc60007810000 */
[----:B------:R-:W1:Y:S01]  /*17f50*/  MUFU.TANH R28, R28 ;  /* 0x0000001c001c7308 */ /* 0x000e620000002400 */
[----:B------:R-:W-:Y:S01]  /*17f60*/  FFMA.FTZ R7, R14, R3, -R9 ;  /* 0x000000030e077223 */ /* 0x000fe20000010809 */
[----:B------:R-:W-:Y:S02]  /*17f70*/  ISETP.GT.AND P2, PT, R11, 0x40, PT ;  /* 0x000000400b00780c */ /* 0x000fe40003f44270 */
[----:B0-----:R-:W-:Y:S02]  /*17f80*/  FSEL R14, R37, -INF , P3 ;  /* 0xff800000250e7808 */ /* 0x001fe40001800000 */
[----:B------:R-:W-:Y:S02]  /*17f90*/  FMNMX.FTZ R5, R36, R5, !PT ;  /* 0x0000000524057209 */ /* 0x000fe40007810000 */
[----:B------:R-:W0:Y:S01]  /*17fa0*/  MUFU.TANH R29, R29 ;  /* 0x0000001d001d7308 */ /* 0x000e220000002400 */
[----:B------:R-:W-:Y:S02]  /*17fb0*/  ISETP.GT.AND P3, PT, R11, 0x41, PT ;  /* 0x000000410b00780c */ /* 0x000fe40003f64270 */
[----:B--2---:R-:W-:-:S02]  /*17fc0*/  FSEL R24, R24, -INF , P2 ;  /* 0xff80000018187808 */ /* 0x004fc40001000000 */
[----:B------:R-:W-:Y:S01]  /*17fd0*/  FMNMX.FTZ R5, R14, R5, !PT ;  /* 0x000000050e057209 */ /* 0x000fe20007810000 */
[----:B------:R-:W-:Y:S01]  /*17fe0*/  FFMA.FTZ R15, R12, R3, -R9 ;  /* 0x000000030c0f7223 */ /* 0x000fe20000010809 */
[----:B------:R-:W-:Y:S02]  /*17ff0*/  ISETP.GT.AND P2, PT, R11, 0x48, PT ;  /* 0x000000480b00780c */ /* 0x000fe40003f44270 */
[----:B---3--:R-:W-:Y:S02]  /*18000*/  FSEL R12, R25, -INF , P3 ;  /* 0xff800000190c7808 */ /* 0x008fe40001800000 */
[----:B------:R-:W-:Y:S02]  /*18010*/  FMNMX.FTZ R5, R24, R5, !PT ;  /* 0x0000000518057209 */ /* 0x000fe40007810000 */
[----:B------:R-:W-:Y:S02]  /*18020*/  ISETP.GT.AND P3, PT, R11, 0x49, PT ;  /* 0x000000490b00780c */ /* 0x000fe40003f64270 */
[----:B-1----:R-:W-:-:S02]  /*18030*/  FSEL R28, R28, -INF , P2 ;  /* 0xff8000001c1c7808 */ /* 0x002fc40001000000 */
[----:B------:R-:W-:Y:S01]  /*18040*/  FMNMX.FTZ R5, R12, R5, !PT ;  /* 0x000000050c057209 */ /* 0x000fe20007810000 */
[----:B------:R1:W-:Y:S03]  /*18050*/  MUFU.EX2 R78, R7 ;  /* 0x00000007004e7308 */ /* 0x0003e60000000800 */
[----:B------:R-:W-:Y:S01]  /*18060*/  FMNMX.FTZ R5, R28, R5, !PT ;  /* 0x000000051c057209 */ /* 0x000fe20007810000 */
[----:B-1----:R-:W-:Y:S01]  /*18070*/  FFMA.FTZ R7, R10, R3, -R9 ;  /* 0x000000030a077223 */ /* 0x002fe20000010809 */
[----:B0-----:R-:W-:-:S04]  /*18080*/  FSEL R10, R29, -INF , P3 ;  /* 0xff8000001d0a7808 */ /* 0x001fc80001800000 */
[----:B------:R-:W-:Y:S01]  /*18090*/  FMNMX.FTZ R5, R10, R5, !PT ;  /* 0x000000050a057209 */ /* 0x000fe20007810000 */
[----:B------:R-:W-:-:S04]  /*180a0*/  FFMA.FTZ R11, R8, R3, -R9 ;  /* 0x00000003080b7223 */ /* 0x000fc80000010809 */
[----:B------:R-:W0:Y:S02]  /*180b0*/  SHFL.BFLY PT, R8, R5, 0x2, 0x1f ;  /* 0x0c401f0005087f89 */ /* 0x000e2400000e0000 */
[----:B0-----:R-:W-:-:S05]  /*180c0*/  FMNMX.FTZ R8, R5, R8, !PT ;  /* 0x0000000805087209 */ /* 0x001fca0007810000 */
[----:B------:R-:W0:Y:S01]  /*180d0*/  SHFL.BFLY PT, R5, R8, 0x1, 0x1f ;  /* 0x0c201f0008057f89 */ /* 0x000e2200000e0000 */
[----:B------:R-:W-:Y:S01]  /*180e0*/  FFMA.FTZ R2, R59, R3, -R9 ;  /* 0x000000033b027223 */ /* 0x000fe20000010809 */
[----:B------:R1:W-:Y:S08]  /*180f0*/  MUFU.EX2 R80, R7 ;  /* 0x0000000700507308 */ /* 0x0003f00000000800 */
[----:B------:R-:W-:Y:S01]  /*18100*/  MUFU.EX2 R209, R209 ;  /* 0x000000d100d17308 */ /* 0x000fe20000000800 */
[----:B0-----:R-:W-:-:S07]  /*18110*/  FMNMX.FTZ R5, R8, R5, !PT ;  /* 0x0000000508057209 */ /* 0x001fce0007810000 */
[----:B------:R-:W0:Y:S01]  /*18120*/  MUFU.EX2 R2, R2 ;  /* 0x0000000200027308 */ /* 0x000e220000000800 */
[C---:B------:R-:W-:Y:S01]  /*18130*/  FSETP.NEU.FTZ.AND P2, PT, R5.reuse, -INF , PT ;  /* 0xff8000000500780b */ /* 0x040fe20003f5d000 */
[----:B-1----:R-:W-:-:S05]  /*18140*/  FMUL.FTZ R7, R5, R3 ;  /* 0x0000000305077220 */ /* 0x002fca0000410000 */
[----:B------:R-:W-:Y:S01]  /*18150*/  FSEL R7, R7, RZ, P2 ;  /* 0x000000ff07077208 */ /* 0x000fe20001000000 */
[----:B------:R-:W1:Y:S04]  /*18160*/  MUFU.EX2 R211, R211 ;  /* 0x000000d300d37308 */ /* 0x000e680000000800 */
[-CC-:B------:R-:W-:Y:S01]  /*18170*/  FFMA.FTZ R62, R62, R3.reuse, -R7.reuse ;  /* 0x000000033e3e7223 */ /* 0x180fe20000010807 */
[-CC-:B------:R-:W-:Y:S01]  /*18180*/  FFMA.FTZ R13, R13, R3.reuse, -R7.reuse ;  /* 0x000000030d0d7223 */ /* 0x180fe20000010807 */
[-CC-:B------:R-:W-:Y:S01]  /*18190*/  FFMA.FTZ R64, R64, R3.reuse, -R7.reuse ;  /* 0x0000000340407223 */ /* 0x180fe20000010807 */
[-C--:B------:R-:W-:Y:S01]  /*181a0*/  FFMA.FTZ R6, R6, R3.reuse, -R7 ;  /* 0x0000000306067223 */ /* 0x080fe20000010807 */
[----:B------:R-:W2:Y:S01]  /*181b0*/  MUFU.EX2 R205, R15 ;  /* 0x0000000f00cd7308 */ /* 0x000ea20000000800 */
[-CC-:B------:R-:W-:Y:S01]  /*181c0*/  FFMA.FTZ R20, R20, R3.reuse, -R9.reuse ;  /* 0x0000000314147223 */ /* 0x180fe20000010809 */
[-CC-:B------:R-:W-:Y:S01]  /*181d0*/  FFMA.FTZ R26, R26, R3.reuse, -R9.reuse ;  /* 0x000000031a1a7223 */ /* 0x180fe20000010809 */
[-CC-:B------:R-:W-:Y:S01]  /*181e0*/  FFMA.FTZ R34, R34, R3.reuse, -R9.reuse ;  /* 0x0000000322227223 */ /* 0x180fe20000010809 */
[-CC-:B------:R-:W-:Y:S01]  /*181f0*/  FFMA.FTZ R38, R38, R3.reuse, -R9.reuse ;  /* 0x0000000326267223 */ /* 0x180fe20000010809 */
[-CC-:B------:R-:W-:Y:S01]  /*18200*/  FFMA.FTZ R42, R42, R3.reuse, -R9.reuse ;  /* 0x000000032a2a7223 */ /* 0x180fe20000010809 */
[----:B------:R-:W-:-:S02]  /*18210*/  FFMA.FTZ R30, R30, R3, -R9 ;  /* 0x000000031e1e7223 */ /* 0x000fc40000010809 */
[----:B------:R-:W-:Y:S01]  /*18220*/  MUFU.EX2 R62, R62 ;  /* 0x0000003e003e7308 */ /* 0x000fe20000000800 */
[-CC-:B------:R-:W-:Y:S01]  /*18230*/  FFMA.FTZ R46, R46, R3.reuse, -R9.reuse ;  /* 0x000000032e2e7223 */ /* 0x180fe20000010809 */
[-CC-:B------:R-:W-:Y:S01]  /*18240*/  FFMA.FTZ R50, R50, R3.reuse, -R9.reuse ;  /* 0x0000000332327223 */ /* 0x180fe20000010809 */
[-CC-:B------:R-:W-:Y:S01]  /*18250*/  FFMA.FTZ R54, R54, R3.reuse, -R9.reuse ;  /* 0x0000000336367223 */ /* 0x180fe20000010809 */
[-CC-:B------:R-:W-:Y:S01]  /*18260*/  FFMA.FTZ R48, R48, R3.reuse, -R9.reuse ;  /* 0x0000000330307223 */ /* 0x180fe20000010809 */
[-CC-:B------:R-:W-:Y:S01]  /*18270*/  FFMA.FTZ R56, R56, R3.reuse, -R9.reuse ;  /* 0x0000000338387223 */ /* 0x180fe20000010809 */
[-CC-:B------:R-:W-:Y:S02]  /*18280*/  FFMA.FTZ R58, R58, R3.reuse, -R9.reuse ;  /* 0x000000033a3a7223 */ /* 0x180fe40000010809 */
[----:B------:R-:W3:Y:S01]  /*18290*/  MUFU.EX2 R13, R13 ;  /* 0x0000000d000d7308 */ /* 0x000ee20000000800 */
[-C--:B------:R-:W-:Y:S01]  /*182a0*/  FFMA.FTZ R60, R60, R3.reuse, -R9 ;  /* 0x000000033c3c7223 */ /* 0x080fe20000010809 */
[----:B------:R-:W-:-:S06]  /*182b0*/  FFMA.FTZ R66, R66, R3, -R7 ;  /* 0x0000000342427223 */ /* 0x000fcc0000010807 */
[----:B------:R0:W-:Y:S01]  /*182c0*/  MUFU.EX2 R9, R6 ;  /* 0x0000000600097308 */ /* 0x0001e20000000800 */
[----:B------:R-:W-:-:S07]  /*182d0*/  IMAD.IADD R8, R227, 0x1, -R224 ;  /* 0x00000001e3087824 */ /* 0x000fce00078e0ae0 */
[----:B------:R-:W4:Y:S01]  /*182e0*/  MUFU.EX2 R64, R64 ;  /* 0x0000004000407308 */ /* 0x000f220000000800 */
[----:B0-----:R-:W-:-:S04]  /*182f0*/  FADD.FTZ R6, R209, R2 ;  /* 0x00000002d1067221 */ /* 0x001fc80000010000 */
[----:B-1----:R-:W-:-:S03]  /*18300*/  FADD.FTZ R27, R211, R6 ;  /* 0x00000006d31b7221 */ /* 0x002fc60000010000 */
[----:B------:R-:W0:Y:S01]  /*18310*/  MUFU.EX2 R207, R11 ;  /* 0x0000000b00cf7308 */ /* 0x000e220000000800 */
[-C--:B------:R-:W-:Y:S01]  /*18320*/  FFMA.FTZ R68, R68, R3.reuse, -R7 ;  /* 0x0000000344447223 */ /* 0x080fe20000010807 */
[----:B------:R-:W-:Y:S01]  /*18330*/  FADD.FTZ R6, R78, R27 ;  /* 0x0000001b4e067221 */ /* 0x000fe20000010000 */
[----:B------:R-:W-:Y:S01]  /*18340*/  FFMA.FTZ R52, R52, R3, -R7 ;  /* 0x0000000334347223 */ /* 0x000fe20000010807 */
[----:B------:R-:W-:-:S04]  /*18350*/  LEA R8, R225, R8, 0x7 ;  /* 0x00000008e1087211 */ /* 0x000fc800078e38ff */
[----:B------:R-:W1:Y:S01]  /*18360*/  MUFU.EX2 R20, R20 ;  /* 0x0000001400147308 */ /* 0x000e620000000800 */
[----:B--2---:R-:W-:Y:S01]  /*18370*/  FADD.FTZ R29, R205, R6 ;  /* 0x00000006cd1d7221 */ /* 0x004fe20000010000 */
[----:B---3--:R-:W-:-:S06]  /*18380*/  FADD.FTZ R27, R62, R13 ;  /* 0x0000000d3e1b7221 */ /* 0x008fcc0000010000 */
[----:B------:R-:W2:Y:S01]  /*18390*/  MUFU.EX2 R66, R66 ;  /* 0x0000004200427308 */ /* 0x000ea20000000800 */
[----:B------:R-:W-:-:S04]  /*183a0*/  IMAD.HI R223, R8, 0x66666667, RZ ;  /* 0x6666666708df7827 */ /* 0x000fc800078e02ff */
[-C--:B------:R-:W-:Y:S01]  /*183b0*/  FFMA.FTZ R70, R70, R3.reuse, -R7 ;  /* 0x0000000346467223 */ /* 0x080fe20000010807 */
[----:B------:R-:W-:Y:S02]  /*183c0*/  FADD.FTZ R8, R80, R29 ;  /* 0x0000001d50087221 */ /* 0x000fe40000010000 */
[----:B------:R-:W3:Y:S01]  /*183d0*/  MUFU.EX2 R26, R26 ;  /* 0x0000001a001a7308 */ /* 0x000ee20000000800 */
[----:B----4-:R-:W-:Y:S01]  /*183e0*/  FADD.FTZ R6, R64, R27 ;  /* 0x0000001b40067221 */ /* 0x010fe20000010000 */
[----:B------:R-:W-:-:S06]  /*183f0*/  FFMA.FTZ R40, R40, R3, -R7 ;  /* 0x0000000328287223 */ /* 0x000fcc0000010807 */
[----:B------:R-:W4:Y:S01]  /*18400*/  MUFU.EX2 R11, R68 ;  /* 0x00000044000b7308 */ /* 0x000f220000000800 */
[----:B0-----:R-:W-:Y:S01]  /*18410*/  FADD.FTZ R31, R207, R8 ;  /* 0x00000008cf1f7221 */ /* 0x001fe20000010000 */
[----:B------:R-:W-:-:S06]  /*18420*/  FADD.FTZ R29, R9, R6 ;  /* 0x00000006091d7221 */ /* 0x000fcc0000010000 */
[----:B------:R-:W0:Y:S08]  /*18430*/  MUFU.EX2 R201, R34 ;  /* 0x0000002200c97308 */ /* 0x000e300000000800 */
[----:B------:R-:W0:Y:S01]  /*18440*/  MUFU.EX2 R52, R52 ;  /* 0x0000003400347308 */ /* 0x000e220000000800 */
[----:B------:R-:W-:Y:S01]  /*18450*/  FFMA.FTZ R72, R72, R3, -R7 ;  /* 0x0000000348487223 */ /* 0x000fe20000010807 */
[----:B-1----:R-:W-:-:S06]  /*18460*/  FADD.FTZ R31, R20, R31 ;  /* 0x0000001f141f7221 */ /* 0x002fcc0000010000 */
[----:B------:R-:W1:Y:S01]  /*18470*/  MUFU.EX2 R38, R38 ;  /* 0x0000002600267308 */ /* 0x000e620000000800 */
[----:B--2---:R-:W-:Y:S01]  /*18480*/  FADD.FTZ R6, R66, R29 ;  /* 0x0000001d42067221 */ /* 0x004fe20000010000 */
[----:B------:R-:W-:-:S06]  /*18490*/  FFMA.FTZ R44, R44, R3, -R7 ;  /* 0x000000032c2c7223 */ /* 0x000fcc0000010807 */
[----:B------:R-:W2:Y:S01]  /*184a0*/  MUFU.EX2 R15, R70 ;  /* 0x00000046000f7308 */ /* 0x000ea20000000800 */
[----:B---3--:R-:W-:Y:S01]  /*184b0*/  FADD.FTZ R8, R26, R31 ;  /* 0x0000001f1a087221 */ /* 0x008fe20000010000 */
[----:B----4-:R-:W-:-:S06]  /*184c0*/  FADD.FTZ R29, R11, R6 ;  /* 0x000000060b1d7221 */ /* 0x010fcc0000010000 */
[----:B------:R-:W3:Y:S08]  /*184d0*/  MUFU.EX2 R203, R42 ;  /* 0x0000002a00cb7308 */ /* 0x000ef00000000800 */
[----:B------:R-:W4:Y:S01]  /*184e0*/  MUFU.EX2 R40, R40 ;  /* 0x0000002800287308 */ /* 0x000f220000000800 */
[----:B------:R-:W-:Y:S01]  /*184f0*/  FFMA.FTZ R74, R74, R3, -R7 ;  /* 0x000000034a4a7223 */ /* 0x000fe20000010807 */
[----:B0-----:R-:W-:-:S06]  /*18500*/  FADD.FTZ R31, R201, R8 ;  /* 0x00000008c91f7221 */ /* 0x001fcc0000010000 */
[----:B------:R-:W0:Y:S01]  /*18510*/  MUFU.EX2 R30, R30 ;  /* 0x0000001e001e7308 */ /* 0x000e220000000800 */
[----:B------:R-:W-:Y:S01]  /*18520*/  FADD.FTZ R6, R52, R29 ;  /* 0x0000001d34067221 */ /* 0x000fe20000010000 */
[----:B------:R-:W-:-:S06]  /*18530*/  FFMA.FTZ R32, R32, R3, -R7 ;  /* 0x0000000320207223 */ /* 0x000fcc0000010807 */
[----:B------:R-:W0:Y:S01]  /*18540*/  MUFU.EX2 R21, R72 ;  /* 0x0000004800157308 */ /* 0x000e220000000800 */
[----:B-1----:R-:W-:Y:S01]  /*18550*/  FADD.FTZ R0, R38, R31 ;  /* 0x0000001f26007221 */ /* 0x002fe20000010000 */
[----:B--2---:R-:W-:-:S06]  /*18560*/  FADD.FTZ R31, R15, R6 ;  /* 0x000000060f1f7221 */ /* 0x004fcc0000010000 */
[----:B------:R-:W1:Y:S08]  /*18570*/  MUFU.EX2 R197, R46 ;  /* 0x0000002e00c57308 */ /* 0x000e700000000800 */
[----:B------:R-:W2:Y:S01]  /*18580*/  MUFU.EX2 R44, R44 ;  /* 0x0000002c002c7308 */ /* 0x000ea20000000800 */
[----:B------:R-:W-:Y:S01]  /*18590*/  FFMA.FTZ R76, R76, R3, -R7 ;  /* 0x000000034c4c7223 */ /* 0x000fe20000010807 */
[----:B---3--:R-:W-:-:S06]  /*185a0*/  FADD.FTZ R33, R203, R0 ;  /* 0x00000000cb217221 */ /* 0x008fcc0000010000 */
[----:B------:R-:W3:Y:S01]  /*185b0*/  MUFU.EX2 R50, R50 ;  /* 0x0000003200327308 */ /* 0x000ee20000000800 */
[----:B----4-:R-:W-:Y:S01]  /*185c0*/  FADD.FTZ R0, R40, R31 ;  /* 0x0000001f28007221 */ /* 0x010fe20000010000 */
[----:B------:R-:W-:-:S06]  /*185d0*/  FFMA.FTZ R36, R36, R3, -R7 ;  /* 0x0000000324247223 */ /* 0x000fcc0000010807 */
[----:B------:R-:W4:Y:S01]  /*185e0*/  MUFU.EX2 R25, R74 ;  /* 0x0000004a00197308 */ /* 0x000f220000000800 */
[----:B0-----:R-:W-:Y:S01]  /*185f0*/  FADD.FTZ R6, R30, R33 ;  /* 0x000000211e067221 */ /* 0x001fe20000010000 */
[----:B------:R-:W-:-:S06]  /*18600*/  FADD.FTZ R31, R21, R0 ;  /* 0x00000000151f7221 */ /* 0x000fcc0000010000 */
[----:B------:R-:W0:Y:S01]  /*18610*/  MUFU.EX2 R199, R54 ;  /* 0x0000003600c77308 */ /* 0x000e220000000800 */
[----:B------:R-:W-:-:S07]  /*18620*/  FFMA.FTZ R14, R14, R3, -R7 ;  /* 0x000000030e0e7223 */ /* 0x000fce0000010807 */
[----:B------:R-:W0:Y:S01]  /*18630*/  MUFU.EX2 R32, R32 ;  /* 0x0000002000207308 */ /* 0x000e220000000800 */
[-CC-:B------:R-:W-:Y:S01]  /*18640*/  FFMA.FTZ R24, R24, R3.reuse, -R7.reuse ;  /* 0x0000000318187223 */ /* 0x180fe20000010807 */
[-CC-:B------:R-:W-:Y:S01]  /*18650*/  FFMA.FTZ R12, R12, R3.reuse, -R7.reuse ;  /* 0x000000030c0c7223 */ /* 0x180fe20000010807 */
[-CC-:B------:R-:W-:Y:S01]  /*18660*/  FFMA.FTZ R28, R28, R3.reuse, -R7.reuse ;  /* 0x000000031c1c7223 */ /* 0x180fe20000010807 */
[----:B------:R-:W-:-:S04]  /*18670*/  FFMA.FTZ R10, R10, R3, -R7 ;  /* 0x000000030a0a7223 */ /* 0x000fc80000010807 */
[----:B------:R-:W0:Y:S01]  /*18680*/  MUFU.EX2 R48, R48 ;  /* 0x0000003000307308 */ /* 0x000e220000000800 */
[----:B-1----:R-:W-:Y:S01]  /*18690*/  FADD.FTZ R7, R197, R6 ;  /* 0x00000006c5077221 */ /* 0x002fe20000010000 */
[----:B--2---:R-:W-:-:S06]  /*186a0*/  FADD.FTZ R0, R44, R31 ;  /* 0x0000001f2c007221 */ /* 0x004fcc0000010000 */
[----:B------:R-:W1:Y:S01]  /*186b0*/  MUFU.EX2 R27, R76 ;  /* 0x0000004c001b7308 */ /* 0x000e620000000800 */
[----:B------:R-:W-:Y:S01]  /*186c0*/  F2FP.F16.F32.PACK_AB R209, R2, R209 ;  /* 0x000000d102d1723e */ /* 0x000fe200000000ff */
[----:B---3--:R-:W-:-:S06]  /*186d0*/  FADD.FTZ R2, R50, R7 ;  /* 0x0000000732027221 */ /* 0x008fcc0000010000 */
[----:B------:R-:W2:Y:S01]  /*186e0*/  MUFU.EX2 R193, R56 ;  /* 0x0000003800c17308 */ /* 0x000ea20000000800 */
[----:B----4-:R-:W-:-:S07]  /*186f0*/  FADD.FTZ R31, R25, R0 ;  /* 0x00000000191f7221 */ /* 0x010fce0000010000 */
[----:B------:R-:W3:Y:S01]  /*18700*/  MUFU.EX2 R36, R36 ;  /* 0x0000002400247308 */ /* 0x000ee20000000800 */
[----:B0-----:R-:W-:Y:S01]  /*18710*/  FADD.FTZ R33, R199, R2 ;  /* 0x00000002c7217221 */ /* 0x001fe20000010000 */
[----:B------:R-:W-:-:S06]  /*18720*/  FADD.FTZ R0, R32, R31 ;  /* 0x0000001f20007221 */ /* 0x000fcc0000010000 */
[----:B------:R-:W0:Y:S01]  /*18730*/  MUFU.EX2 R58, R58 ;  /* 0x0000003a003a7308 */ /* 0x000e220000000800 */
[----:B------:R-:W-:-:S07]  /*18740*/  SHF.R.U32.HI R34, RZ, 0x1f, R223 ;  /* 0x0000001fff227819 */ /* 0x000fce00000116df */
[----:B------:R0:W4:Y:S01]  /*18750*/  MUFU.EX2 R29, R14 ;  /* 0x0000000e001d7308 */ /* 0x0001220000000800 */
[----:B------:R-:W-:Y:S01]  /*18760*/  FADD.FTZ R2, R48, R33 ;  /* 0x0000002130027221 */ /* 0x000fe20000010000 */
[----:B-1----:R-:W-:-:S06]  /*18770*/  FADD.FTZ R31, R27, R0 ;  /* 0x000000001b1f7221 */ /* 0x002fcc0000010000 */
[----:B------:R-:W1:Y:S01]  /*18780*/  MUFU.EX2 R24, R24 ;  /* 0x0000001800187308 */ /* 0x000e620000000800 */
[----:B------:R-:W-:Y:S01]  /*18790*/  LEA.HI.SX32 R223, R223, R34, 0x1b ;  /* 0x00000022dfdf7211 */ /* 0x000fe200078fdaff */
[----:B--2---:R-:W-:Y:S01]  /*187a0*/  FADD.FTZ R33, R193, R2 ;  /* 0x00000002c1217221 */ /* 0x004fe20000010000 */
[----:B---3--:R-:W-:-:S05]  /*187b0*/  FADD.FTZ R0, R36, R31 ;  /* 0x0000001f24007221 */ /* 0x008fca0000010000 */
[----:B------:R-:W2:Y:S01]  /*187c0*/  MUFU.EX2 R7, R12 ;  /* 0x0000000c00077308 */ /* 0x000ea20000000800 */
[----:B------:R-:W-:Y:S01]  /*187d0*/  VIADD R8, R177, 0xfffffffe ;  /* 0xfffffffeb1087836 */ /* 0x000fe20000000000 */
[----:B------:R-:W-:Y:S01]  /*187e0*/  VIMNMX R223, RZ, R223, !PT ;  /* 0x000000dfffdf7248 */ /* 0x000fe20007fe0100 */
[----:B0-----:R-:W-:-:S05]  /*187f0*/  FADD.FTZ R14, R58, R33 ;  /* 0x000000213a0e7221 */ /* 0x001fca0000010000 */
[----:B------:R-:W0:Y:S01]  /*18800*/  MUFU.EX2 R28, R28 ;  /* 0x0000001c001c7308 */ /* 0x000e220000000800 */
[----:B----4-:R-:W-:Y:S01]  /*18810*/  FADD.FTZ R33, R29, R0 ;  /* 0x000000001d217221 */ /* 0x010fe20000010000 */
[----:B------:R-:W-:-:S06]  /*18820*/  ISETP.GE.AND P2, PT, R8, R223, PT ;  /* 0x000000df0800720c */ /* 0x000fcc0003f46270 */
[----:B------:R-:W3:Y:S01]  /*18830*/  MUFU.EX2 R195, R60 ;  /* 0x0000003c00c37308 */ /* 0x000ee20000000800 */
[----:B-1----:R-:W-:-:S07]  /*18840*/  FADD.FTZ R0, R24, R33 ;  /* 0x0000002118007221 */ /* 0x002fce0000010000 */
[----:B------:R-:W1:Y:S01]  /*18850*/  MUFU.EX2 R31, R10 ;  /* 0x0000000a001f7308 */ /* 0x000e620000000800 */
[----:B------:R-:W-:Y:S01]  /*18860*/  F2FP.F16.F32.PACK_AB R210, R9, R64 ;  /* 0x0000004009d2723e */ /* 0x000fe200000000ff */
[----:B--2---:R-:W-:Y:S01]  /*18870*/  FADD.FTZ R9, R7, R0 ;  /* 0x0000000007097221 */ /* 0x004fe20000010000 */
[----:B------:R-:W-:Y:S03]  /*18880*/  BSSY B0, `(.L_x_2517) ;  /* 0x0000612000007945 */ /* 0x000fe60003800000 */
[----:B0-----:R-:W-:Y:S01]  /*18890*/  FADD.FTZ R0, R28, R9 ;  /* 0x000000091c007221 */ /* 0x001fe20000010000 */
[----:B------:R-:W-:Y:S01]  /*188a0*/  F2FP.F16.F32.PACK_AB R206, R15, R52 ;  /* 0x000000340fce723e */ /* 0x000fe200000000ff */
[----:B---3--:R-:W-:Y:S01]  /*188b0*/  FADD.FTZ R14, R195, R14 ;  /* 0x0000000ec30e7221 */ /* 0x008fe20000010000 */
[----:B------:R-:W-:Y:S01]  /*188c0*/  F2FP.F16.F32.PACK_AB R211, R78, R211 ;  /* 0x000000d34ed3723e */ /* 0x000fe200000000ff */
[--C-:B------:R-:W-:Y:S01]  /*188d0*/  IMAD.MOV.U32 R150, RZ, RZ, R151.reuse ;  /* 0x000000ffff967224 */ /* 0x100fe200078e0097 */
[----:B------:R-:W-:Y:S01]  /*188e0*/  F2FP.F16.F32.PACK_AB R205, R80, R205 ;  /* 0x000000cd50cd723e */ /* 0x000fe200000000ff */
[--C-:B------:R-:W-:Y:S01]  /*188f0*/  IMAD.MOV.U32 R148, RZ, RZ, R151.reuse ;  /* 0x000000ffff947224 */ /* 0x100fe200078e0097 */
[----:B------:R-:W-:Y:S01]  /*18900*/  F2FP.F16.F32.PACK_AB R201, R201, R26 ;  /* 0x0000001ac9c9723e */ /* 0x000fe200000000ff */
[--C-:B------:R-:W-:Y:S01]  /*18910*/  IMAD.MOV.U32 R147, RZ, RZ, R151.reuse ;  /* 0x000000ffff937224 */ /* 0x100fe200078e0097 */
[----:B------:R-:W-:Y:S01]  /*18920*/  F2FP.F16.F32.PACK_AB R203, R203, R38 ;  /* 0x00000026cbcb723e */ /* 0x000fe200000000ff */
[----:B-1----:R-:W-:Y:S01]  /*18930*/  FADD.FTZ R15, R31, R0 ;  /* 0x000000001f0f7221 */ /* 0x002fe20000010000 */
[----:B------:R-:W-:Y:S01]  /*18940*/  F2FP.F16.F32.PACK_AB R197, R197, R30 ;  /* 0x0000001ec5c5723e */ /* 0x000fe200000000ff */
[----:B------:R-:W-:Y:S01]  /*18950*/  IMAD.MOV.U32 R0, RZ, RZ, 0x3f800000 ;  /* 0x3f800000ff007424 */ /* 0x000fe200078e00ff */
[----:B------:R-:W-:Y:S01]  /*18960*/  F2FP.F16.F32.PACK_AB R199, R199, R50 ;  /* 0x00000032c7c7723e */ /* 0x000fe200000000ff */
[--C-:B------:R-:W-:Y:S01]  /*18970*/  IMAD.MOV.U32 R145, RZ, RZ, R151.reuse ;  /* 0x000000ffff917224 */ /* 0x100fe200078e0097 */
        /* <DEDUP_REMOVED lines=22> */
[----:B------:R-:W-:Y:S01]  /*18ae0*/  MOV R2, 0x3f800000 ;  /* 0x3f80000000027802 */ /* 0x000fe20000000f00 */
        /* <DEDUP_REMOVED lines=112> */
[----:B------:R-:W-:Y:S06]  /*191f0*/  @!P2 BRA `(.L_x_2518) ;  /* 0x0000005400e8a947 */ /* 0x000fec0003800000 */
[----:B------:R-:W-:Y:S01]  /*19200*/  BSSY B1, `(.L_x_2518) ;  /* 0x0000579000017945 */ /* 0x000fe20003800000 */
[----:B------:R-:W-:Y:S01]  /*19210*/  MOV R6, R4 ;  /* 0x0000000400067202 */ /* 0x000fe20000000f00 */
[----:B------:R-:W-:Y:S01]  /*19220*/  IMAD.MOV.U32 R7, RZ, RZ, R5 ;  /* 0x000000ffff077224 */ /* 0x000fe200078e0005 */
[----:B------:R-:W-:Y:S01]  /*19230*/  MOV R10, R214 ;  /* 0x000000d6000a7202 */ /* 0x000fe20000000f00 */
[----:B------:R-:W-:Y:S01]  /*19240*/  IMAD.MOV.U32 R9, RZ, RZ, R219 ;  /* 0x000000ffff097224 */ /* 0x000fe200078e00db */
[----:B------:R-:W-:Y:S01]  /*19250*/  CS2R R150, SRZ ;  /* 0x0000000000967805 */ /* 0x000fe2000001ff00 */
        /* <DEDUP_REMOVED lines=63> */
[----:B------:R-:W-:-:S07]  /*19650*/  CS2R R24, SRZ ;  /* 0x0000000000187805 */ /* 0x000fce000001ff00 */
.L_x_2529:
[----:B------:R-:W-:-:S05]  /*19660*/  VIADD R3, R10, 0x1 ;  /* 0x000000010a037836 */ /* 0x000fca0000000000 */
[----:B------:R-:W-:-:S04]  /*19670*/  ISETP.NE.AND P2, PT, R3, 0x2, PT ;  /* 0x000000020300780c */ /* 0x000fc80003f45270 */
[----:B------:R-:W-:Y:S02]  /*19680*/  SEL R4, RZ, 0x1, P2 ;  /* 0x00000001ff047807 */ /* 0x000fe40001000000 */
[----:B------:R-:W-:Y:S02]  /*19690*/  SEL R214, R3, RZ, P2 ;  /* 0x000000ff03d67207 */ /* 0x000fe40001000000 */
[----:B------:R-:W-:Y:S01]  /*196a0*/  LOP3.LUT R219, R9, R4, RZ, 0x3c, !PT ;  /* 0x0000000409db7212 */ /* 0x000fe200078e3cff */
[----:B------:R-:W-:Y:S06]  /*196b0*/  @!P0 BRA `(.L_x_2519) ;  /* 0x0000000000048947 */ /* 0x000fec0003800000 */
[----:B------:R-:W-:Y:S01]  /*196c0*/  BPT.TRAP 0x1 ;  /* 0x000000040000795c */ /* 0x000fe20000300000 */
.L_x_2519:
[----:B------:R-:W-:Y:S02]  /*196d0*/  LEA R11, R214, R16, 0x3 ;  /* 0x00000010d60b7211 */ /* 0x000fe400078e18ff */
[----:B------:R-:W-:-:S04]  /*196e0*/  SHF.L.U32 R12, R219, 0x1f, RZ ;  /* 0x0000001fdb0c7819 */ /* 0x000fc800000006ff */
[----:B------:R0:W1:Y:S01]  /*196f0*/  SYNCS.PHASECHK.TRANS64.TRYWAIT P2, [R11+URZ+0x38830], R12 ;  /* 0x0388300c0b0075a7 */ /* 0x000062000804017f */
[----:B------:R-:W-:Y:S05]  /*19700*/  @!P0 BRA `(.L_x_2520) ;  /* 0x0000000000048947 */ /* 0x000fea0003800000 */
[----:B------:R-:W-:Y:S01]  /*19710*/  BPT.TRAP 0x1 ;  /* 0x000000040000795c */ /* 0x000fe20000300000 */
.L_x_2520:
[----:B------:R-:W-:Y:S01]  /*19720*/  IMAD R4, R214, 0xa00, R222 ;  /* 0x00000a00d6047824 */ /* 0x000fe200078e02de */
[----:B------:R-:W-:Y:S01]  /*19730*/  BSSY B2, `(.L_x_2521) ;  /* 0x0000006000027945 */ /* 0x000fe20003800000 */
[----:B------:R-:W-:Y:S02]  /*19740*/  IMAD.MOV.U32 R5, RZ, RZ, 0x40000040 ;  /* 0x40000040ff057424 */ /* 0x000fe400078e00ff */
[----:B------:R-:W-:Y:S01]  /*19750*/  VIADD R152, R4, 0x80 ;  /* 0x0000008004987836 */ /* 0x000fe20000000000 */
[----:B-1----:R-:W-:Y:S06]  /*19760*/  @P2 BRA `(.L_x_2522) ;  /* 0x0000000000082947 */ /* 0x002fec0003800000 */
[----:B------:R-:W1:Y:S02]  /*19770*/  SYNCS.PHASECHK.TRANS64.TRYWAIT P2, [R11+URZ+0x38830], R12 ;  /* 0x0388300c0b0075a7 */ /* 0x000e64000804017f */
[----:B-1----:R-:W-:Y:S05]  /*19780*/  @!P2 BRA `(.L_x_2523) ;  /* 0x0000015c0018a947 */ /* 0x002fea0003800000 */
.L_x_2522:
[----:B------:R-:W-:Y:S05]  /*19790*/  BSYNC B2 ;  /* 0x0000000000027941 */ /* 0x000fea0003800000 */
.L_x_2521:
[----:B------:R-:W2:Y:S04]  /*197a0*/  LDL.64 R154, [R1+0x40] ;  /* 0x00004000019a7983 */ /* 0x000ea80000100a00 */
[----:B------:R-:W3:Y:S01]  /*197b0*/  LDL.64 R156, [R1+0x48] ;  /* 0x00004800019c7983 */ /* 0x000ee20000100a00 */
[----:B------:R-:W-:Y:S02]  /*197c0*/  R2UR UR18, R4 ;  /* 0x00000000041272ca */ /* 0x000fe400000e0000 */
[----:B------:R-:W-:Y:S01]  /*197d0*/  R2UR UR19, R5 ;  /* 0x00000000051372ca */ /* 0x000fe200000e0000 */
[----:B------:R-:W-:Y:S01]  /*197e0*/  WARPGROUP.ARRIVE ;  /* 0x00000000000079c5 */ /* 0x000fe20000000000 */
[----:B------:R-:W-:Y:S01]  /*197f0*/  IMAD.MOV.U32 R153, RZ, RZ, 0x40000040 ;  /* 0x40000040ff997424 */ /* 0x000fe200078e00ff */
[----:B------:R-:W-:-:S04]  /*19800*/  R2UR UR6, R152 ;  /* 0x00000000980672ca */ /* 0x000fc800000e0000 */
[----:B------:R-:W-:Y:S02]  /*19810*/  R2UR UR7, R153 ;  /* 0x00000000990772ca */ /* 0x000fe400000e0000 */
[----:B01----:R-:W-:Y:S02]  /*19820*/  IADD3 R12, R4, 0x100, RZ ;  /* 0x00000100040c7810 */ /* 0x003fe40007ffe0ff */
[----:B------:R-:W-:Y:S02]  /*19830*/  MOV R13, 0x40000040 ;  /* 0x40000040000d7802 */ /* 0x000fe40000000f00 */
[----:B------:R-:W-:Y:S02]  /*19840*/  R2UR UR10, R12 ;  /* 0x000000000c0a72ca */ /* 0x000fe400000e0000 */
[----:B------:R-:W-:Y:S01]  /*19850*/  R2UR UR11, R13 ;  /* 0x000000000d0b72ca */ /* 0x000fe200000e0000 */
[----:B------:R-:W-:Y:S02]  /*19860*/  VIADD R20, R4, 0x180 ;  /* 0x0000018004147836 */ /* 0x000fe40000000000 */
[----:B------:R-:W-:-:S03]  /*19870*/  IMAD.MOV.U32 R21, RZ, RZ, 0x40000040 ;  /* 0x40000040ff157424 */ /* 0x000fc600078e00ff */
[----:B------:R-:W-:Y:S02]  /*19880*/  R2UR UR14, R20 ;  /* 0x00000000140e72ca */ /* 0x000fe400000e0000 */
[----:B------:R-:W-:Y:S02]  /*19890*/  R2UR UR15, R21 ;  /* 0x00000000150f72ca */ /* 0x000fe400000e0000 */
[----:B--2---:R-:W-:Y:S02]  /*198a0*/  R2UR UR24, R154 ;  /* 0x000000009a1872ca */ /* 0x004fe400000e0000 */
        /* <DEDUP_REMOVED lines=19> */
[----:B------:R-:W-:Y:S01]  /*199e0*/  VIADD R12, R4, 0x200 ;  /* 0x00000200040c7836 */ /* 0x000fe20000000000 */
[----:B------:R-:W-:Y:S02]  /*199f0*/  WARPGROUP.DEPBAR.LE gsb0, 0x0 ;  /* 0x00008000000079c5 */ /* 0x000fe40000010000 */
[----:B------:R-:W-:-:S06]  /*19a00*/  WARPGROUP.ARRIVE ;  /* 0x00000000000079c5 */ /* 0x000fcc0000000000 */
[----:B------:R-:W-:Y:S01]  /*19a10*/  HGMMA.64x16x16.F32 R160, gdesc[UR12], RZ, !UPT, gsb0 ;  /* 0x002000000ca079f0 */ /* 0x000fe2000c0008ff */
[----:B------:R-:W-:Y:S01]  /*19a20*/  IMAD.MOV.U32 R13, RZ, RZ, 0x40000040 ;  /* 0x40000040ff0d7424 */ /* 0x000fe200078e00ff */
[----:B------:R-:W-:Y:S01]  /*19a30*/  R2UR UR18, R12 ;  /* 0x000000000c1272ca */ /* 0x000fe200000e0000 */
[----:B------:R-:W-:Y:S02]  /*19a40*/  VIADD R152, R4, 0x82 ;  /* 0x0000008204987836 */ /* 0x000fe40000000000 */
[----:B------:R-:W-:Y:S01]  /*19a50*/  IMAD.MOV.U32 R153, RZ, RZ, 0x40000040 ;  /* 0x40000040ff997424 */ /* 0x000fe200078e00ff */
[----:B------:R-:W-:Y:S02]  /*19a60*/  R2UR UR19, R13 ;  /* 0x000000000d1372ca */ /* 0x000fe400000e0000 */
[----:B------:R-:W-:Y:S02]  /*19a70*/  R2UR UR22, R152 ;  /* 0x00000000981672ca */ /* 0x000fe400000e0000 */
[----:B------:R-:W-:Y:S01]  /*19a80*/  R2UR UR23, R153 ;  /* 0x00000000991772ca */ /* 0x000fe200000e0000 */
[----:B------:R-:W-:Y:S01]  /*19a90*/  UMOV UR16, UR20 ;  /* 0x0000001400107c82 */ /* 0x000fe20008000000 */
[----:B------:R-:W-:Y:S01]  /*19aa0*/  UMOV UR17, UR21 ;  /* 0x0000001500117c82 */ /* 0x000fe20008000000 */
[----:B------:R-:W-:-:S02]  /*19ab0*/  WARPGROUP.DEPBAR.LE gsb0, 0x0 ;  /* 0x00008000000079c5 */ /* 0x000fc40000010000 */
[----:B------:R-:W-:Y:S01]  /*19ac0*/  IMAD.MOV.U32 R21, RZ, RZ, 0x40000040 ;  /* 0x40000040ff157424 */ /* 0x000fe200078e00ff */
[----:B--2---:R-:W-:Y:S02]  /*19ad0*/  R2UR UR26, R154 ;  /* 0x000000009a1a72ca */ /* 0x004fe400000e0000 */
[----:B------:R-:W-:Y:S02]  /*19ae0*/  R2UR UR27, R155 ;  /* 0x000000009b1b72ca */ /* 0x000fe400000e0000 */
[----:B------:R-:W-:-:S06]  /*19af0*/  WARPGROUP.ARRIVE ;  /* 0x00000000000079c5 */ /* 0x000fcc0000000000 */
[----:B------:R-:W-:Y:S01]  /*19b00*/  HGMMA.64x16x16.F32 R152, gdesc[UR16], RZ, !UPT, gsb0 ;  /* 0x00200000109879f0 */ /* 0x000fe2000c0008ff */
[----:B------:R-:W-:Y:S02]  /*19b10*/  IADD3 R20, R4, 0x2, RZ ;  /* 0x0000000204147810 */ /* 0x000fe40007ffe0ff */
[----:B------:R-:W-:Y:S02]  /*19b20*/  R2UR UR7, R21 ;  /* 0x00000000150772ca */ /* 0x000fe400000e0000 */
[----:B------:R-:W-:Y:S01]  /*19b30*/  R2UR UR6, R20 ;  /* 0x00000000140672ca */ /* 0x000fe200000e0000 */
[----:B------:R-:W-:Y:S01]  /*19b40*/  UMOV UR4, UR24 ;  /* 0x0000001800047c82 */ /* 0x000fe20008000000 */
[----:B------:R-:W-:Y:S01]  /*19b50*/  UMOV UR5, UR25 ;  /* 0x0000001900057c82 */ /* 0x000fe20008000000 */
[----:B------:R-:W-:Y:S01]  /*19b60*/  UMOV UR20, UR24 ;  /* 0x0000001800147c82 */ /* 0x000fe20008000000 */
[----:B------:R-:W-:Y:S01]  /*19b70*/  UMOV UR21, UR25 ;  /* 0x0000001900157c82 */ /* 0x000fe20008000000 */
[----:B------:R-:W-:-:S02]  /*19b80*/  IADD3 R12, R4, 0x102, RZ ;  /* 0x00000102040c7810 */ /* 0x000fc40007ffe0ff */
[----:B------:R-:W-:Y:S01]  /*19b90*/  MOV R13, 0x40000040 ;  /* 0x40000040000d7802 */ /* 0x000fe20000000f00 */
[----:B------:R-:W-:Y:S01]  /*19ba0*/  UMOV UR8, UR24 ;  /* 0x0000001800087c82 */ /* 0x000fe20008000000 */
[----:B------:R-:W-:Y:S02]  /*19bb0*/  WARPGROUP.DEPBAR.LE gsb0, 0x0 ;  /* 0x00008000000079c5 */ /* 0x000fe40000010000 */
[----:B------:R-:W-:Y:S01]  /*19bc0*/  WARPGROUP.ARRIVE ;  /* 0x00000000000079c5 */ /* 0x000fe20000000000 */
[----:B------:R-:W-:Y:S01]  /*19bd0*/  UMOV UR9, UR25 ;  /* 0x0000001900097c82 */ /* 0x000fe20008000000 */
[----:B------:R-:W-:Y:S01]  /*19be0*/  UMOV UR12, UR24 ;  /* 0x00000018000c7c82 */ /* 0x000fe20008000000 */
[----:B------:R-:W-:Y:S01]  /*19bf0*/  UMOV UR13, UR25 ;  /* 0x00000019000d7c82 */ /* 0x000fe20008000000 */
[----:B------:R-:W-:Y:S01]  /*19c00*/  UMOV UR16, UR24 ;  /* 0x0000001800107c82 */ /* 0x000fe20008000000 */
[----:B------:R-:W-:Y:S01]  /*19c10*/  UMOV UR17, UR25 ;  /* 0x0000001900117c82 */ /* 0x000fe20008000000 */
[----:B------:R-:W-:Y:S01]  /*19c20*/  HGMMA.64x16x16.F32 R184, gdesc[UR4], R184, gsb0 ;  /* 0x0020000004b879f0 */ /* 0x000fe200080008b8 */
[----:B------:R-:W2:Y:S02]  /*19c30*/  LDL.64 R20, [R1+0x30] ;  /* 0x0000300001147983 */ /* 0x000ea40000100a00 */
        /* <DEDUP_REMOVED lines=9> */
[----:B------:R-:W-:Y:S01]  /*19cd0*/  IMAD.MOV.U32 R13, RZ, RZ, 0x40000040 ;  /* 0x40000040ff0d7424 */ /* 0x000fe200078e00ff */
[----:B------:R-:W-:-:S04]  /*19ce0*/  R2UR UR14, R12 ;  /* 0x000000000c0e72ca */ /* 0x000fc800000e0000 */
        /* <DEDUP_REMOVED lines=53> */
[----:B--2---:R-:W-:Y:S02]  /*1a040*/  R2UR UR24, R20 ;  /* 0x00000000141872ca */ /* 0x004fe400000e0000 */
[----:B------:R-:W-:Y:S02]  /*1a050*/  R2UR UR25, R21 ;  /* 0x00000000151972ca */ /* 0x000fe400000e0000 */
[----:B------:R-:W2:Y:S01]  /*1a060*/  LDL.64 R20, [R1+0x28] ;  /* 0x0000280001147983 */ /* 0x000ea20000100a00 */
[----:B------:R-:W-:-:S02]  /*1a070*/  WARPGROUP.DEPBAR.LE gsb0, 0x0 ;  /* 0x00008000000079c5 */ /* 0x000fc40000010000 */
[----:B------:R-:W-:-:S06]  /*1a080*/  WARPGROUP.ARRIVE ;  /* 0x00000000000079c5 */ /* 0x000fcc0000000000 */
        /* <DEDUP_REMOVED lines=142> */
[----:B--2---:R-:W-:Y:S02]  /*1a970*/  R2UR UR26, R20 ;  /* 0x00000000141a72ca */ /* 0x004fe400000e0000 */
[----:B------:R-:W-:Y:S02]  /*1a980*/  R2UR UR27, R21 ;  /* 0x00000000151b72ca */ /* 0x000fe400000e0000 */
[----:B------:R-:W2:Y:S01]  /*1a990*/  LDL.64 R20, [R1+0x10] ;  /* 0x0000100001147983 */ /* 0x000ea20000100a00 */
[----:B------:R-:W-:Y:S01]  /*1a9a0*/  IMAD.MOV.U32 R13, RZ, RZ, 0x40000040 ;  /* 0x40000040ff0d7424 */ /* 0x000fe200078e00ff */
[----:B------:R-:W-:-:S04]  /*1a9b0*/  IADD3 R12, R4, 0x284, RZ ;  /* 0x00000284040c7810 */ /* 0x000fc80007ffe0ff */
[----:B------:R-:W-:Y:S02]  /*1a9c0*/  R2UR UR6, R12 ;  /* 0x000000000c0672ca */ /* 0x000fe400000e0000 */
[----:B------:R-:W-:Y:S01]  /*1a9d0*/  R2UR UR7, R13 ;  /* 0x000000000d0772ca */ /* 0x000fe200000e0000 */
[----:B------:R-:W-:Y:S02]  /*1a9e0*/  UMOV UR4, UR26 ;  /* 0x0000001a00047c82 */ /* 0x000fe40008000000 */
[----:B------:R-:W-:Y:S01]  /*1a9f0*/  UMOV UR5, UR27 ;  /* 0x0000001b00057c82 */ /* 0x000fe20008000000 */
[----:B------:R-:W-:Y:S02]  /*1aa00*/  WARPGROUP.DEPBAR.LE gsb0, 0x0 ;  /* 0x00008000000079c5 */ /* 0x000fe40000010000 */
[----:B------:R-:W-:-:S07]  /*1aa10*/  WARPGROUP.ARRIVE ;  /* 0x00000000000079c5 */ /* 0x000fce0000000000 */
        /* <DEDUP_REMOVED lines=40> */
[----:B------:R-:W-:Y:S02]  /*1aca0*/  VIADD R12, R4, 0x286 ;  /* 0x00000286040c7836 */ /* 0x000fe40000000000 */
[----:B------:R-:W-:-:S03]  /*1acb0*/  IMAD.MOV.U32 R13, RZ, RZ, 0x40000040 ;  /* 0x40000040ff0d7424 */ /* 0x000fc600078e00ff */
[----:B------:R-:W-:Y:S02]  /*1acc0*/  R2UR UR6, R12 ;  /* 0x000000000c0672ca */ /* 0x000fe400000e0000 */
[----:B------:R-:W-:Y:S01]  /*1acd0*/  R2UR UR7, R13 ;  /* 0x000000000d0772ca */ /* 0x000fe200000e0000 */
[----:B------:R-:W-:Y:S02]  /*1ace0*/  UMOV UR4, UR24 ;  /* 0x0000001800047c82 */ /* 0x000fe40008000000 */
[----:B------:R-:W-:Y:S01]  /*1acf0*/  UMOV UR5, UR25 ;  /* 0x0000001900057c82 */ /* 0x000fe20008000000 */
[----:B------:R-:W-:Y:S02]  /*1ad00*/  WARPGROUP.DEPBAR.LE gsb0, 0x0 ;  /* 0x00008000000079c5 */ /* 0x000fe40000010000 */
[----:B------:R-:W-:-:S07]  /*1ad10*/  WARPGROUP.ARRIVE ;  /* 0x00000000000079c5 */ /* 0x000fce0000000000 */
        /* <DEDUP_REMOVED lines=41> */
[----:B------:R-:W2:Y:S01]  /*1afb0*/  LDL.64 R20, [R1] ;  /* 0x0000000001147983 */ /* 0x000ea20000100a00 */
[----:B------:R-:W-:Y:S02]  /*1afc0*/  R2UR UR6, R12 ;  /* 0x000000000c0672ca */ /* 0x000fe400000e0000 */
[----:B------:R-:W-:-:S06]  /*1afd0*/  R2UR UR7, R13 ;  /* 0x000000000d0772ca */ /* 0x000fcc00000e0000 */
[----:B------:R-:W-:Y:S02]  /*1afe0*/  UMOV UR4, UR26 ;  /* 0x0000001a00047c82 */ /* 0x000fe40008000000 */
[----:B------:R-:W-:Y:S01]  /*1aff0*/  UMOV UR5, UR27 ;  /* 0x0000001b00057c82 */ /* 0x000fe20008000000 */
[----:B------:R-:W-:Y:S02]  /*1b000*/  WARPGROUP.DEPBAR.LE gsb0, 0x0 ;  /* 0x00008000000079c5 */ /* 0x000fe40000010000 */
        /* <DEDUP_REMOVED lines=41> */
[----:B------:R-:W-:Y:S02]  /*1b2a0*/  R2UR UR7, R13 ;  /* 0x000000000d0772ca */ /* 0x000fe400000e0000 */
[----:B--2---:R-:W-:Y:S02]  /*1b2b0*/  R2UR UR24, R20 ;  /* 0x00000000141872ca */ /* 0x004fe400000e0000 */
[----:B------:R-:W-:-:S11]  /*1b2c0*/  R2UR UR25, R21 ;  /* 0x00000000151972ca */ /* 0x000fd600000e0000 */
        /* <DEDUP_REMOVED lines=442> */
.L_x_2524:
[----:B------:R-:W-:Y:S01]  /*1ce70*/  SHF.L.U32 R0, R9, 0x1f, RZ ;  /* 0x0000001f09007819 */ /* 0x000fe200000006ff */
[----:B------:R-:W-:-:S04]  /*1ce80*/  IMAD R9, R10, 0x8, R16 ;  /* 0x000000080a097824 */ /* 0x000fc800078e0210 */
[----:B------:R0:W1:Y:S01]  /*1ce90*/  SYNCS.PHASECHK.TRANS64.TRYWAIT P2, [R9+URZ+0x38850], R0 ;  /* 0x03885000090075a7 */ /* 0x000062000804017f */
[----:B------:R-:W-:Y:S05]  /*1cea0*/  @!P0 BRA `(.L_x_2525) ;  /* 0x0000000000048947 */ /* 0x000fea0003800000 */
[----:B------:R-:W-:Y:S01]  /*1ceb0*/  BPT.TRAP 0x1 ;  /* 0x000000040000795c */ /* 0x000fe20000300000 */
.L_x_2525:
[----:B------:R-:W-:Y:S04]  /*1cec0*/  BSSY B2, `(.L_x_2526) ;  /* 0x0000004000027945 */ /* 0x000fe80003800000 */
[----:B-1----:R-:W-:Y:S05]  /*1ced0*/  @P2 BRA `(.L_x_2527) ;  /* 0x0000000000082947 */ /* 0x002fea0003800000 */
[----:B------:R-:W1:Y:S02]  /*1cee0*/  SYNCS.PHASECHK.TRANS64.TRYWAIT P2, [R9+URZ+0x38850], R0 ;  /* 0x03885000090075a7 */ /* 0x000e64000804017f */
[----:B-1----:R-:W-:Y:S05]  /*1cef0*/  @!P2 BRA `(.L_x_2528) ;  /* 0x000001240050a947 */ /* 0x002fea0003800000 */
.L_x_2527:
[----:B------:R-:W-:Y:S05]  /*1cf00*/  BSYNC B2 ;  /* 0x0000000000027941 */ /* 0x000fea0003800000 */
.L_x_2526:
[----:B01----:R-:W-:Y:S01]  /*1cf10*/  VIADD R0, R16, 0x400 ;  /* 0x0000040010007836 */ /* 0x003fe20000000000 */
[----:B------:R-:W2:Y:S01]  /*1cf20*/  LDL R226, [R1+0x68] ;  /* 0x0000680001e27983 */ /* 0x000ea20000100800 */
[----:B------:R-:W-:Y:S01]  /*1cf30*/  MOV R3, 0x40000040 ;  /* 0x4000004000037802 */ /* 0x000fe20000000f00 */
[----:B------:R-:W-:Y:S02]  /*1cf40*/  WARPGROUP.ARRIVE ;  /* 0x00000000000079c5 */ /* 0x000fe40000000000 */
[----:B------:R-:W-:Y:S02]  /*1cf50*/  SHF.R.U32.HI R0, RZ, 0x4, R0 ;  /* 0x00000004ff007819 */ /* 0x000fe40000011600 */
[----:B------:R-:W-:Y:S02]  /*1cf60*/  R2UR UR7, R3 ;  /* 0x00000000030772ca */ /* 0x000fe400000e0000 */
[----:B------:R-:W-:-:S04]  /*1cf70*/  LOP3.LUT R0, R0, 0x3fff, RZ, 0xc0, !PT ;  /* 0x00003fff00007812 */ /* 0x000fc800078ec0ff */
[----:B------:R-:W-:-:S05]  /*1cf80*/  LOP3.LUT R0, R0, 0x2800000, RZ, 0xfc, !PT ;  /* 0x0280000000007812 */ /* 0x000fca00078efcff */
[----:B------:R-:W-:-:S05]  /*1cf90*/  IMAD R2, R10, 0xa00, R0 ;  /* 0x00000a000a027824 */ /* 0x000fca00078e0200 */
[----:B------:R-:W-:-:S13]  /*1cfa0*/  R2UR UR6, R2 ;  /* 0x00000000020672ca */ /* 0x000fda00000e0000 */
[----:B------:R-:W-:Y:S01]  /*1cfb0*/  HGMMA.64x256x16.F32 R24, R208, gdesc[UR4].tnspB, R24, gsb0 ;  /* 0x43e00004d0187df0 */ /* 0x000fe20008000818 */
[----:B------:R-:W-:Y:S02]  /*1cfc0*/  VIADD R4, R2, 0x80 ;  /* 0x0000008002047836 */ /* 0x000fe40000000000 */
[----:B------:R-:W-:-:S03]  /*1cfd0*/  IMAD.MOV.U32 R5, RZ, RZ, 0x40000040 ;  /* 0x40000040ff057424 */ /* 0x000fc600078e00ff */
[----:B------:R-:W-:Y:S02]  /*1cfe0*/  R2UR UR6, R4 ;  /* 0x00000000040672ca */ /* 0x000fe400000e0000 */
[----:B------:R-:W-:Y:S01]  /*1cff0*/  R2UR UR7, R5 ;  /* 0x00000000050772ca */ /* 0x000fe200000e0000 */
[----:B------:R-:W-:Y:S01]  /*1d000*/  IMAD.MOV.U32 R5, RZ, RZ, 0x40000040 ;  /* 0x40000040ff057424 */ /* 0x000fe200078e00ff */
[----:B------:R-:W-:Y:S01]  /*1d010*/  IADD3 R4, R2, 0x100, RZ ;  /* 0x0000010002047810 */ /* 0x000fe20007ffe0ff */
[----:B------:R-:W-:Y:S02]  /*1d020*/  WARPGROUP.DEPBAR.LE gsb0, 0x0 ;  /* 0x00008000000079c5 */ /* 0x000fe40000010000 */
[----:B------:R-:W-:Y:S01]  /*1d030*/  WARPGROUP.ARRIVE ;  /* 0x00000000000079c5 */ /* 0x000fe20000000000 */
[----:B------:R-:W3:Y:S01]  /*1d040*/  LDL R211, [R1+0x64] ;  /* 0x0000640001d37983 */ /* 0x000ee20000100800 */
[----:B------:R-:W-:Y:S02]  /*1d050*/  IMAD.MOV.U32 R3, RZ, RZ, 0x40000040 ;  /* 0x40000040ff037424 */ /* 0x000fe400078e00ff */
[----:B------:R-:W-:Y:S01]  /*1d060*/  FMUL.FTZ R21, R185, UR39 ;  /* 0x00000027b9157c20 */ /* 0x000fe20008410000 */
[----:B------:R-:W-:Y:S01]  /*1d070*/  FMUL.FTZ R185, R189, UR39 ;  /* 0x00000027bdb97c20 */ /* 0x000fe20008410000 */
[----:B------:R-:W-:-:S09]  /*1d080*/  FMUL.FTZ R176, R176, UR39 ;  /* 0x00000027b0b07c20 */ /* 0x000fd20008410000 */
[----:B------:R-:W-:Y:S01]  /*1d090*/  HGMMA.64x256x16.F32 R24, R204, gdesc[UR4].tnspB, R24, gsb0 ;  /* 0x43e00004cc187df0 */ /* 0x000fe20008000818 */
[----:B------:R-:W-:Y:S01]  /*1d0a0*/  R2UR UR6, R4 ;  /* 0x00000000040672ca */ /* 0x000fe200000e0000 */
[----:B------:R-:W-:Y:S01]  /*1d0b0*/  VIADD R4, R2, 0x180 ;  /* 0x0000018002047836 */ /* 0x000fe20000000000 */
[----:B------:R-:W-:Y:S01]  /*1d0c0*/  R2UR UR7, R5 ;  /* 0x00000000050772ca */ /* 0x000fe200000e0000 */
[----:B------:R-:W-:Y:S01]  /*1d0d0*/  MUFU.TANH R21, R21 ;  /* 0x0000001500157308 */ /* 0x000fe20000002400 */
[----:B------:R-:W-:Y:S01]  /*1d0e0*/  MOV R5, 0x40000040 ;  /* 0x4000004000057802 */ /* 0x000fe20000000f00 */
        /* <DEDUP_REMOVED lines=17> */
[----:B------:R-:W-:-:S02]  /*1d200*/  VIADD R2, R2, 0x200 ;  /* 0x0000020002027836 */ /* 0x000fc40000000000 */
        /* <DEDUP_REMOVED lines=14> */
[----:B------:R-:W-:Y:S01]  /*1d2f0*/  @!P1 VIADD R11, R11, 0x38840 ;  /* 0x000388400b0b9836 */ /* 0x000fe20000000000 */
[----:B------:R-:W-:-:S04]  /*1d300*/  @!P1 IADD3 R9, R9, 0x38860, RZ ;  /* 0x0003886009099810 */ /* 0x000fc80007ffe0ff */
[----:B------:R-:W-:Y:S01]  /*1d310*/  @!P1 PRMT R11, RZ, 0x654, R11 ;  /* 0x00000654ff0b9816 */ /* 0x000fe2000000000b */
        /* <DEDUP_REMOVED lines=24> */
[----:B------:R-:W-:Y:S01]  /*1d4a0*/  R2UR UR6, R4 ;  /* 0x00000000040672ca */ /* 0x000fe200000e0000 */
[----:B------:R-:W-:Y:S01]  /*1d4b0*/  FMUL.FTZ R4, R190, UR39 ;  /* 0x00000027be047c20 */ /* 0x000fe20008410000 */
[----:B------:R-:W-:Y:S01]  /*1d4c0*/  R2UR UR7, R5 ;  /* 0x00000000050772ca */ /* 0x000fe200000e0000 */
[----:B------:R-:W-:Y:S01]  /*1d4d0*/  FMUL.FTZ R5, R184, UR39 ;  /* 0x00000027b8057c20 */ /* 0x000fe20008410000 */
[----:B------:R-:W-:-:S03]  /*1d4e0*/  FMUL.FTZ R184, R188, UR39 ;  /* 0x00000027bcb87c20 */ /* 0x000fc60008410000 */
[----:B------:R-:W-:Y:S08]  /*1d4f0*/  MUFU.TANH R4, R4 ;  /* 0x0000000400047308 */ /* 0x000ff00000002400 */
[----:B------:R-:W0:Y:S08]  /*1d500*/  MUFU.TANH R5, R5 ;  /* 0x0000000500057308 */ /* 0x000e300000002400 */
[----:B------:R-:W1:Y:S01]  /*1d510*/  MUFU.TANH R184, R184 ;  /* 0x000000b800b87308 */ /* 0x000e620000002400 */
[----:B------:R-:W-:-:S02]  /*1d520*/  WARPGROUP.DEPBAR.LE gsb0, 0x0 ;  /* 0x00008000000079c5 */ /* 0x000fc40000010000 */
[----:B------:R-:W-:-:S06]  /*1d530*/  WARPGROUP.ARRIVE ;  /* 0x00000000000079c5 */ /* 0x000fcc0000000000 */
[----:B------:R-:W-:Y:S01]  /*1d540*/  HGMMA.64x256x16.F32 R24, R196, gdesc[UR4].tnspB, R24, gsb0 ;  /* 0x43e00004c4187df0 */ /* 0x000fe20008000818 */
[----:B------:R-:W-:Y:S02]  /*1d550*/  R2UR UR7, R3 ;  /* 0x00000000030772ca */ /* 0x000fe400000e0000 */
[----:B------:R-:W-:Y:S02]  /*1d560*/  SHF.L.U32 R3, R225, 0x7, RZ ;  /* 0x00000007e1037819 */ /* 0x000fe400000006ff */
[----:B------:R-:W-:Y:S01]  /*1d570*/  R2UR UR6, R2 ;  /* 0x00000000020672ca */ /* 0x000fe200000e0000 */
[----:B------:R-:W-:Y:S02]  /*1d580*/  FMUL.FTZ R2, R187, UR39 ;  /* 0x00000027bb027c20 */ /* 0x000fe40008410000 */
[----:B------:R-:W-:-:S04]  /*1d590*/  IMAD R3, R8, -0x50, R3 ;  /* 0xffffffb008037824 */ /* 0x000fc800078e0203 */
[----:B------:R-:W-:Y:S01]  /*1d5a0*/  MUFU.TANH R2, R2 ;  /* 0x0000000200027308 */ /* 0x000fe20000002400 */
[----:B------:R-:W-:-:S05]  /*1d5b0*/  IADD3 R3, R3, 0x1, R227 ;  /* 0x0000000103037810 */ /* 0x000fca0007ffe0e3 */
[----:B------:R-:W-:-:S04]  /*1d5c0*/  IMAD.IADD R3, R3, 0x1, -R224 ;  /* 0x0000000103037824 */ /* 0x000fc800078e0ae0 */
[----:B---3--:R-:W-:-:S04]  /*1d5d0*/  IMAD R3, R211, -0x2, R3 ;  /* 0xfffffffed3037824 */ /* 0x008fc800078e0203 */
[----:B--2---:R-:W-:-:S05]  /*1d5e0*/  IMAD.IADD R3, R226, 0x1, R3 ;  /* 0x00000001e2037824 */ /* 0x004fca00078e0203 */
[C---:B------:R-:W-:Y:S02]  /*1d5f0*/  ISETP.GT.AND P2, PT, R3.reuse, RZ, PT ;  /* 0x000000ff0300720c */ /* 0x040fe40003f44270 */
[----:B------:R-:W-:Y:S02]  /*1d600*/  ISETP.GT.AND P3, PT, R3, 0x1, PT ;  /* 0x000000010300780c */ /* 0x000fe40003f64270 */
[----:B0-----:R-:W-:Y:S02]  /*1d610*/  FSEL R160, R5, -INF , P2 ;  /* 0xff80000005a07808 */ /* 0x001fe40001000000 */
[----:B------:R-:W-:Y:S01]  /*1d620*/  ISETP.GT.AND P2, PT, R3, 0x8, PT ;  /* 0x000000080300780c */ /* 0x000fe20003f44270 */
[----:B------:R1:W0:Y:S01]  /*1d630*/  MUFU.TANH R5, R168 ;  /* 0x000000a800057308 */ /* 0x0002220000002400 */
[----:B------:R-:W-:Y:S02]  /*1d640*/  FSEL R21, R21, -INF , P3 ;  /* 0xff80000015157808 */ /* 0x000fe40001800000 */
[----:B------:R-:W-:-:S02]  /*1d650*/  FMNMX.FTZ R169, R160, R7, !PT ;  /* 0x00000007a0a97209 */ /* 0x000fc40007810000 */
[----:B------:R-:W-:Y:S02]  /*1d660*/  ISETP.GT.AND P3, PT, R3, 0x9, PT ;  /* 0x000000090300780c */ /* 0x000fe40003f64270 */
[----:B------:R-:W-:Y:S02]  /*1d670*/  FMNMX.FTZ R169, R21, R169, !PT ;  /* 0x000000a915a97209 */ /* 0x000fe40007810000 */
[----:B-1----:R-:W-:Y:S02]  /*1d680*/  FSEL R168, R184, -INF , P2 ;  /* 0xff800000b8a87808 */ /* 0x002fe40001000000 */
[----:B------:R1:W2:Y:S01]  /*1d690*/  MUFU.TANH R184, R161 ;  /* 0x000000a100b87308 */ /* 0x0002a20000002400 */
[----:B------:R-:W-:Y:S02]  /*1d6a0*/  ISETP.GT.AND P2, PT, R3, 0x10, PT ;  /* 0x000000100300780c */ /* 0x000fe40003f44270 */
[----:B------:R-:W-:Y:S02]  /*1d6b0*/  FMNMX.FTZ R172, R168, R169, !PT ;  /* 0x000000a9a8ac7209 */ /* 0x000fe40007810000 */
[----:B------:R-:W-:-:S02]  /*1d6c0*/  FSEL R169, R176, -INF , P2 ;  /* 0xff800000b0a97808 */ /* 0x000fc40001000000 */
[----:B------:R-:W-:Y:S02]  /*1d6d0*/  ISETP.GT.AND P2, PT, R3, 0x18, PT ;  /* 0x000000180300780c */ /* 0x000fe40003f44270 */
[----:B-1----:R-:W-:Y:S01]  /*1d6e0*/  FSEL R161, R185, -INF , P3 ;  /* 0xff800000b9a17808 */ /* 0x002fe20001800000 */
[----:B------:R-:W-:Y:S01]  /*1d6f0*/  FMUL.FTZ R185, R164, UR39 ;  /* 0x00000027a4b97c20 */ /* 0x000fe20008410000 */
[----:B------:R-:W-:Y:S02]  /*1d700*/  ISETP.GT.AND P3, PT, R3, 0x11, PT ;  /* 0x000000110300780c */ /* 0x000fe40003f64270 */
[----:B------:R-:W-:Y:S02]  /*1d710*/  FMNMX.FTZ R172, R161, R172, !PT ;  /* 0x000000aca1ac7209 */ /* 0x000fe40007810000 */
[----:B------:R-:W-:Y:S01]  /*1d720*/  FSEL R164, R177, -INF , P3 ;  /* 0xff800000b1a47808 */ /* 0x000fe20001800000 */
[----:B------:R-:W1:Y:S01]  /*1d730*/  MUFU.TANH R185, R185 ;  /* 0x000000b900b97308 */ /* 0x000e620000002400 */
[----:B------:R-:W-:-:S02]  /*1d740*/  FMNMX.FTZ R172, R169, R172, !PT ;  /* 0x000000aca9ac7209 */ /* 0x000fc40007810000 */
[----:B------:R-:W-:Y:S02]  /*1d750*/  ISETP.GT.AND P3, PT, R3, 0x19, PT ;  /* 0x000000190300780c */ /* 0x000fe40003f64270 */
[----:B------:R-:W-:Y:S02]  /*1d760*/  FSEL R165, R179, -INF , P2 ;  /* 0xff800000b3a57808 */ /* 0x000fe40001000000 */
[----:B------:R-:W-:Y:S01]  /*1d770*/  FMNMX.FTZ R176, R164, R172, !PT ;  /* 0x000000aca4b07209 */ /* 0x000fe20007810000 */
[----:B------:R3:W4:Y:S01]  /*1d780*/  MUFU.TANH R179, R173 ;  /* 0x000000ad00b37308 */ /* 0x0007220000002400 */
[----:B------:R-:W-:Y:S02]  /*1d790*/  ISETP.GT.AND P2, PT, R3, 0x20, PT ;  /* 0x000000200300780c */ /* 0x000fe40003f44270 */
[----:B------:R-:W-:Y:S02]  /*1d7a0*/  FSEL R172, R178, -INF , P3 ;  /* 0xff800000b2ac7808 */ /* 0x000fe40001800000 */
[----:B------:R-:W-:-:S02]  /*1d7b0*/  FMNMX.FTZ R176, R165, R176, !PT ;  /* 0x000000b0a5b07209 */ /* 0x000fc40007810000 */
[C---:B------:R-:W-:Y:S02]  /*1d7c0*/  ISETP.GT.AND P3, PT, R3.reuse, 0x21, PT ;  /* 0x000000210300780c */ /* 0x040fe40003f64270 */
[----:B---3--:R-:W-:Y:S02]  /*1d7d0*/  FSEL R173, R180, -INF , P2 ;  /* 0xff800000b4ad7808 */ /* 0x008fe40001000000 */
[----:B------:R-:W-:Y:S01]  /*1d7e0*/  FMNMX.FTZ R176, R172, R176, !PT ;  /* 0x000000b0acb07209 */ /* 0x000fe20007810000 */
[----:B------:R3:W5:Y:S01]  /*1d7f0*/  MUFU.TANH R180, R152 ;  /* 0x0000009800b47308 */ /* 0x0007620000002400 */
[----:B------:R-:W-:Y:S02]  /*1d800*/  ISETP.GT.AND P2, PT, R3, 0x28, PT ;  /* 0x000000280300780c */ /* 0x000fe40003f44270 */
[----:B------:R-:W-:Y:S02]  /*1d810*/  FMNMX.FTZ R176, R173, R176, !PT ;  /* 0x000000b0adb07209 */ /* 0x000fe40007810000 */
[----:B---3--:R-:W-:Y:S01]  /*1d820*/  FSEL R152, R181, -INF , P3 ;  /* 0xff800000b5987808 */ /* 0x008fe20001800000 */
[----:B------:R-:W-:Y:S01]  /*1d830*/  FMUL.FTZ R181, R153, UR39 ;  /* 0x0000002799b57c20 */ /* 0x000fe20008410000 */
[----:B------:R-:W-:-:S02]  /*1d840*/  ISETP.GT.AND P3, PT, R3, 0x29, PT ;  /* 0x000000290300780c */ /* 0x000fc40003f64270 */
[----:B------:R-:W-:Y:S01]  /*1d850*/  FSEL R153, R182, -INF , P2 ;  /* 0xff800000b6997808 */ /* 0x000fe20001000000 */
[----:B------:R-:W-:Y:S01]  /*1d860*/  FMUL.FTZ R182, R156, UR39 ;  /* 0x000000279cb67c20 */ /* 0x000fe20008410000 */
[----:B------:R-:W-:Y:S01]  /*1d870*/  FMNMX.FTZ R177, R152, R176, !PT ;  /* 0x000000b098b17209 */ /* 0x000fe20007810000 */
[----:B------:R-:W3:Y:S01]  /*1d880*/  MUFU.TANH R181, R181 ;  /* 0x000000b500b57308 */ /* 0x000ee20000002400 */
[----:B------:R-:W-:Y:S02]  /*1d890*/  ISETP.GT.AND P2, PT, R3, 0x30, PT ;  /* 0x000000300300780c */ /* 0x000fe40003f44270 */
[----:B------:R-:W-:Y:S02]  /*1d8a0*/  FSEL R176, R186, -INF , P3 ;  /* 0xff800000bab07808 */ /* 0x000fe40001800000 */
[----:B------:R-:W-:Y:S02]  /*1d8b0*/  FMNMX.FTZ R178, R153, R177, !PT ;  /* 0x000000b199b27209 */ /* 0x000fe40007810000 */
[----:B------:R-:W-:Y:S01]  /*1d8c0*/  ISETP.GT.AND P3, PT, R3, 0x31, PT ;  /* 0x000000310300780c */ /* 0x000fe20003f64270 */
[----:B------:R-:W3:Y:S01]  /*1d8d0*/  MUFU.TANH R182, R182 ;  /* 0x000000b600b67308 */ /* 0x000ee20000002400 */
[----:B0-----:R-:W-:Y:S01]  /*1d8e0*/  FSEL R177, R5, -INF , P2 ;  /* 0xff80000005b17808 */ /* 0x001fe20001000000 */
[----:B------:R-:W-:Y:S01]  /*1d8f0*/  FMUL.FTZ R5, R157, UR39 ;  /* 0x000000279d057c20 */ /* 0x000fe20008410000 */
[----:B------:R-:W-:-:S02]  /*1d900*/  FMNMX.FTZ R178, R176, R178, !PT ;  /* 0x000000b2b0b27209 */ /* 0x000fc40007810000 */
[----:B------:R-:W-:Y:S02]  /*1d910*/  ISETP.GT.AND P2, PT, R3, 0x38, PT ;  /* 0x000000380300780c */ /* 0x000fe40003f44270 */
[----:B--2---:R-:W-:Y:S01]  /*1d920*/  FSEL R156, R184, -INF , P3 ;  /* 0xff800000b89c7808 */ /* 0x004fe20001800000 */
[----:B------:R-:W0:Y:S01]  /*1d930*/  MUFU.TANH R5, R5 ;  /* 0x0000000500057308 */ /* 0x000e220000002400 */
[----:B------:R-:W-:Y:S02]  /*1d940*/  FMNMX.FTZ R178, R177, R178, !PT ;  /* 0x000000b2b1b27209 */ /* 0x000fe40007810000 */
[----:B------:R-:W-:Y:S02]  /*1d950*/  ISETP.GT.AND P3, PT, R3, 0x39, PT ;  /* 0x000000390300780c */ /* 0x000fe40003f64270 */
[----:B-1----:R-:W-:Y:S02]  /*1d960*/  FSEL R157, R185, -INF , P2 ;  /* 0xff800000b99d7808 */ /* 0x002fe40001000000 */
[----:B------:R-:W-:-:S02]  /*1d970*/  FMNMX.FTZ R184, R156, R178, !PT ;  /* 0x000000b29cb87209 */ /* 0x000fc40007810000 */
[----:B------:R-:W-:Y:S02]  /*1d980*/  ISETP.GT.AND P2, PT, R3, 0x40, PT ;  /* 0x000000400300780c */ /* 0x000fe40003f44270 */
[----:B----4-:R-:W-:Y:S01]  /*1d990*/  FSEL R178, R179, -INF , P3 ;  /* 0xff800000b3b27808 */ /* 0x010fe20001800000 */
[----:B------:R-:W-:Y:S01]  /*1d9a0*/  FMUL.FTZ R179, R183, UR39 ;  /* 0x00000027b7b37c20 */ /* 0x000fe20008410000 */
[----:B------:R-:W-:Y:S01]  /*1d9b0*/  FMNMX.FTZ R184, R157, R184, !PT ;  /* 0x000000b89db87209 */ /* 0x000fe20007810000 */
[----:B------:R-:W-:Y:S01]  /*1d9c0*/  FMUL.FTZ R183, R170, UR39 ;  /* 0x00000027aab77c20 */ /* 0x000fe20008410000 */
[----:B------:R-:W-:Y:S02]  /*1d9d0*/  ISETP.GT.AND P3, PT, R3, 0x41, PT ;  /* 0x000000410300780c */ /* 0x000fe40003f64270 */
[----:B-----5:R-:W-:Y:S01]  /*1d9e0*/  FSEL R180, R180, -INF , P2 ;  /* 0xff800000b4b47808 */ /* 0x020fe20001000000 */
[----:B------:R-:W1:Y:S01]  /*1d9f0*/  MUFU.TANH R179, R179 ;  /* 0x000000b300b37308 */ /* 0x000e620000002400 */
[----:B------:R-:W-:-:S02]  /*1da00*/  FMNMX.FTZ R184, R178, R184, !PT ;  /* 0x000000b8b2b87209 */ /* 0x000fc40007810000 */
[----:B------:R-:W-:Y:S02]  /*1da10*/  ISETP.GT.AND P2, PT, R3, 0x48, PT ;  /* 0x000000480300780c */ /* 0x000fe40003f44270 */
[----:B---3--:R-:W-:Y:S02]  /*1da20*/  FSEL R181, R181, -INF , P3 ;  /* 0xff800000b5b57808 */ /* 0x008fe40001800000 */
[----:B------:R-:W-:Y:S01]  /*1da30*/  FMNMX.FTZ R184, R180, R184, !PT ;  /* 0x000000b8b4b87209 */ /* 0x000fe20007810000 */
[----:B------:R-:W2:Y:S01]  /*1da40*/  MUFU.TANH R183, R183 ;  /* 0x000000b700b77308 */ /* 0x000ea20000002400 */
[----:B------:R-:W-:Y:S02]  /*1da50*/  ISETP.GT.AND P3, PT, R3, 0x49, PT ;  /* 0x000000490300780c */ /* 0x000fe40003f64270 */
[----:B------:R-:W-:Y:S02]  /*1da60*/  FSEL R182, R182, -INF , P2 ;  /* 0xff800000b6b67808 */ /* 0x000fe40001000000 */
[----:B------:R-:W-:-:S02]  /*1da70*/  FMNMX.FTZ R184, R181, R184, !PT ;  /* 0x000000b8b5b87209 */ /* 0x000fc40007810000 */
[----:B0-----:R-:W-:Y:S02]  /*1da80*/  FSEL R170, R5, -INF , P3 ;  /* 0xff80000005aa7808 */ /* 0x001fe40001800000 */
[----:B------:R-:W-:Y:S02]  /*1da90*/  FMNMX.FTZ R5, R182, R184, !PT ;  /* 0x000000b8b6057209 */ /* 0x000fe40007810000 */
[----:B------:R-:W-:Y:S01]  /*1daa0*/  IADD3 R185, R3, 0x8, RZ ;  /* 0x0000000803b97810 */ /* 0x000fe20007ffe0ff */
[----:B------:R-:W-:Y:S01]  /*1dab0*/  IMAD.U32 R3, RZ, RZ, UR43 ;  /* 0x0000002bff037e24 */ /* 0x000fe2000f8e00ff */
[----:B------:R-:W-:Y:S02]  /*1dac0*/  FMNMX.FTZ R5, R170, R5, !PT ;  /* 0x00000005aa057209 */ /* 0x000fe40007810000 */
[C---:B------:R-:W-:Y:S02]  /*1dad0*/  ISETP.GT.AND P5, PT, R185.reuse, RZ, PT ;  /* 0x000000ffb900720c */ /* 0x040fe40003fa4270 */
[C---:B------:R-:W-:Y:S01]  /*1dae0*/  ISETP.GT.AND P3, PT, R185.reuse, 0x1, PT ;  /* 0x00000001b900780c */ /* 0x040fe20003f64270 */
[----:B------:R-:W0:Y:S01]  /*1daf0*/  SHFL.BFLY PT, R184, R5, 0x2, 0x1f ;  /* 0x0c401f0005b87f89 */ /* 0x000e2200000e0000 */
[----:B------:R-:W-:-:S02]  /*1db00*/  ISETP.GT.AND P2, PT, R185, 0x8, PT ;  /* 0x00000008b900780c */ /* 0x000fc40003f44270 */
[----:B------:R-:W-:Y:S02]  /*1db10*/  FSEL R2, R2, -INF , P3 ;  /* 0xff80000002027808 */ /* 0x000fe40001800000 */
[----:B------:R-:W-:Y:S02]  /*1db20*/  FSEL R186, R4, -INF , P2 ;  /* 0xff80000004ba7808 */ /* 0x000fe40001000000 */
[C---:B------:R-:W-:Y:S02]  /*1db30*/  ISETP.GT.AND P4, PT, R185.reuse, 0x9, PT ;  /* 0x00000009b900780c */ /* 0x040fe40003f84270 */
[----:B------:R-:W-:Y:S02]  /*1db40*/  ISETP.GT.AND P6, PT, R185, 0x10, PT ;  /* 0x00000010b900780c */ /* 0x000fe40003fc4270 */
[----:B------:R-:W-:Y:S02]  /*1db50*/  FSEL R10, R10, -INF , P4 ;  /* 0xff8000000a0a7808 */ /* 0x000fe40002000000 */
[----:B------:R-:W-:-:S02]  /*1db60*/  FSEL R12, R12, -INF , P6 ;  /* 0xff8000000c0c7808 */ /* 0x000fc40003000000 */
[C---:B------:R-:W-:Y:S02]  /*1db70*/  ISETP.GT.AND P3, PT, R185.reuse, 0x18, PT ;  /* 0x00000018b900780c */ /* 0x040fe40003f64270 */
[C---:B------:R-:W-:Y:S02]  /*1db80*/  ISETP.GT.AND P4, PT, R185.reuse, 0x19, PT ;  /* 0x00000019b900780c */ /* 0x040fe40003f84270 */
[----:B------:R-:W-:Y:S02]  /*1db90*/  FSEL R20, R20, -INF , P3 ;  /* 0xff80000014147808 */ /* 0x000fe40001800000 */
[----:B------:R-:W-:Y:S02]  /*1dba0*/  ISETP.GT.AND P6, PT, R185, 0x20, PT ;  /* 0x00000020b900780c */ /* 0x000fe40003fc4270 */
[----:B-1----:R-:W-:Y:S02]  /*1dbb0*/  FSEL R179, R179, -INF , P4 ;  /* 0xff800000b3b37808 */ /* 0x002fe40002000000 */
[----:B0-----:R-:W-:-:S02]  /*1dbc0*/  FMNMX.FTZ R5, R5, R184, !PT ;  /* 0x000000b805057209 */ /* 0x001fc40007810000 */
[----:B--2---:R-:W-:Y:S02]  /*1dbd0*/  FSEL R183, R183, -INF , P6 ;  /* 0xff800000b7b77808 */ /* 0x004fe40003000000 */
[C---:B------:R-:W-:Y:S01]  /*1dbe0*/  ISETP.GT.AND P3, PT, R185.reuse, 0x28, PT ;  /* 0x00000028b900780c */ /* 0x040fe20003f64270 */
[----:B------:R-:W0:Y:S01]  /*1dbf0*/  SHFL.BFLY PT, R184, R5, 0x1, 0x1f ;  /* 0x0c201f0005b87f89 */ /* 0x000e2200000e0000 */
[C---:B------:R-:W-:Y:S02]  /*1dc00*/  ISETP.GT.AND P4, PT, R185.reuse, 0x29, PT ;  /* 0x00000029b900780c */ /* 0x040fe40003f84270 */
[----:B------:R-:W-:Y:S02]  /*1dc10*/  FSEL R174, R174, -INF , P3 ;  /* 0xff800000aeae7808 */ /* 0x000fe40001800000 */
[----:B------:R-:W-:Y:S02]  /*1dc20*/  ISETP.GT.AND P6, PT, R185, 0x30, PT ;  /* 0x00000030b900780c */ /* 0x000fe40003fc4270 */
[----:B------:R-:W-:-:S02]  /*1dc30*/  FSEL R175, R175, -INF , P4 ;  /* 0xff800000afaf7808 */ /* 0x000fc40002000000 */
[----:B------:R-:W-:Y:S02]  /*1dc40*/  FSEL R162, R162, -INF , P6 ;  /* 0xff800000a2a27808 */ /* 0x000fe40003000000 */
[C---:B------:R-:W-:Y:S02]  /*1dc50*/  ISETP.GT.AND P3, PT, R185.reuse, 0x38, PT ;  /* 0x00000038b900780c */ /* 0x040fe40003f64270 */
[C---:B------:R-:W-:Y:S02]  /*1dc60*/  ISETP.GT.AND P4, PT, R185.reuse, 0x39, PT ;  /* 0x00000039b900780c */ /* 0x040fe40003f84270 */
[----:B------:R-:W-:Y:S02]  /*1dc70*/  FSEL R166, R166, -INF , P3 ;  /* 0xff800000a6a67808 */ /* 0x000fe40001800000 */
[----:B------:R-:W-:Y:S02]  /*1dc80*/  ISETP.GT.AND P6, PT, R185, 0x40, PT ;  /* 0x00000040b900780c */ /* 0x000fe40003fc4270 */
[----:B------:R-:W-:-:S02]  /*1dc90*/  FSEL R167, R167, -INF , P4 ;  /* 0xff800000a7a77808 */ /* 0x000fc40002000000 */
[C---:B------:R-:W-:Y:S02]  /*1dca0*/  ISETP.GT.AND P3, PT, R185.reuse, 0x48, PT ;  /* 0x00000048b900780c */ /* 0x040fe40003f64270 */
[----:B------:R-:W-:Y:S02]  /*1dcb0*/  ISETP.GT.AND P4, PT, R185, 0x49, PT ;  /* 0x00000049b900780c */ /* 0x000fe40003f84270 */
[----:B0-----:R-:W-:Y:S02]  /*1dcc0*/  FMNMX.FTZ R5, R5, R184, !PT ;  /* 0x000000b805057209 */ /* 0x001fe40007810000 */
[----:B------:R0:W1:Y:S02]  /*1dcd0*/  MUFU.TANH R184, R159 ;  /* 0x0000009f00b87308 */ /* 0x0000640000002400 */
[----:B------:R-:W-:Y:S02]  /*1dce0*/  FSETP.NEU.FTZ.AND P2, PT, R5, -INF , PT ;  /* 0xff8000000500780b */ /* 0x000fe40003f5d000 */
[----:B0-----:R-:W-:-:S02]  /*1dcf0*/  FSEL R159, R0, -INF , P5 ;  /* 0xff800000009f7808 */ /* 0x001fc40002800000 */
[----:B------:R-:W-:Y:S02]  /*1dd00*/  ISETP.GT.AND P5, PT, R185, 0x11, PT ;  /* 0x00000011b900780c */ /* 0x000fe40003fa4270 */
[----:B------:R-:W-:Y:S02]  /*1dd10*/  FMNMX.FTZ R0, R159, R6, !PT ;  /* 0x000000069f007209 */ /* 0x000fe40007810000 */
[----:B------:R-:W-:Y:S02]  /*1dd20*/  FSEL R13, R13, -INF , P5 ;  /* 0xff8000000d0d7808 */ /* 0x000fe40002800000 */
[----:B------:R-:W-:Y:S01]  /*1dd30*/  FMNMX.FTZ R4, R2, R0, !PT ;  /* 0x0000000002047209 */ /* 0x000fe20007810000 */
[----:B------:R-:W-:Y:S01]  /*1dd40*/  FMUL.FTZ R0, R5, R3 ;  /* 0x0000000305007220 */ /* 0x000fe20000410000 */
[----:B------:R-:W-:Y:S02]  /*1dd50*/  ISETP.GT.AND P5, PT, R185, 0x21, PT ;  /* 0x00000021b900780c */ /* 0x000fe40003fa4270 */
[----:B------:R-:W-:-:S02]  /*1dd60*/  FMNMX.FTZ R4, R186, R4, !PT ;  /* 0x00000004ba047209 */ /* 0x000fc40007810000 */
[----:B------:R-:W-:Y:S02]  /*1dd70*/  FSEL R171, R171, -INF , P5 ;  /* 0xff800000abab7808 */ /* 0x000fe40002800000 */
[----:B------:R-:W-:Y:S02]  /*1dd80*/  FMNMX.FTZ R4, R10, R4, !PT ;  /* 0x000000040a047209 */ /* 0x000fe40007810000 */
[----:B------:R-:W-:Y:S02]  /*1dd90*/  ISETP.GT.AND P5, PT, R185, 0x31, PT ;  /* 0x00000031b900780c */ /* 0x000fe40003fa4270 */
[----:B------:R-:W-:Y:S02]  /*1dda0*/  FMNMX.FTZ R4, R12, R4, !PT ;  /* 0x000000040c047209 */ /* 0x000fe40007810000 */
[----:B------:R-:W-:Y:S02]  /*1ddb0*/  FSEL R163, R163, -INF , P5 ;  /* 0xff800000a3a37808 */ /* 0x000fe40002800000 */
[----:B------:R-:W-:-:S02]  /*1ddc0*/  FMNMX.FTZ R4, R13, R4, !PT ;  /* 0x000000040d047209 */ /* 0x000fc40007810000 */
[----:B------:R-:W-:Y:S02]  /*1ddd0*/  FSEL R0, R0, RZ, P2 ;  /* 0x000000ff00007208 */ /* 0x000fe40001000000 */
[----:B------:R-:W-:Y:S02]  /*1dde0*/  FMNMX.FTZ R4, R20, R4, !PT ;  /* 0x0000000414047209 */ /* 0x000fe40007810000 */
[----:B------:R-:W-:Y:S01]  /*1ddf0*/  ISETP.GT.AND P5, PT, R185, 0x41, PT ;  /* 0x00000041b900780c */ /* 0x000fe20003fa4270 */
[-CC-:B------:R-:W-:Y:S01]  /*1de00*/  FFMA.FTZ R208, R160, R3.reuse, -R0.reuse ;  /* 0x00000003a0d07223 */ /* 0x180fe20000010800 */
[----:B------:R-:W-:Y:S01]  /*1de10*/  FMNMX.FTZ R4, R179, R4, !PT ;  /* 0x00000004b3047209 */ /* 0x000fe20007810000 */
[-CC-:B------:R-:W-:Y:S01]  /*1de20*/  FFMA.FTZ R160, R161, R3.reuse, -R0.reuse ;  /* 0x00000003a1a07223 */ /* 0x180fe20000010800 */
[----:B------:R-:W-:Y:S01]  /*1de30*/  FSEL R161, R154, -INF , P6 ;  /* 0xff8000009aa17808 */ /* 0x000fe20003000000 */
[-CC-:B------:R-:W-:Y:S01]  /*1de40*/  FFMA.FTZ R164, R164, R3.reuse, -R0.reuse ;  /* 0x00000003a4a47223 */ /* 0x180fe20000010800 */
[----:B------:R-:W-:Y:S01]  /*1de50*/  FMNMX.FTZ R4, R183, R4, !PT ;  /* 0x00000004b7047209 */ /* 0x000fe20007810000 */
[-CC-:B------:R-:W-:Y:S01]  /*1de60*/  FFMA.FTZ R206, R165, R3.reuse, -R0.reuse ;  /* 0x00000003a5ce7223 */ /* 0x180fe20000010800 */
[----:B------:R-:W-:Y:S01]  /*1de70*/  FSEL R155, R155, -INF , P5 ;  /* 0xff8000009b9b7808 */ /* 0x000fe20002800000 */
[----:B------:R0:W-:Y:S01]  /*1de80*/  MUFU.EX2 R154, R164 ;  /* 0x000000a4009a7308 */ /* 0x0001e20000000800 */
[----:B------:R-:W-:Y:S01]  /*1de90*/  FMNMX.FTZ R4, R171, R4, !PT ;  /* 0x00000004ab047209 */ /* 0x000fe20007810000 */
[----:B------:R-:W-:Y:S01]  /*1dea0*/  FFMA.FTZ R210, R168, R3, -R0 ;  /* 0x00000003a8d27223 */ /* 0x000fe20000010800 */
[----:B-1----:R-:W-:Y:S01]  /*1deb0*/  FSEL R184, R184, -INF , P4 ;  /* 0xff800000b8b87808 */ /* 0x002fe20002000000 */
[----:B------:R-:W-:-:S02]  /*1dec0*/  WARPGROUP.DEPBAR.LE gsb0, 0x0 ;  /* 0x00008000000079c5 */ /* 0x000fc40000010000 */
[----:B------:R-:W-:Y:S01]  /*1ded0*/  WARPGROUP.ARRIVE ;  /* 0x00000000000079c5 */ /* 0x000fe20000000000 */
[----:B------:R-:W-:Y:S01]  /*1dee0*/  FMNMX.FTZ R4, R174, R4, !PT ;  /* 0x00000004ae047209 */ /* 0x000fe20007810000 */
[-CC-:B------:R-:W-:Y:S01]  /*1def0*/  FFMA.FTZ R202, R153, R3.reuse, -R0.reuse ;  /* 0x0000000399ca7223 */ /* 0x180fe20000010800 */
[----:B0-----:R-:W-:Y:S01]  /*1df00*/  FSEL R164, R158, -INF , P3 ;  /* 0xff8000009ea47808 */ /* 0x001fe20001800000 */
[-CC-:B------:R-:W-:Y:S01]  /*1df10*/  FFMA.FTZ R198, R157, R3.reuse, -R0.reuse ;  /* 0x000000039dc67223 */ /* 0x180fe20000010800 */
[----:B------:R-:W-:Y:S01]  /*1df20*/  FMNMX.FTZ R4, R175, R4, !PT ;  /* 0x00000004af047209 */ /* 0x000fe20007810000 */
[----:B------:R-:W-:Y:S01]  /*1df30*/  HGMMA.64x256x16.F32 R24, R192, gdesc[UR4].tnspB, R24, gsb0 ;  /* 0x43e00004c0187df0 */ /* 0x000fe20008000818 */
[-CC-:B------:R-:W-:Y:S01]  /*1df40*/  FFMA.FTZ R21, R21, R3.reuse, -R0.reuse ;  /* 0x0000000315157223 */ /* 0x180fe20000010800 */
[-CC-:B------:R-:W-:Y:S01]  /*1df50*/  FFMA.FTZ R204, R169, R3.reuse, -R0.reuse ;  /* 0x00000003a9cc7223 */ /* 0x180fe20000010800 */
[----:B------:R-:W-:Y:S01]  /*1df60*/  FMNMX.FTZ R4, R162, R4, !PT ;  /* 0x00000004a2047209 */ /* 0x000fe20007810000 */
[-CC-:B------:R-:W-:Y:S01]  /*1df70*/  FFMA.FTZ R158, R172, R3.reuse, -R0.reuse ;  /* 0x00000003ac9e7223 */ /* 0x180fe20000010800 */
        /* <DEDUP_REMOVED lines=8> */
[----:B------:R-:W-:Y:S01]  /*1e000*/  FFMA.FTZ R170, R170, R3, -R0 ;  /* 0x00000003aaaa7223 */ /* 0x000fe20000010800 */
[----:B------:R-:W-:Y:S01]  /*1e010*/  MUFU.EX2 R208, R208 ;  /* 0x000000d000d07308 */ /* 0x000fe20000000800 */
[----:B------:R-:W-:-:S04]  /*1e020*/  FMNMX.FTZ R4, R167, R4, !PT ;  /* 0x00000004a7047209 */ /* 0x000fc80007810000 */
[----:B------:R-:W-:-:S03]  /*1e030*/  FMNMX.FTZ R4, R161, R4, !PT ;  /* 0x00000004a1047209 */ /* 0x000fc60007810000 */
[----:B------:R-:W-:Y:S01]  /*1e040*/  MUFU.EX2 R21, R21 ;  /* 0x0000001500157308 */ /* 0x000fe20000000800 */
[----:B------:R-:W-:-:S04]  /*1e050*/  FMNMX.FTZ R4, R155, R4, !PT ;  /* 0x000000049b047209 */ /* 0x000fc80007810000 */
[----:B------:R-:W-:-:S03]  /*1e060*/  FMNMX.FTZ R4, R164, R4, !PT ;  /* 0x00000004a4047209 */ /* 0x000fc60007810000 */
[----:B------:R-:W-:Y:S01]  /*1e070*/  MUFU.EX2 R210, R210 ;  /* 0x000000d200d27308 */ /* 0x000fe20000000800 */
[----:B------:R-:W-:-:S05]  /*1e080*/  FMNMX.FTZ R4, R184, R4, !PT ;  /* 0x00000004b8047209 */ /* 0x000fca0007810000 */
[----:B------:R-:W0:Y:S02]  /*1e090*/  SHFL.BFLY PT, R165, R4, 0x2, 0x1f ;  /* 0x0c401f0004a57f89 */ /* 0x000e2400000e0000 */
[----:B------:R-:W-:Y:S08]  /*1e0a0*/  MUFU.EX2 R160, R160 ;  /* 0x000000a000a07308 */ /* 0x000ff00000000800 */
[----:B------:R-:W-:Y:S08]  /*1e0b0*/  MUFU.EX2 R204, R204 ;  /* 0x000000cc00cc7308 */ /* 0x000ff00000000800 */
[----:B------:R-:W-:Y:S01]  /*1e0c0*/  MUFU.EX2 R206, R206 ;  /* 0x000000ce00ce7308 */ /* 0x000fe20000000800 */
[----:B0-----:R-:W-:Y:S01]  /*1e0d0*/  FMNMX.FTZ R4, R4, R165, !PT ;  /* 0x000000a504047209 */ /* 0x001fe20007810000 */
[----:B------:R-:W-:-:S06]  /*1e0e0*/  FFMA.FTZ R165, R181, R3, -R0 ;  /* 0x00000003b5a57223 */ /* 0x000fcc0000010800 */
[----:B------:R-:W-:Y:S01]  /*1e0f0*/  MUFU.EX2 R158, R158 ;  /* 0x0000009e009e7308 */ /* 0x000fe20000000800 */
[----:B------:R-:W0:Y:S07]  /*1e100*/  SHFL.BFLY PT, R168, R4, 0x1, 0x1f ;  /* 0x0c201f0004a87f89 */ /* 0x000e2e00000e0000 */
[----:B------:R-:W-:Y:S08]  /*1e110*/  MUFU.EX2 R200, R200 ;  /* 0x000000c800c87308 */ /* 0x000ff00000000800 */
[----:B------:R-:W-:Y:S08]  /*1e120*/  MUFU.EX2 R152, R152 ;  /* 0x0000009800987308 */ /* 0x000ff00000000800 */
[----:B------:R-:W-:Y:S01]  /*1e130*/  MUFU.EX2 R202, R202 ;  /* 0x000000ca00ca7308 */ /* 0x000fe20000000800 */
[----:B0-----:R-:W-:-:S02]  /*1e140*/  FMNMX.FTZ R4, R4, R168, !PT ;  /* 0x000000a804047209 */ /* 0x001fc40007810000 */
[----:B------:R-:W-:Y:S02]  /*1e150*/  FSEL R168, R5, RZ, P2 ;  /* 0x000000ff05a87208 */ /* 0x000fe40001000000 */
[----:B------:R-:W-:-:S03]  /*1e160*/  FSETP.NEU.FTZ.AND P2, PT, R4, -INF , PT ;  /* 0xff8000000400780b */ /* 0x000fc60003f5d000 */
[----:B------:R-:W-:Y:S01]  /*1e170*/  MUFU.EX2 R153, R153 ;  /* 0x0000009900997308 */ /* 0x000fe20000000800 */
[----:B------:R-:W-:-:S04]  /*1e180*/  FADD.FTZ R169, -R168, R7 ;  /* 0x00000007a8a97221 */ /* 0x000fc80000010100 */
[----:B------:R-:W-:-:S03]  /*1e190*/  FMUL.FTZ R169, R169, R3 ;  /* 0x00000003a9a97220 */ /* 0x000fc60000410000 */
[----:B------:R-:W-:Y:S08]  /*1e1a0*/  MUFU.EX2 R196, R196 ;  /* 0x000000c400c47308 */ /* 0x000ff00000000800 */
[----:B------:R-:W-:Y:S08]  /*1e1b0*/  MUFU.EX2 R156, R156 ;  /* 0x0000009c009c7308 */ /* 0x000ff00000000800 */
[----:B------:R-:W-:Y:S08]  /*1e1c0*/  MUFU.EX2 R198, R198 ;  /* 0x000000c600c67308 */ /* 0x000ff00000000800 */
[----:B------:R-:W-:Y:S08]  /*1e1d0*/  MUFU.EX2 R157, R157 ;  /* 0x0000009d009d7308 */ /* 0x000ff00000000800 */
[----:B------:R-:W-:Y:S08]  /*1e1e0*/  MUFU.EX2 R165, R165 ;  /* 0x000000a500a57308 */ /* 0x000ff00000000800 */
[----:B------:R-:W-:Y:S01]  /*1e1f0*/  MUFU.EX2 R7, R170 ;  /* 0x000000aa00077308 */ /* 0x000fe20000000800 */
[----:B------:R-:W-:-:S02]  /*1e200*/  WARPGROUP.DEPBAR.LE gsb0, 0x0 ;  /* 0x00008000000079c5 */ /* 0x000fc40000010000 */
[-CC-:B------:R-:W-:Y:S01]  /*1e210*/  FFMA.FTZ R192, R180, R3.reuse, -R0.reuse ;  /* 0x00000003b4c07223 */ /* 0x180fe20000010800 */
[-C--:B------:R-:W-:Y:S01]  /*1e220*/  FFMA.FTZ R194, R182, R3.reuse, -R0 ;  /* 0x00000003b6c27223 */ /* 0x080fe20000010800 */
[-C--:B------:R-:W-:Y:S01]  /*1e230*/  FMUL.FTZ R0, R4, R3.reuse ;  /* 0x0000000304007220 */ /* 0x080fe20000410000 */
[----:B------:R-:W-:Y:S03]  /*1e240*/  @!P1 SYNCS.ARRIVE.TRANS64.RED.A1T0 RZ, [R11+URZ], RZ ;  /* 0x000000ff0bff99a7 */ /* 0x000fe6000810043f */
[----:B------:R-:W-:Y:S01]  /*1e250*/  MUFU.EX2 R192, R192 ;  /* 0x000000c000c07308 */ /* 0x000fe20000000800 */
[----:B------:R-:W-:Y:S01]  /*1e260*/  FSEL R168, R0, RZ, P2 ;  /* 0x000000ff00a87208 */ /* 0x000fe20001000000 */
[----:B------:R0:W-:Y:S04]  /*1e270*/  @!P1 SYNCS.ARRIVE.TRANS64.RED.A1T0 RZ, [R9+URZ], RZ ;  /* 0x000000ff09ff99a7 */ /* 0x0001e8000810043f */
[-CC-:B------:R-:W-:Y:S01]  /*1e280*/  FFMA.FTZ R209, R159, R3.reuse, -R168.reuse ;  /* 0x000000039fd17223 */ /* 0x180fe200000108a8 */
[-CC-:B------:R-:W-:Y:S01]  /*1e290*/  FFMA.FTZ R159, R2, R3.reuse, -R168.reuse ;  /* 0x00000003029f7223 */ /* 0x180fe200000108a8 */
[----:B------:R-:W-:Y:S01]  /*1e2a0*/  FSEL R2, R4, RZ, P2 ;  /* 0x000000ff04027208 */ /* 0x000fe20001000000 */
[----:B------:R-:W1:Y:S01]  /*1e2b0*/  MUFU.EX2 R0, R169 ;  /* 0x000000a900007308 */ /* 0x000e620000000800 */
[-CC-:B------:R-:W-:Y:S01]  /*1e2c0*/  FFMA.FTZ R211, R186, R3.reuse, -R168.reuse ;  /* 0x00000003bad37223 */ /* 0x180fe200000108a8 */
[-CC-:B------:R-:W-:Y:S01]  /*1e2d0*/  FFMA.FTZ R10, R10, R3.reuse, -R168.reuse ;  /* 0x000000030a0a7223 */ /* 0x180fe200000108a8 */
[-C--:B------:R-:W-:Y:S01]  /*1e2e0*/  FFMA.FTZ R205, R12, R3.reuse, -R168 ;  /* 0x000000030ccd7223 */ /* 0x080fe200000108a8 */
[----:B------:R-:W-:Y:S01]  /*1e2f0*/  FADD.FTZ R2, -R2, R6 ;  /* 0x0000000602027221 */ /* 0x000fe20000010100 */
[-CC-:B------:R-:W-:Y:S01]  /*1e300*/  FFMA.FTZ R12, R13, R3.reuse, -R168.reuse ;  /* 0x000000030d0c7223 */ /* 0x180fe200000108a8 */
[-CC-:B------:R-:W-:Y:S01]  /*1e310*/  FFMA.FTZ R207, R20, R3.reuse, -R168.reuse ;  /* 0x0000000314cf7223 */ /* 0x180fe200000108a8 */
[-CC-:B------:R-:W-:Y:S01]  /*1e320*/  FFMA.FTZ R13, R179, R3.reuse, -R168.reuse ;  /* 0x00000003b30d7223 */ /* 0x180fe200000108a8 */
[-C--:B------:R-:W-:Y:S01]  /*1e330*/  FMUL.FTZ R2, R2, R3.reuse ;  /* 0x0000000302027220 */ /* 0x080fe20000410000 */
[----:B------:R-:W-:Y:S01]  /*1e340*/  MUFU.EX2 R209, R209 ;  /* 0x000000d100d17308 */ /* 0x000fe20000000800 */
[-CC-:B------:R-:W-:Y:S01]  /*1e350*/  FFMA.FTZ R201, R183, R3.reuse, -R168.reuse ;  /* 0x00000003b7c97223 */ /* 0x180fe200000108a8 */
[-CC-:B------:R-:W-:Y:S01]  /*1e360*/  FFMA.FTZ R171, R171, R3.reuse, -R168.reuse ;  /* 0x00000003abab7223 */ /* 0x180fe200000108a8 */
[-CC-:B------:R-:W-:Y:S01]  /*1e370*/  FFMA.FTZ R203, R174, R3.reuse, -R168.reuse ;  /* 0x00000003aecb7223 */ /* 0x180fe200000108a8 */
[-CC-:B------:R-:W-:Y:S01]  /*1e380*/  FFMA.FTZ R20, R175, R3.reuse, -R168.reuse ;  /* 0x00000003af147223 */ /* 0x180fe200000108a8 */
[-CC-:B------:R-:W-:Y:S01]  /*1e390*/  FFMA.FTZ R197, R162, R3.reuse, -R168.reuse ;  /* 0x00000003a2c57223 */ /* 0x180fe200000108a8 */
[-CC-:B------:R-:W-:Y:S01]  /*1e3a0*/  FFMA.FTZ R193, R161, R3.reuse, -R168.reuse ;  /* 0x00000003a1c17223 */ /* 0x180fe200000108a8 */
[----:B------:R-:W-:Y:S01]  /*1e3b0*/  FFMA.FTZ R163, R163, R3, -R168 ;  /* 0x00000003a3a37223 */ /* 0x000fe200000108a8 */
[----:B------:R-:W2:Y:S01]  /*1e3c0*/  MUFU.EX2 R2, R2 ;  /* 0x0000000200027308 */ /* 0x000ea20000000800 */
[----:B-1----:R-:W-:Y:S01]  /*1e3d0*/  FFMA.FTZ R15, R0, R15, R208 ;  /* 0x0000000f000f7223 */ /* 0x002fe200000100d0 */
[-CC-:B------:R-:W-:Y:S01]  /*1e3e0*/  FFMA.FTZ R199, R166, R3.reuse, -R168.reuse ;  /* 0x00000003a6c77223 */ /* 0x180fe200000108a8 */
[-CC-:B0-----:R-:W-:Y:S01]  /*1e3f0*/  FFMA.FTZ R9, R167, R3.reuse, -R168.reuse ;  /* 0x00000003a7097223 */ /* 0x181fe200000108a8 */
[----:B------:R-:W-:Y:S01]  /*1e400*/  FFMA.FTZ R195, R164, R3, -R168 ;  /* 0x00000003a4c37223 */ /* 0x000fe200000108a8 */
[C---:B------:R-:W-:Y:S01]  /*1e410*/  FADD.FTZ R15, R21.reuse, R15 ;  /* 0x0000000f150f7221 */ /* 0x040fe20000010000 */
[C---:B------:R-:W-:Y:S01]  /*1e420*/  ISETP.GT.AND P2, PT, R8.reuse, R223, PT ;  /* 0x000000df0800720c */ /* 0x040fe20003f44270 */
[----:B------:R-:W-:Y:S01]  /*1e430*/  VIADD R8, R8, 0xffffffff ;  /* 0xffffffff08087836 */ /* 0x000fe20000000000 */
[----:B------:R-:W0:Y:S01]  /*1e440*/  MUFU.EX2 R159, R159 ;  /* 0x0000009f009f7308 */ /* 0x000e220000000800 */
[----:B------:R-:W-:Y:S01]  /*1e450*/  FADD.FTZ R15, R210, R15 ;  /* 0x0000000fd20f7221 */ /* 0x000fe20000010000 */
[----:B------:R-:W-:-:S02]  /*1e460*/  F2FP.F16.F32.PACK_AB R208, R21, R208 ;  /* 0x000000d015d0723e */ /* 0x000fc400000000ff */
[C---:B------:R-:W-:Y:S01]  /*1e470*/  F2FP.F16.F32.PACK_AB R210, R160.reuse, R210 ;  /* 0x000000d2a0d2723e */ /* 0x040fe200000000ff */
[----:B------:R-:W-:-:S03]  /*1e480*/  FADD.FTZ R15, R160, R15 ;  /* 0x0000000fa00f7221 */ /* 0x000fc60000010000 */
[----:B------:R-:W1:Y:S01]  /*1e490*/  MUFU.EX2 R211, R211 ;  /* 0x000000d300d37308 */ /* 0x000e620000000800 */
[----:B--2---:R-:W-:Y:S01]  /*1e4a0*/  FFMA.FTZ R14, R2, R14, R209 ;  /* 0x0000000e020e7223 */ /* 0x004fe200000100d1 */
[----:B------:R-:W-:Y:S01]  /*1e4b0*/  FADD.FTZ R15, R204, R15 ;  /* 0x0000000fcc0f7221 */ /* 0x000fe20000010000 */
[----:B------:R-:W-:-:S03]  /*1e4c0*/  F2FP.F16.F32.PACK_AB R204, R154, R204 ;  /* 0x000000cc9acc723e */ /* 0x000fc600000000ff */
[----:B------:R-:W-:Y:S02]  /*1e4d0*/  FADD.FTZ R15, R154, R15 ;  /* 0x0000000f9a0f7221 */ /* 0x000fe40000010000 */
[----:B------:R-:W2:Y:S01]  /*1e4e0*/  MUFU.EX2 R10, R10 ;  /* 0x0000000a000a7308 */ /* 0x000ea20000000800 */
[C---:B0-----:R-:W-:Y:S01]  /*1e4f0*/  FADD.FTZ R14, R159.reuse, R14 ;  /* 0x0000000e9f0e7221 */ /* 0x041fe20000010000 */
[----:B------:R-:W-:Y:S01]  /*1e500*/  FADD.FTZ R15, R206, R15 ;  /* 0x0000000fce0f7221 */ /* 0x000fe20000010000 */
[C---:B------:R-:W-:Y:S02]  /*1e510*/  F2FP.F16.F32.PACK_AB R206, R158.reuse, R206 ;  /* 0x000000ce9ece723e */ /* 0x040fe400000000ff */
[----:B------:R-:W-:Y:S01]  /*1e520*/  F2FP.F16.F32.PACK_AB R209, R159, R209 ;  /* 0x000000d19fd1723e */ /* 0x000fe200000000ff */
[----:B------:R-:W-:Y:S02]  /*1e530*/  FADD.FTZ R15, R158, R15 ;  /* 0x0000000f9e0f7221 */ /* 0x000fe40000010000 */
[----:B------:R-:W0:Y:S01]  /*1e540*/  MUFU.EX2 R205, R205 ;  /* 0x000000cd00cd7308 */ /* 0x000e220000000800 */
[----:B-1----:R-:W-:Y:S01]  /*1e550*/  FADD.FTZ R14, R211, R14 ;  /* 0x0000000ed30e7221 */ /* 0x002fe20000010000 */
[----:B------:R-:W-:Y:S01]  /*1e560*/  FADD.FTZ R15, R200, R15 ;  /* 0x0000000fc80f7221 */ /* 0x000fe20000010000 */
[----:B------:R-:W-:-:S03]  /*1e570*/  F2FP.F16.F32.PACK_AB R200, R152, R200 ;  /* 0x000000c898c8723e */ /* 0x000fc600000000ff */
[----:B------:R-:W-:Y:S02]  /*1e580*/  FADD.FTZ R15, R152, R15 ;  /* 0x0000000f980f7221 */ /* 0x000fe40000010000 */
[----:B------:R-:W1:Y:S01]  /*1e590*/  MUFU.EX2 R12, R12 ;  /* 0x0000000c000c7308 */ /* 0x000e620000000800 */
[----:B--2---:R-:W-:Y:S01]  /*1e5a0*/  FADD.FTZ R14, R10, R14 ;  /* 0x0000000e0a0e7221 */ /* 0x004fe20000010000 */
[----:B------:R-:W-:Y:S01]  /*1e5b0*/  FADD.FTZ R15, R202, R15 ;  /* 0x0000000fca0f7221 */ /* 0x000fe20000010000 */
[----:B------:R-:W-:Y:S02]  /*1e5c0*/  F2FP.F16.F32.PACK_AB R211, R10, R211 ;  /* 0x000000d30ad3723e */ /* 0x000fe400000000ff */
[C---:B------:R-:W-:Y:S01]  /*1e5d0*/  F2FP.F16.F32.PACK_AB R202, R153.reuse, R202 ;  /* 0x000000ca99ca723e */ /* 0x040fe200000000ff */
[----:B------:R-:W-:Y:S01]  /*1e5e0*/  FADD.FTZ R15, R153, R15 ;  /* 0x0000000f990f7221 */ /* 0x000fe20000010000 */
[----:B------:R-:W-:Y:S01]  /*1e5f0*/  MOV R10, R214 ;  /* 0x000000d6000a7202 */ /* 0x000fe20000000f00 */
[----:B------:R-:W2:Y:S01]  /*1e600*/  MUFU.EX2 R207, R207 ;  /* 0x000000cf00cf7308 */ /* 0x000ea20000000800 */
[----:B0-----:R-:W-:Y:S01]  /*1e610*/  FADD.FTZ R14, R205, R14 ;  /* 0x0000000ecd0e7221 */ /* 0x001fe20000010000 */
[----:B------:R-:W-:Y:S01]  /*1e620*/  FADD.FTZ R15, R196, R15 ;  /* 0x0000000fc40f7221 */ /* 0x000fe20000010000 */
[----:B------:R-:W-:-:S03]  /*1e630*/  F2FP.F16.F32.PACK_AB R196, R156, R196 ;  /* 0x000000c49cc4723e */ /* 0x000fc600000000ff */
[----:B------:R-:W-:Y:S02]  /*1e640*/  FADD.FTZ R15, R156, R15 ;  /* 0x0000000f9c0f7221 */ /* 0x000fe40000010000 */
[----:B------:R-:W0:Y:S01]  /*1e650*/  MUFU.EX2 R13, R13 ;  /* 0x0000000d000d7308 */ /* 0x000e220000000800 */
[----:B-1----:R-:W-:Y:S01]  /*1e660*/  FADD.FTZ R14, R12, R14 ;  /* 0x0000000e0c0e7221 */ /* 0x002fe20000010000 */
[----:B------:R-:W-:Y:S01]  /*1e670*/  FADD.FTZ R15, R198, R15 ;  /* 0x0000000fc60f7221 */ /* 0x000fe20000010000 */
[C---:B------:R-:W-:Y:S02]  /*1e680*/  F2FP.F16.F32.PACK_AB R198, R157.reuse, R198 ;  /* 0x000000c69dc6723e */ /* 0x040fe400000000ff */
[----:B------:R-:W-:Y:S01]  /*1e690*/  F2FP.F16.F32.PACK_AB R205, R12, R205 ;  /* 0x000000cd0ccd723e */ /* 0x000fe200000000ff */
[----:B------:R-:W-:Y:S02]  /*1e6a0*/  FADD.FTZ R15, R157, R15 ;  /* 0x0000000f9d0f7221 */ /* 0x000fe40000010000 */
[----:B------:R-:W1:Y:S01]  /*1e6b0*/  MUFU.EX2 R201, R201 ;  /* 0x000000c900c97308 */ /* 0x000e620000000800 */
[----:B--2---:R-:W-:Y:S01]  /*1e6c0*/  FADD.FTZ R14, R207, R14 ;  /* 0x0000000ecf0e7221 */ /* 0x004fe20000010000 */
[----:B------:R-:W-:Y:S01]  /*1e6d0*/  FADD.FTZ R15, R192, R15 ;  /* 0x0000000fc00f7221 */ /* 0x000fe20000010000 */
[----:B------:R-:W-:-:S03]  /*1e6e0*/  F2FP.F16.F32.PACK_AB R192, R165, R192 ;  /* 0x000000c0a5c0723e */ /* 0x000fc600000000ff */
[----:B------:R-:W-:Y:S02]  /*1e6f0*/  FADD.FTZ R15, R165, R15 ;  /* 0x0000000fa50f7221 */ /* 0x000fe40000010000 */
[----:B------:R-:W2:Y:S01]  /*1e700*/  MUFU.EX2 R6, R171 ;  /* 0x000000ab00067308 */ /* 0x000ea20000000800 */
[----:B0-----:R-:W-:Y:S01]  /*1e710*/  FADD.FTZ R161, R13, R14 ;  /* 0x0000000e0da17221 */ /* 0x001fe20000010000 */
[-CC-:B------:R-:W-:Y:S01]  /*1e720*/  FFMA.FTZ R14, R155, R3.reuse, -R168.reuse ;  /* 0x000000039b0e7223 */ /* 0x180fe200000108a8 */
[----:B------:R-:W-:Y:S01]  /*1e730*/  FFMA.FTZ R168, R184, R3, -R168 ;  /* 0x00000003b8a87223 */ /* 0x000fe200000108a8 */
[----:B------:R-:W-:-:S04]  /*1e740*/  F2FP.F16.F32.PACK_AB R207, R13, R207 ;  /* 0x000000cf0dcf723e */ /* 0x000fc800000000ff */
        /* <DEDUP_REMOVED lines=19> */
[----:B------:R-:W-:Y:S01]  /*1e880*/  F2FP.F16.F32.PACK_AB R199, R9, R199 ;  /* 0x000000c709c7723e */ /* 0x000fe200000000ff */
[----:B------:R-:W-:-:S05]  /*1e890*/  IMAD.MOV.U32 R9, RZ, RZ, R219 ;  /* 0x000000ffff097224 */ /* 0x000fca00078e00db */
[----:B------:R-:W2:Y:S01]  /*1e8a0*/  MUFU.EX2 R14, R14 ;  /* 0x0000000e000e7308 */ /* 0x000ea20000000800 */
[----:B0-----:R-:W-:-:S07]  /*1e8b0*/  FADD.FTZ R161, R193, R161 ;  /* 0x000000a1c1a17221 */ /* 0x001fce0000010000 */
[----:B------:R-:W0:Y:S01]  /*1e8c0*/  MUFU.EX2 R195, R195 ;  /* 0x000000c300c37308 */ /* 0x000e220000000800 */
[----:B-1----:R-:W-:Y:S01]  /*1e8d0*/  FADD.FTZ R15, R194, R15 ;  /* 0x0000000fc20f7221 */ /* 0x002fe20000010000 */
[----:B------:R-:W-:-:S03]  /*1e8e0*/  F2FP.F16.F32.PACK_AB R194, R7, R194 ;  /* 0x000000c207c2723e */ /* 0x000fc600000000ff */
[----:B------:R-:W-:-:S03]  /*1e8f0*/  FADD.FTZ R15, R7, R15 ;  /* 0x0000000f070f7221 */ /* 0x000fc60000010000 */
[----:B------:R-:W1:Y:S01]  /*1e900*/  MUFU.EX2 R168, R168 ;  /* 0x000000a800a87308 */ /* 0x000e620000000800 */
[C---:B--2---:R-:W-:Y:S01]  /*1e910*/  FADD.FTZ R6, R14.reuse, R161 ;  /* 0x000000a10e067221 */ /* 0x044fe20000010000 */
[----:B------:R-:W-:-:S03]  /*1e920*/  F2FP.F16.F32.PACK_AB R193, R14, R193 ;  /* 0x000000c10ec1723e */ /* 0x000fc600000000ff */
[----:B0-----:R-:W-:Y:S01]  /*1e930*/  FADD.FTZ R7, R195, R6 ;  /* 0x00000006c3077221 */ /* 0x001fe20000010000 */
[----:B------:R-:W-:-:S03]  /*1e940*/  IMAD.MOV.U32 R6, RZ, RZ, R4 ;  /* 0x000000ffff067224 */ /* 0x000fc600078e0004 */
[C---:B-1----:R-:W-:Y:S01]  /*1e950*/  FADD.FTZ R14, R168.reuse, R7 ;  /* 0x00000007a80e7221 */ /* 0x042fe20000010000 */
[----:B------:R-:W-:Y:S01]  /*1e960*/  F2FP.F16.F32.PACK_AB R195, R168, R195 ;  /* 0x000000c3a8c3723e */ /* 0x000fe200000000ff */
[----:B------:R-:W-:Y:S01]  /*1e970*/  IMAD.MOV.U32 R7, RZ, RZ, R5 ;  /* 0x000000ffff077224 */ /* 0x000fe200078e0005 */
[----:B------:R-:W-:Y:S06]  /*1e980*/  @P2 BRA `(.L_x_2529) ;  /* 0xffffffac00342947 */ /* 0x000fec000383ffff */
[----:B------:R-:W-:Y:S05]  /*1e990*/  BSYNC B1 ;  /* 0x0000000000017941 */ /* 0x000fea0003800000 */
.L_x_2518:
[----:B------:R-:W-:Y:S05]  /*1e9a0*/  BSYNC B0 ;  /* 0x0000000000007941 */ /* 0x000fea0003800000 */
.L_x_2517:
[----:B------:R-:W-:Y:S01]  /*1e9b0*/  ISETP.GE.AND P2, PT, R8, RZ, PT ;  /* 0x000000ff0800720c */ /* 0x000fe20003f46270 */
[----:B------:R-:W-:-:S12]  /*1e9c0*/  BSSY B0, `(.L_x_2530) ;  /* 0x00004dd000007945 */ /* 0x000fd80003800000 */
[----:B------:R-:W-:Y:S05]  /*1e9d0*/  @!P2 BRA `(.L_x_2531) ;  /* 0x0000004c006ca947 */ /* 0x000fea0003800000 */
[----:B------:R-:W-:Y:S01]  /*1e9e0*/  MOV R6, R4 ;  /* 0x0000000400067202 */ /* 0x000fe20000000f00 */
[----:B------:R-:W-:Y:S01]  /*1e9f0*/  IMAD.MOV.U32 R7, RZ, RZ, R5 ;  /* 0x000000ffff077224 */ /* 0x000fe200078e0005 */
[----:B------:R-:W-:Y:S01]  /*1ea00*/  MOV R10, R214 ;  /* 0x000000d6000a7202 */ /* 0x000fe20000000f00 */
[----:B------:R-:W-:-:S07]  /*1ea10*/  IMAD.MOV.U32 R9, RZ, RZ, R219 ;  /* 0x000000ffff097224 */ /* 0x000fce00078e00db */
.L_x_2542:
        /* <DEDUP_REMOVED lines=8> */
.L_x_2532:
[----:B------:R-:W-:Y:S02]  /*1eaa0*/  LEA R3, R214, R16, 0x3 ;  /* 0x00000010d6037211 */ /* 0x000fe400078e18ff */
[----:B------:R-:W-:-:S04]  /*1eab0*/  SHF.L.U32 R12, R219, 0x1f, RZ ;  /* 0x0000001fdb0c7819 */ /* 0x000fc800000006ff */
[----:B------:R0:W1:Y:S01]  /*1eac0*/  SYNCS.PHASECHK.TRANS64.TRYWAIT P2, [R3+URZ+0x38830], R12 ;  /* 0x0388300c030075a7 */ /* 0x000062000804017f */
[----:B------:R-:W-:Y:S05]  /*1ead0*/  @!P0 BRA `(.L_x_2533) ;  /* 0x0000000000048947 */ /* 0x000fea0003800000 */
[----:B------:R-:W-:Y:S01]  /*1eae0*/  BPT.TRAP 0x1 ;  /* 0x000000040000795c */ /* 0x000fe20000300000 */
.L_x_2533:
[----:B------:R-:W-:Y:S01]  /*1eaf0*/  IMAD R4, R214, 0xa00, R222 ;  /* 0x00000a00d6047824 */ /* 0x000fe200078e02de */
[----:B------:R-:W-:Y:S01]  /*1eb00*/  BSSY B1, `(.L_x_2534) ;  /* 0x0000006000017945 */ /* 0x000fe20003800000 */
[----:B------:R-:W-:Y:S02]  /*1eb10*/  IMAD.MOV.U32 R5, RZ, RZ, 0x40000040 ;  /* 0x40000040ff057424 */ /* 0x000fe400078e00ff */
[----:B------:R-:W-:Y:S01]  /*1eb20*/  VIADD R152, R4, 0x80 ;  /* 0x0000008004987836 */ /* 0x000fe20000000000 */
[----:B-1----:R-:W-:Y:S06]  /*1eb30*/  @P2 BRA `(.L_x_2535) ;  /* 0x0000000000082947 */ /* 0x002fec0003800000 */
[----:B------:R-:W1:Y:S02]  /*1eb40*/  SYNCS.PHASECHK.TRANS64.TRYWAIT P2, [R3+URZ+0x38830], R12 ;  /* 0x0388300c030075a7 */ /* 0x000e64000804017f */
[----:B-1----:R-:W-:Y:S05]  /*1eb50*/  @!P2 BRA `(.L_x_2536) ;  /* 0x00000108004ca947 */ /* 0x002fea0003800000 */
.L_x_2535:
[----:B------:R-:W-:Y:S05]  /*1eb60*/  BSYNC B1 ;  /* 0x0000000000017941 */ /* 0x000fea0003800000 */
.L_x_2534:
[----:B------:R-:W2:Y:S04]  /*1eb70*/  LDL.64 R154, [R1+0x40] ;  /* 0x00004000019a7983 */ /* 0x000ea80000100a00 */
[----:B------:R-:W3:Y:S01]  /*1eb80*/  LDL.64 R156, [R1+0x48] ;  /* 0x00004800019c7983 */ /* 0x000ee20000100a00 */
[----:B------:R-:W-:Y:S02]  /*1eb90*/  R2UR UR18, R4 ;  /* 0x00000000041272ca */ /* 0x000fe400000e0000 */
[----:B------:R-:W-:Y:S01]  /*1eba0*/  R2UR UR19, R5 ;  /* 0x00000000051372ca */ /* 0x000fe200000e0000 */
[----:B------:R-:W-:Y:S01]  /*1ebb0*/  WARPGROUP.ARRIVE ;  /* 0x00000000000079c5 */ /* 0x000fe20000000000 */
[----:B------:R-:W-:Y:S01]  /*1ebc0*/  IMAD.MOV.U32 R153, RZ, RZ, 0x40000040 ;  /* 0x40000040ff997424 */ /* 0x000fe200078e00ff */
[----:B------:R-:W-:Y:S01]  /*1ebd0*/  R2UR UR6, R152 ;  /* 0x00000000980672ca */ /* 0x000fe200000e0000 */
[----:B------:R-:W4:Y:S03]  /*1ebe0*/  LDL.64 R226, [R1+0x30] ;  /* 0x0000300001e27983 */ /* 0x000f260000100a00 */
[----:B------:R-:W-:-:S02]  /*1ebf0*/  R2UR UR7, R153 ;  /* 0x00000000990772ca */ /* 0x000fc400000e0000 */
[C---:B01----:R-:W-:Y:S02]  /*1ec00*/  IADD3 R12, R4.reuse, 0x100, RZ ;  /* 0x00000100040c7810 */ /* 0x043fe40007ffe0ff */
[----:B------:R-:W-:Y:S01]  /*1ec10*/  MOV R13, 0x40000040 ;  /* 0x40000040000d7802 */ /* 0x000fe20000000f00 */
[----:B------:R-:W-:Y:S01]  /*1ec20*/  VIADD R20, R4, 0x180 ;  /* 0x0000018004147836 */ /* 0x000fe20000000000 */
[----:B------:R-:W-:Y:S01]  /*1ec30*/  R2UR UR10, R12 ;  /* 0x000000000c0a72ca */ /* 0x000fe200000e0000 */
[----:B------:R-:W-:Y:S01]  /*1ec40*/  IMAD.MOV.U32 R21, RZ, RZ, 0x40000040 ;  /* 0x40000040ff157424 */ /* 0x000fe200078e00ff */
[----:B------:R-:W-:Y:S01]  /*1ec50*/  R2UR UR11, R13 ;  /* 0x000000000d0b72ca */ /* 0x000fe200000e0000 */
[----:B------:R-:W5:Y:S01]  /*1ec60*/  LDL.64 R224, [R1+0x28] ;  /* 0x0000280001e07983 */ /* 0x000f620000100a00 */
[----:B------:R-:W-:Y:S02]  /*1ec70*/  R2UR UR14, R20 ;  /* 0x00000000140e72ca */ /* 0x000fe400000e0000 */
[----:B------:R-:W-:-:S02]  /*1ec80*/  R2UR UR15, R21 ;  /* 0x00000000150f72ca */ /* 0x000fc400000e0000 */
        /* <DEDUP_REMOVED lines=126> */
[----:B------:R-:W-:Y:S02]  /*1f470*/  IADD3 R12, R4, 0x6, RZ ;  /* 0x00000006040c7810 */ /* 0x000fe40007ffe0ff */
[----:B----4-:R-:W-:Y:S02]  /*1f480*/  R2UR UR24, R226 ;  /* 0x00000000e21872ca */ /* 0x010fe400000e0000 */
        /* <DEDUP_REMOVED lines=45> */
[----:B------:R-:W-:Y:S01]  /*1f760*/  IMAD.MOV.U32 R13, RZ, RZ, 0x40000040 ;  /* 0x40000040ff0d7424 */ /* 0x000fe200078e00ff */
[----:B-----5:R-:W-:Y:S02]  /*1f770*/  R2UR UR26, R224 ;  /* 0x00000000e01a72ca */ /* 0x020fe400000e0000 */
        /* <DEDUP_REMOVED lines=684> */
.L_x_2537:
[----:B------:R-:W-:Y:S01]  /*22240*/  SHF.L.U32 R0, R9, 0x1f, RZ ;  /* 0x0000001f09007819 */ /* 0x000fe200000006ff */
[----:B------:R-:W-:-:S04]  /*22250*/  IMAD R9, R10, 0x8, R16 ;  /* 0x000000080a097824 */ /* 0x000fc800078e0210 */
[----:B------:R0:W1:Y:S01]  /*22260*/  SYNCS.PHASECHK.TRANS64.TRYWAIT P2, [R9+URZ+0x38850], R0 ;  /* 0x03885000090075a7 */ /* 0x000062000804017f */
[----:B------:R-:W-:Y:S05]  /*22270*/  @!P0 BRA `(.L_x_2538) ;  /* 0x0000000000048947 */ /* 0x000fea0003800000 */
[----:B------:R-:W-:Y:S01]  /*22280*/  BPT.TRAP 0x1 ;  /* 0x000000040000795c */ /* 0x000fe20000300000 */
.L_x_2538:
[----:B------:R-:W-:Y:S04]  /*22290*/  BSSY B1, `(.L_x_2539) ;  /* 0x0000004000017945 */ /* 0x000fe80003800000 */
[----:B-1----:R-:W-:Y:S05]  /*222a0*/  @P2 BRA `(.L_x_2540) ;  /* 0x0000000000082947 */ /* 0x002fea0003800000 */
[----:B------:R-:W1:Y:S02]  /*222b0*/  SYNCS.PHASECHK.TRANS64.TRYWAIT P2, [R9+URZ+0x38850], R0 ;  /* 0x03885000090075a7 */ /* 0x000e64000804017f */
[----:B-1----:R-:W-:Y:S05]  /*222c0*/  @!P2 BRA `(.L_x_2541) ;  /* 0x000000d00084a947 */ /* 0x002fea0003800000 */
.L_x_2540:
[----:B------:R-:W-:Y:S05]  /*222d0*/  BSYNC B1 ;  /* 0x0000000000017941 */ /* 0x000fea0003800000 */
.L_x_2539:
[----:B01----:R-:W-:Y:S01]  /*222e0*/  VIADD R0, R16, 0x400 ;  /* 0x0000040010007836 */ /* 0x003fe20000000000 */
[----:B------:R-:W-:Y:S01]  /*222f0*/  MOV R3, 0x40000040 ;  /* 0x4000004000037802 */ /* 0x000fe20000000f00 */
[----:B------:R-:W-:Y:S01]  /*22300*/  WARPGROUP.ARRIVE ;  /* 0x00000000000079c5 */ /* 0x000fe20000000000 */
[----:B------:R-:W-:Y:S02]  /*22310*/  IMAD.MOV.U32 R5, RZ, RZ, 0x40000040 ;  /* 0x40000040ff057424 */ /* 0x000fe400078e00ff */
[----:B------:R-:W-:Y:S01]  /*22320*/  FMUL.FTZ R12, R185, UR38 ;  /* 0x00000026b90c7c20 */ /* 0x000fe20008410000 */
[----:B------:R-:W-:Y:S01]  /*22330*/  SHF.R.U32.HI R0, RZ, 0x4, R0 ;  /* 0x00000004ff007819 */ /* 0x000fe20000011600 */
[----:B------:R-:W-:Y:S01]  /*22340*/  FMUL.FTZ R21, R188, UR38 ;  /* 0x00000026bc157c20 */ /* 0x000fe20008410000 */
[----:B------:R-:W-:Y:S01]  /*22350*/  R2UR UR7, R3 ;  /* 0x00000000030772ca */ /* 0x000fe200000e0000 */
[----:B------:R-:W-:Y:S01]  /*22360*/  FMUL.FTZ R177, R177, UR38 ;  /* 0x00000026b1b17c20 */ /* 0x000fe20008410000 */
[----:B------:R-:W-:Y:S01]  /*22370*/  LOP3.LUT R0, R0, 0x3fff, RZ, 0xc0, !PT ;  /* 0x00003fff00007812 */ /* 0x000fe200078ec0ff */
[----:B------:R-:W-:Y:S01]  /*22380*/  MUFU.TANH R12, R12 ;  /* 0x0000000c000c7308 */ /* 0x000fe20000002400 */
[----:B------:R-:W-:Y:S01]  /*22390*/  FMUL.FTZ R180, R180, UR38 ;  /* 0x00000026b4b47c20 */ /* 0x000fe20008410000 */
[----:B------:R-:W-:Y:S01]  /*223a0*/  FMUL.FTZ R181, R181, UR38 ;  /* 0x00000026b5b57c20 */ /* 0x000fe20008410000 */
[----:B------:R-:W-:Y:S01]  /*223b0*/  LOP3.LUT R0, R0, 0x2800000, RZ, 0xfc, !PT ;  /* 0x0280000000007812 */ /* 0x000fe200078efcff */
[----:B------:R-:W-:Y:S01]  /*223c0*/  FMUL.FTZ R168, R168, UR38 ;  /* 0x00000026a8a87c20 */ /* 0x000fe20008410000 */
[----:B------:R-:W-:Y:S01]  /*223d0*/  FMUL.FTZ R169, R169, UR38 ;  /* 0x00000026a9a97c20 */ /* 0x000fe20008410000 */
[----:B------:R-:W-:Y:S01]  /*223e0*/  FMUL.FTZ R172, R172, UR38 ;  /* 0x00000026acac7c20 */ /* 0x000fe20008410000 */
[----:B------:R-:W-:Y:S01]  /*223f0*/  FMUL.FTZ R173, R173, UR38 ;  /* 0x00000026adad7c20 */ /* 0x000fe20008410000 */
[----:B------:R-:W-:Y:S01]  /*22400*/  IMAD R2, R10, 0xa00, R0 ;  /* 0x00000a000a027824 */ /* 0x000fe200078e0200 */
[----:B------:R-:W-:Y:S01]  /*22410*/  MUFU.TANH R21, R21 ;  /* 0x0000001500157308 */ /* 0x000fe20000002400 */
[----:B------:R-:W-:Y:S01]  /*22420*/  FMUL.FTZ R10, R186, UR38 ;  /* 0x00000026ba0a7c20 */ /* 0x000fe20008410000 */
[----:B------:R-:W-:Y:S01]  /*22430*/  FMUL.FTZ R186, R176, UR38 ;  /* 0x00000026b0ba7c20 */ /* 0x000fe20008410000 */
[C---:B------:R-:W-:Y:S01]  /*22440*/  VIADD R4, R2.reuse, 0x80 ;  /* 0x0000008002047836 */ /* 0x040fe20000000000 */
[----:B------:R-:W-:Y:S01]  /*22450*/  R2UR UR6, R2 ;  /* 0x00000000020672ca */ /* 0x000fe200000e0000 */
[----:B------:R-:W-:Y:S01]  /*22460*/  FMUL.FTZ R160, R160, UR38 ;  /* 0x00000026a0a07c20 */ /* 0x000fe20008410000 */
[----:B------:R-:W-:Y:S01]  /*22470*/  FMUL.FTZ R152, R152, UR38 ;  /* 0x0000002698987c20 */ /* 0x000fe20008410000 */
[----:B------:R-:W-:Y:S01]  /*22480*/  FMUL.FTZ R153, R153, UR38 ;  /* 0x0000002699997c20 */ /* 0x000fe20008410000 */
[----:B------:R-:W-:Y:S01]  /*22490*/  MUFU.TANH R186, R186 ;  /* 0x000000ba00ba7308 */ /* 0x000fe20000002400 */
[----:B------:R-:W-:Y:S01]  /*224a0*/  FMUL.FTZ R156, R156, UR38 ;  /* 0x000000269c9c7c20 */ /* 0x000fe20008410000 */
[----:B------:R-:W-:-:S02]  /*224b0*/  IMAD.MOV.U32 R3, RZ, RZ, 0x40000040 ;  /* 0x40000040ff037424 */ /* 0x000fc400078e00ff */
[----:B------:R-:W-:Y:S01]  /*224c0*/  FMUL.FTZ R13, R187, UR38 ;  /* 0x00000026bb0d7c20 */ /* 0x000fe20008410000 */
[----:B------:R-:W-:Y:S01]  /*224d0*/  FMUL.FTZ R20, R190, UR38 ;  /* 0x00000026be147c20 */ /* 0x000fe20008410000 */
[----:B------:R-:W-:Y:S01]  /*224e0*/  FMUL.FTZ R185, R191, UR38 ;  /* 0x00000026bfb97c20 */ /* 0x000fe20008410000 */
[----:B------:R-:W-:Y:S01]  /*224f0*/  FMUL.FTZ R176, R178, UR38 ;  /* 0x00000026b2b07c20 */ /* 0x000fe20008410000 */
[----:B------:R-:W-:Y:S01]  /*22500*/  FMUL.FTZ R178, R179, UR38 ;  /* 0x00000026b3b27c20 */ /* 0x000fe20008410000 */
[----:B------:R-:W-:Y:S01]  /*22510*/  MUFU.TANH R177, R177 ;  /* 0x000000b100b17308 */ /* 0x000fe20000002400 */
[----:B------:R-:W-:Y:S01]  /*22520*/  HGMMA.64x256x16.F32 R24, R208, gdesc[UR4].tnspB, R24, gsb0 ;  /* 0x43e00004d0187df0 */ /* 0x000fe20008000818 */
[----:B------:R-:W-:Y:S01]  /*22530*/  R2UR UR6, R4 ;  /* 0x00000000040672ca */ /* 0x000fe200000e0000 */
[----:B------:R-:W-:Y:S01]  /*22540*/  FMUL.FTZ R179, R182, UR38 ;  /* 0x00000026b6b37c20 */ /* 0x000fe20008410000 */
[----:B------:R-:W-:Y:S01]  /*22550*/  R2UR UR7, R5 ;  /* 0x00000000050772ca */ /* 0x000fe200000e0000 */
[----:B------:R-:W-:Y:S01]  /*22560*/  IMAD.MOV.U32 R5, RZ, RZ, 0x40000040 ;  /* 0x40000040ff057424 */ /* 0x000fe200078e00ff */
[----:B------:R-:W-:Y:S01]  /*22570*/  IADD3 R4, R2, 0x100, RZ ;  /* 0x0000010002047810 */ /* 0x000fe20007ffe0ff */
        /* <DEDUP_REMOVED lines=14> */
[----:B------:R-:W-:Y:S01]  /*22660*/  @!P1 IMAD R11, R11, 0x8, R16 ;  /* 0x000000080b0b9824 */ /* 0x000fe200078e0210 */
[----:B------:R-:W-:-:S02]  /*22670*/  @!P1 IADD3 R9, R9, 0x38860, RZ ;  /* 0x0003886009099810 */ /* 0x000fc40007ffe0ff */
[----:B------:R-:W-:Y:S01]  /*22680*/  MUFU.TANH R168, R168 ;  /* 0x000000a800a87308 */ /* 0x000fe20000002400 */
[----:B------:R-:W-:Y:S01]  /*22690*/  @!P1 VIADD R11, R11, 0x38840 ;  /* 0x000388400b0b9836 */ /* 0x000fe20000000000 */
[----:B------:R-:W-:Y:S02]  /*226a0*/  @!P1 PRMT R9, RZ, 0x654, R9 ;  /* 0x00000654ff099816 */ /* 0x000fe40000000009 */
[C---:B------:R-:W-:Y:S01]  /*226b0*/  ISETP.GT.AND P2, PT, R8.reuse, RZ, PT ;  /* 0x000000ff0800720c */ /* 0x040fe20003f44270 */
[----:B------:R-:W-:-:S03]  /*226c0*/  VIADD R8, R8, 0xffffffff ;  /* 0xffffffff08087836 */ /* 0x000fc60000000000 */
        /* <DEDUP_REMOVED lines=29> */
[C---:B------:R-:W-:Y:S01]  /*228a0*/  VIADD R4, R2.reuse, 0x180 ;  /* 0x0000018002047836 */ /* 0x040fe20000000000 */
[----:B------:R-:W-:Y:S01]  /*228b0*/  R2UR UR7, R5 ;  /* 0x00000000050772ca */ /* 0x000fe200000e0000 */
[----:B------:R-:W-:Y:S01]  /*228c0*/  VIADD R2, R2, 0x200 ;  /* 0x0000020002027836 */ /* 0x000fe20000000000 */
[----:B------:R-:W-:Y:S01]  /*228d0*/  MOV R5, 0x40000040 ;  /* 0x4000004000057802 */ /* 0x000fe20000000f00 */
[----:B------:R-:W-:Y:S02]  /*228e0*/  WARPGROUP.DEPBAR.LE gsb0, 0x0 ;  /* 0x00008000000079c5 */ /* 0x000fe40000010000 */
[----:B------:R-:W-:-:S15]  /*228f0*/  WARPGROUP.ARRIVE ;  /* 0x00000000000079c5 */ /* 0x000fde0000000000 */
[----:B------:R-:W-:-:S05]  /*22900*/  NOP ;  /* 0x0000000000007918 */ /* 0x000fca0000000000 */
[----:B------:R-:W-:Y:S01]  /*22910*/  HGMMA.64x256x16.F32 R24, R200, gdesc[UR4].tnspB, R24, gsb0 ;  /* 0x43e00004c8187df0 */ /* 0x000fe20008000818 */
[----:B------:R-:W-:Y:S01]  /*22920*/  R2UR UR6, R4 ;  /* 0x00000000040672ca */ /* 0x000fe200000e0000 */
[----:B------:R-:W-:Y:S01]  /*22930*/  FMUL.FTZ R4, R184, UR38 ;  /* 0x00000026b8047c20 */ /* 0x000fe20008410000 */
[----:B------:R-:W-:Y:S01]  /*22940*/  R2UR UR7, R5 ;  /* 0x00000000050772ca */ /* 0x000fe200000e0000 */
[----:B------:R-:W-:-:S04]  /*22950*/  FMUL.FTZ R184, R189, UR38 ;  /* 0x00000026bdb87c20 */ /* 0x000fc80008410000 */
[----:B------:R-:W0:Y:S08]  /*22960*/  MUFU.TANH R4, R4 ;  /* 0x0000000400047308 */ /* 0x000e300000002400 */
[----:B------:R-:W1:Y:S01]  /*22970*/  MUFU.TANH R184, R184 ;  /* 0x000000b800b87308 */ /* 0x000e620000002400 */
[----:B0-----:R-:W-:-:S04]  /*22980*/  FMNMX.FTZ R0, R4, R7, !PT ;  /* 0x0000000704007209 */ /* 0x001fc80007810000 */
[----:B------:R-:W-:-:S04]  /*22990*/  FMNMX.FTZ R0, R12, R0, !PT ;  /* 0x000000000c007209 */ /* 0x000fc80007810000 */
[----:B------:R-:W-:-:S04]  /*229a0*/  FMNMX.FTZ R0, R21, R0, !PT ;  /* 0x0000000015007209 */ /* 0x000fc80007810000 */
[----:B-1----:R-:W-:-:S04]  /*229b0*/  FMNMX.FTZ R0, R184, R0, !PT ;  /* 0x00000000b8007209 */ /* 0x002fc80007810000 */
[----:B------:R-:W-:-:S04]  /*229c0*/  FMNMX.FTZ R0, R186, R0, !PT ;  /* 0x00000000ba007209 */ /* 0x000fc80007810000 */
[----:B------:R-:W-:-:S04]  /*229d0*/  FMNMX.FTZ R0, R177, R0, !PT ;  /* 0x00000000b1007209 */ /* 0x000fc80007810000 */
[----:B------:R-:W-:-:S04]  /*229e0*/  FMNMX.FTZ R0, R180, R0, !PT ;  /* 0x00000000b4007209 */ /* 0x000fc80007810000 */
[----:B------:R-:W-:-:S04]  /*229f0*/  FMNMX.FTZ R0, R181, R0, !PT ;  /* 0x00000000b5007209 */ /* 0x000fc80007810000 */
[----:B------:R-:W-:-:S04]  /*22a00*/  FMNMX.FTZ R0, R168, R0, !PT ;  /* 0x00000000a8007209 */ /* 0x000fc80007810000 */
[----:B------:R-:W-:-:S04]  /*22a10*/  FMNMX.FTZ R0, R169, R0, !PT ;  /* 0x00000000a9007209 */ /* 0x000fc80007810000 */
[----:B------:R-:W-:-:S04]  /*22a20*/  FMNMX.FTZ R0, R172, R0, !PT ;  /* 0x00000000ac007209 */ /* 0x000fc80007810000 */
[----:B------:R-:W-:Y:S01]  /*22a30*/  FMNMX.FTZ R0, R173, R0, !PT ;  /* 0x00000000ad007209 */ /* 0x000fe20007810000 */
[----:B------:R-:W-:Y:S02]  /*22a40*/  WARPGROUP.DEPBAR.LE gsb0, 0x0 ;  /* 0x00008000000079c5 */ /* 0x000fe40000010000 */
[----:B------:R-:W-:-:S06]  /*22a50*/  WARPGROUP.ARRIVE ;  /* 0x00000000000079c5 */ /* 0x000fcc0000000000 */
[----:B------:R-:W-:Y:S01]  /*22a60*/  HGMMA.64x256x16.F32 R24, R196, gdesc[UR4].tnspB, R24, gsb0 ;  /* 0x43e00004c4187df0 */ /* 0x000fe20008000818 */
[----:B------:R-:W-:Y:S02]  /*22a70*/  R2UR UR6, R2 ;  /* 0x00000000020672ca */ /* 0x000fe400000e0000 */
[----:B------:R0:W1:Y:S01]  /*22a80*/  MUFU.TANH R2, R160 ;  /* 0x000000a000027308 */ /* 0x0000620000002400 */
[----:B------:R-:W-:Y:S02]  /*22a90*/  R2UR UR7, R3 ;  /* 0x00000000030772ca */ /* 0x000fe400000e0000 */
[----:B------:R-:W-:Y:S01]  /*22aa0*/  FMNMX.FTZ R3, R10, R6, !PT ;  /* 0x000000060a037209 */ /* 0x000fe20007810000 */
[----:B0-----:R-:W-:Y:S01]  /*22ab0*/  FMUL.FTZ R160, R161, UR38 ;  /* 0x00000026a1a07c20 */ /* 0x001fe20008410000 */
[----:B------:R-:W-:Y:S01]  /*22ac0*/  FMUL.FTZ R161, R164, UR38 ;  /* 0x00000026a4a17c20 */ /* 0x000fe20008410000 */
[----:B------:R-:W-:Y:S01]  /*22ad0*/  FMUL.FTZ R164, R165, UR38 ;  /* 0x00000026a5a47c20 */ /* 0x000fe20008410000 */
[----:B------:R-:W-:Y:S01]  /*22ae0*/  FMUL.FTZ R165, R157, UR38 ;  /* 0x000000269da57c20 */ /* 0x000fe20008410000 */
[----:B------:R-:W-:-:S02]  /*22af0*/  FMUL.FTZ R157, R183, UR38 ;  /* 0x00000026b79d7c20 */ /* 0x000fc40008410000 */
[----:B------:R-:W0:Y:S01]  /*22b00*/  MUFU.TANH R160, R160 ;  /* 0x000000a000a07308 */ /* 0x000e220000002400 */
[----:B-1----:R-:W-:-:S07]  /*22b10*/  FMNMX.FTZ R0, R2, R0, !PT ;  /* 0x0000000002007209 */ /* 0x002fce0007810000 */
[----:B------:R-:W1:Y:S08]  /*22b20*/  MUFU.TANH R161, R161 ;  /* 0x000000a100a17308 */ /* 0x000e700000002400 */
[----:B------:R-:W2:Y:S01]  /*22b30*/  MUFU.TANH R164, R164 ;  /* 0x000000a400a47308 */ /* 0x000ea20000002400 */
[----:B0-----:R-:W-:-:S07]  /*22b40*/  FMNMX.FTZ R0, R160, R0, !PT ;  /* 0x00000000a0007209 */ /* 0x001fce0007810000 */
[----:B------:R-:W0:Y:S01]  /*22b50*/  MUFU.TANH R165, R165 ;  /* 0x000000a500a57308 */ /* 0x000e220000002400 */
[----:B-1----:R-:W-:-:S07]  /*22b60*/  FMNMX.FTZ R0, R161, R0, !PT ;  /* 0x00000000a1007209 */ /* 0x002fce0007810000 */
[----:B------:R-:W1:Y:S01]  /*22b70*/  MUFU.TANH R157, R157 ;  /* 0x0000009d009d7308 */ /* 0x000e620000002400 */
[----:B--2---:R-:W-:-:S04]  /*22b80*/  FMNMX.FTZ R0, R164, R0, !PT ;  /* 0x00000000a4007209 */ /* 0x004fc80007810000 */
[----:B------:R-:W-:-:S04]  /*22b90*/  FMNMX.FTZ R0, R152, R0, !PT ;  /* 0x0000000098007209 */ /* 0x000fc80007810000 */
[----:B------:R-:W-:-:S04]  /*22ba0*/  FMNMX.FTZ R0, R153, R0, !PT ;  /* 0x0000000099007209 */ /* 0x000fc80007810000 */
[----:B------:R-:W-:-:S04]  /*22bb0*/  FMNMX.FTZ R0, R156, R0, !PT ;  /* 0x000000009c007209 */ /* 0x000fc80007810000 */
[----:B0-----:R-:W-:-:S05]  /*22bc0*/  FMNMX.FTZ R5, R165, R0, !PT ;  /* 0x00000000a5057209 */ /* 0x001fca0007810000 */
[----:B------:R-:W0:Y:S02]  /*22bd0*/  SHFL.BFLY PT, R0, R5, 0x2, 0x1f ;  /* 0x0c401f0005007f89 */ /* 0x000e2400000e0000 */
[----:B0-----:R-:W-:-:S05]  /*22be0*/  FMNMX.FTZ R5, R5, R0, !PT ;  /* 0x0000000005057209 */ /* 0x001fca0007810000 */
[----:B------:R-:W0:Y:S02]  /*22bf0*/  SHFL.BFLY PT, R0, R5, 0x1, 0x1f ;  /* 0x0c201f0005007f89 */ /* 0x000e2400000e0000 */
[----:B0-----:R-:W-:Y:S02]  /*22c00*/  FMNMX.FTZ R5, R5, R0, !PT ;  /* 0x0000000005057209 */ /* 0x001fe40007810000 */
[----:B------:R-:W-:Y:S02]  /*22c10*/  FMNMX.FTZ R0, R13, R3, !PT ;  /* 0x000000030d007209 */ /* 0x000fe40007810000 */
[----:B------:R-:W-:Y:S01]  /*22c20*/  MOV R3, UR42 ;  /* 0x0000002a00037c02 */ /* 0x000fe20008000f00 */
[----:B------:R-:W-:Y:S01]  /*22c30*/  FADD.FTZ R7, -R5, R7 ;  /* 0x0000000705077221 */ /* 0x000fe20000010100 */
[----:B------:R-:W-:-:S03]  /*22c40*/  FMNMX.FTZ R182, R20, R0, !PT ;  /* 0x0000000014b67209 */ /* 0x000fc60007810000 */
[-C--:B------:R-:W-:Y:S01]  /*22c50*/  FMUL.FTZ R0, R7, R3.reuse ;  /* 0x0000000307007220 */ /* 0x080fe20000410000 */
[----:B------:R-:W-:Y:S01]  /*22c60*/  FMNMX.FTZ R182, R185, R182, !PT ;  /* 0x000000b6b9b67209 */ /* 0x000fe20007810000 */
[----:B------:R-:W-:-:S03]  /*22c70*/  FMUL.FTZ R7, R5, R3 ;  /* 0x0000000305077220 */ /* 0x000fc60000410000 */
        /* <DEDUP_REMOVED lines=12> */
[----:B-1----:R-:W-:Y:S01]  /*22d40*/  FMNMX.FTZ R182, R157, R182, !PT ;  /* 0x000000b69db67209 */ /* 0x002fe20007810000 */
[-CC-:B------:R-:W-:Y:S01]  /*22d50*/  FFMA.FTZ R177, R181, R3.reuse, -R7.reuse ;  /* 0x00000003b5b17223 */ /* 0x180fe20000010807 */
[-CC-:B------:R-:W-:Y:S01]  /*22d60*/  FFMA.FTZ R202, R172, R3.reuse, -R7.reuse ;  /* 0x00000003acca7223 */ /* 0x180fe20000010807 */
[-CC-:B------:R-:W-:Y:S01]  /*22d70*/  FFMA.FTZ R169, R173, R3.reuse, -R7.reuse ;  /* 0x00000003ada97223 */ /* 0x180fe20000010807 */
[----:B------:R-:W-:Y:S01]  /*22d80*/  FMNMX.FTZ R182, R170, R182, !PT ;  /* 0x000000b6aab67209 */ /* 0x000fe20007810000 */
[----:B------:R-:W-:Y:S01]  /*22d90*/  FFMA.FTZ R160, R160, R3, -R7 ;  /* 0x00000003a0a07223 */ /* 0x000fe20000010807 */
[----:B------:R-:W-:Y:S02]  /*22da0*/  MUFU.EX2 R0, R0 ;  /* 0x0000000000007308 */ /* 0x000fe40000000800 */
[----:B------:R-:W-:-:S04]  /*22db0*/  FMNMX.FTZ R182, R171, R182, !PT ;  /* 0x000000b6abb67209 */ /* 0x000fc80007810000 */
[----:B------:R-:W-:Y:S02]  /*22dc0*/  FMNMX.FTZ R182, R174, R182, !PT ;  /* 0x000000b6aeb67209 */ /* 0x000fe40007810000 */
[----:B------:R-:W0:Y:S02]  /*22dd0*/  MUFU.EX2 R208, R208 ;  /* 0x000000d000d07308 */ /* 0x000e240000000800 */
[----:B------:R-:W-:-:S04]  /*22de0*/  FMNMX.FTZ R4, R175, R182, !PT ;  /* 0x000000b6af047209 */ /* 0x000fc80007810000 */
[----:B------:R-:W-:Y:S02]  /*22df0*/  FMNMX.FTZ R4, R162, R4, !PT ;  /* 0x00000004a2047209 */ /* 0x000fe40007810000 */
[----:B------:R-:W1:Y:S02]  /*22e00*/  MUFU.EX2 R12, R12 ;  /* 0x0000000c000c7308 */ /* 0x000e640000000800 */
[----:B------:R-:W-:-:S04]  /*22e10*/  FMNMX.FTZ R4, R163, R4, !PT ;  /* 0x00000004a3047209 */ /* 0x000fc80007810000 */
[----:B------:R-:W-:Y:S02]  /*22e20*/  FMNMX.FTZ R4, R166, R4, !PT ;  /* 0x00000004a6047209 */ /* 0x000fe40007810000 */
[----:B------:R-:W2:Y:S01]  /*22e30*/  MUFU.EX2 R210, R210 ;  /* 0x000000d200d27308 */ /* 0x000ea20000000800 */
[----:B0-----:R-:W-:Y:S01]  /*22e40*/  FFMA.FTZ R15, R0, R15, R208 ;  /* 0x0000000f000f7223 */ /* 0x001fe200000100d0 */
[----:B------:R-:W-:-:S04]  /*22e50*/  FMNMX.FTZ R4, R167, R4, !PT ;  /* 0x00000004a7047209 */ /* 0x000fc80007810000 */
[----:B------:R-:W-:Y:S02]  /*22e60*/  FMNMX.FTZ R4, R154, R4, !PT ;  /* 0x000000049a047209 */ /* 0x000fe40007810000 */
[----:B------:R-:W0:Y:S01]  /*22e70*/  MUFU.EX2 R182, R184 ;  /* 0x000000b800b67308 */ /* 0x000e220000000800 */
[C---:B-1----:R-:W-:Y:S01]  /*22e80*/  FADD.FTZ R15, R12.reuse, R15 ;  /* 0x0000000f0c0f7221 */ /* 0x042fe20000010000 */
[----:B------:R-:W-:Y:S02]  /*22e90*/  FMNMX.FTZ R4, R155, R4, !PT ;  /* 0x000000049b047209 */ /* 0x000fe40007810000 */
[----:B------:R-:W-:Y:S02]  /*22ea0*/  F2FP.F16.F32.PACK_AB R208, R12, R208 ;  /* 0x000000d00cd0723e */ /* 0x000fe400000000ff */
[----:B------:R-:W-:Y:S02]  /*22eb0*/  FMNMX.FTZ R4, R158, R4, !PT ;  /* 0x000000049e047209 */ /* 0x000fe40007810000 */
[----:B------:R-:W1:Y:S01]  /*22ec0*/  MUFU.EX2 R204, R204 ;  /* 0x000000cc00cc7308 */ /* 0x000e620000000800 */
[----:B--2---:R-:W-:Y:S01]  /*22ed0*/  FADD.FTZ R15, R210, R15 ;  /* 0x0000000fd20f7221 */ /* 0x004fe20000010000 */
[----:B------:R-:W-:-:S05]  /*22ee0*/  FMNMX.FTZ R4, R159, R4, !PT ;  /* 0x000000049f047209 */ /* 0x000fca0007810000 */
[----:B------:R-:W2:Y:S01]  /*22ef0*/  SHFL.BFLY PT, R180, R4, 0x2, 0x1f ;  /* 0x0c401f0004b47f89 */ /* 0x000ea200000e0000 */
[----:B------:R-:W3:Y:S01]  /*22f00*/  MUFU.EX2 R21, R21 ;  /* 0x0000001500157308 */ /* 0x000ee20000000800 */
[C---:B0-----:R-:W-:Y:S01]  /*22f10*/  FADD.FTZ R15, R182.reuse, R15 ;  /* 0x0000000fb60f7221 */ /* 0x041fe20000010000 */
[----:B------:R-:W-:-:S06]  /*22f20*/  F2FP.F16.F32.PACK_AB R210, R182, R210 ;  /* 0x000000d2b6d2723e */ /* 0x000fcc00000000ff */
[----:B------:R-:W0:Y:S01]  /*22f30*/  MUFU.EX2 R206, R206 ;  /* 0x000000ce00ce7308 */ /* 0x000e220000000800 */
[----:B-1----:R-:W-:-:S07]  /*22f40*/  FADD.FTZ R15, R204, R15 ;  /* 0x0000000fcc0f7221 */ /* 0x002fce0000010000 */
[----:B------:R-:W1:Y:S01]  /*22f50*/  MUFU.EX2 R177, R177 ;  /* 0x000000b100b17308 */ /* 0x000e620000000800 */
[C---:B---3--:R-:W-:Y:S01]  /*22f60*/  FADD.FTZ R15, R21.reuse, R15 ;  /* 0x0000000f150f7221 */ /* 0x048fe20000010000 */
[----:B------:R-:W-:Y:S02]  /*22f70*/  F2FP.F16.F32.PACK_AB R204, R21, R204 ;  /* 0x000000cc15cc723e */ /* 0x000fe400000000ff */
[----:B--2---:R-:W-:-:S04]  /*22f80*/  FMNMX.FTZ R4, R4, R180, !PT ;  /* 0x000000b404047209 */ /* 0x004fc80007810000 */
        /* <DEDUP_REMOVED lines=10> */
[----:B------:R-:W-:Y:S01]  /*23030*/  MUFU.EX2 R160, R160 ;  /* 0x000000a000a07308 */ /* 0x000fe20000000800 */
[----:B-1----:R-:W-:Y:S01]  /*23040*/  FADD.FTZ R15, R202, R15 ;  /* 0x0000000fca0f7221 */ /* 0x002fe20000010000 */
[----:B------:R-:W-:Y:S02]  /*23050*/  WARPGROUP.DEPBAR.LE gsb0, 0x0 ;  /* 0x00008000000079c5 */ /* 0x000fe40000010000 */
[----:B------:R-:W-:Y:S01]  /*23060*/  WARPGROUP.ARRIVE ;  /* 0x00000000000079c5 */ /* 0x000fe20000000000 */
[-CC-:B------:R-:W-:Y:S01]  /*23070*/  FFMA.FTZ R196, R2, R3.reuse, -R7.reuse ;  /* 0x0000000302c47223 */ /* 0x180fe20000010807 */
[-CC-:B------:R-:W-:Y:S01]  /*23080*/  FFMA.FTZ R198, R161, R3.reuse, -R7.reuse ;  /* 0x00000003a1c67223 */ /* 0x180fe20000010807 */
[----:B------:R-:W0:Y:S01]  /*23090*/  SHFL.BFLY PT, R2, R4, 0x1, 0x1f ;  /* 0x0c201f0004027f89 */ /* 0x000e2200000e0000 */
[----:B------:R-:W-:Y:S01]  /*230a0*/  FFMA.FTZ R161, R164, R3, -R7 ;  /* 0x00000003a4a17223 */ /* 0x000fe20000010807 */
[C---:B--2---:R-:W-:Y:S01]  /*230b0*/  FADD.FTZ R15, R169.reuse, R15 ;  /* 0x0000000fa90f7221 */ /* 0x044fe20000010000 */
[----:B------:R-:W-:Y:S01]  /*230c0*/  HGMMA.64x256x16.F32 R24, R192, gdesc[UR4].tnspB, R24, gsb0 ;  /* 0x43e00004c0187df0 */ /* 0x000fe20008000818 */
[----:B------:R-:W1:Y:S01]  /*230d0*/  MUFU.EX2 R196, R196 ;  /* 0x000000c400c47308 */ /* 0x000e620000000800 */
[----:B------:R-:W-:-:S07]  /*230e0*/  F2FP.F16.F32.PACK_AB R202, R169, R202 ;  /* 0x000000caa9ca723e */ /* 0x000fce00000000ff */
[----:B------:R-:W2:Y:S08]  /*230f0*/  MUFU.EX2 R198, R198 ;  /* 0x000000c600c67308 */ /* 0x000eb00000000800 */
[----:B------:R-:W3:Y:S01]  /*23100*/  MUFU.EX2 R161, R161 ;  /* 0x000000a100a17308 */ /* 0x000ee20000000800 */
[----:B-1----:R-:W-:Y:S01]  /*23110*/  FADD.FTZ R15, R196, R15 ;  /* 0x0000000fc40f7221 */ /* 0x002fe20000010000 */
[----:B------:R-:W-:-:S02]  /*23120*/  F2FP.F16.F32.PACK_AB R196, R160, R196 ;  /* 0x000000c4a0c4723e */ /* 0x000fc400000000ff */
[----:B0-----:R-:W-:Y:S01]  /*23130*/  FMNMX.FTZ R4, R4, R2, !PT ;  /* 0x0000000204047209 */ /* 0x001fe20007810000 */
[----:B------:R-:W-:-:S04]  /*23140*/  FADD.FTZ R15, R160, R15 ;  /* 0x0000000fa00f7221 */ /* 0x000fc80000010000 */
[----:B------:R-:W-:Y:S01]  /*23150*/  FADD.FTZ R2, -R4, R6 ;  /* 0x0000000604027221 */ /* 0x000fe20000010100 */
[----:B--2---:R-:W-:-:S03]  /*23160*/  FADD.FTZ R12, R198, R15 ;  /* 0x0000000fc60c7221 */ /* 0x004fc60000010000 */
[----:B------:R-:W-:Y:S01]  /*23170*/  FMUL.FTZ R2, R2, R3 ;  /* 0x0000000302027220 */ /* 0x000fe20000410000 */
[----:B---3--:R-:W-:-:S05]  /*23180*/  F2FP.F16.F32.PACK_AB R198, R161, R198 ;  /* 0x000000c6a1c6723e */ /* 0x008fca00000000ff */
[----:B------:R-:W-:Y:S01]  /*23190*/  MUFU.EX2 R2, R2 ;  /* 0x0000000200027308 */ /* 0x000fe20000000800 */
[----:B------:R-:W-:Y:S02]  /*231a0*/  WARPGROUP.DEPBAR.LE gsb0, 0x0 ;  /* 0x00008000000079c5 */ /* 0x000fe40000010000 */
[-CC-:B------:R-:W-:Y:S01]  /*231b0*/  FFMA.FTZ R194, R156, R3.reuse, -R7.reuse ;  /* 0x000000039cc27223 */ /* 0x180fe20000010807 */
[-C--:B------:R-:W-:Y:S01]  /*231c0*/  FMUL.FTZ R156, R4, R3.reuse ;  /* 0x00000003049c7220 */ /* 0x080fe20000410000 */
[-CC-:B------:R-:W-:Y:S01]  /*231d0*/  FFMA.FTZ R192, R152, R3.reuse, -R7.reuse ;  /* 0x0000000398c07223 */ /* 0x180fe20000010807 */
[-CC-:B------:R-:W-:Y:S01]  /*231e0*/  FFMA.FTZ R152, R153, R3.reuse, -R7.reuse ;  /* 0x0000000399987223 */ /* 0x180fe20000010807 */
[-C--:B------:R-:W-:Y:S01]  /*231f0*/  FFMA.FTZ R7, R165, R3.reuse, -R7 ;  /* 0x00000003a5077223 */ /* 0x080fe20000010807 */
        /* <DEDUP_REMOVED lines=8> */
[----:B------:R-:W-:Y:S01]  /*23280*/  @!P1 PRMT R157, RZ, 0x654, R11 ;  /* 0x00000654ff9d9816 */ /* 0x000fe2000000000b */
[-CC-:B------:R-:W-:Y:S01]  /*23290*/  FFMA.FTZ R201, R170, R3.reuse, -R156.reuse ;  /* 0x00000003aac97223 */ /* 0x180fe2000001089c */
[-CC-:B------:R-:W-:Y:S01]  /*232a0*/  FFMA.FTZ R203, R174, R3.reuse, -R156.reuse ;  /* 0x00000003aecb7223 */ /* 0x180fe2000001089c */
[----:B------:R-:W1:Y:S01]  /*232b0*/  MUFU.EX2 R209, R209 ;  /* 0x000000d100d17308 */ /* 0x000e620000000800 */
[-CC-:B0-----:R-:W-:Y:S01]  /*232c0*/  FFMA.FTZ R7, R13, R3.reuse, -R156.reuse ;  /* 0x000000030d077223 */ /* 0x181fe2000001089c */
[----:B------:R0:W-:Y:S01]  /*232d0*/  @!P1 SYNCS.ARRIVE.TRANS64.RED.A1T0 RZ, [R157+URZ], RZ ;  /* 0x000000ff9dff99a7 */ /* 0x0001e2000810043f */
[-CC-:B------:R-:W-:Y:S01]  /*232e0*/  FFMA.FTZ R13, R171, R3.reuse, -R156.reuse ;  /* 0x00000003ab0d7223 */ /* 0x180fe2000001089c */
[-CC-:B------:R-:W-:Y:S01]  /*232f0*/  FFMA.FTZ R175, R175, R3.reuse, -R156.reuse ;  /* 0x00000003afaf7223 */ /* 0x180fe2000001089c */
[-CC-:B------:R-:W-:Y:S01]  /*23300*/  FFMA.FTZ R197, R162, R3.reuse, -R156.reuse ;  /* 0x00000003a2c57223 */ /* 0x180fe2000001089c */
[-CC-:B------:R-:W-:Y:S01]  /*23310*/  FFMA.FTZ R163, R163, R3.reuse, -R156.reuse ;  /* 0x00000003a3a37223 */ /* 0x180fe2000001089c */
[-CC-:B------:R-:W-:Y:S01]  /*23320*/  FFMA.FTZ R199, R166, R3.reuse, -R156.reuse ;  /* 0x00000003a6c77223 */ /* 0x180fe2000001089c */
[----:B------:R-:W2:Y:S01]  /*23330*/  MUFU.EX2 R7, R7 ;  /* 0x0000000700077308 */ /* 0x000ea20000000800 */
[-CC-:B------:R-:W-:Y:S01]  /*23340*/  FFMA.FTZ R193, R154, R3.reuse, -R156.reuse ;  /* 0x000000039ac17223 */ /* 0x180fe2000001089c */
[----:B------:R3:W-:Y:S01]  /*23350*/  @!P1 SYNCS.ARRIVE.TRANS64.RED.A1T0 RZ, [R9+URZ], RZ ;  /* 0x000000ff09ff99a7 */ /* 0x0007e2000810043f */
[-CC-:B------:R-:W-:Y:S01]  /*23360*/  FFMA.FTZ R155, R155, R3.reuse, -R156.reuse ;  /* 0x000000039b9b7223 */ /* 0x180fe2000001089c */
[----:B------:R-:W-:-:S04]  /*23370*/  FFMA.FTZ R158, R158, R3, -R156 ;  /* 0x000000039e9e7223 */ /* 0x000fc8000001089c */
[----:B------:R-:W4:Y:S01]  /*23380*/  MUFU.EX2 R211, R211 ;  /* 0x000000d300d37308 */ /* 0x000f220000000800 */
[----:B-1----:R-:W-:-:S07]  /*23390*/  FFMA.FTZ R14, R2, R14, R209 ;  /* 0x0000000e020e7223 */ /* 0x002fce00000100d1 */
[----:B------:R-:W0:Y:S01]  /*233a0*/  MUFU.EX2 R153, R153 ;  /* 0x0000009900997308 */ /* 0x000e220000000800 */
[C---:B--2---:R-:W-:Y:S01]  /*233b0*/  FADD.FTZ R14, R7.reuse, R14 ;  /* 0x0000000e070e7221 */ /* 0x044fe20000010000 */
[----:B------:R-:W-:-:S06]  /*233c0*/  F2FP.F16.F32.PACK_AB R209, R7, R209 ;  /* 0x000000d107d1723e */ /* 0x000fcc00000000ff */
[----:B------:R-:W1:Y:S01]  /*233d0*/  MUFU.EX2 R205, R205 ;  /* 0x000000cd00cd7308 */ /* 0x000e620000000800 */
[----:B----4-:R-:W-:-:S07]  /*233e0*/  FADD.FTZ R14, R211, R14 ;  /* 0x0000000ed30e7221 */ /* 0x010fce0000010000 */
        /* <DEDUP_REMOVED lines=20> */
[----:B------:R-:W-:-:S05]  /*23530*/  FADD.FTZ R13, R161, R12 ;  /* 0x0000000ca10d7221 */ /* 0x000fca0000010000 */
[----:B------:R-:W0:Y:S01]  /*23540*/  MUFU.EX2 R197, R197 ;  /* 0x000000c500c57308 */ /* 0x000e220000000800 */
[----:B-1----:R-:W-:-:S07]  /*23550*/  FADD.FTZ R157, R203, R157 ;  /* 0x0000009dcb9d7221 */ /* 0x002fce0000010000 */
[----:B---3--:R-:W1:Y:S01]  /*23560*/  MUFU.EX2 R9, R163 ;  /* 0x000000a300097308 */ /* 0x008e620000000800 */
[C---:B--2---:R-:W-:Y:S01]  /*23570*/  FADD.FTZ R157, R11.reuse, R157 ;  /* 0x0000009d0b9d7221 */ /* 0x044fe20000010000 */
[----:B------:R-:W-:-:S06]  /*23580*/  F2FP.F16.F32.PACK_AB R203, R11, R203 ;  /* 0x000000cb0bcb723e */ /* 0x000fcc00000000ff */
[----:B------:R-:W2:Y:S01]  /*23590*/  MUFU.EX2 R199, R199 ;  /* 0x000000c700c77308 */ /* 0x000ea20000000800 */
[----:B0-----:R-:W-:-:S07]  /*235a0*/  FADD.FTZ R157, R197, R157 ;  /* 0x0000009dc59d7221 */ /* 0x001fce0000010000 */
[----:B------:R-:W0:Y:S01]  /*235b0*/  MUFU.EX2 R14, R14 ;  /* 0x0000000e000e7308 */ /* 0x000e220000000800 */
[C---:B-1----:R-:W-:Y:S01]  /*235c0*/  FADD.FTZ R10, R9.reuse, R157 ;  /* 0x0000009d090a7221 */ /* 0x042fe20000010000 */
[----:B------:R-:W-:Y:S01]  /*235d0*/  F2FP.F16.F32.PACK_AB R197, R9, R197 ;  /* 0x000000c509c5723e */ /* 0x000fe200000000ff */
[----:B------:R-:W-:-:S05]  /*235e0*/  IMAD.MOV.U32 R9, RZ, RZ, R219 ;  /* 0x000000ffff097224 */ /* 0x000fca00078e00db */
        /* <DEDUP_REMOVED lines=14> */
[----:B------:R-:W-:Y:S02]  /*236d0*/  F2FP.F16.F32.PACK_AB R193, R155, R193 ;  /* 0x000000c19bc1723e */ /* 0x000fe400000000ff */
[----:B------:R-:W-:-:S04]  /*236e0*/  MOV R10, R214 ;  /* 0x000000d6000a7202 */ /* 0x000fc80000000f00 */
[----:B------:R-:W1:Y:S01]  /*236f0*/  MUFU.EX2 R156, R156 ;  /* 0x0000009c009c7308 */ /* 0x000e620000000800 */
[----:B--2---:R-:W-:Y:S01]  /*23700*/  FADD.FTZ R13, R194, R13 ;  /* 0x0000000dc20d7221 */ /* 0x004fe20000010000 */
[----:B------:R-:W-:-:S03]  /*23710*/  F2FP.F16.F32.PACK_AB R194, R6, R194 ;  /* 0x000000c206c2723e */ /* 0x000fc600000000ff */
[----:B------:R-:W-:Y:S01]  /*23720*/  FADD.FTZ R15, R6, R13 ;  /* 0x0000000d060f7221 */ /* 0x000fe20000010000 */
[----:B------:R-:W-:Y:S02]  /*23730*/  IMAD.MOV.U32 R6, RZ, RZ, R4 ;  /* 0x000000ffff067224 */ /* 0x000fe400078e0004 */
[----:B0-----:R-:W-:-:S04]  /*23740*/  FADD.FTZ R7, R158, R7 ;  /* 0x000000079e077221 */ /* 0x001fc80000010000 */
[C---:B-1----:R-:W-:Y:S01]  /*23750*/  FADD.FTZ R14, R156.reuse, R7 ;  /* 0x000000079c0e7221 */ /* 0x042fe20000010000 */
[----:B------:R-:W-:Y:S01]  /*23760*/  F2FP.F16.F32.PACK_AB R195, R156, R158 ;  /* 0x0000009e9cc3723e */ /* 0x000fe200000000ff */
[----:B------:R-:W-:Y:S01]  /*23770*/  IMAD.MOV.U32 R7, RZ, RZ, R5 ;  /* 0x000000ffff077224 */ /* 0x000fe200078e0005 */
[----:B------:R-:W-:Y:S06]  /*23780*/  @P2 BRA `(.L_x_2542) ;  /* 0xffffffb000a42947 */ /* 0x000fec000383ffff */
.L_x_2531:
[----:B------:R-:W-:Y:S05]  /*23790*/  BSYNC B0 ;  /* 0x0000000000007941 */ /* 0x000fea0003800000 */
.L_x_2530:
        /* <DEDUP_REMOVED lines=131> */
.L_x_2543:
[----:B------:R-:W-:Y:S02]  /*23fd0*/  LEA R0, R214, R16, 0x3 ;  /* 0x00000010d6007211 */ /* 0x000fe400078e18ff */
[----:B------:R-:W-:-:S04]  /*23fe0*/  SHF.L.U32 R7, R219, 0x1f, RZ ;  /* 0x0000001fdb077819 */ /* 0x000fc800000006ff */
[----:B------:R0:W1:Y:S01]  /*23ff0*/  SYNCS.PHASECHK.TRANS64.TRYWAIT P2, [R0+URZ+0x38850], R7 ;  /* 0x03885007000075a7 */ /* 0x000062000804017f */
[----:B------:R-:W-:Y:S05]  /*24000*/  @!P0 BRA `(.L_x_2544) ;  /* 0x0000000000048947 */ /* 0x000fea0003800000 */
[----:B------:R-:W-:Y:S01]  /*24010*/  BPT.TRAP 0x1 ;  /* 0x000000040000795c */ /* 0x000fe20000300000 */
.L_x_2544:
        /* <DEDUP_REMOVED lines=9> */
.L_x_2546:
[----:B------:R-:W-:Y:S05]  /*240b0*/  BSYNC B0 ;  /* 0x0000000000007941 */ /* 0x000fea0003800000 */
.L_x_2545:
[----:B------:R-:W-:Y:S01]  /*240c0*/  IMAD.MOV.U32 R6, RZ, RZ, R2 ;  /* 0x000000ffff067224 */ /* 0x000fe200078e0002 */
[----:B01----:R-:W-:Y:S01]  /*240d0*/  MOV R7, 0x40000040 ;  /* 0x4000004000077802 */ /* 0x003fe20000000f00 */
[----:B------:R-:W2:Y:S01]  /*240e0*/  LDL.LU R16, [R1+0x80] ;  /* 0x0000800001107983 */ /* 0x000ea20000300800 */
[----:B------:R-:W-:Y:S01]  /*240f0*/  WARPGROUP.ARRIVE ;  /* 0x00000000000079c5 */ /* 0x000fe20000000000 */
[----:B------:R-:W-:Y:S01]  /*24100*/  IADD3 R214, R214, 0x1, RZ ;  /* 0x00000001d6d67810 */ /* 0x000fe20007ffe0ff */
[----:B------:R-:W-:Y:S01]  /*24110*/  @!P1 VIADD R11, R0, 0x38860 ;  /* 0x00038860000b9836 */ /* 0x000fe20000000000 */
[----:B------:R-:W-:Y:S01]  /*24120*/  R2UR UR6, R6 ;  /* 0x00000000060672ca */ /* 0x000fe200000e0000 */
[----:B------:R-:W-:Y:S01]  /*24130*/  VIADD R6, R2, 0x80 ;  /* 0x0000008002067836 */ /* 0x000fe20000000000 */
[----:B------:R-:W-:Y:S01]  /*24140*/  R2UR UR7, R7 ;  /* 0x00000000070772ca */ /* 0x000fe200000e0000 */
[----:B------:R-:W-:Y:S01]  /*24150*/  IMAD.MOV.U32 R7, RZ, RZ, 0x40000040 ;  /* 0x40000040ff077424 */ /* 0x000fe200078e00ff */
[----:B------:R-:W-:Y:S01]  /*24160*/  ISETP.NE.AND P2, PT, R214, 0x2, PT ;  /* 0x00000002d600780c */ /* 0x000fe20003f45270 */
[----:B------:R-:W-:Y:S01]  /*24170*/  IMAD.MOV.U32 R0, RZ, RZ, -0x800000 ;  /* 0xff800000ff007424 */ /* 0x000fe200078e00ff */
[----:B------:R-:W-:-:S02]  /*24180*/  @!P1 PRMT R11, RZ, 0x654, R11 ;  /* 0x00000654ff0b9816 */ /* 0x000fc4000000000b */
[----:B------:R-:W-:-:S07]  /*24190*/  SEL R214, R214, RZ, P2 ;  /* 0x000000ffd6d67207 */ /* 0x000fce0001000000 */
        /* <DEDUP_REMOVED lines=12> */
[----:B--2---:R-:W-:Y:S01]  /*24260*/  VIADD R16, R16, 0x1 ;  /* 0x0000000110107836 */ /* 0x004fe20000000000 */
[----:B------:R-:W-:-:S04]  /*24270*/  MOV R7, 0x40000040 ;  /* 0x4000004000077802 */ /* 0x000fc80000000f00 */
[----:B------:R-:W-:Y:S01]  /*24280*/  STL [R1+0x80], R16 ;  /* 0x0000801001007387 */ /* 0x000fe20000100800 */
[----:B------:R-:W-:Y:S02]  /*24290*/  WARPGROUP.DEPBAR.LE gsb0, 0x0 ;  /* 0x00008000000079c5 */ /* 0x000fe40000010000 */
[----:B------:R-:W-:-:S15]  /*242a0*/  WARPGROUP.ARRIVE ;  /* 0x00000000000079c5 */ /* 0x000fde0000000000 */
[----:B------:R-:W-:-:S01]  /*242b0*/  NOP ;  /* 0x0000000000007918 */ /* 0x000fc20000000000 */
[----:B------:R-:W-:Y:S01]  /*242c0*/  HGMMA.64x256x16.F32 R24, R200, gdesc[UR4].tnspB, R24, gsb0 ;  /* 0x43e00004c8187df0 */ /* 0x000fe20008000818 */
[----:B------:R-:W-:Y:S01]  /*242d0*/  R2UR UR6, R6 ;  /* 0x00000000060672ca */ /* 0x000fe200000e0000 */
[----:B------:R-:W-:Y:S01]  /*242e0*/  VIADD R6, R2, 0x200 ;  /* 0x0000020002067836 */ /* 0x000fe20000000000 */
[----:B------:R-:W-:Y:S01]  /*242f0*/  R2UR UR7, R7 ;  /* 0x00000000070772ca */ /* 0x000fe200000e0000 */
[----:B------:R-:W-:Y:S01]  /*24300*/  IMAD.MOV.U32 R7, RZ, RZ, 0x40000040 ;  /* 0x40000040ff077424 */ /* 0x000fe200078e00ff */
[----:B------:R-:W0:Y:S02]  /*24310*/  SHFL.BFLY PT, R2, R15, 0x2, 0x1f ;  /* 0x0c401f000f027f89 */ /* 0x000e2400000e0000 */
[----:B0-----:R-:W-:Y:S01]  /*24320*/  FADD.FTZ R2, R2, R15 ;  /* 0x0000000f02027221 */ /* 0x001fe20000010000 */
[----:B------:R-:W-:Y:S02]  /*24330*/  WARPGROUP.DEPBAR.LE gsb0, 0x0 ;  /* 0x00008000000079c5 */ /* 0x000fe40000010000 */
[----:B------:R-:W-:-:S15]  /*24340*/  WARPGROUP.ARRIVE ;  /* 0x00000000000079c5 */ /* 0x000fde0000000000 */
[----:B------:R-:W-:-:S03]  /*24350*/  NOP ;  /* 0x0000000000007918 */ /* 0x000fc60000000000 */
[----:B------:R-:W-:Y:S01]  /*24360*/  HGMMA.64x256x16.F32 R24, R196, gdesc[UR4].tnspB, R24, gsb0 ;  /* 0x43e00004c4187df0 */ /* 0x000fe20008000818 */
[----:B------:R-:W-:Y:S02]  /*24370*/  R2UR UR6, R6 ;  /* 0x00000000060672ca */ /* 0x000fe400000e0000 */
[----:B------:R-:W-:Y:S02]  /*24380*/  R2UR UR7, R7 ;  /* 0x00000000070772ca */ /* 0x000fe400000e0000 */
[----:B------:R-:W0:Y:S02]  /*24390*/  SHFL.BFLY PT, R7, R14, 0x2, 0x1f ;  /* 0x0c401f000e077f89 */ /* 0x000e2400000e0000 */
[----:B0-----:R-:W-:Y:S02]  /*243a0*/  FADD.FTZ R6, R7, R14 ;  /* 0x0000000e07067221 */ /* 0x001fe40000010000 */
[----:B------:R-:W0:Y:S04]  /*243b0*/  SHFL.BFLY PT, R7, R2, 0x1, 0x1f ;  /* 0x0c201f0002077f89 */ /* 0x000e2800000e0000 */
[----:B------:R-:W1:Y:S01]  /*243c0*/  SHFL.BFLY PT, R9, R6, 0x1, 0x1f ;  /* 0x0c201f0006097f89 */ /* 0x000e6200000e0000 */
[----:B0-----:R-:W-:Y:S01]  /*243d0*/  FADD.FTZ R12, R2, R7 ;  /* 0x00000007020c7221 */ /* 0x001fe20000010000 */
[----:B------:R-:W-:Y:S01]  /*243e0*/  SEL R2, RZ, 0x1, P2 ;  /* 0x00000001ff027807 */ /* 0x000fe20001000000 */
[----:B-1----:R-:W-:-:S03]  /*243f0*/  FADD.FTZ R13, R6, R9 ;  /* 0x00000009060d7221 */ /* 0x002fc60000010000 */
        /* <DEDUP_REMOVED lines=149> */
.L_x_2406:
        /* <DEDUP_REMOVED lines=10> */
[----:B------:R-:W3:Y:S01]  /*24df0*/  LDL R144, [R1+0x74] ;  /* 0x0000740001907983 */ /* 0x000ee20000100800 */
[----:B------:R-:W4:Y:S01]  /*24e00*/  S2R R55, SR_SWINHI ;  /* 0x0000000000377919 */ /* 0x000f220000002f00 */
[----:B------:R-:W-:Y:S01]  /*24e10*/  F2FP.F16.F32.PACK_AB R4, R25, R4 ;  /* 0x000000041904723e */ /* 0x000fe200000000ff */
[----:B------:R-:W-:Y:S01]  /*24e20*/  ULDC.64 UR4, c[0x0][0xbd8] ;  /* 0x0002f60000047ab9 */ /* 0x000fe20000000a00 */
[----:B------:R-:W-:Y:S02]  /*24e30*/  MOV R20, R16 ;  /* 0x0000001000147202 */ /* 0x000fe40000000f00 */
[----:B----4-:R-:W-:-:S02]  /*24e40*/  MOV R21, R55 ;  /* 0x0000003700157202 */ /* 0x010fc40000000f00 */
        /* <DEDUP_REMOVED lines=13> */
[----:B------:R-:W-:Y:S01]  /*24f20*/  F2FP.F16.F32.PACK_AB R179, R151, R150 ;  /* 0x0000009697b3723e */ /* 0x000fe200000000ff */
[----:B------:R-:W-:Y:S01]  /*24f30*/  IMAD.MOV.U32 R76, RZ, RZ, RZ ;  /* 0x000000ffff4c7224 */ /* 0x000fe200078e00ff */
[----:B------:R-:W-:Y:S01]  /*24f40*/  BAR.SYNC.DEFER_BLOCKING 0x1, 0x100 ;  /* 0x0044000000007b1d */ /* 0x000fe20000010000 */
[----:B--2---:R-:W-:-:S03]  /*24f50*/  IMAD.WIDE R120, R6, 0x2, R20 ;  /* 0x0000000206787825 */ /* 0x004fc600078e0214 */
[----:B------:R-:W-:-:S04]  /*24f60*/  IADD3 R6, P1, R120, 0x20, RZ ;  /* 0x0000002078067810 */ /* 0x000fc80007f3e0ff */
[----:B------:R-:W-:Y:S02]  /*24f70*/  LOP3.LUT R88, R6, 0x380, RZ, 0xc0, !PT ;  /* 0x0000038006587812 */ /* 0x000fe400078ec0ff */
[----:B------:R-:W-:Y:S02]  /*24f80*/  IADD3 R55, P0, R120, 0x40, RZ ;  /* 0x0000004078377810 */ /* 0x000fe40007f1e0ff */
[----:B------:R-:W-:Y:S02]  /*24f90*/  SHF.R.U64 R88, R88, 0x3, RZ ;  /* 0x0000000358587819 */ /* 0x000fe400000012ff */
[C---:B------:R-:W-:Y:S02]  /*24fa0*/  IADD3 R104, P5, R120.reuse, 0x4040, RZ ;  /* 0x0000404078687810 */ /* 0x040fe40007fbe0ff */
[----:B------:R-:W-:Y:S02]  /*24fb0*/  IADD3 R80, P4, R120, 0x60, RZ ;  /* 0x0000006078507810 */ /* 0x000fe40007f9e0ff */
[----:B------:R-:W-:-:S02]  /*24fc0*/  LOP3.LUT R92, R55, 0x380, RZ, 0xc0, !PT ;  /* 0x00000380375c7812 */ /* 0x000fc400078ec0ff */
[----:B------:R-:W-:Y:S02]  /*24fd0*/  LOP3.LUT R88, R88, R6, RZ, 0x3c, !PT ;  /* 0x0000000658587212 */ /* 0x000fe400078e3cff */
[----:B------:R-:W-:Y:S02]  /*24fe0*/  IADD3 R84, P3, R120, 0x4000, RZ ;  /* 0x0000400078547810 */ /* 0x000fe40007f7e0ff */
[----:B------:R-:W-:Y:S02]  /*24ff0*/  LOP3.LUT R6, R104, 0x380, RZ, 0xc0, !PT ;  /* 0x0000038068067812 */ /* 0x000fe400078ec0ff */
[----:B------:R-:W-:Y:S02]  /*25000*/  LOP3.LUT R96, R80, 0x380, RZ, 0xc0, !PT ;  /* 0x0000038050607812 */ /* 0x000fe400078ec0ff */
[----:B------:R-:W-:Y:S02]  /*25010*/  SHF.R.U64 R92, R92, 0x3, RZ ;  /* 0x000000035c5c7819 */ /* 0x000fe400000012ff */
[----:B------:R-:W-:-:S02]  /*25020*/  IADD3 R106, P2, R120, 0x4060, RZ ;  /* 0x00004060786a7810 */ /* 0x000fc40007f5e0ff */
[-C--:B------:R-:W-:Y:S02]  /*25030*/  IADD3.X R101, RZ, R121.reuse, RZ, P3, !PT ;  /* 0x00000079ff657210 */ /* 0x080fe40001ffe4ff */
[----:B------:R-:W-:Y:S02]  /*25040*/  SHF.R.U64 R6, R6, 0x3, RZ ;  /* 0x0000000306067819 */ /* 0x000fe400000012ff */
[----:B------:R-:W-:Y:S02]  /*25050*/  IADD3.X R89, RZ, R121, RZ, P1, !PT ;  /* 0x00000079ff597210 */ /* 0x000fe40000ffe4ff */
[----:B------:R-:W-:Y:S02]  /*25060*/  IADD3 R114, P3, R120, 0x8060, RZ ;  /* 0x0000806078727810 */ /* 0x000fe40007f7e0ff */
[----:B------:R-:W-:Y:S02]  /*25070*/  SHF.R.U64 R96, R96, 0x3, RZ ;  /* 0x0000000360607819 */ /* 0x000fe400000012ff */
[----:B------:R-:W-:-:S02]  /*25080*/  LOP3.LUT R81, R120, 0x380, RZ, 0xc0, !PT ;  /* 0x0000038078517812 */ /* 0x000fc400078ec0ff */
[C---:B------:R-:W-:Y:S02]  /*25090*/  IADD3 R102, P6, R120.reuse, 0x4020, RZ ;  /* 0x0000402078667810 */ /* 0x040fe40007fde0ff */
[----:B------:R-:W-:Y:S02]  /*250a0*/  IADD3 R108, P1, R120, 0x8000, RZ ;  /* 0x00008000786c7810 */ /* 0x000fe40007f3e0ff */
[----:B------:R-:W-:Y:S02]  /*250b0*/  LOP3.LUT R100, R84, 0x380, RZ, 0xc0, !PT ;  /* 0x0000038054647812 */ /* 0x000fe400078ec0ff */
[----:B------:R-:W-:Y:S02]  /*250c0*/  LOP3.LUT R92, R92, R55, RZ, 0x3c, !PT ;  /* 0x000000375c5c7212 */ /* 0x000fe400078e3cff */
[----:B------:R-:W-:Y:S02]  /*250d0*/  LOP3.LUT R55, R106, 0x380, RZ, 0xc0, !PT ;  /* 0x000003806a377812 */ /* 0x000fe400078ec0ff */
[----:B------:R-:W-:-:S02]  /*250e0*/  LOP3.LUT R104, R6, R104, RZ, 0x3c, !PT ;  /* 0x0000006806687212 */ /* 0x000fc400078e3cff */
[----:B------:R-:W-:Y:S02]  /*250f0*/  LOP3.LUT R96, R96, R80, RZ, 0x3c, !PT ;  /* 0x0000005060607212 */ /* 0x000fe400078e3cff */
[----:B------:R-:W-:Y:S01]  /*25100*/  LOP3.LUT R6, R114, 0x380, RZ, 0xc0, !PT ;  /* 0x0000038072067812 */ /* 0x000fe200078ec0ff */
[--C-:B------:R-:W-:Y:S01]  /*25110*/  IMAD.X R103, RZ, RZ, R121.reuse, P6 ;  /* 0x000000ffff677224 */ /* 0x100fe200030e0679 */
[----:B------:R-:W-:Y:S02]  /*25120*/  SHF.R.U64 R81, R81, 0x3, RZ ;  /* 0x0000000351517819 */ /* 0x000fe400000012ff */
[----:B------:R-:W-:Y:S02]  /*25130*/  SHF.R.U64 R100, R100, 0x3, RZ ;  /* 0x0000000364647819 */ /* 0x000fe400000012ff */
[----:B------:R-:W-:Y:S01]  /*25140*/  LOP3.LUT R80, R108, 0x380, RZ, 0xc0, !PT ;  /* 0x000003806c507812 */ /* 0x000fe200078ec0ff */
[--C-:B------:R-:W-:Y:S01]  /*25150*/  IMAD.X R93, RZ, RZ, R121.reuse, P0 ;  /* 0x000000ffff5d7224 */ /* 0x100fe200000e0679 */
[----:B------:R-:W-:Y:S01]  /*25160*/  SHF.R.U64 R55, R55, 0x3, RZ ;  /* 0x0000000337377819 */ /* 0x000fe200000012ff */
[--C-:B------:R-:W-:Y:S01]  /*25170*/  IMAD.X R97, RZ, RZ, R121.reuse, P4 ;  /* 0x000000ffff617224 */ /* 0x100fe200020e0679 */
[C---:B------:R-:W-:Y:S01]  /*25180*/  IADD3 R116, P6, R120.reuse, 0xc000, RZ ;  /* 0x0000c00078747810 */ /* 0x040fe20007fde0ff */
[--C-:B------:R-:W-:Y:S01]  /*25190*/  IMAD.X R105, RZ, RZ, R121.reuse, P5 ;  /* 0x000000ffff697224 */ /* 0x100fe200028e0679 */
[----:B------:R-:W-:Y:S01]  /*251a0*/  IADD3.X R107, RZ, R121, RZ, P2, !PT ;  /* 0x00000079ff6b7210 */ /* 0x000fe200017fe4ff */
[----:B------:R-:W-:Y:S01]  /*251b0*/  IMAD.X R109, RZ, RZ, R121, P1 ;  /* 0x000000ffff6d7224 */ /* 0x000fe200008e0679 */
[----:B------:R-:W-:-:S02]  /*251c0*/  IADD3 R110, P0, R120, 0x8020, RZ ;  /* 0x00008020786e7810 */ /* 0x000fc40007f1e0ff */
[C---:B------:R-:W-:Y:S02]  /*251d0*/  IADD3 R112, P4, R120.reuse, 0x8040, RZ ;  /* 0x0000804078707810 */ /* 0x040fe40007f9e0ff */
[C---:B------:R-:W-:Y:S02]  /*251e0*/  IADD3 R26, P5, R120.reuse, 0xc020, RZ ;  /* 0x0000c020781a7810 */ /* 0x040fe40007fbe0ff */
[C---:B------:R-:W-:Y:S02]  /*251f0*/  IADD3 R30, P2, R120.reuse, 0xc040, RZ ;  /* 0x0000c040781e7810 */ /* 0x040fe40007f5e0ff */
[----:B------:R-:W-:Y:S02]  /*25200*/  IADD3 R42, P1, R120, 0xc060, RZ ;  /* 0x0000c060782a7810 */ /* 0x000fe40007f3e0ff */
[----:B------:R-:W-:Y:S02]  /*25210*/  SHF.R.U64 R6, R6, 0x3, RZ ;  /* 0x0000000306067819 */ /* 0x000fe400000012ff */
[----:B------:R-:W-:-:S02]  /*25220*/  LOP3.LUT R120, R81, R120, RZ, 0x3c, !PT ;  /* 0x0000007851787212 */ /* 0x000fc400078e3cff */
[----:B------:R-:W-:Y:S02]  /*25230*/  LOP3.LUT R100, R100, R84, RZ, 0x3c, !PT ;  /* 0x0000005464647212 */ /* 0x000fe400078e3cff */
[----:B------:R-:W-:Y:S02]  /*25240*/  SHF.R.U64 R80, R80, 0x3, RZ ;  /* 0x0000000350507819 */ /* 0x000fe400000012ff */
[----:B------:R-:W-:Y:S02]  /*25250*/  LOP3.LUT R84, R102, 0x380, RZ, 0xc0, !PT ;  /* 0x0000038066547812 */ /* 0x000fe400078ec0ff */
[----:B------:R-:W-:Y:S02]  /*25260*/  LOP3.LUT R106, R55, R106, RZ, 0x3c, !PT ;  /* 0x0000006a376a7212 */ /* 0x000fe400078e3cff */
[----:B------:R-:W-:Y:S02]  /*25270*/  LOP3.LUT R55, R116, 0x380, RZ, 0xc0, !PT ;  /* 0x0000038074377812 */ /* 0x000fe400078ec0ff */
[----:B------:R-:W-:-:S02]  /*25280*/  LOP3.LUT R114, R6, R114, RZ, 0x3c, !PT ;  /* 0x0000007206727212 */ /* 0x000fc400078e3cff */
[----:B------:R-:W-:Y:S02]  /*25290*/  LOP3.LUT R108, R80, R108, RZ, 0x3c, !PT ;  /* 0x0000006c506c7212 */ /* 0x000fe400078e3cff */
[----:B------:R-:W-:Y:S02]  /*252a0*/  MOV R120, R120 ;  /* 0x0000007800787202 */ /* 0x000fe40000000f00 */
[----:B------:R-:W-:Y:S02]  /*252b0*/  F2FP.F16.F32.PACK_AB R6, R29, R8 ;  /* 0x000000081d06723e */ /* 0x000fe400000000ff */
[----:B------:R-:W-:Y:S02]  /*252c0*/  SHF.R.U64 R84, R84, 0x3, RZ ;  /* 0x0000000354547819 */ /* 0x000fe400000012ff */
[----:B------:R-:W-:Y:S02]  /*252d0*/  LOP3.LUT R80, R110, 0x380, RZ, 0xc0, !PT ;  /* 0x000003806e507812 */ /* 0x000fe400078ec0ff */
[----:B------:R-:W-:-:S02]  /*252e0*/  SHF.R.U64 R55, R55, 0x3, RZ ;  /* 0x0000000337377819 */ /* 0x000fc400000012ff */
[----:B------:R-:W-:Y:S02]  /*252f0*/  LOP3.LUT R25, R26, 0x380, RZ, 0xc0, !PT ;  /* 0x000003801a197812 */ /* 0x000fe400078ec0ff */
[----:B------:R-:W-:Y:S01]  /*25300*/  LOP3.LUT R27, R30, 0x380, RZ, 0xc0, !PT ;  /* 0x000003801e1b7812 */ /* 0x000fe200078ec0ff */
[----:B------:R2:W-:Y:S01]  /*25310*/  STSM.16.M88.4 [R120], R4 ;  /* 0x0000000478007844 */ /* 0x0005e20000000200 */
[----:B------:R-:W-:Y:S02]  /*25320*/  LOP3.LUT R102, R84, R102, RZ, 0x3c, !PT ;  /* 0x0000006654667212 */ /* 0x000fe400078e3cff */
[----:B------:R-:W-:Y:S02]  /*25330*/  SHF.R.U64 R80, R80, 0x3, RZ ;  /* 0x0000000350507819 */ /* 0x000fe400000012ff */
[----:B------:R-:W-:Y:S02]  /*25340*/  LOP3.LUT R84, R112, 0x380, RZ, 0xc0, !PT ;  /* 0x0000038070547812 */ /* 0x000fe400078ec0ff */
[----:B------:R-:W-:-:S02]  /*25350*/  LOP3.LUT R116, R55, R116, RZ, 0x3c, !PT ;  /* 0x0000007437747212 */ /* 0x000fc400078e3cff */
[----:B------:R-:W-:Y:S02]  /*25360*/  SHF.R.U64 R25, R25, 0x3, RZ ;  /* 0x0000000319197819 */ /* 0x000fe400000012ff */
[----:B------:R-:W-:Y:S02]  /*25370*/  SHF.R.U64 R27, R27, 0x3, RZ ;  /* 0x000000031b1b7819 */ /* 0x000fe400000012ff */
[----:B------:R-:W-:Y:S02]  /*25380*/  MOV R88, R88 ;  /* 0x0000005800587202 */ /* 0x000fe40000000f00 */
[----:B------:R-:W-:Y:S02]  /*25390*/  LOP3.LUT R55, R42, 0x380, RZ, 0xc0, !PT ;  /* 0x000003802a377812 */ /* 0x000fe400078ec0ff */
[----:B--2---:R-:W-:Y:S02]  /*253a0*/  F2FP.F16.F32.PACK_AB R4, R33, R10 ;  /* 0x0000000a2104723e */ /* 0x004fe400000000ff */
[----:B------:R-:W-:-:S02]  /*253b0*/  F2FP.F16.F32.PACK_AB R5, R35, R34 ;  /* 0x000000222305723e */ /* 0x000fc400000000ff */
[----:B------:R-:W-:Y:S02]  /*253c0*/  F2FP.F16.F32.PACK_AB R6, R37, R12 ;  /* 0x0000000c2506723e */ /* 0x000fe400000000ff */
[----:B------:R-:W-:Y:S02]  /*253d0*/  F2FP.F16.F32.PACK_AB R7, R39, R38 ;  /* 0x000000262707723e */ /* 0x000fe400000000ff */
[----:B------:R-:W-:Y:S02]  /*253e0*/  MOV R92, R92 ;  /* 0x0000005c005c7202 */ /* 0x000fe40000000f00 */
[----:B------:R-:W-:Y:S02]  /*253f0*/  F2FP.F16.F32.PACK_AB R8, R41, R14 ;  /* 0x0000000e2908723e */ /* 0x000fe400000000ff */
[----:B------:R-:W-:Y:S02]  /*25400*/  F2FP.F16.F32.PACK_AB R10, R45, R24 ;  /* 0x000000182d0a723e */ /* 0x000fe400000000ff */
[----:B------:R-:W-:Y:S01]  /*25410*/  LOP3.LUT R110, R80, R110, RZ, 0x3c, !PT ;  /* 0x0000006e506e7212 */ /* 0x000fe200078e3cff */
[----:B------:R2:W-:Y:S01]  /*25420*/  STSM.16.M88.4 [R88], R4 ;  /* 0x0000000458007844 */ /* 0x0005e20000000200 */
[----:B------:R-:W-:-:S02]  /*25430*/  SHF.R.U64 R84, R84, 0x3, RZ ;  /* 0x0000000354547819 */ /* 0x000fc400000012ff */
[----:B------:R-:W-:Y:S02]  /*25440*/  LOP3.LUT R118, R25, R26, RZ, 0x3c, !PT ;  /* 0x0000001a19767212 */ /* 0x000fe400078e3cff */
[----:B------:R-:W-:Y:S02]  /*25450*/  LOP3.LUT R80, R27, R30, RZ, 0x3c, !PT ;  /* 0x0000001e1b507212 */ /* 0x000fe400078e3cff */
[----:B------:R-:W-:Y:S02]  /*25460*/  MOV R96, R96 ;  /* 0x0000006000607202 */ /* 0x000fe40000000f00 */
[----:B------:R-:W-:Y:S02]  /*25470*/  F2FP.F16.F32.PACK_AB R12, R49, R157 ;  /* 0x0000009d310c723e */ /* 0x000fe400000000ff */
[----:B------:R-:W-:Y:S01]  /*25480*/  F2FP.F16.F32.PACK_AB R14, R53, R158 ;  /* 0x0000009e350e723e */ /* 0x000fe200000000ff */
[----:B------:R-:W-:Y:S01]  /*25490*/  IMAD.X R111, RZ, RZ, R121, P0 ;  /* 0x000000ffff6f7224 */ /* 0x000fe200000e0679 */
[----:B------:R-:W-:-:S02]  /*254a0*/  SHF.R.U64 R55, R55, 0x3, RZ ;  /* 0x0000000337377819 */ /* 0x000fc400000012ff */
[----:B------:R-:W-:Y:S02]  /*254b0*/  MOV R100, R100 ;  /* 0x0000006400647202 */ /* 0x000fe40000000f00 */
[----:B------:R-:W-:Y:S02]  /*254c0*/  F2FP.F16.F32.PACK_AB R24, R57, R159 ;  /* 0x0000009f3918723e */ /* 0x000fe400000000ff */
[----:B------:R-:W-:Y:S02]  /*254d0*/  F2FP.F16.F32.PACK_AB R25, R59, R58 ;  /* 0x0000003a3b19723e */ /* 0x000fe400000000ff */
[----:B------:R-:W-:Y:S02]  /*254e0*/  F2FP.F16.F32.PACK_AB R26, R61, R160 ;  /* 0x000000a03d1a723e */ /* 0x000fe400000000ff */
[----:B------:R-:W-:Y:S01]  /*254f0*/  F2FP.F16.F32.PACK_AB R27, R63, R62 ;  /* 0x0000003e3f1b723e */ /* 0x000fe200000000ff */
[----:B------:R4:W-:Y:S01]  /*25500*/  STSM.16.M88.4 [R92], R8 ;  /* 0x000000085c007844 */ /* 0x0009e20000000200 */
[----:B------:R-:W-:-:S02]  /*25510*/  MOV R102, R102 ;  /* 0x0000006600667202 */ /* 0x000fc40000000f00 */
[----:B--2---:R-:W-:Y:S02]  /*25520*/  F2FP.F16.F32.PACK_AB R4, R65, R161 ;  /* 0x000000a14104723e */ /* 0x004fe400000000ff */
[----:B------:R-:W-:Y:S02]  /*25530*/  F2FP.F16.F32.PACK_AB R5, R67, R66 ;  /* 0x000000424305723e */ /* 0x000fe400000000ff */
[----:B------:R-:W-:Y:S02]  /*25540*/  F2FP.F16.F32.PACK_AB R6, R69, R162 ;  /* 0x000000a24506723e */ /* 0x000fe400000000ff */
[----:B------:R-:W-:Y:S01]  /*25550*/  F2FP.F16.F32.PACK_AB R7, R71, R70 ;  /* 0x000000464707723e */ /* 0x000fe200000000ff */
[----:B------:R-:W-:Y:S01]  /*25560*/  STSM.16.M88.4 [R96], R12 ;  /* 0x0000000c60007844 */ /* 0x000fe20000000200 */
[----:B------:R-:W-:Y:S02]  /*25570*/  IADD3.X R113, RZ, R121, RZ, P4, !PT ;  /* 0x00000079ff717210 */ /* 0x000fe400027fe4ff */
[----:B------:R-:W-:-:S02]  /*25580*/  LOP3.LUT R112, R84, R112, RZ, 0x3c, !PT ;  /* 0x0000007054707212 */ /* 0x000fc400078e3cff */
[----:B------:R-:W-:Y:S02]  /*25590*/  MOV R104, R104 ;  /* 0x0000006800687202 */ /* 0x000fe40000000f00 */
[----:B----4-:R-:W-:Y:S02]  /*255a0*/  F2FP.F16.F32.PACK_AB R8, R73, R163 ;  /* 0x000000a34908723e */ /* 0x010fe400000000ff */
[----:B------:R-:W-:Y:S02]  /*255b0*/  F2FP.F16.F32.PACK_AB R9, R75, R74 ;  /* 0x0000004a4b09723e */ /* 0x000fe400000000ff */
[----:B------:R-:W-:Y:S02]  /*255c0*/  F2FP.F16.F32.PACK_AB R10, R77, R164 ;  /* 0x000000a44d0a723e */ /* 0x000fe400000000ff */
[----:B------:R-:W-:Y:S01]  /*255d0*/  F2FP.F16.F32.PACK_AB R11, R79, R78 ;  /* 0x0000004e4f0b723e */ /* 0x000fe200000000ff */
[----:B------:R-:W-:Y:S01]  /*255e0*/  STSM.16.M88.4 [R100], R24 ;  /* 0x0000001864007844 */ /* 0x000fe20000000200 */
[----:B------:R-:W-:-:S02]  /*255f0*/  LOP3.LUT R84, R55, R42, RZ, 0x3c, !PT ;  /* 0x0000002a37547212 */ /* 0x000fc400078e3cff */
[----:B------:R-:W-:Y:S02]  /*25600*/  MOV R106, R106 ;  /* 0x0000006a006a7202 */ /* 0x000fe40000000f00 */
[----:B------:R-:W-:Y:S02]  /*25610*/  F2FP.F16.F32.PACK_AB R29, R83, R82 ;  /* 0x00000052531d723e */ /* 0x000fe400000000ff */
[----:B------:R-:W-:Y:S01]  /*25620*/  F2FP.F16.F32.PACK_AB R30, R40, R166 ;  /* 0x000000a6281e723e */ /* 0x000fe200000000ff */
[----:B------:R2:W-:Y:S01]  /*25630*/  STSM.16.M88.4 [R102], R4 ;  /* 0x0000000466007844 */ /* 0x0005e20000000200 */
[----:B------:R-:W-:Y:S02]  /*25640*/  MOV R108, R108 ;  /* 0x0000006c006c7202 */ /* 0x000fe40000000f00 */
[----:B------:R-:W-:Y:S02]  /*25650*/  F2FP.F16.F32.PACK_AB R40, R52, R167 ;  /* 0x000000a73428723e */ /* 0x000fe400000000ff */
[----:B------:R-:W-:-:S02]  /*25660*/  F2FP.F16.F32.PACK_AB R41, R91, R90 ;  /* 0x0000005a5b29723e */ /* 0x000fc400000000ff */
[----:B------:R-:W-:Y:S02]  /*25670*/  F2FP.F16.F32.PACK_AB R42, R68, R168 ;  /* 0x000000a8442a723e */ /* 0x000fe400000000ff */
[----:B------:R-:W-:Y:S02]  /*25680*/  MOV R110, R110 ;  /* 0x0000006e006e7202 */ /* 0x000fe40000000f00 */
        /* <DEDUP_REMOVED lines=12> */
[----:B---3--:R-:W-:-:S03]  /*25750*/  SHF.R.S32.HI R78, RZ, 0x1f, R144 ;  /* 0x0000001fff4e7819 */ /* 0x008fc60000011490 */
[----:B------:R-:W-:Y:S01]  /*25760*/  STSM.16.M88.4 [R110], R52 ;  /* 0x000000346e007844 */ /* 0x000fe20000000200 */
[----:B------:R-:W-:-:S03]  /*25770*/  IMAD.X R117, RZ, RZ, R121, P6 ;  /* 0x000000ffff757224 */ /* 0x000fc600030e0679 */
[----:B------:R2:W-:Y:S01]  /*25780*/  STSM.16.M88.4 [R112], R4 ;  /* 0x0000000470007844 */ /* 0x0005e20000000200 */
[----:B------:R-:W-:Y:S01]  /*25790*/  IADD3.X R119, RZ, R121, RZ, P5, !PT ;  /* 0x00000079ff777210 */ /* 0x000fe20002ffe4ff */
[--C-:B------:R-:W-:Y:S01]  /*257a0*/  IMAD.X R81, RZ, RZ, R121.reuse, P2 ;  /* 0x000000ffff517224 */ /* 0x100fe200010e0679 */
[----:B------:R-:W-:Y:S01]  /*257b0*/  ISETP.NE.U32.AND P0, PT, RZ, UR4, PT ;  /* 0x00000004ff007c0c */ /* 0x000fe2000bf05070 */
[----:B------:R-:W-:Y:S01]  /*257c0*/  IMAD.X R85, RZ, RZ, R121, P1 ;  /* 0x000000ffff557224 */ /* 0x000fe200008e0679 */
[----:B------:R-:W-:Y:S02]  /*257d0*/  SHF.L.U64.HI R3, R144, 0x2, R78 ;  /* 0x0000000290037819 */ /* 0x000fe4000001024e */
[----:B------:R-:W-:Y:S02]  /*257e0*/  MOV R114, R114 ;  /* 0x0000007200727202 */ /* 0x000fe40000000f00 */
[----:B----4-:R-:W-:Y:S02]  /*257f0*/  F2FP.F16.F32.PACK_AB R8, R154, R173 ;  /* 0x000000ad9a08723e */ /* 0x010fe400000000ff */
[----:B------:R-:W-:-:S02]  /*25800*/  F2FP.F16.F32.PACK_AB R9, R56, R51 ;  /* 0x000000333809723e */ /* 0x000fc400000000ff */
[----:B--2---:R-:W-:Y:S02]  /*25810*/  SHF.L.U32 R4, R144, 0x2, RZ ;  /* 0x0000000290047819 */ /* 0x004fe400000006ff */
[----:B------:R-:W-:Y:S02]  /*25820*/  F2FP.F16.F32.PACK_AB R10, R155, R174 ;  /* 0x000000ae9b0a723e */ /* 0x000fe400000000ff */
[----:B------:R-:W-:Y:S02]  /*25830*/  IADD3 R6, P1, R4, UR4, RZ ;  /* 0x0000000404067c10 */ /* 0x000fe4000ff3e0ff */
[----:B------:R-:W-:Y:S02]  /*25840*/  F2FP.F16.F32.PACK_AB R11, R64, R60 ;  /* 0x0000003c400b723e */ /* 0x000fe400000000ff */
        /* <DEDUP_REMOVED lines=10> */
[----:B------:R-:W-:Y:S02]  /*258f0*/  MOV R80, R80 ;  /* 0x0000005000507202 */ /* 0x000fe40000000f00 */
[----:B------:R-:W-:Y:S02]  /*25900*/  F2FP.F16.F32.PACK_AB R28, R137, R136 ;  /* 0x00000088891c723e */ /* 0x000fe400000000ff */
[----:B------:R-:W-:Y:S02]  /*25910*/  F2FP.F16.F32.PACK_AB R29, R139, R138 ;  /* 0x0000008a8b1d723e */ /* 0x000fe400000000ff */
[----:B------:R-:W-:-:S02]  /*25920*/  F2FP.F16.F32.PACK_AB R30, R141, R140 ;  /* 0x0000008c8d1e723e */ /* 0x000fc400000000ff */
[----:B------:R-:W-:Y:S02]  /*25930*/  F2FP.F16.F32.PACK_AB R31, R143, R142 ;  /* 0x0000008e8f1f723e */ /* 0x000fe400000000ff */
[----:B------:R-:W-:Y:S02]  /*25940*/  ISETP.NE.AND.EX P0, PT, RZ, UR5, PT, P0 ;  /* 0x00000005ff007c0c */ /* 0x000fe4000bf05300 */
[----:B------:R-:W-:Y:S01]  /*25950*/  IADD3.X R7, R3, UR5, RZ, P1, !PT ;  /* 0x0000000503077c10 */ /* 0x000fe20008ffe4ff */
[----:B------:R-:W-:Y:S01]  /*25960*/  ULDC.64 UR4, c[0x0][0xbe0] ;  /* 0x0002f80000047ab9 */ /* 0x000fe20000000a00 */
[----:B------:R-:W-:Y:S01]  /*25970*/  MOV R84, R84 ;  /* 0x0000005400547202 */ /* 0x000fe20000000f00 */
[----:B------:R2:W-:Y:S01]  /*25980*/  STSM.16.M88.4 [R114], R8 ;  /* 0x0000000872007844 */ /* 0x0005e20000000200 */
[----:B------:R-:W-:-:S03]  /*25990*/  ISETP.NE.U32.AND P1, PT, RZ, UR4, PT ;  /* 0x00000004ff007c0c */ /* 0x000fc6000bf25070 */
[----:B------:R3:W-:Y:S01]  /*259a0*/  STSM.16.M88.4 [R116], R12 ;  /* 0x0000000c74007844 */ /* 0x0007e20000000200 */
[----:B------:R-:W-:-:S03]  /*259b0*/  ISETP.NE.AND.EX P1, PT, RZ, UR5, PT, P1 ;  /* 0x00000005ff007c0c */ /* 0x000fc6000bf25310 */
[----:B------:R3:W-:Y:S04]  /*259c0*/  STSM.16.M88.4 [R118], R24 ;  /* 0x0000001876007844 */ /* 0x0007e80000000200 */
[----:B------:R3:W-:Y:S04]  /*259d0*/  STSM.16.M88.4 [R80], R28 ;  /* 0x0000001c50007844 */ /* 0x0007e80000000200 */
[----:B------:R3:W-:Y:S01]  /*259e0*/  STSM.16.M88.4 [R84], R176 ;  /* 0x000000b054007844 */ /* 0x0007e20000000200 */
[----:B------:R-:W-:Y:S01]  /*259f0*/  BAR.SYNC.DEFER_BLOCKING 0x1, 0x100 ;  /* 0x0044000000007b1d */ /* 0x000fe20000010000 */
[----:B------:R-:W-:-:S04]  /*25a00*/  @P1 IADD3 R4, P2, R4, UR4, RZ ;  /* 0x0000000404041c10 */ /* 0x000fc8000ff5e0ff */
[----:B------:R-:W-:Y:S01]  /*25a10*/  @P1 IADD3.X R5, R3, UR5, RZ, P2, !PT ;  /* 0x0000000503051c10 */ /* 0x000fe200097fe4ff */
[----:B------:R-:W-:Y:S02]  /*25a20*/  ULDC UR4, c[0x0][0xa88] ;  /* 0x0002a20000047ab9 */ /* 0x000fe40000000800 */
[----:B------:R-:W-:Y:S01]  /*25a30*/  MOV R3, UR4 ;  /* 0x0000000400037c02 */ /* 0x000fe20008000f00 */
[----:B------:R3:W5:Y:S05]  /*25a40*/  @P0 LDG.E R76, desc[UR60][R6.64] ;  /* 0x0000003c064c0981 */ /* 0x00076a000c1e1900 */
[----:B------:R3:W5:Y:S01]  /*25a50*/  @P1 LDG.E R3, desc[UR60][R4.64] ;  /* 0x0000003c04031981 */ /* 0x000762000c1e1900 */
[----:B------:R-:W2:Y:S02]  /*25a60*/  S2R R180, SR_TID.X ;  /* 0x0000000000b47919 */ /* 0x000ea40000002100 */
[----:B--2---:R-:W-:-:S05]  /*25a70*/  VIADD R11, R180, 0xffffff80 ;  /* 0xffffff80b40b7836 */ /* 0x004fca0000000000 */
[----:B------:R-:W-:-:S04]  /*25a80*/  SHF.R.S32.HI R8, RZ, 0x1f, R11 ;  /* 0x0000001fff087819 */ /* 0x000fc8000001140b */
[----:B------:R-:W-:Y:S01]  /*25a90*/  LEA.HI R9, R8, R11, RZ, 0x3 ;  /* 0x0000000b08097211 */ /* 0x000fe200078f18ff */
[----:B---3--:R-:W-:Y:S06]  /*25aa0*/  @P1 BRA `(.L_x_2550) ;  /* 0x0000000000101947 */ /* 0x008fec0003800000 */
[----:B------:R-:W-:Y:S05]  /*25ab0*/  @!P0 BRA `(.L_x_2550) ;  /* 0x00000000000c8947 */ /* 0x000fea0003800000 */
[----:B------:R-:W2:Y:S04]  /*25ac0*/  LDG.E R4, desc[UR60][R6.64] ;  /* 0x0000003c06047981 */ /* 0x000ea8000c1e1900 */
[----:B-----5:R-:W2:Y:S02]  /*25ad0*/  LDG.E R3, desc[UR60][R6.64+0x4] ;  /* 0x0000043c06037981 */ /* 0x020ea4000c1e1900 */
[----:B--2---:R-:W-:-:S07]  /*25ae0*/  IMAD.IADD R3, R3, 0x1, -R4 ;  /* 0x0000000103037824 */ /* 0x004fce00078e0a04 */
.L_x_2550:
[----:B------:R-:W2:Y:S01]  /*25af0*/  LDL R10, [R1+0x68] ;  /* 0x00006800010a7983 */ /* 0x000ea20000100800 */
[----:B------:R-:W-:Y:S01]  /*25b00*/  LOP3.LUT R4, R9, 0xfffffff8, RZ, 0xc0, !PT ;  /* 0xfffffff809047812 */ /* 0x000fe200078ec0ff */
[----:B------:R-:W-:Y:S02]  /*25b10*/  ULDC.64 UR4, c[0x0][0xb70] ;  /* 0x0002dc0000047ab9 */ /* 0x000fe40000000a00 */
[----:B------:R-:W3:Y:S04]  /*25b20*/  LDL.LU R83, [R1+0x78] ;  /* 0x0000780001537983 */ /* 0x000ee80000300800 */
[----:B------:R-:W2:Y:S01]  /*25b30*/  LDL.LU R82, [R1+0x84] ;  /* 0x0000840001527983 */ /* 0x000ea20000300800 */
[----:B-----5:R-:W-:Y:S01]  /*25b40*/  SHF.R.S32.HI R77, RZ, 0x1f, R76 ;  /* 0x0000001fff4d7819 */ /* 0x020fe2000001144c */
[----:B------:R-:W-:Y:S01]  /*25b50*/  IMAD.IADD R7, R11, 0x1, -R4 ;  /* 0x000000010b077824 */ /* 0x000fe200078e0a04 */
[----:B------:R-:W-:-:S02]  /*25b60*/  SEL R78, R78, RZ, !P0 ;  /* 0x000000ff4e4e7207 */ /* 0x000fc40004000000 */
[----:B------:R-:W-:Y:S02]  /*25b70*/  SEL R79, R144, RZ, !P0 ;  /* 0x000000ff904f7207 */ /* 0x000fe40004000000 */
[----:B------:R-:W-:Y:S02]  /*25b80*/  LEA R7, R7, R234, 0x3 ;  /* 0x000000ea07077211 */ /* 0x000fe400078e18ff */
[----:B------:R-:W-:-:S03]  /*25b90*/  LEA.HI R8, R8, R11, RZ, 0x7 ;  /* 0x0000000b08087211 */ /* 0x000fc600078f38ff */
[----:B------:R-:W-:Y:S01]  /*25ba0*/  IMAD.WIDE R20, R7, 0x2, R20 ;  /* 0x0000000207147825 */ /* 0x000fe200078e0214 */
[----:B------:R-:W-:Y:S02]  /*25bb0*/  LOP3.LUT R12, R8, 0xffffff80, RZ, 0xc0, !PT ;  /* 0xffffff80080c7812 */ /* 0x000fe400078ec0ff */
[C---:B------:R-:W-:Y:S02]  /*25bc0*/  IADD3 R13, P3, R20.reuse, 0x2000, RZ ;  /* 0x00002000140d7810 */ /* 0x040fe40007f7e0ff */
[----:B------:R-:W-:Y:S02]  /*25bd0*/  IADD3 R29, P2, R20, 0x4000, RZ ;  /* 0x00004000141d7810 */ /* 0x000fe40007f5e0ff */
[----:B------:R-:W-:Y:S02]  /*25be0*/  IADD3 R11, R11, -R12, RZ ;  /* 0x8000000c0b0b7210 */ /* 0x000fe40007ffe0ff */
[----:B------:R-:W-:Y:S02]  /*25bf0*/  LOP3.LUT R12, R13, 0x380, RZ, 0xc0, !PT ;  /* 0x000003800d0c7812 */ /* 0x000fe400078ec0ff */
[----:B------:R-:W-:-:S02]  /*25c00*/  LOP3.LUT R28, R29, 0x380, RZ, 0xc0, !PT ;  /* 0x000003801d1c7812 */ /* 0x000fc400078ec0ff */
[----:B------:R-:W-:Y:S02]  /*25c10*/  SHF.R.U64 R12, R12, 0x3, RZ ;  /* 0x000000030c0c7819 */ /* 0x000fe400000012ff */
[----:B------:R-:W-:Y:S02]  /*25c20*/  SHF.R.U64 R28, R28, 0x3, RZ ;  /* 0x000000031c1c7819 */ /* 0x000fe400000012ff */
[----:B------:R-:W-:Y:S01]  /*25c30*/  LOP3.LUT R12, R12, R13, RZ, 0x3c, !PT ;  /* 0x0000000d0c0c7212 */ /* 0x000fe200078e3cff */
[--C-:B------:R-:W-:Y:S01]  /*25c40*/  IMAD.X R13, RZ, RZ, R21.reuse, P3 ;  /* 0x000000ffff0d7224 */ /* 0x100fe200018e0615 */
[----:B------:R-:W-:Y:S01]  /*25c50*/  LOP3.LUT R28, R28, R29, RZ, 0x3c, !PT ;  /* 0x0000001d1c1c7212 */ /* 0x000fe200078e3cff */
[----:B------:R-:W-:Y:S01]  /*25c60*/  IMAD.X R29, RZ, RZ, R21, P2 ;  /* 0x000000ffff1d7224 */ /* 0x000fe200010e0615 */
[C---:B------:R-:W-:Y:S02]  /*25c70*/  IADD3 R33, P6, R20.reuse, 0x5000, RZ ;  /* 0x0000500014217810 */ /* 0x040fe40007fde0ff */
[----:B------:R-:W-:-:S02]  /*25c80*/  IADD3 R37, P5, R20, 0x6000, RZ ;  /* 0x0000600014257810 */ /* 0x000fc40007fbe0ff */
[C---:B------:R-:W-:Y:S02]  /*25c90*/  IADD3 R45, P3, R20.reuse, 0x8000, RZ ;  /* 0x00008000142d7810 */ /* 0x040fe40007f7e0ff */
[----:B------:R-:W-:Y:S02]  /*25ca0*/  IADD3 R55, P2, R20, 0xa000, RZ ;  /* 0x0000a00014377810 */ /* 0x000fe40007f5e0ff */
        /* <DEDUP_REMOVED lines=12> */
[--C-:B------:R-:W-:Y:S01]  /*25d70*/  IMAD.X R45, RZ, RZ, R21.reuse, P3 ;  /* 0x000000ffff2d7224 */ /* 0x100fe200018e0615 */
[----:B------:R-:W-:Y:S01]  /*25d80*/  LOP3.LUT R54, R54, R55, RZ, 0x3c, !PT ;  /* 0x0000003736367212 */ /* 0x000fe200078e3cff */
[----:B------:R-:W-:Y:S01]  /*25d90*/  IMAD.X R55, RZ, RZ, R21, P2 ;  /* 0x000000ffff377224 */ /* 0x000fe200010e0615 */
[----:B------:R-:W-:Y:S02]  /*25da0*/  IADD3.X R37, RZ, R21, RZ, P5, !PT ;  /* 0x00000015ff257210 */ /* 0x000fe40002ffe4ff */
[C---:B------:R-:W-:Y:S02]  /*25db0*/  IADD3 R57, P6, R20.reuse, 0xb000, RZ ;  /* 0x0000b00014397810 */ /* 0x040fe40007fde0ff */
[C---:B------:R-:W-:Y:S02]  /*25dc0*/  IADD3 R61, P5, R20.reuse, 0xc000, RZ ;  /* 0x0000c000143d7810 */ /* 0x040fe40007fbe0ff */
[----:B------:R-:W-:-:S02]  /*25dd0*/  IADD3 R69, P3, R20, 0xe000, RZ ;  /* 0x0000e00014457810 */ /* 0x000fc40007f7e0ff */
[----:B------:R-:W-:Y:S02]  /*25de0*/  LOP3.LUT R56, R57, 0x380, RZ, 0xc0, !PT ;  /* 0x0000038039387812 */ /* 0x000fe400078ec0ff */
[----:B------:R-:W-:Y:S02]  /*25df0*/  LOP3.LUT R60, R61, 0x380, RZ, 0xc0, !PT ;  /* 0x000003803d3c7812 */ /* 0x000fe400078ec0ff */
[----:B------:R-:W-:Y:S02]  /*25e00*/  LOP3.LUT R68, R69, 0x380, RZ, 0xc0, !PT ;  /* 0x0000038045447812 */ /* 0x000fe400078ec0ff */
[----:B------:R-:W-:Y:S02]  /*25e10*/  SHF.R.U64 R56, R56, 0x3, RZ ;  /* 0x0000000338387819 */ /* 0x000fe400000012ff */
[----:B------:R-:W-:Y:S02]  /*25e20*/  SHF.R.U64 R60, R60, 0x3, RZ ;  /* 0x000000033c3c7819 */ /* 0x000fe400000012ff */
[----:B------:R-:W-:-:S02]  /*25e30*/  SHF.R.U64 R68, R68, 0x3, RZ ;  /* 0x0000000344447819 */ /* 0x000fc400000012ff */
[----:B------:R-:W-:Y:S02]  /*25e40*/  LOP3.LUT R56, R56, R57, RZ, 0x3c, !PT ;  /* 0x0000003938387212 */ /* 0x000fe400078e3cff */
[----:B------:R-:W-:Y:S01]  /*25e50*/  LOP3.LUT R60, R60, R61, RZ, 0x3c, !PT ;  /* 0x0000003d3c3c7212 */ /* 0x000fe200078e3cff */
[----:B------:R-:W-:Y:S01]  /*25e60*/  IMAD.X R61, RZ, RZ, R21, P5 ;  /* 0x000000ffff3d7224 */ /* 0x000fe200028e0615 */
[----:B------:R-:W-:Y:S02]  /*25e70*/  LOP3.LUT R68, R68, R69, RZ, 0x3c, !PT ;  /* 0x0000004544447212 */ /* 0x000fe400078e3cff */
[-C--:B------:R-:W-:Y:S02]  /*25e80*/  IADD3.X R57, RZ, R21.reuse, RZ, P6, !PT ;  /* 0x00000015ff397210 */ /* 0x080fe400037fe4ff */
[----:B------:R-:W-:Y:S01]  /*25e90*/  IADD3.X R69, RZ, R21, RZ, P3, !PT ;  /* 0x00000015ff457210 */ /* 0x000fe20001ffe4ff */
[----:B------:R-:W-:Y:S01]  /*25ea0*/  BSSY B1, `(.L_x_2551) ;  /* 0x000007f000017945 */ /* 0x000fe20003800000 */
[----:B---3--:R-:W-:Y:S01]  /*25eb0*/  SHF.R.S32.HI R80, RZ, 0x1f, R83 ;  /* 0x0000001fff507819 */ /* 0x008fe20000011453 */
[----:B------:R-:W-:-:S04]  /*25ec0*/  IMAD.WIDE.U32 R4, R83, UR4, R76 ;  /* 0x0000000453047c25 */ /* 0x000fc8000f8e004c */
[----:B------:R-:W-:Y:S02]  /*25ed0*/  IMAD R6, R80, UR4, RZ ;  /* 0x0000000450067c24 */ /* 0x000fe4000f8e02ff */
[----:B--2---:R-:W-:Y:S02]  /*25ee0*/  IMAD R10, R82, 0x80, R10 ;  /* 0x00000080520a7824 */ /* 0x004fe400078e020a */
[----:B------:R-:W-:Y:S01]  /*25ef0*/  IMAD R9, R83, UR5, R6 ;  /* 0x0000000553097c24 */ /* 0x000fe2000f8e0206 */
[----:B------:R-:W-:Y:S02]  /*25f00*/  ULDC.64 UR4, c[0x0][0xb78] ;  /* 0x0002de0000047ab9 */ /* 0x000fe40000000a00 */
[----:B------:R-:W-:Y:S01]  /*25f10*/  IMAD R6, R78, UR4, RZ ;  /* 0x000000044e067c24 */ /* 0x000fe2000f8e02ff */
[----:B------:R-:W-:Y:S01]  /*25f20*/  SHF.R.S32.HI R7, RZ, 0x1f, R10 ;  /* 0x0000001fff077819 */ /* 0x000fe2000001140a */
[----:B------:R-:W-:Y:S01]  /*25f30*/  IMAD.IADD R5, R5, 0x1, R9 ;  /* 0x0000000105057824 */ /* 0x000fe200078e0209 */
[----:B------:R-:W-:Y:S01]  /*25f40*/  IADD3 R9, P4, R20, 0x1000, RZ ;  /* 0x0000100014097810 */ /* 0x000fe20007f9e0ff */
[----:B------:R-:W-:-:S02]  /*25f50*/  IMAD R6, R79, UR5, R6 ;  /* 0x000000054f067c24 */ /* 0x000fc4000f8e0206 */
[----:B------:R-:W-:Y:S01]  /*25f60*/  IMAD.WIDE.U32 R4, R79, UR4, R4 ;  /* 0x000000044f047c25 */ /* 0x000fe2000f8e0004 */
[----:B------:R-:W-:Y:S01]  /*25f70*/  ULDC.64 UR4, c[0x0][0xb40] ;  /* 0x0002d00000047ab9 */ /* 0x000fe20000000a00 */
[----:B------:R-:W-:Y:S02]  /*25f80*/  LOP3.LUT R8, R9, 0x380, RZ, 0xc0, !PT ;  /* 0x0000038009087812 */ /* 0x000fe400078ec0ff */
[----:B------:R-:W-:Y:S02]  /*25f90*/  IADD3 R4, P0, R10, R4, RZ ;  /* 0x000000040a047210 */ /* 0x000fe40007f1e0ff */
[----:B------:R-:W-:Y:S02]  /*25fa0*/  SHF.R.U64 R8, R8, 0x3, RZ ;  /* 0x0000000308087819 */ /* 0x000fe400000012ff */
[----:B------:R-:W-:Y:S02]  /*25fb0*/  IADD3.X R7, R7, R5, R6, P0, !PT ;  /* 0x0000000507077210 */ /* 0x000fe400007fe406 */
[----:B------:R-:W-:-:S02]  /*25fc0*/  LEA R52, P1, R4, UR4, 0x2 ;  /* 0x0000000404347c11 */ /* 0x000fc4000f8210ff */
[----:B------:R-:W-:Y:S01]  /*25fd0*/  LOP3.LUT R8, R8, R9, RZ, 0x3c, !PT ;  /* 0x0000000908087212 */ /* 0x000fe200078e3cff */
[----:B------:R-:W-:Y:S01]  /*25fe0*/  IMAD.X R9, RZ, RZ, R21, P4 ;  /* 0x000000ffff097224 */ /* 0x000fe200020e0615 */
[----:B------:R-:W-:Y:S01]  /*25ff0*/  LEA.HI.X R53, R4, UR5, R7, 0x2, P1 ;  /* 0x0000000504357c11 */ /* 0x000fe200088f1407 */
[----:B------:R-:W-:Y:S01]  /*26000*/  VIADD R4, R10, 0x8 ;  /* 0x000000080a047836 */ /* 0x000fe20000000000 */
[C---:B------:R-:W-:Y:S01]  /*26010*/  IADD3 R25, P1, R20.reuse, 0x3000, RZ ;  /* 0x0000300014197810 */ /* 0x040fe20007f3e0ff */
[----:B------:R-:W-:Y:S01]  /*26020*/  ULDC.64 UR4, c[0x0][0xaa0] ;  /* 0x0002a80000047ab9 */ /* 0x000fe20000000a00 */
[----:B------:R-:W-:Y:S02]  /*26030*/  IADD3 R41, P4, R20, 0x7000, RZ ;  /* 0x0000700014297810 */ /* 0x000fe40007f9e0ff */
[----:B------:R-:W-:Y:S02]  /*26040*/  LOP3.LUT R24, R25, 0x380, RZ, 0xc0, !PT ;  /* 0x0000038019187812 */ /* 0x000fe400078ec0ff */
[----:B------:R-:W-:-:S02]  /*26050*/  LOP3.LUT R40, R41, 0x380, RZ, 0xc0, !PT ;  /* 0x0000038029287812 */ /* 0x000fc400078ec0ff */
[----:B------:R-:W-:Y:S02]  /*26060*/  SHF.R.U64 R24, R24, 0x3, RZ ;  /* 0x0000000318187819 */ /* 0x000fe400000012ff */
[----:B------:R-:W-:Y:S02]  /*26070*/  SHF.R.U64 R40, R40, 0x3, RZ ;  /* 0x0000000328287819 */ /* 0x000fe400000012ff */
[----:B------:R-:W-:Y:S02]  /*26080*/  LOP3.LUT R24, R24, R25, RZ, 0x3c, !PT ;  /* 0x0000001918187212 */ /* 0x000fe400078e3cff */
[----:B------:R-:W-:Y:S02]  /*26090*/  IADD3.X R25, RZ, R21, RZ, P1, !PT ;  /* 0x00000015ff197210 */ /* 0x000fe40000ffe4ff */
[----:B------:R-:W-:Y:S02]  /*260a0*/  IADD3 R49, P1, R20, 0x9000, RZ ;  /* 0x0000900014317810 */ /* 0x000fe40007f3e0ff */
[----:B------:R-:W-:Y:S01]  /*260b0*/  LOP3.LUT R40, R40, R41, RZ, 0x3c, !PT ;  /* 0x0000002928287212 */ /* 0x000fe200078e3cff */
[----:B------:R-:W-:Y:S01]  /*260c0*/  IMAD.X R41, RZ, RZ, R21, P4 ;  /* 0x000000ffff297224 */ /* 0x000fe200020e0615 */
[----:B------:R-:W-:-:S02]  /*260d0*/  LOP3.LUT R48, R49, 0x380, RZ, 0xc0, !PT ;  /* 0x0000038031307812 */ /* 0x000fc400078ec0ff */
[----:B------:R-:W-:Y:S02]  /*260e0*/  LOP3.LUT P0, RZ, R11, 0x3, RZ, 0xc0, !PT ;  /* 0x000000030bff7812 */ /* 0x000fe4000780c0ff */
[----:B------:R-:W-:Y:S02]  /*260f0*/  SHF.R.U64 R48, R48, 0x3, RZ ;  /* 0x0000000330307819 */ /* 0x000fe400000012ff */
[----:B------:R-:W-:Y:S02]  /*26100*/  IADD3 R65, P4, R20, 0xd000, RZ ;  /* 0x0000d00014417810 */ /* 0x000fe40007f9e0ff */
[----:B------:R-:W-:Y:S02]  /*26110*/  LOP3.LUT R48, R48, R49, RZ, 0x3c, !PT ;  /* 0x0000003130307212 */ /* 0x000fe400078e3cff */
[----:B------:R-:W-:Y:S02]  /*26120*/  IADD3 R5, P2, R20, 0xf000, RZ ;  /* 0x0000f00014057810 */ /* 0x000fe40007f5e0ff */
[----:B------:R-:W-:-:S02]  /*26130*/  IADD3.X R49, RZ, R21, RZ, P1, !PT ;  /* 0x00000015ff317210 */ /* 0x000fc40000ffe4ff */
[-C--:B------:R-:W-:Y:S01]  /*26140*/  ISETP.GE.OR P1, PT, R10, R3.reuse, P0 ;  /* 0x000000030a00720c */ /* 0x080fe20000726670 */
[----:B------:R-:W-:Y:S01]  /*26150*/  IMAD.X R73, RZ, RZ, R21, P2 ;  /* 0x000000ffff497224 */ /* 0x000fe200010e0615 */
[----:B------:R-:W-:Y:S02]  /*26160*/  LOP3.LUT R64, R65, 0x380, RZ, 0xc0, !PT ;  /* 0x0000038041407812 */ /* 0x000fe400078ec0ff */
[----:B------:R-:W-:Y:S02]  /*26170*/  ISETP.GE.OR P0, PT, R4, R3, P0 ;  /* 0x000000030400720c */ /* 0x000fe40000706670 */
[----:B------:R-:W-:Y:S02]  /*26180*/  LOP3.LUT R7, R20, 0x380, RZ, 0xc0, !PT ;  /* 0x0000038014077812 */ /* 0x000fe400078ec0ff */
[----:B------:R-:W-:Y:S02]  /*26190*/  LOP3.LUT R4, R5, 0x380, RZ, 0xc0, !PT ;  /* 0x0000038005047812 */ /* 0x000fe400078ec0ff */
[----:B------:R-:W-:-:S02]  /*261a0*/  SHF.R.U64 R64, R64, 0x3, RZ ;  /* 0x0000000340407819 */ /* 0x000fc400000012ff */
[----:B------:R-:W-:Y:S01]  /*261b0*/  SHF.R.U64 R7, R7, 0x3, RZ ;  /* 0x0000000307077819 */ /* 0x000fe200000012ff */
[----:B------:R-:W-:Y:S01]  /*261c0*/  @!P1 STG.E desc[UR60][R52.64], R0 ;  /* 0x0000000034009986 */ /* 0x000fe2000c10193c */
[----:B------:R-:W-:Y:S02]  /*261d0*/  SHF.R.U64 R4, R4, 0x3, RZ ;  /* 0x0000000304047819 */ /* 0x000fe400000012ff */
[----:B------:R-:W-:Y:S01]  /*261e0*/  LOP3.LUT R64, R64, R65, RZ, 0x3c, !PT ;  /* 0x0000004140407212 */ /* 0x000fe200078e3cff */
[----:B------:R-:W-:Y:S01]  /*261f0*/  IMAD.X R65, RZ, RZ, R21, P4 ;  /* 0x000000ffff417224 */ /* 0x000fe200020e0615 */
[----:B------:R-:W-:Y:S01]  /*26200*/  LOP3.LUT R20, R7, R20, RZ, 0x3c, !PT ;  /* 0x0000001407147212 */ /* 0x000fe200078e3cff */
[----:B------:R2:W-:Y:S01]  /*26210*/  @!P0 STG.E desc[UR60][R52.64+0x20], R2 ;  /* 0x0000200234008986 */ /* 0x0005e2000c10193c */
[----:B------:R-:W-:Y:S01]  /*26220*/  LOP3.LUT R72, R4, R5, RZ, 0x3c, !PT ;  /* 0x0000000504487212 */ /* 0x000fe200078e3cff */
[----:B------:R-:W-:Y:S02]  /*26230*/  IMAD R77, R77, UR4, RZ ;  /* 0x000000044d4d7c24 */ /* 0x000fe4000f8e02ff */
[----:B------:R3:W5:Y:S04]  /*26240*/  LD.E.128 R4, desc[UR60][R20.64] ;  /* 0x0000003c14047980 */ /* 0x000768000c101d00 */
[----:B------:R-:W5:Y:S04]  /*26250*/  LD.E.128 R8, desc[UR60][R8.64] ;  /* 0x0000003c08087980 */ /* 0x000f68000c101d00 */
[----:B------:R-:W5:Y:S01]  /*26260*/  LD.E.128 R12, desc[UR60][R12.64] ;  /* 0x0000003c0c0c7980 */ /* 0x000f62000c101d00 */
[--C-:B---3--:R-:W-:Y:S01]  /*26270*/  SHF.R.S32.HI R21, RZ, 0x1f, R17.reuse ;  /* 0x0000001fff157819 */ /* 0x108fe20000011411 */
[----:B------:R-:W-:-:S02]  /*26280*/  IMAD.MOV.U32 R20, RZ, RZ, R17 ;  /* 0x000000ffff147224 */ /* 0x000fc400078e0011 */
        /* <DEDUP_REMOVED lines=13> */
[C---:B------:R-:W-:Y:S01]  /*26360*/  IMAD.WIDE.U32 R20, R76.reuse, UR4, R20 ;  /* 0x000000044c147c25 */ /* 0x040fe2000f8e0014 */
[----:B------:R-:W-:Y:S01]  /*26370*/  @!PT LDS RZ, [RZ] ;  /* 0x00000000fffff984 */ /* 0x000fe20000000800 */
[----:B------:R-:W-:Y:S01]  /*26380*/  @!PT LDS RZ, [RZ] ;  /* 0x00000000fffff984 */ /* 0x000fe20000000800 */
[----:B------:R-:W-:Y:S01]  /*26390*/  @!PT LDS RZ, [RZ] ;  /* 0x00000000fffff984 */ /* 0x000fe20000000800 */
[----:B------:R-:W-:Y:S01]  /*263a0*/  @!PT LDS RZ, [RZ] ;  /* 0x00000000fffff984 */ /* 0x000fe20000000800 */
[----:B------:R2:W-:Y:S06]  /*263b0*/  MEMBAR.ALL.CTA ;  /* 0x0000000000007992 */ /* 0x0005ec0000008000 */
[----:B--2---:R-:W2:Y:S01]  /*263c0*/  FENCE.VIEW.ASYNC.S ;  /* 0x00000000000073c6 */ /* 0x004ea20000000000 */
[----:B------:R-:W-:Y:S01]  /*263d0*/  IMAD R77, R76, UR5, R77 ;  /* 0x000000054c4d7c24 */ /* 0x000fe2000f8e024d */
[----:B------:R-:W-:Y:S01]  /*263e0*/  ULDC.64 UR4, c[0x0][0xae0] ;  /* 0x0002b80000047ab9 */ /* 0x000fe20000000a00 */
[----:B------:R-:W-:-:S02]  /*263f0*/  IMAD R81, R82, -0x80, R3 ;  /* 0xffffff8052517824 */ /* 0x000fc400078e0203 */
[----:B------:R-:W-:Y:S01]  /*26400*/  IMAD R80, R80, UR4, RZ ;  /* 0x0000000450507c24 */ /* 0x000fe2000f8e02ff */
[----:B------:R-:W-:Y:S01]  /*26410*/  IADD3 R21, R21, R77, RZ ;  /* 0x0000004d15157210 */ /* 0x000fe20007ffe0ff */
[C---:B------:R-:W-:Y:S01]  /*26420*/  VIADD R0, R22.reuse, 0x60 ;  /* 0x0000006016007836 */ /* 0x040fe20000000000 */
[-C--:B------:R-:W-:Y:S01]  /*26430*/  ISETP.GE.AND P3, PT, R22, R81.reuse, PT ;  /* 0x000000511600720c */ /* 0x080fe20003f66270 */
[C---:B------:R-:W-:Y:S01]  /*26440*/  IMAD R77, R83.reuse, UR5, R80 ;  /* 0x00000005534d7c24 */ /* 0x040fe2000f8e0250 */
[-C--:B------:R-:W-:Y:S01]  /*26450*/  ISETP.GE.AND P1, PT, R218, R81.reuse, PT ;  /* 0x00000051da00720c */ /* 0x080fe20003f26270 */
[----:B------:R-:W-:Y:S01]  /*26460*/  IMAD.WIDE.U32 R2, R83, UR4, R20 ;  /* 0x0000000453027c25 */ /* 0x000fe2000f8e0014 */
[-C--:B------:R-:W-:Y:S01]  /*26470*/  ISETP.GE.AND P0, PT, R0, R81.reuse, PT ;  /* 0x000000510000720c */ /* 0x080fe20003f06270 */
[----:B------:R-:W-:Y:S01]  /*26480*/  ULDC.64 UR4, c[0x0][0xae8] ;  /* 0x0002ba0000047ab9 */ /* 0x000fe20000000a00 */
[----:B------:R-:W-:Y:S01]  /*26490*/  IADD3 R0, R16, 0x38820, RZ ;  /* 0x0003882010007810 */ /* 0x000fe20007ffe0ff */
[----:B------:R-:W-:Y:S01]  /*264a0*/  IMAD R78, R78, UR4, RZ ;  /* 0x000000044e4e7c24 */ /* 0x000fe2000f8e02ff */
[----:B------:R-:W-:Y:S01]  /*264b0*/  ISETP.GE.AND P2, PT, R220, R81, PT ;  /* 0x00000051dc00720c */ /* 0x000fe20003f46270 */
[----:B------:R-:W-:Y:S01]  /*264c0*/  IMAD.IADD R3, R3, 0x1, R77 ;  /* 0x0000000103037824 */ /* 0x000fe200078e024d */
[----:B------:R-:W-:Y:S01]  /*264d0*/  PRMT R0, RZ, 0x654, R0 ;  /* 0x00000654ff007816 */ /* 0x000fe20000000000 */
[----:B------:R-:W-:-:S02]  /*264e0*/  IMAD R81, R79, UR5, R78 ;  /* 0x000000054f517c24 */ /* 0x000fc4000f8e024e */
[----:B------:R-:W-:Y:S01]  /*264f0*/  IMAD.WIDE.U32 R76, R79, UR4, R2 ;  /* 0x000000044f4c7c25 */ /* 0x000fe2000f8e0002 */
[----:B--2---:R2:W-:Y:S03]  /*26500*/  SYNCS.ARRIVE.TRANS64.RED.A1T0 RZ, [R0+URZ], RZ ;  /* 0x000000ff00ff79a7 */ /* 0x0045e6000810043f */
[----:B------:R-:W-:Y:S01]  /*26510*/  IMAD.WIDE R20, R82, 0x80, R22 ;  /* 0x0000008052147825 */ /* 0x000fe200078e0216 */
[----:B------:R-:W-:-:S03]  /*26520*/  IADD3 R81, R77, R81, RZ ;  /* 0x000000514d517210 */ /* 0x000fc60007ffe0ff */
[C---:B------:R-:W-:Y:S02]  /*26530*/  VIADD R80, R17.reuse, 0xc0 ;  /* 0x000000c011507836 */ /* 0x040fe40000000000 */
[----:B------:R-:W-:Y:S01]  /*26540*/  VIADD R82, R17, 0x80 ;  /* 0x0000008011527836 */ /* 0x000fe20000000000 */
[----:B--2---:R-:W-:Y:S06]  /*26550*/  @P3 BRA `(.L_x_2552) ;  /* 0x00000000004c3947 */ /* 0x004fec0003800000 */
[----:B------:R-:W-:Y:S01]  /*26560*/  ULDC.64 UR4, c[0x0][0xad8] ;  /* 0x0002b60000047ab9 */ /* 0x000fe20000000a00 */
[----:B------:R-:W-:Y:S01]  /*26570*/  IMAD.MOV.U32 R2, RZ, RZ, R76 ;  /* 0x000000ffff027224 */ /* 0x000fe200078e004c */
[----:B------:R-:W-:Y:S01]  /*26580*/  ULDC.64 UR6, c[0x0][0xa80] ;  /* 0x0002a00000067ab9 */ /* 0x000fe20000000a00 */
[----:B------:R-:W-:Y:S02]  /*26590*/  IMAD R79, R21, UR4, RZ ;  /* 0x00000004154f7c24 */ /* 0x000fe4000f8e02ff */
        /* <DEDUP_REMOVED lines=15> */
.L_x_2552:
[----:B------:R-:W-:Y:S05]  /*26690*/  BSYNC B1 ;  /* 0x0000000000017941 */ /* 0x000fea0003800000 */
.L_x_2551:
[----:B------:R-:W-:Y:S04]  /*266a0*/  BSSY B1, `(.L_x_2553) ;  /* 0x0000017000017945 */ /* 0x000fe80003800000 */
[----:B------:R-:W-:Y:S05]  /*266b0*/  @P1 BRA `(.L_x_2554) ;  /* 0x0000000000541947 */ /* 0x000fea0003800000 */
[----:B--2--5:R-:W-:Y:S01]  /*266c0*/  IADD3 R5, P1, R20, 0x20, RZ ;  /* 0x0000002014057810 */ /* 0x024fe20007f3e0ff */
[----:B------:R-:W-:Y:S01]  /*266d0*/  ULDC.64 UR6, c[0x0][0xad8] ;  /* 0x0002b60000067ab9 */ /* 0x000fe20000000a00 */
[----:B------:R-:W-:Y:S01]  /*266e0*/  MOV R3, R81 ;  /* 0x0000005100037202 */ /* 0x000fe20000000f00 */
[----:B------:R-:W-:Y:S01]  /*266f0*/  IMAD.MOV.U32 R2, RZ, RZ, R76 ;  /* 0x000000ffff027224 */ /* 0x000fe200078e004c */
[----:B------:R-:W-:Y:S01]  /*26700*/  ULDC UR4, c[0x0][0xa8c] ;  /* 0x0002a30000047ab9 */ /* 0x000fe20000000800 */
[----:B------:R-:W-:Y:S01]  /*26710*/  IMAD.X R0, RZ, RZ, R21, P1 ;  /* 0x000000ffff007224 */ /* 0x000fe200008e0615 */
[----:B------:R-:W-:Y:S01]  /*26720*/  ISETP.GE.AND P3, PT, R17, UR4, PT ;  /* 0x0000000411007c0c */ /* 0x000fe2000bf66270 */
[----:B------:R-:W-:Y:S01]  /*26730*/  IMAD.WIDE.U32 R2, R5, UR6, R2 ;  /* 0x0000000605027c25 */ /* 0x000fe2000f8e0002 */
[----:B------:R-:W-:Y:S02]  /*26740*/  ISETP.GE.AND P4, PT, R19, UR4, PT ;  /* 0x0000000413007c0c */ /* 0x000fe4000bf86270 */
        /* <DEDUP_REMOVED lines=12> */
.L_x_2554:
[----:B------:R-:W-:Y:S05]  /*26810*/  BSYNC B1 ;  /* 0x0000000000017941 */ /* 0x000fea0003800000 */
.L_x_2553:
[----:B------:R-:W-:Y:S04]  /*26820*/  BSSY B1, `(.L_x_2555) ;  /* 0x0000017000017945 */ /* 0x000fe80003800000 */
[----:B------:R-:W-:Y:S05]  /*26830*/  @P2 BRA `(.L_x_2556) ;  /* 0x0000000000542947 */ /* 0x000fea0003800000 */
[----:B--23-5:R-:W-:Y:S01]  /*26840*/  IADD3 R5, P1, R20, 0x40, RZ ;  /* 0x0000004014057810 */ /* 0x02cfe20007f3e0ff */
        /* <DEDUP_REMOVED lines=20> */
.L_x_2556:
[----:B------:R-:W-:Y:S05]  /*26990*/  BSYNC B1 ;  /* 0x0000000000017941 */ /* 0x000fea0003800000 */
.L_x_2555:
[----:B------:R-:W-:Y:S05]  /*269a0*/  @P0 BRA `(.L_x_2557) ;  /* 0x0000000c00240947 */ /* 0x000fea0003800000 */
[----:B--2345:R-:W-:Y:S01]  /*269b0*/  IADD3 R5, P0, R20, 0x60, RZ ;  /* 0x0000006014057810 */ /* 0x03cfe20007f1e0ff */
[----:B------:R-:W-:Y:S01]  /*269c0*/  ULDC.64 UR6, c[0x0][0xad8] ;  /* 0x0002b60000067ab9 */ /* 0x000fe20000000a00 */
[----:B------:R-:W-:Y:S01]  /*269d0*/  IMAD.MOV.U32 R2, RZ, RZ, R76 ;  /* 0x000000ffff027224 */ /* 0x000fe200078e004c */
[----:B------:R-:W-:Y:S01]  /*269e0*/  ULDC UR4, c[0x0][0xa8c] ;  /* 0x0002a30000047ab9 */ /* 0x000fe20000000800 */
[----:B------:R-:W-:Y:S01]  /*269f0*/  IADD3.X R20, RZ, R21, RZ, P0, !PT ;  /* 0x00000015ff147210 */ /* 0x000fe200007fe4ff */
[----:B------:R-:W-:Y:S01]  /*26a00*/  IMAD.MOV.U32 R3, RZ, RZ, R81 ;  /* 0x000000ffff037224 */ /* 0x000fe200078e0051 */
[----:B------:R-:W-:Y:S02]  /*26a10*/  ISETP.GE.AND P1, PT, R17, UR4, PT ;  /* 0x0000000411007c0c */ /* 0x000fe4000bf26270 */
        /* <DEDUP_REMOVED lines=14> */
[----:B------:R3:W-:Y:S01]  /*26b00*/  STG.E.128 desc[UR60][R4.64+0x180], R72 ;  /* 0x0001804804007986 */ /* 0x0007e2000c101d3c */
[----:B------:R-:W-:Y:S05]  /*26b10*/  BRA `(.L_x_2557) ;  /* 0x0000000800c87947 */ /* 0x000fea0003800000 */
.L_x_2549:
[----:B------:R-:W2:Y:S01]  /*26b20*/  LDL R13, [R1+0x74] ;  /* 0x00007400010d7983 */ /* 0x000ea20000100800 */
[----:B------:R-:W-:Y:S01]  /*26b30*/  ULDC.64 UR4, c[0x0][0xbd8] ;  /* 0x0002f60000047ab9 */ /* 0x000fe20000000a00 */
[----:B------:R-:W-:Y:S01]  /*26b40*/  IMAD.MOV.U32 R7, RZ, RZ, RZ ;  /* 0x000000ffff077224 */ /* 0x000fe200078e00ff */
[----:B------:R-:W-:-:S04]  /*26b50*/  ISETP.NE.U32.AND P0, PT, RZ, UR4, PT ;  /* 0x00000004ff007c0c */ /* 0x000fc8000bf05070 */
[----:B------:R-:W-:Y:S01]  /*26b60*/  ISETP.NE.AND.EX P0, PT, RZ, UR5, PT, P0 ;  /* 0x00000005ff007c0c */ /* 0x000fe2000bf05300 */
        /* <DEDUP_REMOVED lines=11> */
[----:B------:R-:W-:Y:S02]  /*26c20*/  @P1 IADD3.X R5, R0, UR5, RZ, P2, !PT ;  /* 0x0000000500051c10 */ /* 0x000fe400097fe4ff */
[----:B------:R-:W-:-:S06]  /*26c30*/  MOV R0, UR4 ;  /* 0x0000000400007c02 */ /* 0x000fcc0008000f00 */
[----:B------:R2:W5:Y:S01]  /*26c40*/  @P1 LDG.E R0, desc[UR60][R4.64] ;  /* 0x0000003c04001981 */ /* 0x000562000c1e1900 */
[----:B------:R-:W3:Y:S02]  /*26c50*/  S2R R8, SR_TID.X ;  /* 0x0000000000087919 */ /* 0x000ee40000002100 */
[----:B---3--:R-:W-:-:S05]  /*26c60*/  VIADD R6, R8, 0xffffff80 ;  /* 0xffffff8008067836 */ /* 0x008fca0000000000 */
[----:B------:R-:W-:Y:S01]  /*26c70*/  ISETP.GT.AND P2, PT, R6, 0x7f, PT ;  /* 0x0000007f0600780c */ /* 0x000fe20003f44270 */
[----:B--2---:R-:W-:-:S12]  /*26c80*/  @P1 BRA `(.L_x_2558) ;  /* 0x0000000000101947 */ /* 0x004fd80003800000 */
[----:B------:R-:W-:Y:S05]  /*26c90*/  @!P0 BRA `(.L_x_2558) ;  /* 0x00000000000c8947 */ /* 0x000fea0003800000 */
[----:B------:R-:W2:Y:S04]  /*26ca0*/  LDG.E R5, desc[UR60][R2.64] ;  /* 0x0000003c02057981 */ /* 0x000ea8000c1e1900 */
[----:B-----5:R-:W2:Y:S02]  /*26cb0*/  LDG.E R0, desc[UR60][R2.64+0x4] ;  /* 0x0000043c02007981 */ /* 0x020ea4000c1e1900 */
[----:B--2---:R-:W-:-:S07]  /*26cc0*/  IMAD.IADD R0, R0, 0x1, -R5 ;  /* 0x0000000100007824 */ /* 0x004fce00078e0a05 */
.L_x_2558:
[----:B------:R-:W2:Y:S04]  /*26cd0*/  LDL R11, [R1+0x78] ;  /* 0x00007800010b7983 */ /* 0x000ea80000100800 */
[----:B------:R3:W5:Y:S01]  /*26ce0*/  LDL R14, [R1+0x84] ;  /* 0x00008400010e7983 */ /* 0x0007620000100800 */
[----:B------:R-:W-:Y:S01]  /*26cf0*/  BSSY B1, `(.L_x_2559) ;  /* 0x000001c000017945 */ /* 0x000fe20003800000 */
[----:B------:R-:W-:Y:S02]  /*26d00*/  SHF.R.S32.HI R12, RZ, 0x1f, R17 ;  /* 0x0000001fff0c7819 */ /* 0x000fe40000011411 */
[----:B------:R-:W-:Y:S02]  /*26d10*/  SEL R13, R13, RZ, !P0 ;  /* 0x000000ff0d0d7207 */ /* 0x000fe40004000000 */
[----:B------:R-:W-:-:S02]  /*26d20*/  SEL R10, R10, RZ, !P0 ;  /* 0x000000ff0a0a7207 */ /* 0x000fc40004000000 */
[----:B-----5:R-:W-:Y:S02]  /*26d30*/  SHF.R.S32.HI R6, RZ, 0x1f, R7 ;  /* 0x0000001fff067819 */ /* 0x020fe40000011407 */
[----:B--2---:R-:W-:Y:S01]  /*26d40*/  SHF.R.S32.HI R9, RZ, 0x1f, R11 ;  /* 0x0000001fff097819 */ /* 0x004fe2000001140b */
[----:B---3--:R-:W-:Y:S06]  /*26d50*/  @P2 BRA `(.L_x_2560) ;  /* 0x0000000000542947 */ /* 0x008fec0003800000 */
[----:B------:R-:W-:-:S05]  /*26d60*/  LEA R2, R14, R8, 0x7 ;  /* 0x000000080e027211 */ /* 0x000fca00078e38ff */
[----:B------:R-:W-:-:S05]  /*26d70*/  VIADD R3, R2, 0xffffff80 ;  /* 0xffffff8002037836 */ /* 0x000fca0000000000 */
[----:B------:R-:W-:-:S13]  /*26d80*/  ISETP.GE.AND P0, PT, R3, R0, PT ;  /* 0x000000000300720c */ /* 0x000fda0003f06270 */
[----:B------:R-:W-:Y:S05]  /*26d90*/  @P0 BRA `(.L_x_2560) ;  /* 0x0000000000440947 */ /* 0x000fea0003800000 */
[----:B------:R-:W-:Y:S01]  /*26da0*/  IADD3 R2, P0, R3, R7, RZ ;  /* 0x0000000703027210 */ /* 0x000fe20007f1e0ff */
[----:B------:R-:W-:Y:S02]  /*26db0*/  ULDC.64 UR4, c[0x0][0xb70] ;  /* 0x0002dc0000047ab9 */ /* 0x000fe40000000a00 */
        /* <DEDUP_REMOVED lines=9> */
[----:B------:R-:W-:-:S04]  /*26e50*/  ULDC.64 UR4, c[0x0][0xb40] ;  /* 0x0002d00000047ab9 */ /* 0x000fc80000000a00 */
[----:B------:R-:W-:Y:S02]  /*26e60*/  IADD3 R3, R3, R5, RZ ;  /* 0x0000000503037210 */ /* 0x000fe40007ffe0ff */
[----:B------:R-:W-:-:S04]  /*26e70*/  LEA R4, P0, R2, UR4, 0x2 ;  /* 0x0000000402047c11 */ /* 0x000fc8000f8010ff */
[----:B------:R-:W-:Y:S01]  /*26e80*/  LEA.HI.X R5, R2, UR5, R3, 0x2, P0 ;  /* 0x0000000502057c11 */ /* 0x000fe200080f1403 */
[----:B------:R-:W-:-:S05]  /*26e90*/  IMAD.MOV.U32 R3, RZ, RZ, -0x800000 ;  /* 0xff800000ff037424 */ /* 0x000fca00078e00ff */
[----:B------:R2:W-:Y:S03]  /*26ea0*/  STG.E desc[UR60][R4.64], R3 ;  /* 0x0000000304007986 */ /* 0x0005e6000c10193c */
.L_x_2560:
[----:B------:R-:W-:Y:S05]  /*26eb0*/  BSYNC B1 ;  /* 0x0000000000017941 */ /* 0x000fea0003800000 */
.L_x_2559:
[----:B------:R-:W-:Y:S01]  /*26ec0*/  ULDC.64 UR4, c[0x0][0xaa0] ;  /* 0x0002a80000047ab9 */ /* 0x000fe20000000a00 */
[----:B--2---:R-:W-:Y:S01]  /*26ed0*/  MOV R3, R12 ;  /* 0x0000000c00037202 */ /* 0x004fe20000000f00 */
[----:B------:R-:W-:Y:S01]  /*26ee0*/  IMAD.MOV.U32 R2, RZ, RZ, R17 ;  /* 0x000000ffff027224 */ /* 0x000fe200078e0011 */
[----:B------:R-:W-:Y:S01]  /*26ef0*/  BSSY B1, `(.L_x_2561) ;  /* 0x000002d000017945 */ /* 0x000fe20003800000 */
[----:B------:R-:W-:Y:S02]  /*26f00*/  IMAD R4, R6, UR4, RZ ;  /* 0x0000000406047c24 */ /* 0x000fe4000f8e02ff */
[----:B------:R-:W-:-:S04]  /*26f10*/  IMAD.WIDE.U32 R2, R7, UR4, R2 ;  /* 0x0000000407027c25 */ /* 0x000fc8000f8e0002 */
[----:B------:R-:W-:Y:S01]  /*26f20*/  IMAD R7, R7, UR5, R4 ;  /* 0x0000000507077c24 */ /* 0x000fe2000f8e0204 */
[----:B------:R-:W-:Y:S01]  /*26f30*/  ULDC.64 UR4, c[0x0][0xae0] ;  /* 0x0002b80000047ab9 */ /* 0x000fe20000000a00 */
[----:B------:R-:W-:Y:S02]  /*26f40*/  VIADD R15, R17, 0x80 ;  /* 0x00000080110f7836 */ /* 0x000fe40000000000 */
[----:B------:R-:W-:Y:S02]  /*26f50*/  IMAD R4, R9, UR4, RZ ;  /* 0x0000000409047c24 */ /* 0x000fe4000f8e02ff */
[----:B------:R-:W-:Y:S02]  /*26f60*/  IMAD.IADD R3, R3, 0x1, R7 ;  /* 0x0000000103037824 */ /* 0x000fe400078e0207 */
[C---:B------:R-:W-:Y:S02]  /*26f70*/  IMAD R5, R11.reuse, UR5, R4 ;  /* 0x000000050b057c24 */ /* 0x040fe4000f8e0204 */
[----:B------:R-:W-:Y:S01]  /*26f80*/  IMAD.WIDE.U32 R2, R11, UR4, R2 ;  /* 0x000000040b027c25 */ /* 0x000fe2000f8e0002 */
[----:B------:R-:W-:-:S03]  /*26f90*/  ULDC.64 UR4, c[0x0][0xae8] ;  /* 0x0002ba0000047ab9 */ /* 0x000fc60000000a00 */
[----:B------:R-:W-:Y:S01]  /*26fa0*/  IMAD R11, R14, -0x80, R0 ;  /* 0xffffff800e0b7824 */ /* 0x000fe200078e0200 */
[----:B------:R-:W-:Y:S01]  /*26fb0*/  IADD3 R3, R3, R5, RZ ;  /* 0x0000000503037210 */ /* 0x000fe20007ffe0ff */
[----:B------:R-:W-:-:S03]  /*26fc0*/  VIADD R0, R22, 0x60 ;  /* 0x0000006016007836 */ /* 0x000fc60000000000 */
[-C--:B------:R-:W-:Y:S01]  /*26fd0*/  ISETP.GE.AND P2, PT, R22, R11.reuse, PT ;  /* 0x0000000b1600720c */ /* 0x080fe20003f46270 */
[C---:B------:R-:W-:Y:S01]  /*26fe0*/  IMAD.WIDE.U32 R4, R13.reuse, UR4, R2 ;  /* 0x000000040d047c25 */ /* 0x040fe2000f8e0002 */
[-C--:B------:R-:W-:Y:S02]  /*26ff0*/  ISETP.GE.AND P0, PT, R0, R11.reuse, PT ;  /* 0x0000000b0000720c */ /* 0x080fe40003f06270 */
[----:B------:R-:W-:Y:S01]  /*27000*/  ISETP.GE.AND P1, PT, R218, R11, PT ;  /* 0x0000000bda00720c */ /* 0x000fe20003f26270 */
[----:B------:R-:W-:Y:S02]  /*27010*/  IMAD R0, R10, UR4, RZ ;  /* 0x000000040a007c24 */ /* 0x000fe4000f8e02ff */
[----:B------:R-:W-:Y:S02]  /*27020*/  IMAD.MOV.U32 R2, RZ, RZ, R22 ;  /* 0x000000ffff027224 */ /* 0x000fe400078e0016 */
[----:B------:R-:W-:Y:S02]  /*27030*/  IMAD.MOV.U32 R3, RZ, RZ, R23 ;  /* 0x000000ffff037224 */ /* 0x000fe400078e0017 */
[----:B------:R-:W-:-:S02]  /*27040*/  IMAD R9, R13, UR5, R0 ;  /* 0x000000050d097c24 */ /* 0x000fc4000f8e0200 */
[----:B------:R-:W-:Y:S01]  /*27050*/  IMAD.WIDE R6, R14, 0x80, R2 ;  /* 0x000000800e067825 */ /* 0x000fe200078e0202 */
[----:B------:R-:W-:-:S03]  /*27060*/  IADD3 R14, R17, 0xc0, RZ ;  /* 0x000000c0110e7810 */ /* 0x000fc60007ffe0ff */
[----:B------:R-:W-:Y:S01]  /*27070*/  IMAD.IADD R13, R5, 0x1, R9 ;  /* 0x00000001050d7824 */ /* 0x000fe200078e0209 */
        /* <DEDUP_REMOVED lines=14> */
[----:B------:R-:W-:-:S04]  /*27160*/  LEA R8, P2, R2, UR6, 0x1 ;  /* 0x0000000602087c11 */ /* 0x000fc8000f8408ff */
[----:B------:R-:W-:-:S05]  /*27170*/  LEA.HI.X R9, R2, UR7, R3, 0x1, P2 ;  /* 0x0000000702097c11 */ /* 0x000fca00090f0c03 */
[----:B------:R2:W-:Y:S04]  /*27180*/  @!P3 STG.E.128 desc[UR60][R8.64], RZ ;  /* 0x000000ff0800b986 */ /* 0x0005e8000c101d3c */
[----:B------:R2:W-:Y:S04]  /*27190*/  @!P4 STG.E.128 desc[UR60][R8.64+0x80], RZ ;  /* 0x000080ff0800c986 */ /* 0x0005e8000c101d3c */
[----:B------:R2:W-:Y:S04]  /*271a0*/  @!P5 STG.E.128 desc[UR60][R8.64+0x100], RZ ;  /* 0x000100ff0800d986 */ /* 0x0005e8000c101d3c */
[----:B------:R2:W-:Y:S02]  /*271b0*/  @!P6 STG.E.128 desc[UR60][R8.64+0x180], RZ ;  /* 0x000180ff0800e986 */ /* 0x0005e4000c101d3c */
.L_x_2562:
[----:B------:R-:W-:Y:S05]  /*271c0*/  BSYNC B1 ;  /* 0x0000000000017941 */ /* 0x000fea0003800000 */
.L_x_2561:
[----:B------:R-:W-:Y:S01]  /*271d0*/  BSSY B1, `(.L_x_2563) ;  /* 0x0000018000017945 */ /* 0x000fe20003800000 */
[----:B------:R-:W-:-:S03]  /*271e0*/  ISETP.GE.AND P2, PT, R220, R11, PT ;  /* 0x0000000bdc00720c */ /* 0x000fc60003f46270 */
[----:B------:R-:W-:Y:S10]  /*271f0*/  @P1 BRA `(.L_x_2564) ;  /* 0x0000000000541947 */ /* 0x000ff40003800000 */
[----:B--2---:R-:W-:Y:S01]  /*27200*/  IADD3 R9, P1, R6, 0x20, RZ ;  /* 0x0000002006097810 */ /* 0x004fe20007f3e0ff */
        /* <DEDUP_REMOVED lines=20> */
.L_x_2564:
[----:B------:R-:W-:Y:S05]  /*27350*/  BSYNC B1 ;  /* 0x0000000000017941 */ /* 0x000fea0003800000 */
.L_x_2563:
[----:B------:R-:W-:Y:S04]  /*27360*/  BSSY B1, `(.L_x_2565) ;  /* 0x0000017000017945 */ /* 0x000fe80003800000 */
[----:B------:R-:W-:Y:S05]  /*27370*/  @P2 BRA `(.L_x_2566) ;  /* 0x0000000000542947 */ /* 0x000fea0003800000 */
[----:B--23--:R-:W-:Y:S01]  /*27380*/  IADD3 R9, P1, R6, 0x40, RZ ;  /* 0x0000004006097810 */ /* 0x00cfe20007f3e0ff */
        /* <DEDUP_REMOVED lines=20> */
.L_x_2566:
[----:B------:R-:W-:Y:S05]  /*274d0*/  BSYNC B1 ;  /* 0x0000000000017941 */ /* 0x000fea0003800000 */
.L_x_2565:
        /* <DEDUP_REMOVED lines=22> */
.L_x_2557:
[----:B------:R-:W-:Y:S05]  /*27640*/  BSYNC B0 ;  /* 0x0000000000007941 */ /* 0x000fea0003800000 */
.L_x_2548:
[----:B------:R-:W-:Y:S02]  /*27650*/  ULDC UR4, c[0x0][0xc14] ;  /* 0x0003050000047ab9 */ /* 0x000fe40000000800 */
[----:B-1----:R-:W-:-:S13]  /*27660*/  ISETP.GE.AND P0, PT, R227, UR4, PT ;  /* 0x00000004e3007c0c */ /* 0x002fda000bf06270 */
[----:B------:R-:W-:Y:S05]  /*27670*/  @!P0 BRA `(.L_x_2567) ;  /* 0xfffffd9800c88947 */ /* 0x000fea000383ffff */
[----:B------:R-:W-:Y:S05]  /*27680*/  BRA `(.L_x_2287) ;  /* 0x0000006400c47947 */ /* 0x000fea0003800000 */
.L_x_2285:
        /* <DEDUP_REMOVED lines=10> */
[----:B------:R-:W1:Y:S01]  /*27730*/  S2UR UR6, SR_CTAID.X ;  /* 0x00000000000679c3 */ /* 0x000e620000002500 */
        /* <DEDUP_REMOVED lines=8> */
[C---:B------:R-:W-:Y:S02]  /*277c0*/  ISETP.NE.AND P1, PT, R7.reuse, RZ, PT ;  /* 0x000000ff0700720c */ /* 0x040fe40003f25270 */
[----:B------:R-:W-:Y:S02]  /*277d0*/  ISETP.GE.U32.AND P0, PT, R7, 0x2, PT ;  /* 0x000000020700780c */ /* 0x000fe40003f06070 */
[----:B------:R-:W-:Y:S02]  /*277e0*/  LOP3.LUT R0, R0, 0xfffffffe, RZ, 0xc0, !PT ;  /* 0xfffffffe00007812 */ /* 0x000fe400078ec0ff */
[----:B------:R-:W-:-:S07]  /*277f0*/  MOV R16, RZ ;  /* 0x000000ff00107202 */ /* 0x000fce0000000f00 */
[----:B------:R-:W-:-:S04]  /*27800*/  @P1 LOP3.LUT R0, R0, 0x1, RZ, 0xfc, !PT ;  /* 0x0000000100001812 */ /* 0x000fc800078efcff */
[----:B------:R-:W-:-:S04]  /*27810*/  LOP3.LUT R0, R0, 0xffffffef, RZ, 0xc0, !PT ;  /* 0xffffffef00007812 */ /* 0x000fc800078ec0ff */
[----:B------:R-:W-:-:S04]  /*27820*/  @P0 LOP3.LUT R0, R0, 0x10, RZ, 0xfc, !PT ;  /* 0x0000001000000812 */ /* 0x000fc800078efcff */
[----:B------:R-:W-:Y:S01]  /*27830*/  LOP3.LUT R0, R0, 0xfffffff7, RZ, 0xc0, !PT ;  /* 0xfffffff700007812 */ /* 0x000fe200078ec0ff */
[----:B--2---:R-:W0:Y:S02]  /*27840*/  SHFL.UP PT, R4, R10, 0x1, RZ ;  /* 0x042000000a047989 */ /* 0x004e2400000e00ff */
[----:B0-----:R-:W-:-:S05]  /*27850*/  SEL R5, R4, RZ, P1 ;  /* 0x000000ff04057207 */ /* 0x001fca0000800000 */
[----:B------:R-:W-:-:S05]  /*27860*/  IMAD.IADD R5, R10, 0x1, R5 ;  /* 0x000000010a057824 */ /* 0x000fca00078e0205 */
[----:B------:R-:W0:Y:S02]  /*27870*/  SHFL.UP PT, R4, R5, 0x2, RZ ;  /* 0x0440000005047989 */ /* 0x000e2400000e00ff */
[----:B0-----:R-:W-:Y:S02]  /*27880*/  SEL R4, R4, RZ, P0 ;  /* 0x000000ff04047207 */ /* 0x001fe40000000000 */
[----:B------:R-:W-:-:S03]  /*27890*/  ISETP.GE.U32.AND P0, PT, R7, 0x4, PT ;  /* 0x000000040700780c */ /* 0x000fc60003f06070 */
[----:B------:R-:W-:-:S05]  /*278a0*/  IMAD.IADD R4, R5, 0x1, R4 ;  /* 0x0000000105047824 */ /* 0x000fca00078e0204 */
[----:B------:R-:W0:Y:S05]  /*278b0*/  SHFL.UP PT, R6, R4, 0x4, RZ ;  /* 0x0480000004067989 */ /* 0x000e2a00000e00ff */
[----:B------:R-:W-:-:S04]  /*278c0*/  @P0 LOP3.LUT R0, R0, 0x8, RZ, 0xfc, !PT ;  /* 0x0000000800000812 */ /* 0x000fc800078efcff */
[----:B------:R-:W-:Y:S02]  /*278d0*/  LOP3.LUT R0, R0, 0xfffffffb, RZ, 0xc0, !PT ;  /* 0xfffffffb00007812 */ /* 0x000fe400078ec0ff */
[----:B0-----:R-:W-:Y:S01]  /*278e0*/  SEL R3, R6, RZ, P0 ;  /* 0x000000ff06037207 */ /* 0x001fe20000000000 */
[----:B------:R-:W-:Y:S01]  /*278f0*/  IMAD.MOV.U32 R6, RZ, RZ, RZ ;  /* 0x000000ffff067224 */ /* 0x000fe200078e00ff */
[----:B------:R-:W-:Y:S02]  /*27900*/  ISETP.GE.U32.AND P0, PT, R7, 0x8, PT ;  /* 0x000000080700780c */ /* 0x000fe40003f06070 */
[----:B------:R-:W-:-:S05]  /*27910*/  IADD3 R3, R4, R3, RZ ;  /* 0x0000000304037210 */ /* 0x000fca0007ffe0ff */
[----:B------:R-:W0:Y:S06]  /*27920*/  SHFL.UP PT, R2, R3, 0x8, RZ ;  /* 0x0500000003027989 */ /* 0x000e2c00000e00ff */
[----:B------:R-:W-:-:S04]  /*27930*/  @P0 LOP3.LUT R0, R0, 0x4, RZ, 0xfc, !PT ;  /* 0x0000000400000812 */ /* 0x000fc800078efcff */
[----:B------:R-:W-:Y:S02]  /*27940*/  LOP3.LUT R0, R0, 0xfffffffd, RZ, 0xc0, !PT ;  /* 0xfffffffd00007812 */ /* 0x000fe400078ec0ff */
[----:B0-----:R-:W-:Y:S02]  /*27950*/  SEL R2, R2, RZ, P0 ;  /* 0x000000ff02027207 */ /* 0x001fe40000000000 */
[----:B------:R-:W-:-:S03]  /*27960*/  ISETP.GE.U32.AND P0, PT, R7, 0x10, PT ;  /* 0x000000100700780c */ /* 0x000fc60003f06070 */
[----:B------:R-:W-:-:S05]  /*27970*/  IMAD.IADD R2, R3, 0x1, R2 ;  /* 0x0000000103027824 */ /* 0x000fca00078e0202 */
[----:B------:R-:W0:Y:S05]  /*27980*/  SHFL.UP PT, R5, R2, 0x10, RZ ;  /* 0x0600000002057989 */ /* 0x000e2a00000e00ff */
[----:B------:R-:W-:Y:S02]  /*27990*/  @P0 LOP3.LUT R0, R0, 0x2, RZ, 0xfc, !PT ;  /* 0x0000000200000812 */ /* 0x000fe400078efcff */
[----:B0-----:R-:W-:-:S05]  /*279a0*/  SEL R5, R5, RZ, P0 ;  /* 0x000000ff05057207 */ /* 0x001fca0000000000 */
[----:B------:R-:W-:-:S05]  /*279b0*/  IMAD.IADD R4, R2, 0x1, R5 ;  /* 0x0000000102047824 */ /* 0x000fca00078e0205 */
[----:B------:R-:W0:Y:S02]  /*279c0*/  SHFL.IDX PT, R5, R4, 0x1f, 0x1f ;  /* 0x03e01f0004057f89 */ /* 0x000e2400000e0000 */
[----:B0-----:R-:W-:-:S04]  /*279d0*/  IMAD R5, R5, UR4, RZ ;  /* 0x0000000405057c24 */ /* 0x001fc8000f8e02ff */
[----:B------:R-:W-:Y:S01]  /*279e0*/  IMAD.MOV.U32 R2, RZ, RZ, R5 ;  /* 0x000000ffff027224 */ /* 0x000fe200078e0005 */
[----:B-1----:R-:W-:-:S13]  /*279f0*/  ISETP.GT.AND P0, PT, R5, UR6, PT ;  /* 0x0000000605007c0c */ /* 0x002fda000bf04270 */
[----:B------:R-:W-:Y:S05]  /*27a00*/  @P0 BRA `(.L_x_2568) ;  /* 0x0000000000b80947 */ /* 0x000fea0003800000 */
[----:B------:R-:W-:Y:S01]  /*27a10*/  MOV R5, R2 ;  /* 0x0000000200057202 */ /* 0x000fe20000000f00 */
[----:B------:R-:W-:Y:S01]  /*27a20*/  IMAD.MOV.U32 R6, RZ, RZ, RZ ;  /* 0x000000ffff067224 */ /* 0x000fe200078e00ff */
[----:B------:R-:W-:Y:S01]  /*27a30*/  ULDC UR5, c[0x0][0xc14] ;  /* 0x0003050000057ab9 */ /* 0x000fe20000000800 */
[----:B------:R-:W-:Y:S01]  /*27a40*/  ULDC UR7, c[0x0][0xc14] ;  /* 0x0003050000077ab9 */ /* 0x000fe20000000800 */
[----:B------:R-:W-:-:S05]  /*27a50*/  ULDC UR4, c[0x0][0xc10] ;  /* 0x0003040000047ab9 */ /* 0x000fca0000000800 */
.L_x_2572:
        /* <DEDUP_REMOVED lines=12> */
[----:B------:R-:W0:Y:S02]  /*27b20*/  LDC.64 R2, c[0x0][0xc58] ;  /* 0x00031600ff027b82 */ /* 0x000e240000000a00 */
[----:B0-----:R-:W-:-:S05]  /*27b30*/  IMAD.WIDE R2, R7, 0x4, R2 ;  /* 0x0000000407027825 */ /* 0x001fca00078e0202 */
[----:B------:R0:W5:Y:S02]  /*27b40*/  LDG.E R10, desc[UR60][R2.64] ;  /* 0x0000003c020a7981 */ /* 0x000164000c1e1900 */
.L_x_2571:
[----:B------:R-:W-:Y:S05]  /*27b50*/  BSYNC B0 ;  /* 0x0000000000007941 */ /* 0x000fea0003800000 */
.L_x_2570:
        /* <DEDUP_REMOVED lines=25> */
.L_x_2568:
[----:B------:R-:W-:-:S05]  /*27cf0*/  IADD3 R7, -R2, R5, RZ ;  /* 0x0000000502077210 */ /* 0x000fca0007ffe1ff */
        /* <DEDUP_REMOVED lines=19> */
.L_x_2573:
        /* <DEDUP_REMOVED lines=56> */
.L_x_2569:
[----:B------:R-:W-:Y:S01]  /*281b0*/  MOV R17, RZ ;  /* 0x000000ff00117202 */ /* 0x000fe20000000f00 */
[----:B------:R-:W-:Y:S02]  /*281c0*/  IMAD.U32 R16, RZ, RZ, UR6 ;  /* 0x00000006ff107e24 */ /* 0x000fe4000f8e00ff */
[----:B------:R-:W-:-:S07]  /*281d0*/  IMAD.MOV.U32 R18, RZ, RZ, RZ ;  /* 0x000000ffff127224 */ /* 0x000fce00078e00ff */
.L_x_2574:
        /* <DEDUP_REMOVED lines=12> */
[----:B------:R1:W-:Y:S02]  /*282a0*/  STL [R1], RZ ;  /* 0x000000ff01007387 */ /* 0x0003e40000100800 */
[----:B------:R-:W-:Y:S05]  /*282b0*/  @P0 BRA `(.L_x_2575) ;  /* 0x0000005400c80947 */ /* 0x000fea0003800000 */
[----:B-1----:R-:W-:Y:S01]  /*282c0*/  IMAD.MOV.U32 R0, RZ, RZ, 0x1 ;  /* 0x00000001ff007424 */ /* 0x002fe200078e00ff */
[----:B------:R1:W-:Y:S01]  /*282d0*/  STL [R1], RZ ;  /* 0x000000ff01007387 */ /* 0x0003e20000100800 */
[----:B------:R-:W-:Y:S01]  /*282e0*/  ULDC.64 UR36, c[0x0][0x198] ;  /* 0x0000660000247ab9 */ /* 0x000fe20000000a00 */
[----:B------:R-:W-:Y:S02]  /*282f0*/  ULDC UR38, c[0x0][0xc] ;  /* 0x0000030000267ab9 */ /* 0x000fe40000000800 */
[----:B------:R1:W-:Y:S04]  /*28300*/  STL [R1+0x8], R0 ;  /* 0x0000080001007387 */ /* 0x0003e80000100800 */
[----:B------:R1:W-:Y:S04]  /*28310*/  STL [R1+0xc], RZ ;  /* 0x00000cff01007387 */ /* 0x0003e80000100800 */
[----:B------:R1:W-:Y:S04]  /*28320*/  STL [R1+0x10], R0 ;  /* 0x0000100001007387 */ /* 0x0003e80000100800 */
[----:B------:R1:W-:Y:S02]  /*28330*/  STL [R1+0x2c], RZ ;  /* 0x00002cff01007387 */ /* 0x0003e40000100800 */
.L_x_2662:
[----:B--2---:R-:W2:Y:S02]  /*28340*/  LDC.64 R2, c[0x0][0xc60] ;  /* 0x00031800ff027b82 */ /* 0x004ea40000000a00 */
[----:B--2---:R-:W-:-:S05]  /*28350*/  IMAD.WIDE R2, R19, 0x4, R2 ;  /* 0x0000000413027825 */ /* 0x004fca00078e0202 */
[----:B------:R-:W1:Y:S01]  /*28360*/  LDG.E R11, desc[UR60][R2.64] ;  /* 0x0000003c020b7981 */ /* 0x000e62000c1e1900 */
[----:B------:R-:W-:Y:S05]  /*28370*/  YIELD ;  /* 0x0000000000007946 */ /* 0x000fea0003800000 */
[----:B------:R-:W-:Y:S01]  /*28380*/  ULDC.64 UR4, c[0x0][0xa28] ;  /* 0x00028a0000047ab9 */ /* 0x000fe20000000a00 */
[----:B------:R-:W-:Y:S02]  /*28390*/  CS2R R8, SRZ ;  /* 0x0000000000087805 */ /* 0x000fe4000001ff00 */
[----:B------:R-:W-:Y:S01]  /*283a0*/  ISETP.NE.U32.AND P0, PT, RZ, UR4, PT ;  /* 0x00000004ff007c0c */ /* 0x000fe2000bf05070 */
[----:B------:R-:W-:Y:S01]  /*283b0*/  ULDC.64 UR8, c[0x0][0xa08] ;  /* 0x0002820000087ab9 */ /* 0x000fe20000000a00 */
[----:B------:R-:W-:-:S02]  /*283c0*/  ULDC.64 UR10, c[0x0][0xa10] ;  /* 0x00028400000a7ab9 */ /* 0x000fc40000000a00 */
[----:B------:R-:W-:Y:S02]  /*283d0*/  ISETP.NE.AND.EX P0, PT, RZ, UR5, PT, P0 ;  /* 0x00000005ff007c0c */ /* 0x000fe4000bf05300 */
[----:B-1----:R-:W-:Y:S01]  /*283e0*/  SHF.R.S32.HI R0, RZ, 0x1f, R11 ;  /* 0x0000001fff007819 */ /* 0x002fe2000001140b */
[----:B------:R-:W-:-:S10]  /*283f0*/  IMAD.SHL.U32 R15, R11, 0x4, RZ ;  /* 0x000000040b0f7824 */ /* 0x000fd400078e00ff */
[C---:B------:R-:W-:Y:S01]  /*28400*/  @P0 LEA R2, P1, R11.reuse, UR4, 0x2 ;  /* 0x000000040b020c11 */ /* 0x040fe2000f8210ff */
[----:B------:R-:W-:Y:S03]  /*28410*/  STL [R1+0x1c], R11 ;  /* 0x00001c0b01007387 */ /* 0x000fe60000100800 */
[----:B------:R-:W-:Y:S01]  /*28420*/  @P0 LEA.HI.X R3, R11, UR5, R0, 0x2, P1 ;  /* 0x000000050b030c11 */ /* 0x000fe200088f1400 */
[----:B------:R-:W-:-:S04]  /*28430*/  ULDC.64 UR4, c[0x0][0xa18] ;  /* 0x0002860000047ab9 */ /* 0x000fc80000000a00 */
[----:B------:R1:W5:Y:S01]  /*28440*/  @P0 LDG.E R8, desc[UR60][R2.64] ;  /* 0x0000003c02080981 */ /* 0x000362000c1e1900 */
[----:B------:R-:W-:Y:S02]  /*28450*/  ISETP.NE.U32.AND P0, PT, RZ, UR4, PT ;  /* 0x00000004ff007c0c */ /* 0x000fe4000bf05070 */
[----:B------:R-:W-:Y:S01]  /*28460*/  SHF.L.U64.HI R14, R11, 0x2, R0 ;  /* 0x000000020b0e7819 */ /* 0x000fe20000010200 */
[----:B------:R-:W-:Y:S01]  /*28470*/  STL [R1+0x24], R15 ;  /* 0x0000240f01007387 */ /* 0x000fe20000100800 */
[----:B------:R-:W-:Y:S01]  /*28480*/  ISETP.NE.AND.EX P0, PT, RZ, UR5, PT, P0 ;  /* 0x00000005ff007c0c */ /* 0x000fe2000bf05300 */
[----:B------:R-:W-:Y:S02]  /*28490*/  ULDC UR6, c[0x0][0x338] ;  /* 0x0000ce0000067ab9 */ /* 0x000fe40000000800 */
[----:B------:R-:W-:Y:S10]  /*284a0*/  STL [R1+0x28], R14 ;  /* 0x0000280e01007387 */ /* 0x000ff40000100800 */
[----:B------:R-:W-:-:S04]  /*284b0*/  @P0 IADD3 R12, P1, R15, UR4, RZ ;  /* 0x000000040f0c0c10 */ /* 0x000fc8000ff3e0ff */
[C---:B0-----:R-:W-:Y:S01]  /*284c0*/  @P0 IADD3.X R13, R14.reuse, UR5, RZ, P1, !PT ;  /* 0x000000050e0d0c10 */ /* 0x041fe20008ffe4ff */
[----:B------:R-:W-:Y:S02]  /*284d0*/  ULDC.64 UR4, c[0x0][0xa00] ;  /* 0x0002800000047ab9 */ /* 0x000fe40000000a00 */
[----:B------:R-:W-:Y:S02]  /*284e0*/  ISETP.NE.U32.AND P2, PT, RZ, UR4, PT ;  /* 0x00000004ff007c0c */ /* 0x000fe4000bf45070 */
[C---:B-1----:R-:W-:Y:S02]  /*284f0*/  IADD3 R2, P1, R15.reuse, UR4, RZ ;  /* 0x000000040f027c10 */ /* 0x042fe4000ff3e0ff */
[----:B------:R-:W-:Y:S02]  /*28500*/  ISETP.NE.AND.EX P2, PT, RZ, UR5, PT, P2 ;  /* 0x00000005ff007c0c */ /* 0x000fe4000bf45320 */
[----:B------:R-:W-:Y:S01]  /*28510*/  IADD3.X R3, R14, UR5, RZ, P1, !PT ;  /* 0x000000050e037c10 */ /* 0x000fe20008ffe4ff */
[----:B------:R-:W-:Y:S01]  /*28520*/  ULDC UR4, c[0x0][0x288] ;  /* 0x0000a20000047ab9 */ /* 0x000fe20000000800 */
[----:B------:R-:W-:-:S02]  /*28530*/  IADD3 R6, P1, R15, UR8, RZ ;  /* 0x000000080f067c10 */ /* 0x000fc4000ff3e0ff */
[----:B------:R-:W-:Y:S01]  /*28540*/  MOV R10, UR4 ;  /* 0x00000004000a7c02 */ /* 0x000fe20008000f00 */
[----:B------:R-:W-:Y:S01]  /*28550*/  ULDC.64 UR4, c[0x0][0x3f8] ;  /* 0x0000fe0000047ab9 */ /* 0x000fe20000000a00 */
[----:B------:R-:W-:-:S04]  /*28560*/  IADD3.X R7, R14, UR9, RZ, P1, !PT ;  /* 0x000000090e077c10 */ /* 0x000fc80008ffe4ff */
[----:B------:R0:W5:Y:S04]  /*28570*/  @P0 LDG.E R10, desc[UR60][R12.64] ;  /* 0x0000003c0c0a0981 */ /* 0x000168000c1e1900 */
[----:B------:R-:W2:Y:S01]  /*28580*/  @P2 LDG.E R9, desc[UR60][R2.64] ;  /* 0x0000003c02092981 */ /* 0x000ea2000c1e1900 */
[----:B------:R-:W-:Y:S01]  /*28590*/  UISETP.NE.U32.AND UP0, UPT, UR4, URZ, UPT ;  /* 0x0000003f0400728c */ /* 0x000fe2000bf05070 */
[----:B------:R-:W-:Y:S02]  /*285a0*/  IADD3 R4, P1, R15, UR10, RZ ;  /* 0x0000000a0f047c10 */ /* 0x000fe4000ff3e0ff */
[----:B------:R-:W-:Y:S01]  /*285b0*/  ULDC UR4, c[0x0][0x404] ;  /* 0x0001010000047ab9 */ /* 0x000fe20000000800 */
[----:B------:R-:W-:Y:S01]  /*285c0*/  UISETP.NE.AND.EX UP0, UPT, UR5, URZ, UPT, UP0 ;  /* 0x0000003f0500728c */ /* 0x000fe2000bf05300 */
[----:B------:R-:W-:-:S02]  /*285d0*/  IADD3.X R5, R14, UR11, RZ, P1, !PT ;  /* 0x0000000b0e057c10 */ /* 0x000fc40008ffe4ff */
[----:B------:R-:W-:Y:S01]  /*285e0*/  ISETP.NE.U32.AND P1, PT, RZ, UR8, PT ;  /* 0x00000008ff007c0c */ /* 0x000fe2000bf25070 */
[----:B------:R-:W-:Y:S01]  /*285f0*/  USEL UR4, UR4, 0x1, UP0 ;  /* 0x0000000104047887 */ /* 0x000fe20008000000 */
[----:B------:R-:W-:Y:S02]  /*28600*/  ULDC UR5, c[0x0][0x2e0] ;  /* 0x0000b80000057ab9 */ /* 0x000fe40000000800 */
[----:B------:R-:W-:Y:S01]  /*28610*/  ISETP.NE.AND.EX P3, PT, RZ, UR9, PT, P1 ;  /* 0x00000009ff007c0c */ /* 0x000fe2000bf65310 */
[----:B------:R-:W-:Y:S01]  /*28620*/  UIMAD UR4, UR4, UR5, URZ ;  /* 0x00000005040472a4 */ /* 0x000fe2000f8e023f */
[----:B------:R-:W-:Y:S01]  /*28630*/  ISETP.NE.U32.AND P1, PT, RZ, UR10, PT ;  /* 0x0000000aff007c0c */ /* 0x000fe2000bf25070 */
[----:B------:R-:W-:-:S03]  /*28640*/  IMAD.U32 R0, RZ, RZ, UR6 ;  /* 0x00000006ff007e24 */ /* 0x000fc6000f8e00ff */
[----:B------:R-:W-:Y:S01]  /*28650*/  ISETP.NE.AND.EX P1, PT, RZ, UR11, PT, P1 ;  /* 0x0000000bff007c0c */ /* 0x000fe2000bf25310 */
[----:B--2---:R1:W-:Y:S02]  /*28660*/  STL [R1+0x30], R9 ;  /* 0x0000300901007387 */ /* 0x0043e40000100800 */
[----:B-1----:R-:W-:Y:S01]  /*28670*/  IMAD.U32 R9, RZ, RZ, UR4 ;  /* 0x00000004ff097e24 */ /* 0x002fe2000f8e00ff */
[----:B0-----:R-:W-:Y:S09]  /*28680*/  @P0 BRA `(.L_x_2576) ;  /* 0x0000000000100947 */ /* 0x001ff20003800000 */
[----:B------:R-:W-:Y:S05]  /*28690*/  @!P2 BRA `(.L_x_2576) ;  /* 0x00000000000ca947 */ /* 0x000fea0003800000 */
[----:B-----5:R-:W2:Y:S04]  /*286a0*/  LDG.E R10, desc[UR60][R2.64] ;  /* 0x0000003c020a7981 */ /* 0x020ea8000c1e1900 */
[----:B------:R-:W2:Y:S02]  /*286b0*/  LDG.E R2, desc[UR60][R2.64+0x4] ;  /* 0x0000043c02027981 */ /* 0x000ea4000c1e1900 */
[----:B--2---:R-:W-:-:S07]  /*286c0*/  IADD3 R10, -R10, R2, RZ ;  /* 0x000000020a0a7210 */ /* 0x004fce0007ffe1ff */
.L_x_2576:
[----:B------:R-:W-:Y:S01]  /*286d0*/  IMAD.MOV.U32 R2, RZ, RZ, RZ ;  /* 0x000000ffff027224 */ /* 0x000fe200078e00ff */
[----:B------:R-:W-:-:S05]  /*286e0*/  ULDC.64 UR4, c[0x0][0xa20] ;  /* 0x0002880000047ab9 */ /* 0x000fca0000000a00 */
[----:B------:R-:W2:Y:S01]  /*286f0*/  @P3 LDG.E R2, desc[UR60][R6.64] ;  /* 0x0000003c06023981 */ /* 0x000ea2000c1e1900 */
[----:B------:R-:W-:-:S06]  /*28700*/  IMAD.MOV.U32 R20, RZ, RZ, RZ ;  /* 0x000000ffff147224 */ /* 0x000fcc00078e00ff */
[----:B------:R0:W5:Y:S01]  /*28710*/  @P1 LDG.E R20, desc[UR60][R4.64] ;  /* 0x0000003c04141981 */ /* 0x000162000c1e1900 */
[----:B------:R-:W-:-:S04]  /*28720*/  ISETP.NE.U32.AND P0, PT, RZ, UR4, PT ;  /* 0x00000004ff007c0c */ /* 0x000fc8000bf05070 */
[----:B------:R-:W-:Y:S02]  /*28730*/  ISETP.NE.AND.EX P0, PT, RZ, UR5, PT, P0 ;  /* 0x00000005ff007c0c */ /* 0x000fe4000bf05300 */
[----:B--2--5:R-:W-:-:S05]  /*28740*/  IADD3 R2, R2, R8, RZ ;  /* 0x0000000802027210 */ /* 0x024fca0007ffe0ff */
[----:B------:R0:W-:Y:S06]  /*28750*/  STL [R1+0x4], R2 ;  /* 0x0000040201007387 */ /* 0x0001ec0000100800 */
[----:B------:R-:W-:Y:S05]  /*28760*/  @!P0 BRA `(.L_x_2577) ;  /* 0x0000000000108947 */ /* 0x000fea0003800000 */
[----:B0-----:R-:W-:-:S04]  /*28770*/  IADD3 R2, P0, R15, UR4, RZ ;  /* 0x000000040f027c10 */ /* 0x001fc8000ff1e0ff */
[----:B------:R-:W-:-:S05]  /*28780*/  IADD3.X R3, R14, UR5, RZ, P0, !PT ;  /* 0x000000050e037c10 */ /* 0x000fca00087fe4ff */
[----:B------:R0:W5:Y:S01]  /*28790*/  LDG.E R9, desc[UR60][R2.64] ;  /* 0x0000003c02097981 */ /* 0x000162000c1e1900 */
[----:B------:R-:W-:Y:S05]  /*287a0*/  BRA `(.L_x_2578) ;  /* 0x0000000000107947 */ /* 0x000fea0003800000 */
.L_x_2577:
[----:B------:R-:W-:Y:S05]  /*287b0*/  @!P3 BRA `(.L_x_2578) ;  /* 0x00000000000cb947 */ /* 0x000fea0003800000 */
[----:B------:R-:W2:Y:S04]  /*287c0*/  LDG.E R9, desc[UR60][R6.64] ;  /* 0x0000003c06097981 */ /* 0x000ea8000c1e1900 */
[----:B------:R-:W2:Y:S02]  /*287d0*/  LDG.E R6, desc[UR60][R6.64+0x4] ;  /* 0x0000043c06067981 */ /* 0x000ea4000c1e1900 */
[----:B--2---:R-:W-:-:S07]  /*287e0*/  IMAD.IADD R9, R6, 0x1, -R9 ;  /* 0x0000000106097824 */ /* 0x004fce00078e0a09 */
.L_x_2578:
[----:B0-----:R-:W2:Y:S01]  /*287f0*/  @P1 LDG.E R2, desc[UR60][R4.64] ;  /* 0x0000003c04021981 */ /* 0x001ea2000c1e1900 */
[----:B-----5:R-:W-:-:S03]  /*28800*/  IMAD.IADD R9, R9, 0x1, -R8 ;  /* 0x0000000109097824 */ /* 0x020fc600078e0a08 */
[----:B------:R-:W2:Y:S01]  /*28810*/  @P1 LDG.E R4, desc[UR60][R4.64+0x4] ;  /* 0x0000043c04041981 */ /* 0x000ea2000c1e1900 */
[----:B------:R-:W-:Y:S01]  /*28820*/  LEA R3, R17, 0xcf, 0x7 ;  /* 0x000000cf11037811 */ /* 0x000fe200078e38ff */
[----:B------:R-:W-:Y:S01]  /*28830*/  BSSY B0, `(.L_x_2579) ;  /* 0x0000108000007945 */ /* 0x000fe20003800000 */
[----:B------:R-:W-:Y:S02]  /*28840*/  PLOP3.LUT P2, PT, PT, PT, PT, 0x80, 0x0 ;  /* 0x000000000000781c */ /* 0x000fe40003f4f070 */
[----:B--2---:R-:W-:-:S05]  /*28850*/  @P1 IADD3 R0, -R2, R4, RZ ;  /* 0x0000000402001210 */ /* 0x004fca0007ffe1ff */
[----:B------:R-:W-:-:S05]  /*28860*/  IMAD.IADD R2, R9, 0x1, R0 ;  /* 0x0000000109027824 */ /* 0x000fca00078e0200 */
[C---:B------:R-:W-:Y:S01]  /*28870*/  IADD3 R3, R2.reuse, R3, -R10 ;  /* 0x0000000302037210 */ /* 0x040fe20007ffe80a */
[----:B------:R-:W-:-:S04]  /*28880*/  VIADD R2, R2, 0x4f ;  /* 0x0000004f02027836 */ /* 0x000fc80000000000 */
[----:B------:R-:W-:-:S04]  /*28890*/  IMAD.HI R2, R2, 0x66666667, RZ ;  /* 0x6666666702027827 */ /* 0x000fc800078e02ff */
[----:B------:R-:W-:Y:S01]  /*288a0*/  IMAD.HI R3, R3, 0x66666667, RZ ;  /* 0x6666666703037827 */ /* 0x000fe200078e02ff */
[----:B------:R-:W-:-:S04]  /*288b0*/  SHF.R.U32.HI R4, RZ, 0x1f, R2 ;  /* 0x0000001fff047819 */ /* 0x000fc80000011602 */
[----:B------:R-:W-:Y:S02]  /*288c0*/  LEA.HI.SX32 R4, R2, R4, 0x1b ;  /* 0x0000000402047211 */ /* 0x000fe400078fdaff */
[----:B------:R-:W-:-:S04]  /*288d0*/  SHF.R.U32.HI R2, RZ, 0x1f, R3 ;  /* 0x0000001fff027819 */ /* 0x000fc80000011603 */
[----:B------:R-:W-:-:S04]  /*288e0*/  LEA.HI.SX32 R2, R3, R2, 0x1b ;  /* 0x0000000203027211 */ /* 0x000fc800078fdaff */
[----:B------:R-:W-:-:S05]  /*288f0*/  VIMNMX R6, R4, R2, PT ;  /* 0x0000000204067248 */ /* 0x000fca0003fe0100 */
[----:B------:R-:W-:Y:S01]  /*28900*/  IMAD R2, R6, 0x50, -R9 ;  /* 0x0000005006027824 */ /* 0x000fe200078e0a09 */
[----:B------:R-:W-:-:S04]  /*28910*/  IADD3 R9, -R9, RZ, RZ ;  /* 0x000000ff09097210 */ /* 0x000fc80007ffe1ff */
[----:B------:R-:W-:Y:S02]  /*28920*/  VIMNMX R2, R2, R0, PT ;  /* 0x0000000002027248 */ /* 0x000fe40003fe0100 */
[----:B------:R-:W-:-:S04]  /*28930*/  VIMNMX R9, RZ, R9, !PT ;  /* 0x00000009ff097248 */ /* 0x000fc80007fe0100 */
[----:B------:R-:W-:Y:S01]  /*28940*/  ISETP.GT.AND P0, PT, R2, R9, PT ;  /* 0x000000090200720c */ /* 0x000fe20003f04270 */
[----:B------:R0:W-:-:S12]  /*28950*/  STL [R1+0x20], R6 ;  /* 0x0000200601007387 */ /* 0x0001d80000100800 */
[----:B------:R-:W-:Y:S02]  /*28960*/  @P0 VIADD R4, R2, 0x4f ;  /* 0x0000004f02040836 */ /* 0x000fe40000000000 */
[----:B------:R-:W-:-:S04]  /*28970*/  IMAD.WIDE.U32 R2, R9, -0x33333333, RZ ;  /* 0xcccccccd09027825 */ /* 0x000fc800078e00ff */
[----:B------:R-:W-:Y:S01]  /*28980*/  @P0 IMAD.HI R4, R4, 0x66666667, RZ ;  /* 0x6666666704040827 */ /* 0x000fe200078e02ff */
[----:B------:R-:W-:-:S04]  /*28990*/  SHF.R.U32.HI R0, RZ, 0x6, R3 ;  /* 0x00000006ff007819 */ /* 0x000fc80000011603 */
[----:B------:R-:W-:Y:S01]  /*289a0*/  @P0 SHF.R.U32.HI R3, RZ, 0x1f, R4 ;  /* 0x0000001fff030819 */ /* 0x000fe20000011604 */
[----:B------:R-:W-:-:S03]  /*289b0*/  IMAD.MOV.U32 R2, RZ, RZ, R0 ;  /* 0x000000ffff027224 */ /* 0x000fc600078e0000 */
[----:B------:R-:W-:-:S04]  /*289c0*/  @P0 LEA.HI.SX32 R2, R4, R3, 0x1b ;  /* 0x0000000304020211 */ /* 0x000fc800078fdaff */
[----:B------:R-:W-:-:S13]  /*289d0*/  ISETP.GT.AND P0, PT, R2, R0, PT ;  /* 0x000000000200720c */ /* 0x000fda0003f04270 */
[----:B0-----:R-:W-:Y:S05]  /*289e0*/  @!P0 BRA `(.L_x_2580) ;  /* 0x0000000c00b08947 */ /* 0x001fea0003800000 */
[----:B------:R-:W0:Y:S01]  /*289f0*/  LDC R3, c[0x0][0x428] ;  /* 0x00010a00ff037b82 */ /* 0x000e220000000800 */
[----:B------:R-:W-:Y:S01]  /*28a00*/  UMOV UR4, 0xffffffff ;  /* 0xffffffff00047882 */ /* 0x000fe20000000000 */
[----:B0-----:R-:W-:Y:S02]  /*28a10*/  ISETP.NE.AND P0, PT, R3, 0x1, PT ;  /* 0x000000010300780c */ /* 0x001fe40003f05270 */
[----:B------:R-:W-:-:S11]  /*28a20*/  MOV R3, R18 ;  /* 0x0000001200037202 */ /* 0x000fd60000000f00 */
[----:B------:R-:W0:Y:S08]  /*28a30*/  @P0 LDC R4, c[0x0][0x42c] ;  /* 0x00010b00ff040b82 */ /* 0x000e300000000800 */
[----:B------:R-:W1:Y:S01]  /*28a40*/  @P0 LDC R5, c[0x0][0x430] ;  /* 0x00010c00ff050b82 */ /* 0x000e620000000800 */
[----:B0-----:R-:W-:-:S05]  /*28a50*/  @P0 IMAD.HI.U32 R4, R18, R4, RZ ;  /* 0x0000000412040227 */ /* 0x001fca00078e00ff */
[----:B-1----:R-:W-:Y:S02]  /*28a60*/  @P0 SHF.R.U32.HI R3, RZ, R5, R4 ;  /* 0x00000005ff030219 */ /* 0x002fe40000011604 */
[----:B------:R-:W-:Y:S01]  /*28a70*/  SEL R4, R11, RZ, !P1 ;  /* 0x000000ff0b047207 */ /* 0x000fe20004800000 */
[----:B------:R-:W-:Y:S06]  /*28a80*/  BRA.DIV UR4, `(.L_x_2581) ;  /* 0x0000006a04bc7947 */ /* 0x000fec000b800000 */
.L_x_2777:
[----:B------:R-:W-:-:S03]  /*28a90*/  UMOV UR4, 0xffffffff ;  /* 0xffffffff00047882 */ /* 0x000fc60000000000 */
[----:B------:R-:W-:Y:S05]  /*28aa0*/  BRA.DIV UR4, `(.L_x_2582) ;  /* 0x0000006a04e87947 */ /* 0x000fea000b800000 */
[----:B------:R-:W-:-:S13]  /*28ab0*/  ELECT P6, URZ, PT ;  /* 0x00000000003f782f */ /* 0x000fda00038c0000 */
.L_x_2780:
[----:B------:R-:W2:Y:S01]  /*28ac0*/  LDL R5, [R1+0x2c] ;  /* 0x00002c0001057983 */ /* 0x000ea20000100800 */
[----:B------:R-:W-:Y:S01]  /*28ad0*/  BSSY B1, `(.L_x_2583) ;  /* 0x000000b000017945 */ /* 0x000fe20003800000 */
[----:B------:R-:W0:Y:S01]  /*28ae0*/  S2R R9, SR_CgaCtaId ;  /* 0x0000000000097919 */ /* 0x000e220000008800 */
[----:B--2---:R-:W-:-:S05]  /*28af0*/  VIADD R5, R5, 0x1 ;  /* 0x0000000105057836 */ /* 0x004fca0000000000 */
        /* <DEDUP_REMOVED lines=8> */
.L_x_2781:
[----:B------:R-:W-:Y:S05]  /*28b80*/  BSYNC B1 ;  /* 0x0000000000017941 */ /* 0x000fea0003800000 */
.L_x_2583:
        /* <DEDUP_REMOVED lines=8> */
.L_x_2782:
        /* <DEDUP_REMOVED lines=11> */
.L_x_2588:
[----:B-1----:R-:W2:Y:S01]  /*28cc0*/  LDL R6, [R1+0xc] ;  /* 0x00000c0001067983 */ /* 0x002ea20000100800 */
[----:B------:R-:W-:Y:S01]  /*28cd0*/  R2UR UR9, R5 ;  /* 0x00000000050972ca */ /* 0x000fe200000e0000 */
[----:B------:R-:W-:Y:S01]  /*28ce0*/  IMAD R7, R2, 0x50, R20 ;  /* 0x0000005002077824 */ /* 0x000fe200078e0214 */
[----:B------:R-:W-:Y:S01]  /*28cf0*/  UIADD3 UR4, UP0, UR36, 0x570, URZ ;  /* 0x0000057024047890 */ /* 0x000fe2000ff1e03f */
[----:B------:R-:W-:Y:S01]  /*28d00*/  R2UR UR12, R3 ;  /* 0x00000000030c72ca */ /* 0x000fe200000e0000 */
[----:B------:R-:W-:Y:S01]  /*28d10*/  UMOV UR10, URZ ;  /* 0x0000003f000a7c82 */ /* 0x000fe20008000000 */
[----:B------:R-:W-:Y:S01]  /*28d20*/  VIADD R7, R7, 0xffffffb0 ;  /* 0xffffffb007077836 */ /* 0x000fe20000000000 */
[----:B------:R-:W-:Y:S01]  /*28d30*/  R2UR UR13, R4 ;  /* 0x00000000040d72ca */ /* 0x000fe200000e0000 */
[----:B------:R-:W-:Y:S01]  /*28d40*/  UIADD3.X UR5, URZ, UR37, URZ, UP0, !UPT ;  /* 0x000000253f057290 */ /* 0x000fe200087fe43f */
[----:B------:R-:W-:Y:S02]  /*28d50*/  UMOV UR6, 0x0 ;  /* 0x0000000000067882 */ /* 0x000fe40000000000 */
[----:B------:R-:W-:Y:S01]  /*28d60*/  R2UR UR11, R7 ;  /* 0x00000000070b72ca */ /* 0x000fe200000e0000 */
[----:B------:R-:W-:Y:S01]  /*28d70*/  UMOV UR7, 0x12f00000 ;  /* 0x12f0000000077882 */ /* 0x000fe20000000000 */
[----:B------:R-:W-:Y:S01]  /*28d80*/  UMOV UR17, 0x40 ;  /* 0x0000004000117882 */ /* 0x000fe20000000000 */
        /* <DEDUP_REMOVED lines=21> */
.L_x_2783:
        /* <DEDUP_REMOVED lines=8> */
.L_x_2590:
        /* <DEDUP_REMOVED lines=29> */
.L_x_2586:
[----:B------:R-:W-:Y:S05]  /*29130*/  BSYNC B1 ;  /* 0x0000000000017941 */ /* 0x000fea0003800000 */
.L_x_2585:
[----:B01----:R-:W2:Y:S04]  /*29140*/  LDL.LU R5, [R1+0xc] ;  /* 0x00000c0001057983 */ /* 0x003ea80000300800 */
[----:B------:R-:W3:Y:S01]  /*29150*/  LDL.LU R7, [R1+0x10] ;  /* 0x0000100001077983 */ /* 0x000ee20000300800 */
[----:B------:R-:W-:Y:S01]  /*29160*/  PLOP3.LUT P2, PT, PT, PT, PT, 0x8, 0x0 ;  /* 0x000000000000781c */ /* 0x000fe20003f4e170 */
[----:B--2---:R-:W-:-:S05]  /*29170*/  VIADD R5, R5, 0x1 ;  /* 0x0000000105057836 */ /* 0x004fca0000000000 */
        /* <DEDUP_REMOVED lines=9> */
[C---:B------:R-:W-:Y:S01]  /*29210*/  IMAD R5, R2.reuse, 0x50, R20 ;  /* 0x0000005002057824 */ /* 0x040fe200078e0214 */
[----:B------:R-:W-:-:S03]  /*29220*/  IADD3 R2, R2, -0x1, RZ ;  /* 0xffffffff02027810 */ /* 0x000fc60007ffe0ff */
[----:B------:R-:W-:-:S07]  /*29230*/  VIADD R5, R5, 0xffffff60 ;  /* 0xffffff6005057836 */ /* 0x000fce0000000000 */
.L_x_2597:
[----:B------:R-:W-:Y:S05]  /*29240*/  YIELD ;  /* 0x0000000000007946 */ /* 0x000fea0003800000 */
[----:B------:R-:W-:Y:S04]  /*29250*/  BSSY B1, `(.L_x_2591) ;  /* 0x0000058000017945 */ /* 0x000fe80003800000 */
[----:B0-----:R-:W-:Y:S05]  /*29260*/  @!P6 BRA `(.L_x_2592) ;  /* 0x000000040058e947 */ /* 0x001fea0003800000 */
[----:B------:R-:W2:Y:S04]  /*29270*/  LDL R6, [R1+0xc] ;  /* 0x00000c0001067983 */ /* 0x000ea80000100800 */
[----:B------:R-:W3:Y:S01]  /*29280*/  LDL R7, [R1+0x10] ;  /* 0x0000100001077983 */ /* 0x000ee20000100800 */
[----:B--2---:R-:W-:Y:S01]  /*29290*/  IMAD R6, R6, 0x8, R9 ;  /* 0x0000000806067824 */ /* 0x004fe200078e0209 */
[----:B---3--:R-:W-:-:S04]  /*292a0*/  SHF.L.U32 R7, R7, 0x1f, RZ ;  /* 0x0000001f07077819 */ /* 0x008fc800000006ff */
[----:B------:R-:W0:Y:S02]  /*292b0*/  SYNCS.PHASECHK.TRANS64.TRYWAIT P0, [R6+URZ+0x388a0], R7 ;  /* 0x0388a007060075a7 */ /* 0x000e24000800017f */
[----:B0-----:R-:W-:Y:S05]  /*292c0*/  @!P0 BRA `(.L_x_2593) ;  /* 0x00000064003c8947 */ /* 0x001fea0003800000 */
.L_x_2784:
[----:B------:R-:W1:Y:S02]  /*292d0*/  S2R R8, SR_TID.X ;  /* 0x0000000000087919 */ /* 0x000e640000002100 */
[----:B-1----:R-:W-:-:S04]  /*292e0*/  LOP3.LUT R8, R8, 0x7f, RZ, 0xc0, !PT ;  /* 0x0000007f08087812 */ /* 0x002fc800078ec0ff */
[----:B------:R-:W-:-:S13]  /*292f0*/  ISETP.NE.AND P0, PT, R8, RZ, PT ;  /* 0x000000ff0800720c */ /* 0x000fda0003f05270 */
        /* <DEDUP_REMOVED lines=8> */
.L_x_2594:
        /* <DEDUP_REMOVED lines=32> */
.L_x_2785:
        /* <DEDUP_REMOVED lines=8> */
.L_x_2596:
        /* <DEDUP_REMOVED lines=29> */
.L_x_2592:
[----:B------:R-:W-:Y:S05]  /*297d0*/  BSYNC B1 ;  /* 0x0000000000017941 */ /* 0x000fea0003800000 */
.L_x_2591:
        /* <DEDUP_REMOVED lines=13> */
.L_x_2580:
[----:B------:R-:W-:Y:S05]  /*298b0*/  BSYNC B0 ;  /* 0x0000000000007941 */ /* 0x000fea0003800000 */
.L_x_2579:
        /* <DEDUP_REMOVED lines=10> */
[----:B0-----:R-:W0:Y:S01]  /*29960*/  S2R R7, SR_LANEID ;  /* 0x0000000000077919 */ /* 0x001e220000000000 */
[----:B------:R-:W-:Y:S01]  /*29970*/  VOTEU.ANY UR4, UPT, PT ;  /* 0x0000000000047886 */ /* 0x000fe200038e0100 */
[----:B------:R-:W1:Y:S01]  /*29980*/  LDC.64 R2, c[0x0][0xc38] ;  /* 0x00030e00ff027b82 */ /* 0x000e620000000a00 */
[----:B------:R-:W0:Y:S08]  /*29990*/  FLO.U32 R0, UR4 ;  /* 0x0000000400007d00 */ /* 0x000e3000080e0000 */
        /* <DEDUP_REMOVED lines=9> */
.L_x_2599:
        /* <DEDUP_REMOVED lines=15> */
[----:B0-----:R-:W-:Y:S01]  /*29b20*/  MOV R7, UR9 ;  /* 0x0000000900077c02 */ /* 0x001fe20008000f00 */
[----:B------:R-:W-:Y:S01]  /*29b30*/  IMAD.U32 R10, RZ, RZ, UR4 ;  /* 0x00000004ff0a7e24 */ /* 0x000fe2000f8e00ff */
[----:B------:R-:W-:Y:S01]  /*29b40*/  MOV R8, 0x70 ;  /* 0x0000007000087802 */ /* 0x000fe20000000f00 */
[----:B------:R-:W-:-:S02]  /*29b50*/  IMAD.U32 R11, RZ, RZ, UR5 ;  /* 0x00000005ff0b7e24 */ /* 0x000fc4000f8e00ff */
[----:B------:R-:W-:Y:S02]  /*29b60*/  IMAD.MOV.U32 R12, RZ, RZ, 0x1 ;  /* 0x00000001ff0c7424 */ /* 0x000fe400078e00ff */
[----:B------:R-:W-:-:S07]  /*29b70*/  IMAD.MOV.U32 R13, RZ, RZ, RZ ;  /* 0x000000ffff0d7224 */ /* 0x000fce00078e00ff */
[----:B------:R-:W-:-:S07]  /*29b80*/  LEPC R20, `(.L_x_2601) ;  /* 0x000000001014794e */ /* 0x000fce0000000000 */
[----:B-1----:R-:W-:Y:S05]  /*29b90*/  CALL.ABS.NOINC R2 ;  /* 0x0000000002007343 */ /* 0x002fea0003c00000 */
.L_x_2601:
        /* <DEDUP_REMOVED lines=13> */
[----:B0-----:R-:W-:Y:S01]  /*29c70*/  IMAD.U32 R7, RZ, RZ, UR9 ;  /* 0x00000009ff077e24 */ /* 0x001fe2000f8e00ff */
[----:B------:R-:W-:Y:S01]  /*29c80*/  MOV R13, RZ ;  /* 0x000000ff000d7202 */ /* 0x000fe20000000f00 */
[----:B------:R-:W-:-:S02]  /*29c90*/  IMAD.U32 R10, RZ, RZ, UR4 ;  /* 0x00000004ff0a7e24 */ /* 0x000fc4000f8e00ff */
[----:B------:R-:W-:Y:S02]  /*29ca0*/  IMAD.MOV.U32 R8, RZ, RZ, 0x70 ;  /* 0x00000070ff087424 */ /* 0x000fe400078e00ff */
[----:B-1----:R-:W-:-:S07]  /*29cb0*/  IMAD.MOV.U32 R12, RZ, RZ, 0x1 ;  /* 0x00000001ff0c7424 */ /* 0x002fce00078e00ff */
[----:B------:R-:W-:-:S07]  /*29cc0*/  LEPC R20, `(.L_x_2603) ;  /* 0x000000001014794e */ /* 0x000fce0000000000 */
[----:B--2---:R-:W-:Y:S05]  /*29cd0*/  CALL.ABS.NOINC R2 ;  /* 0x0000000002007343 */ /* 0x004fea0003c00000 */
.L_x_2603:
        /* <DEDUP_REMOVED lines=16> */
.L_x_2602:
[----:B------:R-:W2:Y:S01]  /*29de0*/  LDL.LU R2, [R1+0x24] ;  /* 0x0000240001027983 */ /* 0x000ea20000300800 */
[----:B------:R-:W-:-:S03]  /*29df0*/  ULDC.64 UR4, c[0x0][0x9f8] ;  /* 0x00027e0000047ab9 */ /* 0x000fc60000000a00 */
[----:B------:R-:W3:Y:S04]  /*29e00*/  LDL.LU R0, [R1+0x28] ;  /* 0x0000280001007983 */ /* 0x000ee80000300800 */
[----:B------:R-:W4:Y:S04]  /*29e10*/  LDL.LU R4, [R1+0x30] ;  /* 0x0000300001047983 */ /* 0x000f280000300800 */
[----:B------:R-:W4:Y:S01]  /*29e20*/  LDL.LU R6, [R1+0x1c] ;  /* 0x00001c0001067983 */ /* 0x000f220000300800 */
[----:B------:R-:W-:-:S04]  /*29e30*/  ISETP.NE.U32.AND P0, PT, RZ, UR4, PT ;  /* 0x00000004ff007c0c */ /* 0x000fc8000bf05070 */
[----:B------:R-:W-:Y:S01]  /*29e40*/  ISETP.NE.AND.EX P0, PT, RZ, UR5, PT, P0 ;  /* 0x00000005ff007c0c */ /* 0x000fe2000bf05300 */
[----:B0-----:R-:W0:Y:S02]  /*29e50*/  S2R R8, SR_TID.X ;  /* 0x0000000000087919 */ /* 0x001e240000002100 */
        /* <DEDUP_REMOVED lines=9> */
[----:B----4-:R-:W-:-:S06]  /*29ef0*/  IMAD.MOV.U32 R0, RZ, RZ, R6 ;  /* 0x000000ffff007224 */ /* 0x010fcc00078e0006 */
[----:B------:R0:W5:Y:S01]  /*29f00*/  @P0 LDG.E R0, desc[UR60][R2.64] ;  /* 0x0000003c02000981 */ /* 0x000162000c1e1900 */
[----:B------:R-:W-:Y:S01]  /*29f10*/  PLOP3.LUT P1, PT, P6, PT, PT, 0x8, 0x0 ;  /* 0x000000000000781c */ /* 0x000fe2000372e170 */
[----:B0-----:R-:W-:Y:S02]  /*29f20*/  IMAD R2, R17, 0x80, R4 ;  /* 0x0000008011027824 */ /* 0x001fe400078e0204 */
[----:B------:R-:W0:Y:S02]  /*29f30*/  LDC R4, c[0x0][0x428] ;  /* 0x00010a00ff047b82 */ /* 0x000e240000000800 */
[----:B0-----:R-:W-:-:S13]  /*29f40*/  ISETP.NE.AND P0, PT, R4, 0x1, PT ;  /* 0x000000010400780c */ /* 0x001fda0003f05270 */
[----:B------:R-:W0:Y:S08]  /*29f50*/  @P0 LDC R5, c[0x0][0x42c] ;  /* 0x00010b00ff050b82 */ /* 0x000e300000000800 */
[----:B------:R-:W1:Y:S01]  /*29f60*/  @P0 LDC R4, c[0x0][0x430] ;  /* 0x00010c00ff040b82 */ /* 0x000e620000000800 */
[----:B0-----:R-:W-:Y:S01]  /*29f70*/  @P0 IMAD.HI.U32 R7, R18, R5, RZ ;  /* 0x0000000512070227 */ /* 0x001fe200078e00ff */
[----:B------:R-:W-:-:S04]  /*29f80*/  MOV R5, R18 ;  /* 0x0000001200057202 */ /* 0x000fc80000000f00 */
[----:B-1----:R-:W-:Y:S02]  /*29f90*/  @P0 SHF.R.U32.HI R5, RZ, R4, R7 ;  /* 0x00000004ff050219 */ /* 0x002fe40000011607 */
[----:B------:R-:W-:-:S04]  /*29fa0*/  ISETP.NE.U32.AND P0, PT, RZ, UR4, PT ;  /* 0x00000004ff007c0c */ /* 0x000fc8000bf05070 */
[----:B------:R-:W-:-:S04]  /*29fb0*/  ISETP.NE.AND.EX P0, PT, RZ, UR5, PT, P0 ;  /* 0x00000005ff007c0c */ /* 0x000fc8000bf05300 */
[----:B------:R-:W-:-:S09]  /*29fc0*/  SEL R3, R6, RZ, !P0 ;  /* 0x000000ff06037207 */ /* 0x000fd20004000000 */
.L_x_2604:
        /* <DEDUP_REMOVED lines=16> */
.L_x_2605:
        /* <DEDUP_REMOVED lines=15> */
.L_x_2606:
        /* <DEDUP_REMOVED lines=15> */
.L_x_2607:
        /* <DEDUP_REMOVED lines=9> */
[----:B------:R-:W2:Y:S01]  /*2a340*/  LDL R4, [R1+0x20] ;  /* 0x0000200001047983 */ /* 0x000ea20000100800 */
[----:B------:R-:W0:Y:S01]  /*2a350*/  LDC.64 R8, c[0x0][0x3f8] ;  /* 0x0000fe00ff087b82 */ /* 0x000e220000000a00 */
[----:B------:R-:W-:Y:S02]  /*2a360*/  ULDC.64 UR4, c[0x0][0xa08] ;  /* 0x0002820000047ab9 */ /* 0x000fe40000000a00 */
[----:B0-----:R-:W-:Y:S01]  /*2a370*/  LOP3.LUT P0, RZ, R8, UR4, RZ, 0xfc, !PT ;  /* 0x0000000408ff7c12 */ /* 0x001fe2000f80fcff */
[----:B------:R-:W-:-:S03]  /*2a380*/  UMOV UR4, 0xffffffff ;  /* 0xffffffff00047882 */ /* 0x000fc60000000000 */
[----:B------:R-:W-:-:S04]  /*2a390*/  LOP3.LUT P0, RZ, R9, UR5, RZ, 0xfc, P0 ;  /* 0x0000000509ff7c12 */ /* 0x000fc8000800fcff */
[----:B-----5:R-:W-:Y:S01]  /*2a3a0*/  SEL R6, R0, RZ, !P0 ;  /* 0x000000ff00067207 */ /* 0x020fe20004000000 */
[----:B--2---:R-:W-:Y:S01]  /*2a3b0*/  VIADD R4, R4, 0xffffffff ;  /* 0xffffffff04047836 */ /* 0x004fe20000000000 */
[----:B------:R-:W-:Y:S07]  /*2a3c0*/  BRA.DIV UR4, `(.L_x_2608) ;  /* 0x0000005604247947 */ /* 0x000fee000b800000 */
.L_x_2788:
[----:B------:R-:W-:Y:S01]  /*2a3d0*/  UMOV UR4, 0xffffffff ;  /* 0xffffffff00047882 */ /* 0x000fe20000000000 */
[----:B------:R-:W-:Y:S02]  /*2a3e0*/  SHF.R.S32.HI R17, RZ, 0x1f, R0 ;  /* 0x0000001fff117819 */ /* 0x000fe40000011400 */
[----:B------:R-:W-:Y:S05]  /*2a3f0*/  BRA.DIV UR4, `(.L_x_2609) ;  /* 0x00000056044c7947 */ /* 0x000fea000b800000 */
[----:B------:R-:W-:-:S13]  /*2a400*/  ELECT P6, URZ, PT ;  /* 0x00000000003f782f */ /* 0x000fda00038c0000 */
.L_x_2791:
[----:B------:R-:W-:Y:S05]  /*2a410*/  @!P6 BRA `(.L_x_2610) ;  /* 0x000000040034e947 */ /* 0x000fea0003800000 */
[----:B------:R-:W-:-:S04]  /*2a420*/  ISETP.NE.U32.AND P0, PT, R8, RZ, PT ;  /* 0x000000ff0800720c */ /* 0x000fc80003f05070 */
[----:B------:R-:W-:-:S13]  /*2a430*/  ISETP.NE.AND.EX P0, PT, R9, RZ, PT, P0 ;  /* 0x000000ff0900720c */ /* 0x000fda0003f05300 */
[----:B------:R-:W-:Y:S05]  /*2a440*/  @!P0 BRA `(.L_x_2611) ;  /* 0x0000000000448947 */ /* 0x000fea0003800000 */
[----:B------:R-:W0:Y:S01]  /*2a450*/  LDC R11, c[0x0][0x41c] ;  /* 0x00010700ff0b7b82 */ /* 0x000e220000000800 */
        /* <DEDUP_REMOVED lines=16> */
.L_x_2611:
        /* <DEDUP_REMOVED lines=9> */
.L_x_2792:
        /* <DEDUP_REMOVED lines=11> */
.L_x_2613:
        /* <DEDUP_REMOVED lines=37> */
.L_x_2610:
        /* <DEDUP_REMOVED lines=53> */
[----:B------:R-:W1:Y:S02]  /*2ac40*/  SYNCS.PHASECHK.TRANS64.TRYWAIT P0, [R10+URZ+0x38820], R2 ;  /* 0x038820020a0075a7 */ /* 0x000e64000800017f */
[----:B01----:R-:W-:Y:S05]  /*2ac50*/  @!P0 BRA `(.L_x_2615) ;  /* 0x0000004c00688947 */ /* 0x003fea0003800000 */
.L_x_2793:
[----:B------:R-:W-:Y:S05]  /*2ac60*/  BSYNC B0 ;  /* 0x0000000000007941 */ /* 0x000fea0003800000 */
.L_x_2614:
        /* <DEDUP_REMOVED lines=41> */
.L_x_2622:
[----:B0-----:R-:W0:Y:S01]  /*2af00*/  S2R R8, SR_CgaCtaId ;  /* 0x0000000000087919 */ /* 0x001e220000008800 */
[----:B------:R-:W-:-:S04]  /*2af10*/  MOV R7, 0x400 ;  /* 0x0000040000077802 */ /* 0x000fc80000000f00 */
[----:B0-----:R-:W-:Y:S02]  /*2af20*/  LEA R7, R8, R7, 0x18 ;  /* 0x0000000708077211 */ /* 0x001fe400078ec0ff */
[----:B------:R-:W-:Y:S02]  /*2af30*/  SHF.L.U32 R8, R14, 0x1f, RZ ;  /* 0x0000001f0e087819 */ /* 0x000fe400000006ff */
[----:B------:R-:W-:-:S04]  /*2af40*/  LEA R7, R11, R7, 0x3 ;  /* 0x000000070b077211 */ /* 0x000fc800078e18ff */
[----:B------:R-:W0:Y:S02]  /*2af50*/  SYNCS.PHASECHK.TRANS64.TRYWAIT P0, [R7+URZ+0x38840], R8 ;  /* 0x03884008070075a7 */ /* 0x000e24000800017f */
[----:B0-----:R-:W-:Y:S05]  /*2af60*/  @!P0 BRA `(.L_x_2623) ;  /* 0x0000004800c48947 */ /* 0x001fea0003800000 */
.L_x_2794:
        /* <DEDUP_REMOVED lines=11> */
.L_x_2624:
        /* <DEDUP_REMOVED lines=42> */
.L_x_2795:
        /* <DEDUP_REMOVED lines=13> */
.L_x_2626:
[----:B01----:R-:W2:Y:S01]  /*2b390*/  LDL.LU R7, [R1] ;  /* 0x0000000001077983 */ /* 0x003ea20000300800 */
[----:B------:R-:W-:Y:S01]  /*2b3a0*/  MOV R9, 0x400 ;  /* 0x0000040000097802 */ /* 0x000fe20000000f00 */
[----:B------:R-:W0:Y:S01]  /*2b3b0*/  S2R R12, SR_CgaCtaId ;  /* 0x00000000000c7919 */ /* 0x000e220000008800 */
[----:B------:R-:W-:Y:S01]  /*2b3c0*/  R2UR UR11, R4 ;  /* 0x00000000040b72ca */ /* 0x000fe200000e0000 */
[----:B------:R-:W-:Y:S01]  /*2b3d0*/  UIADD3 UR4, UP0, UR36, 0x470, URZ ;  /* 0x0000047024047890 */ /* 0x000fe2000ff1e03f */
[----:B------:R-:W-:Y:S02]  /*2b3e0*/  R2UR UR13, R6 ;  /* 0x00000000060d72ca */ /* 0x000fe400000e0000 */
[----:B------:R-:W-:Y:S02]  /*2b3f0*/  R2UR UR12, R5 ;  /* 0x00000000050c72ca */ /* 0x000fe400000e0000 */
[----:B0-----:R-:W-:Y:S02]  /*2b400*/  LEA R9, R12, R9, 0x18 ;  /* 0x000000090c097211 */ /* 0x001fe400078ec0ff */
[----:B--2---:R-:W-:-:S02]  /*2b410*/  MOV R8, R7 ;  /* 0x0000000700087202 */ /* 0x004fc40000000f00 */
[----:B------:R-:W2:Y:S01]  /*2b420*/  LDL R7, [R1+0x4] ;  /* 0x0000040001077983 */ /* 0x000ea20000100800 */
[----:B------:R-:W-:Y:S01]  /*2b430*/  UMOV UR10, URZ ;  /* 0x0000003f000a7c82 */ /* 0x000fe20008000000 */
[----:B------:R-:W-:Y:S01]  /*2b440*/  UMOV UR6, 0x0 ;  /* 0x0000000000067882 */ /* 0x000fe20000000000 */
[--C-:B------:R-:W-:Y:S01]  /*2b450*/  IMAD R4, R8, 0x8, R9.reuse ;  /* 0x0000000808047824 */ /* 0x100fe200078e0209 */
[----:B------:R-:W-:Y:S01]  /*2b460*/  UMOV UR7, 0x14f00000 ;  /* 0x14f0000000077882 */ /* 0x000fe20000000000 */
[----:B------:R-:W-:Y:S01]  /*2b470*/  UMOV UR17, 0x40 ;  /* 0x0000004000117882 */ /* 0x000fe20000000000 */
[----:B------:R-:W-:Y:S02]  /*2b480*/  IMAD.MOV.U32 R6, RZ, RZ, R2 ;  /* 0x000000ffff067224 */ /* 0x000fe400078e0002 */
[----:B------:R-:W-:Y:S01]  /*2b490*/  R2UR UR9, R4 ;  /* 0x00000000040972ca */ /* 0x000fe200000e0000 */
[----:B------:R-:W-:-:S05]  /*2b4a0*/  IMAD R4, R8, 0xa000, R9 ;  /* 0x0000a00008047824 */ /* 0x000fca00078e0209 */
[----:B------:R-:W-:Y:S02]  /*2b4b0*/  R2UR UR16, R4 ;  /* 0x00000000041072ca */ /* 0x000fe400000e0000 */
[----:B------:R-:W-:-:S05]  /*2b4c0*/  MOV R4, R3 ;  /* 0x0000000300047202 */ /* 0x000fca0000000f00 */
[----:B------:R-:W-:-:S06]  /*2b4d0*/  UIADD3 UR9, UR9, 0x38850, URZ ;  /* 0x0003885009097890 */ /* 0x000fcc000fffe03f */
[----:B------:R-:W-:Y:S02]  /*2b4e0*/  UIADD3 UR8, UR16, 0x400, URZ ;  /* 0x0000040010087890 */ /* 0x000fe4000fffe03f */
[----:B------:R-:W-:Y:S02]  /*2b4f0*/  UIADD3 UR14, UR16, 0x2c00, URZ ;  /* 0x00002c00100e7890 */ /* 0x000fe4000fffe03f */
[----:B------:R-:W-:Y:S02]  /*2b500*/  UIADD3 UR15, UR16, 0x5400, URZ ;  /* 0x00005400100f7890 */ /* 0x000fe4000fffe03f */
[----:B------:R-:W-:Y:S01]  /*2b510*/  UIADD3 UR16, UR16, 0x7c00, URZ ;  /* 0x00007c0010107890 */ /* 0x000fe2000fffe03f */
        /* <DEDUP_REMOVED lines=16> */
.L_x_2621:
[----:B------:R-:W-:Y:S05]  /*2b620*/  BSYNC B2 ;  /* 0x0000000000027941 */ /* 0x000fea0003800000 */
.L_x_2620:
[----:B------:R-:W2:Y:S04]  /*2b630*/  LDL.LU R2, [R1+0x20] ;  /* 0x0000200001027983 */ /* 0x000ea80000300800 */
[----:B------:R0:W-:Y:S04]  /*2b640*/  STL [R1], R11 ;  /* 0x0000000b01007387 */ /* 0x0001e80000100800 */
[----:B------:R0:W-:Y:S02]  /*2b650*/  STL [R1+0x8], R14 ;  /* 0x0000080e01007387 */ /* 0x0001e40000100800 */
[----:B0-2---:R-:W-:-:S07]  /*2b660*/  VIADD R7, R2, 0xfffffffd ;  /* 0xfffffffd02077836 */ /* 0x005fce0000000000 */
.L_x_2619:
[----:B------:R-:W-:Y:S05]  /*2b670*/  BSYNC B1 ;  /* 0x0000000000017941 */ /* 0x000fea0003800000 */
.L_x_2618:
[----:B------:R-:W-:-:S13]  /*2b680*/  ISETP.NE.AND P0, PT, R10, RZ, PT ;  /* 0x000000ff0a00720c */ /* 0x000fda0003f05270 */
[----:B------:R-:W-:Y:S05]  /*2b690*/  @!P0 BRA `(.L_x_2617) ;  /* 0x0000001000688947 */ /* 0x000fea0003800000 */
[----:B------:R-:W-:-:S07]  /*2b6a0*/  IMAD.MOV.U32 R11, RZ, RZ, R6 ;  /* 0x000000ffff0b7224 */ /* 0x000fce00078e0006 */
.L_x_2641:
[----:B------:R-:W2:Y:S04]  /*2b6b0*/  LDL R3, [R1] ;  /* 0x0000000001037983 */ /* 0x000ea80000100800 */
[----:B------:R-:W3:Y:S01]  /*2b6c0*/  LDL R2, [R1+0x8] ;  /* 0x0000080001027983 */ /* 0x000ee20000100800 */
[----:B------:R-:W-:Y:S05]  /*2b6d0*/  YIELD ;  /* 0x0000000000007946 */ /* 0x000fea0003800000 */
[----:B------:R-:W-:Y:S01]  /*2b6e0*/  BSSY B1, `(.L_x_2627) ;  /* 0x0000088000017945 */ /* 0x000fe20003800000 */
[----:B--2---:R-:W-:-:S04]  /*2b6f0*/  IADD3 R8, R3, 0x1, RZ ;  /* 0x0000000103087810 */ /* 0x004fc80007ffe0ff */
        /* <DEDUP_REMOVED lines=25> */
[----:B------:R-:W-:-:S06]  /*2b890*/  LEA.HI.X R11, R2, UR5, R3, 0x2, P0 ;  /* 0x00000005020b7c11 */ /* 0x000fcc00080f1403 */
[----:B------:R0:W5:Y:S03]  /*2b8a0*/  LDG.E R11, desc[UR60][R10.64] ;  /* 0x0000003c0a0b7981 */ /* 0x000166000c1e1900 */
.L_x_2629:
[----:B------:R-:W1:Y:S01]  /*2b8b0*/  S2R R3, SR_CgaCtaId ;  /* 0x0000000000037919 */ /* 0x000e620000008800 */
[----:B------:R-:W-:-:S04]  /*2b8c0*/  MOV R2, 0x400 ;  /* 0x0000040000027802 */ /* 0x000fc80000000f00 */
[----:B-1----:R-:W-:Y:S02]  /*2b8d0*/  LEA R2, R3, R2, 0x18 ;  /* 0x0000000203027211 */ /* 0x002fe400078ec0ff */
[----:B------:R-:W-:-:S03]  /*2b8e0*/  SHF.L.U32 R3, R9, 0x1f, RZ ;  /* 0x0000001f09037819 */ /* 0x000fc600000006ff */
[----:B------:R-:W-:-:S04]  /*2b8f0*/  IMAD R2, R8, 0x8, R2 ;  /* 0x0000000808027824 */ /* 0x000fc800078e0202 */
[----:B------:R-:W1:Y:S02]  /*2b900*/  SYNCS.PHASECHK.TRANS64.TRYWAIT P0, [R2+URZ+0x38840], R3 ;  /* 0x03884003020075a7 */ /* 0x000e64000800017f */
[----:B-1----:R-:W-:Y:S05]  /*2b910*/  @!P0 BRA `(.L_x_2630) ;  /* 0x0000004000808947 */ /* 0x002fea0003800000 */
.L_x_2796:
        /* <DEDUP_REMOVED lines=11> */
.L_x_2631:
        /* <DEDUP_REMOVED lines=42> */
.L_x_2797:
        /* <DEDUP_REMOVED lines=8> */
.L_x_2633:
        /* <DEDUP_REMOVED lines=16> */
[----:B------:R-:W-:Y:S02]  /*2bdf0*/  IMAD.MOV.U32 R6, RZ, RZ, R11 ;  /* 0x000000ffff067224 */ /* 0x000fe400078e000b */
        /* <DEDUP_REMOVED lines=22> */
.L_x_2628:
[----:B------:R-:W-:Y:S05]  /*2bf60*/  BSYNC B1 ;  /* 0x0000000000017941 */ /* 0x000fea0003800000 */
.L_x_2627:
        /* <DEDUP_REMOVED lines=31> */
.L_x_2636:
[----:B------:R-:W2:Y:S01]  /*2c160*/  S2R R3, SR_CgaCtaId ;  /* 0x0000000000037919 */ /* 0x000ea20000008800 */
[----:B------:R-:W-:-:S04]  /*2c170*/  MOV R2, 0x400 ;  /* 0x0000040000027802 */ /* 0x000fc80000000f00 */
[----:B--2---:R-:W-:Y:S02]  /*2c180*/  LEA R2, R3, R2, 0x18 ;  /* 0x0000000203027211 */ /* 0x004fe400078ec0ff */
[----:B------:R-:W-:-:S03]  /*2c190*/  SHF.L.U32 R3, R14, 0x1f, RZ ;  /* 0x0000001f0e037819 */ /* 0x000fc600000006ff */
[----:B------:R-:W-:-:S04]  /*2c1a0*/  IMAD R2, R15, 0x8, R2 ;  /* 0x000000080f027824 */ /* 0x000fc800078e0202 */
[----:B------:R-:W2:Y:S02]  /*2c1b0*/  SYNCS.PHASECHK.TRANS64.TRYWAIT P0, [R2+URZ+0x38840], R3 ;  /* 0x03884003020075a7 */ /* 0x000ea4000800017f */
[----:B--2---:R-:W-:Y:S05]  /*2c1c0*/  @!P0 BRA `(.L_x_2637) ;  /* 0x00000038007c8947 */ /* 0x004fea0003800000 */
.L_x_2798:
        /* <DEDUP_REMOVED lines=11> */
.L_x_2638:
[----:B------:R-:W3:Y:S01]  /*2c280*/  LDL R13, [R1] ;  /* 0x00000000010d7983 */ /* 0x000ee20000100800 */
[----:B0-----:R-:W-:-:S03]  /*2c290*/  MOV R14, 0x400 ;  /* 0x00000400000e7802 */ /* 0x001fc60000000f00 */
        /* <DEDUP_REMOVED lines=40> */
.L_x_2799:
        /* <DEDUP_REMOVED lines=8> */
.L_x_2640:
        /* <DEDUP_REMOVED lines=38> */
.L_x_2635:
[----:B------:R-:W-:Y:S05]  /*2c800*/  BSYNC B1 ;  /* 0x0000000000017941 */ /* 0x000fea0003800000 */
.L_x_2634:
[C---:B------:R-:W-:Y:S01]  /*2c810*/  ISETP.GT.AND P0, PT, R7.reuse, 0x1, PT ;  /* 0x000000010700780c */ /* 0x040fe20003f04270 */
[----:B------:R-:W-:-:S12]  /*2c820*/  VIADD R7, R7, 0xfffffffe ;  /* 0xfffffffe07077836 */ /* 0x000fd80000000000 */
[----:B------:R-:W-:Y:S05]  /*2c830*/  @P0 BRA `(.L_x_2641) ;  /* 0xffffffec009c0947 */ /* 0x000fea000383ffff */
.L_x_2617:
[----:B------:R-:W-:Y:S05]  /*2c840*/  BSYNC B0 ;  /* 0x0000000000007941 */ /* 0x000fea0003800000 */
.L_x_2616:
        /* <DEDUP_REMOVED lines=8> */
[----:B------:R-:W1:Y:S02]  /*2c8d0*/  FLO.U32 R0, UR4 ;  /* 0x0000000400007d00 */ /* 0x000e6400080e0000 */
        /* <DEDUP_REMOVED lines=8> */
.L_x_2643:
[----:B------:R-:W-:Y:S05]  /*2c960*/  BSYNC B0 ;  /* 0x0000000000007941 */ /* 0x000fea0003800000 */
.L_x_2642:
        /* <DEDUP_REMOVED lines=11> */
.L_x_2800:
        /* <DEDUP_REMOVED lines=11> */
.L_x_2647:
        /* <DEDUP_REMOVED lines=37> */
.L_x_2645:
[----:B------:R-:W-:Y:S05]  /*2cd20*/  BSYNC B0 ;  /* 0x0000000000007941 */ /* 0x000fea0003800000 */
.L_x_2644:
        /* <DEDUP_REMOVED lines=9> */
.L_x_2600:
[----:B------:R-:W-:Y:S05]  /*2cdc0*/  BSYNC B6 ;  /* 0x0000000000067941 */ /* 0x000fea0003800000 */
.L_x_2598:
[----:B------:R-:W-:-:S03]  /*2cdd0*/  UMOV UR4, 0xffffffff ;  /* 0xffffffff00047882 */ /* 0x000fc60000000000 */
[----:B------:R-:W-:Y:S05]  /*2cde0*/  BRA.DIV UR4, `(.L_x_2648) ;  /* 0x0000002e04b07947 */ /* 0x000fea000b800000 */
[----:B------:R2:W3:Y:S04]  /*2cdf0*/  SHFL.IDX PT, R4, R16, RZ, 0x1f ;  /* 0x00001fff10047589 */ /* 0x0004e800000e0000 */
[----:B------:R-:W4:Y:S02]  /*2ce00*/  SHFL.IDX PT, R16, R16, 0x1, 0x1f ;  /* 0x00201f0010107f89 */ /* 0x000f2400000e0000 */
.L_x_2804:
[----:B-1----:R-:W0:Y:S01]  /*2ce10*/  S2R R0, SR_TID.X ;  /* 0x0000000000007919 */ /* 0x002e220000002100 */
[----:B------:R-:W-:Y:S01]  /*2ce20*/  ULDC UR4, c[0x0][0xc14] ;  /* 0x0003050000047ab9 */ /* 0x000fe20000000800 */
[----:B------:R-:W-:Y:S01]  /*2ce30*/  BSSY B0, `(.L_x_2649) ;  /* 0x000000b000007945 */ /* 0x000fe20003800000 */
[----:B------:R-:W-:Y:S01]  /*2ce40*/  IMAD.MOV.U32 R3, RZ, RZ, RZ ;  /* 0x000000ffff037224 */ /* 0x000fe200078e00ff */
[----:B0-----:R-:W-:Y:S02]  /*2ce50*/  LOP3.LUT R8, R0, 0x1f, RZ, 0xc0, !PT ;  /* 0x0000001f00087812 */ /* 0x001fe400078ec0ff */
[----:B------:R-:W-:Y:S02]  /*2ce60*/  MOV R0, UR4 ;  /* 0x0000000400007c02 */ /* 0x000fe40008000f00 */
[C---:B------:R-:W-:Y:S01]  /*2ce70*/  ISETP.NE.AND P0, PT, R8.reuse, 0x1f, PT ;  /* 0x0000001f0800780c */ /* 0x040fe20003f05270 */
[----:B------:R-:W-:-:S05]  /*2ce80*/  IMAD.IADD R5, R8, 0x1, R19 ;  /* 0x0000000108057824 */ /* 0x000fca00078e0213 */
[----:B------:R-:W-:-:S13]  /*2ce90*/  ISETP.GE.OR P0, PT, R5, R0, !P0 ;  /* 0x000000000500720c */ /* 0x000fda0004706670 */
[----:B------:R-:W-:Y:S05]  /*2cea0*/  @P0 BRA `(.L_x_2650) ;  /* 0x00000000000c0947 */ /* 0x000fea0003800000 */
[----:B------:R-:W0:Y:S02]  /*2ceb0*/  LDC.64 R2, c[0x0][0xc58] ;  /* 0x00031600ff027b82 */ /* 0x000e240000000a00 */
[----:B0-----:R-:W-:-:S06]  /*2cec0*/  IMAD.WIDE R2, R5, 0x4, R2 ;  /* 0x0000000405027825 */ /* 0x001fcc00078e0202 */
[----:B------:R0:W5:Y:S02]  /*2ced0*/  LDG.E R3, desc[UR60][R2.64] ;  /* 0x0000003c02037981 */ /* 0x000164000c1e1900 */
.L_x_2650:
[----:B------:R-:W-:Y:S05]  /*2cee0*/  BSYNC B0 ;  /* 0x0000000000007941 */ /* 0x000fea0003800000 */
.L_x_2649:
        /* <DEDUP_REMOVED lines=19> */
[----:B------:R-:W0:Y:S02]  /*2d020*/  SHFL.UP PT, R14, R7, 0x10, RZ ;  /* 0x06000000070e7989 */ /* 0x000e2400000e00ff */
[----:B0-----:R-:W-:-:S04]  /*2d030*/  SEL R2, R14, RZ, P0 ;  /* 0x000000ff0e027207 */ /* 0x001fc80000000000 */
[----:B------:R-:W-:-:S05]  /*2d040*/  IADD3 R2, R7, R2, RZ ;  /* 0x0000000207027210 */ /* 0x000fca0007ffe0ff */
[----:B------:R0:W1:Y:S02]  /*2d050*/  SHFL.IDX PT, R14, R2, 0x1f, 0x1f ;  /* 0x03e01f00020e7f89 */ /* 0x00006400000e0000 */
.L_x_2812:
[----:B------:R-:W-:Y:S02]  /*2d060*/  ULDC UR4, c[0x0][0xc10] ;  /* 0x0003040000047ab9 */ /* 0x000fe40000000800 */
[----:B------:R-:W-:-:S04]  /*2d070*/  IMAD.U32 R5, RZ, RZ, UR4 ;  /* 0x00000004ff057e24 */ /* 0x000fc8000f8e00ff */
[----:B-1----:R-:W-:-:S04]  /*2d080*/  IMAD R7, R14, R5, RZ ;  /* 0x000000050e077224 */ /* 0x002fc800078e02ff */
[----:B--2-4-:R-:W-:-:S05]  /*2d090*/  IMAD.IADD R16, R16, 0x1, R7 ;  /* 0x0000000110107824 */ /* 0x014fca00078e0207 */
[----:B---3--:R-:W-:-:S13]  /*2d0a0*/  ISETP.GT.AND P0, PT, R16, R4, PT ;  /* 0x000000041000720c */ /* 0x008fda0003f04270 */
[----:B------:R-:W-:Y:S05]  /*2d0b0*/  @P0 BRA `(.L_x_2652) ;  /* 0x0000000000b40947 */ /* 0x000fea0003800000 */
[----:B------:R-:W1:Y:S02]  /*2d0c0*/  LDC R0, c[0x0][0xc14] ;  /* 0x00030500ff007b82 */ /* 0x000e640000000800 */
.L_x_2657:
        /* <DEDUP_REMOVED lines=11> */
[----:B------:R-:W0:Y:S02]  /*2d180*/  LDC.64 R2, c[0x0][0xc58] ;  /* 0x00031600ff027b82 */ /* 0x000e240000000a00 */
[----:B0-----:R-:W-:-:S06]  /*2d190*/  IMAD.WIDE R2, R5, 0x4, R2 ;  /* 0x0000000405027825 */ /* 0x001fcc00078e0202 */
[----:B------:R0:W5:Y:S02]  /*2d1a0*/  LDG.E R3, desc[UR60][R2.64] ;  /* 0x0000003c02037981 */ /* 0x000164000c1e1900 */
.L_x_2655:
[----:B------:R-:W-:Y:S05]  /*2d1b0*/  BSYNC B0 ;  /* 0x0000000000007941 */ /* 0x000fea0003800000 */
.L_x_2654:
        /* <DEDUP_REMOVED lines=23> */
.L_x_2820:
[----:B------:R-:W-:Y:S02]  /*2d330*/  ULDC UR4, c[0x0][0xc10] ;  /* 0x0003040000047ab9 */ /* 0x000fe40000000800 */
[----:B------:R-:W-:-:S04]  /*2d340*/  IMAD.U32 R5, RZ, RZ, UR4 ;  /* 0x00000004ff057e24 */ /* 0x000fc8000f8e00ff */
[----:B-1----:R-:W-:-:S05]  /*2d350*/  IMAD R7, R14, R5, RZ ;  /* 0x000000050e077224 */ /* 0x002fca00078e02ff */
[----:B------:R-:W-:-:S04]  /*2d360*/  IADD3 R16, R7, R16, RZ ;  /* 0x0000001007107210 */ /* 0x000fc80007ffe0ff */
[----:B------:R-:W-:-:S13]  /*2d370*/  ISETP.GT.AND P0, PT, R16, R4, PT ;  /* 0x000000041000720c */ /* 0x000fda0003f04270 */
[----:B------:R-:W-:Y:S05]  /*2d380*/  @!P0 BRA `(.L_x_2657) ;  /* 0xfffffffc00508947 */ /* 0x000fea000383ffff */
.L_x_2652:
        /* <DEDUP_REMOVED lines=8> */
.L_x_2824:
[----:B------:R-:W-:Y:S01]  /*2d410*/  ISETP.NE.AND P0, PT, R6, RZ, PT ;  /* 0x000000ff0600720c */ /* 0x000fe20003f05270 */
[----:B------:R-:W-:-:S12]  /*2d420*/  IMAD.MOV.U32 R8, RZ, RZ, RZ ;  /* 0x000000ffff087224 */ /* 0x000fd800078e00ff */
[----:B------:R-:W-:Y:S05]  /*2d430*/  @!P0 BRA `(.L_x_2659) ;  /* 0x0000000000108947 */ /* 0x000fea0003800000 */
[----:B------:R-:W-:Y:S01]  /*2d440*/  UMOV UR4, 0xffffffff ;  /* 0xffffffff00047882 */ /* 0x000fe20000000000 */
[----:B------:R-:W-:Y:S02]  /*2d450*/  IADD3 R12, R7, -0x1, RZ ;  /* 0xffffffff070c7810 */ /* 0x000fe40007ffe0ff */
[----:B------:R-:W-:Y:S05]  /*2d460*/  BRA.DIV UR4, `(.L_x_2660) ;  /* 0x0000003204447947 */ /* 0x000fea000b800000 */
[----:B------:R3:W4:Y:S02]  /*2d470*/  SHFL.IDX PT, R8, R2, R12, 0x1f ;  /* 0x00001f0c02087589 */ /* 0x00072400000e0000 */
.L_x_2659:
[----:B01-3--:R-:W0:Y:S01]  /*2d480*/  LDC.64 R2, c[0x0][0xc68] ;  /* 0x00031a00ff027b82 */ /* 0x00be220000000a00 */
[----:B------:R-:W-:-:S04]  /*2d490*/  IMAD.IADD R19, R7, 0x1, R19 ;  /* 0x0000000107137824 */ /* 0x000fc800078e0213 */
[----:B0-----:R-:W-:-:S05]  /*2d4a0*/  IMAD.WIDE R2, R19, 0x4, R2 ;  /* 0x0000000413027825 */ /* 0x001fca00078e0202 */
[----:B------:R-:W2:Y:S01]  /*2d4b0*/  LDG.E R9, desc[UR60][R2.64] ;  /* 0x0000003c02097981 */ /* 0x000ea2000c1e1900 */
[----:B----4-:R-:W-:-:S04]  /*2d4c0*/  IMAD R16, R8, R5, R16 ;  /* 0x0000000508107224 */ /* 0x010fc800078e0210 */
[----:B------:R-:W-:Y:S02]  /*2d4d0*/  IMAD.IADD R11, R4, 0x1, -R16 ;  /* 0x00000001040b7824 */ /* 0x000fe400078e0a10 */
[----:B--2---:R-:W-:-:S05]  /*2d4e0*/  IMAD R6, R17, R9, RZ ;  /* 0x0000000911067224 */ /* 0x004fca00078e02ff */
[----:B------:R-:W-:-:S04]  /*2d4f0*/  IABS R7, R6 ;  /* 0x0000000600077213 */ /* 0x000fc80000000000 */
[----:B------:R-:W0:Y:S08]  /*2d500*/  I2F.RP R12, R7 ;  /* 0x00000007000c7306 */ /* 0x000e300000209400 */
[----:B0-----:R-:W0:Y:S02]  /*2d510*/  MUFU.RCP R12, R12 ;  /* 0x0000000c000c7308 */ /* 0x001e240000001000 */
[----:B0-----:R-:W-:-:S06]  /*2d520*/  VIADD R13, R12, 0xffffffe ;  /* 0x0ffffffe0c0d7836 */ /* 0x001fcc0000000000 */
[----:B------:R-:W0:Y:S02]  /*2d530*/  F2I.FTZ.U32.TRUNC.NTZ R3, R13 ;  /* 0x0000000d00037305 */ /* 0x000e24000021f000 */
[----:B0-----:R-:W-:-:S05]  /*2d540*/  IADD3 R2, RZ, -R3, RZ ;  /* 0x80000003ff027210 */ /* 0x001fca0007ffe0ff */
[----:B------:R-:W-:Y:S02]  /*2d550*/  IMAD R10, R2, R7, RZ ;  /* 0x00000007020a7224 */ /* 0x000fe400078e02ff */
[----:B------:R-:W-:-:S04]  /*2d560*/  IMAD.MOV.U32 R2, RZ, RZ, RZ ;  /* 0x000000ffff027224 */ /* 0x000fc800078e00ff */
[----:B------:R-:W-:Y:S01]  /*2d570*/  IMAD.HI.U32 R10, R3, R10, R2 ;  /* 0x0000000a030a7227 */ /* 0x000fe200078e0002 */
[----:B------:R-:W-:Y:S02]  /*2d580*/  IABS R3, R11 ;  /* 0x0000000b00037213 */ /* 0x000fe40000000000 */
[----:B------:R-:W-:-:S03]  /*2d590*/  IABS R2, R6 ;  /* 0x0000000600027213 */ /* 0x000fc60000000000 */
[----:B------:R-:W-:Y:S01]  /*2d5a0*/  IMAD.HI.U32 R10, R10, R3, RZ ;  /* 0x000000030a0a7227 */ /* 0x000fe200078e00ff */
[----:B------:R-:W-:-:S05]  /*2d5b0*/  IADD3 R2, RZ, -R2, RZ ;  /* 0x80000002ff027210 */ /* 0x000fca0007ffe0ff */
        /* <DEDUP_REMOVED lines=13> */
[----:B------:R-:W-:-:S03]  /*2d690*/  IMAD.MOV R2, RZ, RZ, -R2 ;  /* 0x000000ffff027224 */ /* 0x000fc600078e0a02 */
[----:B------:R-:W-:Y:S01]  /*2d6a0*/  IADD3 R8, -R4, RZ, RZ ;  /* 0x000000ff04087210 */ /* 0x000fe20007ffe1ff */
[----:B------:R-:W-:-:S03]  /*2d6b0*/  IMAD R6, R6, R2, R11 ;  /* 0x0000000206067224 */ /* 0x000fc600078e020b */
[----:B------:R-:W-:-:S04]  /*2d6c0*/  VIADDMNMX R9, R8, R5, R9, PT ;  /* 0x0000000508097246 */ /* 0x000fc80003800109 */
[----:B------:R-:W-:-:S04]  /*2d6d0*/  IABS R5, R9 ;  /* 0x0000000900057213 */ /* 0x000fc80000000000 */
[----:B------:R-:W0:Y:S08]  /*2d6e0*/  I2F.RP R7, R5 ;  /* 0x0000000500077306 */ /* 0x000e300000209400 */
[----:B0-----:R-:W0:Y:S02]  /*2d6f0*/  MUFU.RCP R7, R7 ;  /* 0x0000000700077308 */ /* 0x001e240000001000 */
[----:B0-----:R-:W-:Y:S01]  /*2d700*/  VIADD R8, R7, 0xffffffe ;  /* 0x0ffffffe07087836 */ /* 0x001fe20000000000 */
[----:B------:R-:W-:-:S05]  /*2d710*/  IABS R7, R9 ;  /* 0x0000000900077213 */ /* 0x000fca0000000000 */
[----:B------:R0:W1:Y:S02]  /*2d720*/  F2I.FTZ.U32.TRUNC.NTZ R3, R8 ;  /* 0x0000000800037305 */ /* 0x000064000021f000 */
[----:B0-----:R-:W-:Y:S01]  /*2d730*/  IMAD.MOV R8, RZ, RZ, -R7 ;  /* 0x000000ffff087224 */ /* 0x001fe200078e0a07 */
[----:B-1----:R-:W-:-:S05]  /*2d740*/  IADD3 R2, RZ, -R3, RZ ;  /* 0x80000003ff027210 */ /* 0x002fca0007ffe0ff */
[----:B------:R-:W-:Y:S02]  /*2d750*/  IMAD R11, R2, R5, RZ ;  /* 0x00000005020b7224 */ /* 0x000fe400078e02ff */
[----:B------:R-:W-:-:S04]  /*2d760*/  IMAD.MOV.U32 R2, RZ, RZ, RZ ;  /* 0x000000ffff027224 */ /* 0x000fc800078e00ff */
[----:B------:R-:W-:Y:S01]  /*2d770*/  IMAD.HI.U32 R2, R3, R11, R2 ;  /* 0x0000000b03027227 */ /* 0x000fe200078e0002 */
[----:B------:R-:W-:-:S05]  /*2d780*/  IABS R3, R6 ;  /* 0x0000000600037213 */ /* 0x000fca0000000000 */
[----:B------:R-:W-:-:S04]  /*2d790*/  IMAD.HI.U32 R2, R2, R3, RZ ;  /* 0x0000000302027227 */ /* 0x000fc800078e00ff */
[----:B------:R-:W-:Y:S01]  /*2d7a0*/  IMAD R8, R2, R8, R3 ;  /* 0x0000000802087224 */ /* 0x000fe200078e0203 */
[----:B------:R-:W-:-:S04]  /*2d7b0*/  LOP3.LUT R3, R6, R9, RZ, 0x3c, !PT ;  /* 0x0000000906037212 */ /* 0x000fc800078e3cff */
[----:B------:R-:W-:-:S13]  /*2d7c0*/  ISETP.GT.U32.AND P0, PT, R5, R8, PT ;  /* 0x000000080500720c */ /* 0x000fda0003f04070 */
[----:B------:R-:W-:Y:S01]  /*2d7d0*/  @!P0 IADD3 R8, R8, -R5, RZ ;  /* 0x8000000508088210 */ /* 0x000fe20007ffe0ff */
[----:B------:R-:W-:-:S03]  /*2d7e0*/  @!P0 VIADD R2, R2, 0x1 ;  /* 0x0000000102028836 */ /* 0x000fc60000000000 */
[----:B------:R-:W-:-:S13]  /*2d7f0*/  ISETP.GE.U32.AND P0, PT, R8, R5, PT ;  /* 0x000000050800720c */ /* 0x000fda0003f06070 */
[----:B------:R-:W-:Y:S01]  /*2d800*/  @P0 VIADD R2, R2, 0x1 ;  /* 0x0000000102020836 */ /* 0x000fe20000000000 */
[----:B------:R-:W-:Y:S01]  /*2d810*/  ISETP.GE.AND P0, PT, R3, RZ, PT ;  /* 0x000000ff0300720c */ /* 0x000fe20003f06270 */
[----:B------:R-:W-:-:S12]  /*2d820*/  IMAD.IADD R3, R6, 0x1, R4 ;  /* 0x0000000106037824 */ /* 0x000fd800078e0204 */
[----:B------:R-:W-:Y:S02]  /*2d830*/  @!P0 IADD3 R2, -R2, RZ, RZ ;  /* 0x000000ff02028210 */ /* 0x000fe40007ffe1ff */
[----:B------:R-:W-:-:S13]  /*2d840*/  ISETP.NE.AND P0, PT, R9, RZ, PT ;  /* 0x000000ff0900720c */ /* 0x000fda0003f05270 */
[----:B------:R-:W-:Y:S01]  /*2d850*/  @!P0 LOP3.LUT R2, RZ, R9, RZ, 0x33, !PT ;  /* 0x00000009ff028212 */ /* 0x000fe200078e33ff */
[----:B------:R-:W-:-:S04]  /*2d860*/  IMAD.MOV R9, RZ, RZ, -R9 ;  /* 0x000000ffff097224 */ /* 0x000fc800078e0a09 */
[----:B------:R-:W-:Y:S01]  /*2d870*/  IMAD R18, R2, R9, R3 ;  /* 0x0000000902127224 */ /* 0x000fe200078e0203 */
[----:B------:R-:W-:-:S04]  /*2d880*/  LOP3.LUT R2, RZ, R2, RZ, 0x33, !PT ;  /* 0x00000002ff027212 */ /* 0x000fc800078e33ff */
[----:B------:R-:W-:Y:S01]  /*2d890*/  IADD3 R17, R17, R2, RZ ;  /* 0x0000000211117210 */ /* 0x000fe20007ffe0ff */
[----:B------:R-:W-:Y:S06]  /*2d8a0*/  BRA `(.L_x_2661) ;  /* 0x00000000001c7947 */ /* 0x000fec0003800000 */
.L_x_2653:
[----:B------:R-:W-:Y:S01]  /*2d8b0*/  UMOV UR4, URZ ;  /* 0x0000003f00047c82 */ /* 0x000fe20008000000 */
[----:B------:R-:W-:Y:S01]  /*2d8c0*/  UMOV UR5, URZ ;  /* 0x0000003f00057c82 */ /* 0x000fe20008000000 */
[----:B------:R-:W-:Y:S01]  /*2d8d0*/  ULDC UR6, c[0x0][0xc14] ;  /* 0x0003050000067ab9 */ /* 0x000fe20000000800 */
[----:B------:R-:W-:Y:S01]  /*2d8e0*/  IMAD.MOV.U32 R16, RZ, RZ, R4 ;  /* 0x000000ffff107224 */ /* 0x000fe200078e0004 */
[----:B------:R-:W-:Y:S01]  /*2d8f0*/  MOV R18, UR5 ;  /* 0x0000000500127c02 */ /* 0x000fe20008000f00 */
[----:B------:R-:W-:Y:S02]  /*2d900*/  IMAD.U32 R17, RZ, RZ, UR4 ;  /* 0x00000004ff117e24 */ /* 0x000fe4000f8e00ff */
[----:B------:R-:W-:-:S07]  /*2d910*/  IMAD.U32 R19, RZ, RZ, UR6 ;  /* 0x00000006ff137e24 */ /* 0x000fce000f8e00ff */
.L_x_2661:
        /* <DEDUP_REMOVED lines=12> */
.L_x_2575:
[----:B-1----:R-:W3:Y:S01]  /*2d9e0*/  LDL.LU R0, [R1+0x2c] ;  /* 0x00002c0001007983 */ /* 0x002ee20000300800 */
[----:B------:R-:W-:Y:S01]  /*2d9f0*/  BSSY B0, `(.L_x_2663) ;  /* 0x000000b000007945 */ /* 0x000fe20003800000 */
[----:B------:R-:W1:Y:S01]  /*2da00*/  S2R R5, SR_CgaCtaId ;  /* 0x0000000000057919 */ /* 0x000e620000008800 */
[----:B---3--:R-:W-:-:S05]  /*2da10*/  VIADD R0, R0, 0x1 ;  /* 0x0000000100007836 */ /* 0x008fca0000000000 */
[----:B--2---:R-:W-:-:S04]  /*2da20*/  LEA.HI R2, R0, R0, RZ, 0x1 ;  /* 0x0000000000027211 */ /* 0x004fc800078f08ff */
[----:B------:R-:W-:-:S04]  /*2da30*/  LOP3.LUT R3, R2, 0xfffffffe, RZ, 0xc0, !PT ;  /* 0xfffffffe02037812 */ /* 0x000fc800078ec0ff */
[----:B------:R-:W-:Y:S02]  /*2da40*/  IADD3 R3, R0, -R3, RZ ;  /* 0x8000000300037210 */ /* 0x000fe40007ffe0ff */
[----:B------:R-:W-:Y:S02]  /*2da50*/  MOV R0, 0x400 ;  /* 0x0000040000007802 */ /* 0x000fe40000000f00 */
[----:B------:R-:W-:Y:S02]  /*2da60*/  SHF.L.U32 R3, R3, 0x1f, RZ ;  /* 0x0000001f03037819 */ /* 0x000fe400000006ff */
[----:B-1----:R-:W-:-:S04]  /*2da70*/  LEA R0, R5, R0, 0x18 ;  /* 0x0000000005007211 */ /* 0x002fc800078ec0ff */
[----:B------:R-:W1:Y:S02]  /*2da80*/  SYNCS.PHASECHK.TRANS64.TRYWAIT P0, [R0+URZ+0x38820], R3 ;  /* 0x03882003000075a7 */ /* 0x000e64000800017f */
[----:B-1----:R-:W-:Y:S05]  /*2da90*/  @!P0 BRA `(.L_x_2664) ;  /* 0x0000002800e08947 */ /* 0x002fea0003800000 */
.L_x_2827:
[----:B------:R-:W-:Y:S05]  /*2daa0*/  BSYNC B0 ;  /* 0x0000000000007941 */ /* 0x000fea0003800000 */
.L_x_2663:
[----:B------:R-:W-:-:S03]  /*2dab0*/  UMOV UR4, 0xffffffff ;  /* 0xffffffff00047882 */ /* 0x000fc60000000000 */
[----:B------:R-:W-:Y:S05]  /*2dac0*/  BRA.DIV UR4, `(.L_x_2665) ;  /* 0x0000002a04e87947 */ /* 0x000fea000b800000 */
[----:B------:R-:W2:Y:S02]  /*2dad0*/  S2R R2, SR_TID.X ;  /* 0x0000000000027919 */ /* 0x000ea40000002100 */
[----:B--2---:R-:W-:-:S04]  /*2dae0*/  SHF.R.U32.HI R2, RZ, 0x5, R2 ;  /* 0x00000005ff027819 */ /* 0x004fc80000011602 */
[----:B------:R-:W-:-:S05]  /*2daf0*/  LOP3.LUT R2, R2, 0x3, RZ, 0xc0, !PT ;  /* 0x0000000302027812 */ /* 0x000fca00078ec0ff */
[----:B------:R2:W3:Y:S02]  /*2db00*/  SHFL.IDX PT, R14, R2, RZ, 0x1f ;  /* 0x00001fff020e7589 */ /* 0x0004e400000e0000 */
.L_x_2830:
[----:B---3--:R-:W-:-:S13]  /*2db10*/  ISETP.NE.AND P0, PT, R14, RZ, PT ;  /* 0x000000ff0e00720c */ /* 0x008fda0003f05270 */
[----:B------:R-:W-:Y:S05]  /*2db20*/  @P0 BRA `(.L_x_2287) ;  /* 0x00000000009c0947 */ /* 0x000fea0003800000 */
[----:B------:R-:W-:-:S03]  /*2db30*/  UMOV UR4, 0xffffffff ;  /* 0xffffffff00047882 */ /* 0x000fc60000000000 */
[----:B------:R-:W-:Y:S05]  /*2db40*/  BRA.DIV UR4, `(.L_x_2666) ;  /* 0x0000002a04fc7947 */ /* 0x000fea000b800000 */
[----:B------:R-:W-:-:S13]  /*2db50*/  ELECT P6, URZ, PT ;  /* 0x00000000003f782f */ /* 0x000fda00038c0000 */
.L_x_2833:
        /* <DEDUP_REMOVED lines=8> */
.L_x_2667:
        /* <DEDUP_REMOVED lines=14> */
.L_x_2834:
[----:B------:R-:W2:Y:S02]  /*2dcc0*/  SYNCS.PHASECHK.TRANS64.TRYWAIT P0, [R7+URZ], R2 ;  /* 0x00000002070075a7 */ /* 0x000ea4000800017f */
[----:B--2---:R-:W-:Y:S05]  /*2dcd0*/  @!P0 BRA `(.L_x_2669) ;  /* 0x0000002800cc8947 */ /* 0x004fea0003800000 */
.L_x_2835:
[----:B------:R-:W-:Y:S05]  /*2dce0*/  @!P2 BRA `(.L_x_2670) ;  /* 0x000000000004a947 */ /* 0x000fea0003800000 */
[----:B------:R-:W-:Y:S01]  /*2dcf0*/  BPT.TRAP 0x1 ;  /* 0x000000040000795c */ /* 0x000fe20000300000 */
.L_x_2670:
[----:B------:R-:W3:Y:S01]  /*2dd00*/  LDL.LU R4, [R1] ;  /* 0x0000000001047983 */ /* 0x000ee20000300800 */
[----:B------:R-:W-:-:S05]  /*2dd10*/  IADD3 R0, R0, 0x38860, RZ ;  /* 0x0003886000007810 */ /* 0x000fca0007ffe0ff */
[----:B---3--:R-:W-:-:S04]  /*2dd20*/  IMAD R4, R4, 0x8, R0 ;  /* 0x0000000804047824 */ /* 0x008fc800078e0200 */
[----:B------:R-:W3:Y:S02]  /*2dd30*/  SYNCS.PHASECHK.TRANS64.TRYWAIT P0, [R4+URZ], R5 ;  /* 0x00000005040075a7 */ /* 0x000ee4000800017f */
[----:B---3--:R-:W-:Y:S05]  /*2dd40*/  @!P0 BRA `(.L_x_2671) ;  /* 0x0000002800c48947 */ /* 0x008fea0003800000 */
.L_x_2836:
[----:B------:R-:W-:-:S07]  /*2dd50*/  IMAD R3, R3, 0x8, R0 ;  /* 0x0000000803037824 */ /* 0x000fce00078e0200 */
.L_x_2672:
[----:B----4-:R4:W0:Y:S02]  /*2dd60*/  SYNCS.PHASECHK.TRANS64.TRYWAIT P0, [R3+URZ], R2 ;  /* 0x00000002030075a7 */ /* 0x010824000800017f */
[----:B0-----:R-:W-:Y:S05]  /*2dd70*/  @!P0 NANOSLEEP.SYNCS 0x989680 ;  /* 0x009896800000895d */ /* 0x001fea0003900000 */
[----:B------:R-:W0:Y:S02]  /*2dd80*/  @!P0 SYNCS.PHASECHK.TRANS64 P0, [R3+URZ], R2 ;  /* 0x00000002030085a7 */ /* 0x000e24000800007f */
[----:B0-----:R-:W-:Y:S05]  /*2dd90*/  @!P0 BRA `(.L_x_2672) ;  /* 0xfffffffc00f08947 */ /* 0x001fea000383ffff */
.L_x_2287:
[----:B------:R-:W-:Y:S05]  /*2dda0*/  BSYNC B7 ;  /* 0x0000000000077941 */ /* 0x000fea0003800000 */
.L_x_2284:
[----:B------:R-:W-:Y:S05]  /*2ddb0*/  EXIT ;  /* 0x000000000000794d */ /* 0x000fea0003800000 */
.L_x_2307:
[----:B0-----:R0:W1:Y:S02]  /*2ddc0*/  SYNCS.PHASECHK.TRANS64.TRYWAIT P6, [R0+URZ+0x38890], R115 ;  /* 0x03889073000075a7 */ /* 0x00106400080c017f */
[----:B-1----:R-:W-:Y:S05]  /*2ddd0*/  @!P6 NANOSLEEP.SYNCS 0x989680 ;  /* 0x009896800000e95d */ /* 0x002fea0003900000 */
[----:B------:R-:W1:Y:S02]  /*2dde0*/  @!P6 SYNCS.PHASECHK.TRANS64 P6, [R0+URZ+0x38890], R115 ;  /* 0x038890730000e5a7 */ /* 0x000e6400080c007f */
[----:B-1----:R-:W-:Y:S05]  /*2ddf0*/  @!P6 BRA `(.L_x_2307) ;  /* 0xfffffffc00f0e947 */ /* 0x002fea000383ffff */
[----:B------:R-:W-:Y:S05]  /*2de00*/  BRA `(.L_x_2673) ;  /* 0xfffffd5800047947 */ /* 0x000fea000383ffff */
.L_x_2363:
[----:B-1----:R1:W3:Y:S02]  /*2de10*/  SYNCS.PHASECHK.TRANS64.TRYWAIT P6, [R0+URZ+0x38890], R115 ;  /* 0x03889073000075a7 */ /* 0x0022e400080c017f */
[----:B---3--:R-:W-:Y:S05]  /*2de20*/  @!P6 NANOSLEEP.SYNCS 0x989680 ;  /* 0x009896800000e95d */ /* 0x008fea0003900000 */
[----:B------:R-:W3:Y:S02]  /*2de30*/  @!P6 SYNCS.PHASECHK.TRANS64 P6, [R0+URZ+0x38890], R115 ;  /* 0x038890730000e5a7 */ /* 0x000ee400080c007f */
[----:B---3--:R-:W-:Y:S05]  /*2de40*/  @!P6 BRA `(.L_x_2363) ;  /* 0xfffffffc00f0e947 */ /* 0x008fea000383ffff */
[----:B------:R-:W-:Y:S05]  /*2de50*/  BRA `(.L_x_2674) ;  /* 0xfffffd8800b47947 */ /* 0x000fea000383ffff */
.L_x_2388:
[----:B0-----:R0:W1:Y:S02]  /*2de60*/  SYNCS.PHASECHK.TRANS64.TRYWAIT P3, [R0+URZ+0x38890], R115 ;  /* 0x03889073000075a7 */ /* 0x001064000806017f */
[----:B-1----:R-:W-:Y:S05]  /*2de70*/  @!P3 NANOSLEEP.SYNCS 0x989680 ;  /* 0x009896800000b95d */ /* 0x002fea0003900000 */
[----:B------:R-:W1:Y:S02]  /*2de80*/  @!P3 SYNCS.PHASECHK.TRANS64 P3, [R0+URZ+0x38890], R115 ;  /* 0x038890730000b5a7 */ /* 0x000e64000806007f */
[----:B-1----:R-:W-:Y:S05]  /*2de90*/  @!P3 BRA `(.L_x_2388) ;  /* 0xfffffffc00f0b947 */ /* 0x002fea000383ffff */
[----:B------:R-:W-:Y:S05]  /*2dea0*/  BRA `(.L_x_2675) ;  /* 0xfffffdb800a47947 */ /* 0x000fea000383ffff */
.L_x_2396:
[----:B-1----:R1:W2:Y:S02]  /*2deb0*/  SYNCS.PHASECHK.TRANS64.TRYWAIT P2, [R0+URZ+0x388b0], R115 ;  /* 0x0388b073000075a7 */ /* 0x0022a4000804017f */
[----:B--2---:R-:W-:Y:S05]  /*2dec0*/  @!P2 NANOSLEEP.SYNCS 0x989680 ;  /* 0x009896800000a95d */ /* 0x004fea0003900000 */
[----:B------:R-:W2:Y:S02]  /*2ded0*/  @!P2 SYNCS.PHASECHK.TRANS64 P2, [R0+URZ+0x388b0], R115 ;  /* 0x0388b0730000a5a7 */ /* 0x000ea4000804007f */
[----:B--2---:R-:W-:Y:S05]  /*2dee0*/  @!P2 BRA `(.L_x_2396) ;  /* 0xfffffffc00f0a947 */ /* 0x004fea000383ffff */
[----:B------:R-:W-:Y:S05]  /*2def0*/  BRA `(.L_x_2676) ;  /* 0xfffffdbc00d07947 */ /* 0x000fea000383ffff */
.L_x_2424:
        /* <DEDUP_REMOVED lines=8> */
.L_x_2678:
[----:B------:R-:W-:Y:S05]  /*2df80*/  BSYNC B1 ;  /* 0x0000000000017941 */ /* 0x000fea0003800000 */
.L_x_2677:
[----:B------:R-:W-:Y:S05]  /*2df90*/  BRA `(.L_x_2679) ;  /* 0xfffffde400587947 */ /* 0x000fea000383ffff */
.L_x_2425:
        /* <DEDUP_REMOVED lines=8> */
.L_x_2681:
[----:B------:R-:W-:Y:S05]  /*2e020*/  BSYNC B1 ;  /* 0x0000000000017941 */ /* 0x000fea0003800000 */
.L_x_2680:
[----:B------:R-:W-:Y:S05]  /*2e030*/  BRA `(.L_x_2682) ;  /* 0xfffffde400387947 */ /* 0x000fea000383ffff */
.L_x_2426:
        /* <DEDUP_REMOVED lines=8> */
.L_x_2684:
[----:B------:R-:W-:Y:S05]  /*2e0c0*/  BSYNC B1 ;  /* 0x0000000000017941 */ /* 0x000fea0003800000 */
.L_x_2683:
[----:B------:R-:W-:Y:S05]  /*2e0d0*/  BRA `(.L_x_2685) ;  /* 0xfffffde400187947 */ /* 0x000fea000383ffff */
.L_x_2427:
        /* <DEDUP_REMOVED lines=8> */
.L_x_2687:
[----:B------:R-:W-:Y:S05]  /*2e160*/  BSYNC B1 ;  /* 0x0000000000017941 */ /* 0x000fea0003800000 */
.L_x_2686:
[----:B------:R-:W-:Y:S05]  /*2e170*/  BRA `(.L_x_2688) ;  /* 0xfffffde000f87947 */ /* 0x000fea000383ffff */
.L_x_2428:
        /* <DEDUP_REMOVED lines=8> */
.L_x_2690:
[----:B------:R-:W-:Y:S05]  /*2e200*/  BSYNC B1 ;  /* 0x0000000000017941 */ /* 0x000fea0003800000 */
.L_x_2689:
[----:B------:R-:W-:Y:S05]  /*2e210*/  BRA `(.L_x_2691) ;  /* 0xfffffde000d87947 */ /* 0x000fea000383ffff */
.L_x_2429:
        /* <DEDUP_REMOVED lines=8> */
.L_x_2693:
[----:B------:R-:W-:Y:S05]  /*2e2a0*/  BSYNC B1 ;  /* 0x0000000000017941 */ /* 0x000fea0003800000 */
.L_x_2692:
[----:B------:R-:W-:Y:S05]  /*2e2b0*/  BRA `(.L_x_2694) ;  /* 0xfffffde000b87947 */ /* 0x000fea000383ffff */
.L_x_2430:
        /* <DEDUP_REMOVED lines=8> */
.L_x_2696:
[----:B------:R-:W-:Y:S05]  /*2e340*/  BSYNC B1 ;  /* 0x0000000000017941 */ /* 0x000fea0003800000 */
.L_x_2695:
[----:B------:R-:W-:Y:S05]  /*2e350*/  BRA `(.L_x_2697) ;  /* 0xfffffde000987947 */ /* 0x000fea000383ffff */
.L_x_2431:
        /* <DEDUP_REMOVED lines=8> */
.L_x_2699:
[----:B------:R-:W-:Y:S05]  /*2e3e0*/  BSYNC B1 ;  /* 0x0000000000017941 */ /* 0x000fea0003800000 */
.L_x_2698:
[----:B------:R-:W-:Y:S05]  /*2e3f0*/  BRA `(.L_x_2700) ;  /* 0xfffffde000787947 */ /* 0x000fea000383ffff */
.L_x_2432:
        /* <DEDUP_REMOVED lines=8> */
.L_x_2702:
[----:B------:R-:W-:Y:S05]  /*2e480*/  BSYNC B1 ;  /* 0x0000000000017941 */ /* 0x000fea0003800000 */
.L_x_2701:
[----:B------:R-:W-:Y:S05]  /*2e490*/  BRA `(.L_x_2703) ;  /* 0xfffffde000587947 */ /* 0x000fea000383ffff */
.L_x_2433:
        /* <DEDUP_REMOVED lines=8> */
.L_x_2705:
[----:B------:R-:W-:Y:S05]  /*2e520*/  BSYNC B1 ;  /* 0x0000000000017941 */ /* 0x000fea0003800000 */
.L_x_2704:
[----:B------:R-:W-:Y:S05]  /*2e530*/  BRA `(.L_x_2706) ;  /* 0xfffffde000387947 */ /* 0x000fea000383ffff */
.L_x_2434:
        /* <DEDUP_REMOVED lines=8> */
.L_x_2708:
[----:B------:R-:W-:Y:S05]  /*2e5c0*/  BSYNC B1 ;  /* 0x0000000000017941 */ /* 0x000fea0003800000 */
.L_x_2707:
[----:B------:R-:W-:Y:S05]  /*2e5d0*/  BRA `(.L_x_2709) ;  /* 0xfffffde000187947 */ /* 0x000fea000383ffff */
.L_x_2435:
        /* <DEDUP_REMOVED lines=8> */
.L_x_2711:
[----:B------:R-:W-:Y:S05]  /*2e660*/  BSYNC B1 ;  /* 0x0000000000017941 */ /* 0x000fea0003800000 */
.L_x_2710:
[----:B------:R-:W-:Y:S05]  /*2e670*/  BRA `(.L_x_2712) ;  /* 0xfffffddc00f87947 */ /* 0x000fea000383ffff */
.L_x_2436:
        /* <DEDUP_REMOVED lines=8> */
.L_x_2714:
[----:B------:R-:W-:Y:S05]  /*2e700*/  BSYNC B1 ;  /* 0x0000000000017941 */ /* 0x000fea0003800000 */
.L_x_2713:
[----:B------:R-:W-:Y:S05]  /*2e710*/  BRA `(.L_x_2715) ;  /* 0xfffffddc00d87947 */ /* 0x000fea000383ffff */
.L_x_2437:
        /* <DEDUP_REMOVED lines=8> */
.L_x_2717:
[----:B------:R-:W-:Y:S05]  /*2e7a0*/  BSYNC B1 ;  /* 0x0000000000017941 */ /* 0x000fea0003800000 */
.L_x_2716:
[----:B------:R-:W-:Y:S05]  /*2e7b0*/  BRA `(.L_x_2718) ;  /* 0xfffffddc00bc7947 */ /* 0x000fea000383ffff */
.L_x_2438:
        /* <DEDUP_REMOVED lines=8> */
.L_x_2720:
[----:B------:R-:W-:Y:S05]  /*2e840*/  BSYNC B1 ;  /* 0x0000000000017941 */ /* 0x000fea0003800000 */
.L_x_2719:
[----:B------:R-:W-:Y:S05]  /*2e850*/  BRA `(.L_x_2721) ;  /* 0xfffffddc00a07947 */ /* 0x000fea000383ffff */
.L_x_2439:
        /* <DEDUP_REMOVED lines=8> */
.L_x_2723:
[----:B------:R-:W-:Y:S05]  /*2e8e0*/  BSYNC B1 ;  /* 0x0000000000017941 */ /* 0x000fea0003800000 */
.L_x_2722:
[----:B------:R-:W-:Y:S05]  /*2e8f0*/  BRA `(.L_x_2724) ;  /* 0xfffffddc00847947 */ /* 0x000fea000383ffff */
.L_x_2441:
[----:B0-----:R0:W1:Y:S02]  /*2e900*/  SYNCS.PHASECHK.TRANS64.TRYWAIT P4, [R16+URZ+0x38800], R3 ;  /* 0x03880003100075a7 */ /* 0x001064000808017f */
[----:B-1----:R-:W-:Y:S05]  /*2e910*/  @!P4 NANOSLEEP.SYNCS 0x989680 ;  /* 0x009896800000c95d */ /* 0x002fea0003900000 */
[----:B------:R-:W1:Y:S02]  /*2e920*/  @!P4 SYNCS.PHASECHK.TRANS64 P4, [R16+URZ+0x38800], R3 ;  /* 0x038800031000c5a7 */ /* 0x000e64000808007f */
[----:B-1----:R-:W-:Y:S05]  /*2e930*/  @!P4 BRA `(.L_x_2441) ;  /* 0xfffffffc00f0c947 */ /* 0x002fea000383ffff */
[----:B------:R-:W-:Y:S05]  /*2e940*/  BRA `(.L_x_2725) ;  /* 0xfffffddc00e47947 */ /* 0x000fea000383ffff */
.L_x_2481:
        /* <DEDUP_REMOVED lines=8> */
.L_x_2727:
[----:B------:R-:W-:Y:S05]  /*2e9d0*/  BSYNC B1 ;  /* 0x0000000000017941 */ /* 0x000fea0003800000 */
.L_x_2726:
[----:B------:R-:W-:Y:S05]  /*2e9e0*/  BRA `(.L_x_2728) ;  /* 0xfffffe1c00807947 */ /* 0x000fea000383ffff */
.L_x_2482:
[----:B------:R-:W-:Y:S01]  /*2e9f0*/  BSSY B1, `(.L_x_2729) ;  /* 0x0000008000017945 */ /* 0x000fe20003800000 */
[----:B------:R-:W-:Y:S01]  /*2ea00*/  IMAD.MOV.U32 R13, RZ, RZ, R8 ;  /* 0x000000ffff0d7224 */ /* 0x000fe200078e0008 */
[----:B------:R-:W-:Y:S01]  /*2ea10*/  MOV R12, RZ ;  /* 0x000000ff000c7202 */ /* 0x000fe20000000f00 */
[----:B------:R-:W-:Y:S01]  /*2ea20*/  IMAD.MOV.U32 R11, RZ, RZ, 0x181f ;  /* 0x0000181fff0b7424 */ /* 0x000fe200078e00ff */
[----:B------:R-:W-:-:S07]  /*2ea30*/  MOV R15, 0xffffffff ;  /* 0xffffffff000f7802 */ /* 0x000fce0000000f00 */
[----:B------:R-:W-:Y:S05]  /*2ea40*/  WARPSYNC.COLLECTIVE R15, `(.L_x_2730) ;  /* 0x000000000f087348 */ /* 0x000fea0003c00000 */
[----:B------:R0:W1:Y:S02]  /*2ea50*/  SHFL.IDX P6, R14, R13, R12, R11 ;  /* 0x0000000c0d0e7389 */ /* 0x00006400000c000b */
[----:B01----:R-:W-:Y:S01]  /*2ea60*/  ENDCOLLECTIVE ;  /* 0x000000000000791b */ /* 0x003fe20003800000 */
.L_x_2730:
[----:B------:R-:W-:Y:S05]  /*2ea70*/  BSYNC B1 ;  /* 0x0000000000017941 */ /* 0x000fea0003800000 */
.L_x_2729:
[----:B------:R-:W-:Y:S05]  /*2ea80*/  BRA `(.L_x_2731) ;  /* 0xfffffe1c00607947 */ /* 0x000fea000383ffff */
.L_x_2483:
        /* <DEDUP_REMOVED lines=8> */
.L_x_2733:
[----:B------:R-:W-:Y:S05]  /*2eb10*/  BSYNC B1 ;  /* 0x0000000000017941 */ /* 0x000fea0003800000 */
.L_x_2732:
[----:B------:R-:W-:Y:S05]  /*2eb20*/  BRA `(.L_x_2734) ;  /* 0xfffffe1c00407947 */ /* 0x000fea000383ffff */
.L_x_2484:
        /* <DEDUP_REMOVED lines=8> */
.L_x_2736:
[----:B------:R-:W-:Y:S05]  /*2ebb0*/  BSYNC B1 ;  /* 0x0000000000017941 */ /* 0x000fea0003800000 */
.L_x_2735:
[----:B------:R-:W-:Y:S05]  /*2ebc0*/  BRA `(.L_x_2737) ;  /* 0xfffffe1c00207947 */ /* 0x000fea000383ffff */
.L_x_2485:
[----:B------:R-:W-:Y:S01]  /*2ebd0*/  BSSY B1, `(.L_x_2738) ;  /* 0x0000008000017945 */ /* 0x000fe20003800000 */
[----:B------:R-:W-:Y:S01]  /*2ebe0*/  IMAD.MOV.U32 R13, RZ, RZ, R9 ;  /* 0x000000ffff0d7224 */ /* 0x000fe200078e0009 */
[----:B------:R-:W-:Y:S01]  /*2ebf0*/  MOV R12, 0x1 ;  /* 0x00000001000c7802 */ /* 0x000fe20000000f00 */
[----:B------:R-:W-:Y:S01]  /*2ec00*/  IMAD.MOV.U32 R11, RZ, RZ, 0x181f ;  /* 0x0000181fff0b7424 */ /* 0x000fe200078e00ff */
[----:B------:R-:W-:-:S07]  /*2ec10*/  MOV R15, 0xffffffff ;  /* 0xffffffff000f7802 */ /* 0x000fce0000000f00 */
[----:B------:R-:W-:Y:S05]  /*2ec20*/  WARPSYNC.COLLECTIVE R15, `(.L_x_2739) ;  /* 0x000000000f087348 */ /* 0x000fea0003c00000 */
[----:B------:R0:W1:Y:S02]  /*2ec30*/  SHFL.IDX P6, R14, R13, R12, R11 ;  /* 0x0000000c0d0e7389 */ /* 0x00006400000c000b */
[----:B01----:R-:W-:Y:S01]  /*2ec40*/  ENDCOLLECTIVE ;  /* 0x000000000000791b */ /* 0x003fe20003800000 */
.L_x_2739:
[----:B------:R-:W-:Y:S05]  /*2ec50*/  BSYNC B1 ;  /* 0x0000000000017941 */ /* 0x000fea0003800000 */
.L_x_2738:
[----:B------:R-:W-:Y:S05]  /*2ec60*/  BRA `(.L_x_2740) ;  /* 0xfffffe1c00007947 */ /* 0x000fea000383ffff */
.L_x_2486:
        /* <DEDUP_REMOVED lines=8> */
.L_x_2742:
[----:B------:R-:W-:Y:S05]  /*2ecf0*/  BSYNC B1 ;  /* 0x0000000000017941 */ /* 0x000fea0003800000 */
.L_x_2741:
[----:B------:R-:W-:Y:S05]  /*2ed00*/  BRA `(.L_x_2743) ;  /* 0xfffffe1800e07947 */ /* 0x000fea000383ffff */
.L_x_2487:
        /* <DEDUP_REMOVED lines=8> */
.L_x_2745:
[----:B------:R-:W-:Y:S05]  /*2ed90*/  BSYNC B1 ;  /* 0x0000000000017941 */ /* 0x000fea0003800000 */
.L_x_2744:
[----:B------:R-:W-:Y:S05]  /*2eda0*/  BRA `(.L_x_2746) ;  /* 0xfffffe1800c07947 */ /* 0x000fea000383ffff */
.L_x_2488:
        /* <DEDUP_REMOVED lines=8> */
.L_x_2748:
[----:B------:R-:W-:Y:S05]  /*2ee30*/  BSYNC B1 ;  /* 0x0000000000017941 */ /* 0x000fea0003800000 */
.L_x_2747:
[----:B------:R-:W-:Y:S05]  /*2ee40*/  BRA `(.L_x_2749) ;  /* 0xfffffe1800a07947 */ /* 0x000fea000383ffff */
.L_x_2489:
        /* <DEDUP_REMOVED lines=8> */
.L_x_2751:
[----:B------:R-:W-:Y:S05]  /*2eed0*/  BSYNC B1 ;  /* 0x0000000000017941 */ /* 0x000fea0003800000 */
.L_x_2750:
[----:B------:R-:W-:Y:S05]  /*2eee0*/  BRA `(.L_x_2752) ;  /* 0xfffffe1800807947 */ /* 0x000fea000383ffff */
.L_x_2490:
        /* <DEDUP_REMOVED lines=8> */
.L_x_2754:
[----:B------:R-:W-:Y:S05]  /*2ef70*/  BSYNC B1 ;  /* 0x0000000000017941 */ /* 0x000fea0003800000 */
.L_x_2753:
[----:B------:R-:W-:Y:S05]  /*2ef80*/  BRA `(.L_x_2755) ;  /* 0xfffffe1800607947 */ /* 0x000fea000383ffff */
.L_x_2491:
        /* <DEDUP_REMOVED lines=8> */
.L_x_2757:
[----:B------:R-:W-:Y:S05]  /*2f010*/  BSYNC B1 ;  /* 0x0000000000017941 */ /* 0x000fea0003800000 */
.L_x_2756:
[----:B------:R-:W-:Y:S05]  /*2f020*/  BRA `(.L_x_2758) ;  /* 0xfffffe1800407947 */ /* 0x000fea000383ffff */
.L_x_2492:
        /* <DEDUP_REMOVED lines=8> */
.L_x_2760:
[----:B------:R-:W-:Y:S05]  /*2f0b0*/  BSYNC B1 ;  /* 0x0000000000017941 */ /* 0x000fea0003800000 */
.L_x_2759:
[----:B------:R-:W-:Y:S05]  /*2f0c0*/  BRA `(.L_x_2761) ;  /* 0xfffffe1800207947 */ /* 0x000fea000383ffff */
.L_x_2493:
        /* <DEDUP_REMOVED lines=8> */
.L_x_2763:
[----:B------:R-:W-:Y:S05]  /*2f150*/  BSYNC B1 ;  /* 0x0000000000017941 */ /* 0x000fea0003800000 */
.L_x_2762:
[----:B------:R-:W-:Y:S05]  /*2f160*/  BRA `(.L_x_2764) ;  /* 0xfffffe1800007947 */ /* 0x000fea000383ffff */
.L_x_2494:
        /* <DEDUP_REMOVED lines=8> */
.L_x_2766:
[----:B------:R-:W-:Y:S05]  /*2f1f0*/  BSYNC B1 ;  /* 0x0000000000017941 */ /* 0x000fea0003800000 */
.L_x_2765:
[----:B------:R-:W-:Y:S05]  /*2f200*/  BRA `(.L_x_2767) ;  /* 0xfffffe1400e47947 */ /* 0x000fea000383ffff */
.L_x_2495:
        /* <DEDUP_REMOVED lines=8> */
.L_x_2769:
[----:B------:R-:W-:Y:S05]  /*2f290*/  BSYNC B1 ;  /* 0x0000000000017941 */ /* 0x000fea0003800000 */
.L_x_2768:
[----:B------:R-:W-:Y:S05]  /*2f2a0*/  BRA `(.L_x_2770) ;  /* 0xfffffe1400c87947 */ /* 0x000fea000383ffff */
.L_x_2496:
        /* <DEDUP_REMOVED lines=8> */
.L_x_2772:
[----:B------:R-:W-:Y:S05]  /*2f330*/  BSYNC B1 ;  /* 0x0000000000017941 */ /* 0x000fea0003800000 */
.L_x_2771:
[----:B------:R-:W-:Y:S05]  /*2f340*/  BRA `(.L_x_2773) ;  /* 0xfffffe1400b07947 */ /* 0x000fea000383ffff */
.L_x_2498:
[----:B0-----:R0:W1:Y:S02]  /*2f350*/  SYNCS.PHASECHK.TRANS64.TRYWAIT P4, [R16+URZ+0x38800], R9 ;  /* 0x03880009100075a7 */ /* 0x001064000808017f */
[----:B-1----:R-:W-:Y:S05]  /*2f360*/  @!P4 NANOSLEEP.SYNCS 0x989680 ;  /* 0x009896800000c95d */ /* 0x002fea0003900000 */
[----:B------:R-:W1:Y:S02]  /*2f370*/  @!P4 SYNCS.PHASECHK.TRANS64 P4, [R16+URZ+0x38800], R9 ;  /* 0x038800091000c5a7 */ /* 0x000e64000808007f */
[----:B-1----:R-:W-:Y:S05]  /*2f380*/  @!P4 BRA `(.L_x_2498) ;  /* 0xfffffffc00f0c947 */ /* 0x002fea000383ffff */
[----:B------:R-:W-:Y:S05]  /*2f390*/  BRA `(.L_x_2774) ;  /* 0xfffffe1800147947 */ /* 0x000fea000383ffff */
.L_x_2516:
[----:B-1----:R1:W2:Y:S02]  /*2f3a0*/  SYNCS.PHASECHK.TRANS64.TRYWAIT P2, [R0+URZ+0x38830], R3 ;  /* 0x03883003000075a7 */ /* 0x0022a4000804017f */
[----:B--2---:R-:W-:Y:S05]  /*2f3b0*/  @!P2 NANOSLEEP.SYNCS 0x989680 ;  /* 0x009896800000a95d */ /* 0x004fea0003900000 */
[----:B------:R-:W2:Y:S02]  /*2f3c0*/  @!P2 SYNCS.PHASECHK.TRANS64 P2, [R0+URZ+0x38830], R3 ;  /* 0x038830030000a5a7 */ /* 0x000ea4000804007f */
[----:B--2---:R-:W-:Y:S05]  /*2f3d0*/  @!P2 BRA `(.L_x_2516) ;  /* 0xfffffffc00f0a947 */ /* 0x004fea000383ffff */
[----:B------:R-:W-:Y:S05]  /*2f3e0*/  BRA `(.L_x_2515) ;  /* 0xfffffe4c00947947 */ /* 0x000fea000383ffff */
.L_x_2523:
[----:B-1----:R1:W2:Y:S02]  /*2f3f0*/  SYNCS.PHASECHK.TRANS64.TRYWAIT P2, [R11+URZ+0x38830], R12 ;  /* 0x0388300c0b0075a7 */ /* 0x0022a4000804017f */
[----:B--2---:R-:W-:Y:S05]  /*2f400*/  @!P2 NANOSLEEP.SYNCS 0x989680 ;  /* 0x009896800000a95d */ /* 0x004fea0003900000 */
[----:B------:R-:W2:Y:S02]  /*2f410*/  @!P2 SYNCS.PHASECHK.TRANS64 P2, [R11+URZ+0x38830], R12 ;  /* 0x0388300c0b00a5a7 */ /* 0x000ea4000804007f */
[----:B--2---:R-:W-:Y:S05]  /*2f420*/  @!P2 BRA `(.L_x_2523) ;  /* 0xfffffffc00f0a947 */ /* 0x004fea000383ffff */
[----:B------:R-:W-:Y:S05]  /*2f430*/  BRA `(.L_x_2522) ;  /* 0xfffffea000d47947 */ /* 0x000fea000383ffff */
.L_x_2528:
[----:B-1----:R1:W2:Y:S02]  /*2f440*/  SYNCS.PHASECHK.TRANS64.TRYWAIT P2, [R9+URZ+0x38850], R0 ;  /* 0x03885000090075a7 */ /* 0x0022a4000804017f */
[----:B--2---:R-:W-:Y:S05]  /*2f450*/  @!P2 NANOSLEEP.SYNCS 0x989680 ;  /* 0x009896800000a95d */ /* 0x004fea0003900000 */
[----:B------:R-:W2:Y:S02]  /*2f460*/  @!P2 SYNCS.PHASECHK.TRANS64 P2, [R9+URZ+0x38850], R0 ;  /* 0x038850000900a5a7 */ /* 0x000ea4000804007f */
[----:B--2---:R-:W-:Y:S05]  /*2f470*/  @!P2 BRA `(.L_x_2528) ;  /* 0xfffffffc00f0a947 */ /* 0x004fea000383ffff */
[----:B------:R-:W-:Y:S05]  /*2f480*/  BRA `(.L_x_2527) ;  /* 0xfffffed8009c7947 */ /* 0x000fea000383ffff */
.L_x_2536:
[----:B-1----:R1:W2:Y:S02]  /*2f490*/  SYNCS.PHASECHK.TRANS64.TRYWAIT P2, [R3+URZ+0x38830], R12 ;  /* 0x0388300c030075a7 */ /* 0x0022a4000804017f */
[----:B--2---:R-:W-:Y:S05]  /*2f4a0*/  @!P2 NANOSLEEP.SYNCS 0x989680 ;  /* 0x009896800000a95d */ /* 0x004fea0003900000 */
[----:B------:R-:W2:Y:S02]  /*2f4b0*/  @!P2 SYNCS.PHASECHK.TRANS64 P2, [R3+URZ+0x38830], R12 ;  /* 0x0388300c0300a5a7 */ /* 0x000ea4000804007f */
[----:B--2---:R-:W-:Y:S05]  /*2f4c0*/  @!P2 BRA `(.L_x_2536) ;  /* 0xfffffffc00f0a947 */ /* 0x004fea000383ffff */
[----:B------:R-:W-:Y:S05]  /*2f4d0*/  BRA `(.L_x_2535) ;  /* 0xfffffef400a07947 */ /* 0x000fea000383ffff */
.L_x_2541:
[----:B-1----:R1:W2:Y:S02]  /*2f4e0*/  SYNCS.PHASECHK.TRANS64.TRYWAIT P2, [R9+URZ+0x38850], R0 ;  /* 0x03885000090075a7 */ /* 0x0022a4000804017f */
[----:B--2---:R-:W-:Y:S05]  /*2f4f0*/  @!P2 NANOSLEEP.SYNCS 0x989680 ;  /* 0x009896800000a95d */ /* 0x004fea0003900000 */
[----:B------:R-:W2:Y:S02]  /*2f500*/  @!P2 SYNCS.PHASECHK.TRANS64 P2, [R9+URZ+0x38850], R0 ;  /* 0x038850000900a5a7 */ /* 0x000ea4000804007f */
[----:B--2---:R-:W-:Y:S05]  /*2f510*/  @!P2 BRA `(.L_x_2541) ;  /* 0xfffffffc00f0a947 */ /* 0x004fea000383ffff */
[----:B------:R-:W-:Y:S05]  /*2f520*/  BRA `(.L_x_2540) ;  /* 0xffffff2c00687947 */ /* 0x000fea000383ffff */
.L_x_2547:
[----:B-1----:R1:W2:Y:S02]  /*2f530*/  SYNCS.PHASECHK.TRANS64.TRYWAIT P0, [R0+URZ+0x38850], R7 ;  /* 0x03885007000075a7 */ /* 0x0022a4000800017f */
[----:B--2---:R-:W-:Y:S05]  /*2f540*/  @!P0 NANOSLEEP.SYNCS 0x989680 ;  /* 0x009896800000895d */ /* 0x004fea0003900000 */
[----:B------:R-:W2:Y:S02]  /*2f550*/  @!P0 SYNCS.PHASECHK.TRANS64 P0, [R0+URZ+0x38850], R7 ;  /* 0x03885007000085a7 */ /* 0x000ea4000800007f */
[----:B--2---:R-:W-:Y:S05]  /*2f560*/  @!P0 BRA `(.L_x_2547) ;  /* 0xfffffffc00f08947 */ /* 0x004fea000383ffff */
[----:B------:R-:W-:Y:S05]  /*2f570*/  BRA `(.L_x_2546) ;  /* 0xffffff4800cc7947 */ /* 0x000fea000383ffff */
.L_x_2581:
        /* <DEDUP_REMOVED lines=11> */
.L_x_2776:
[----:B------:R-:W-:Y:S05]  /*2f630*/  BSYNC B1 ;  /* 0x0000000000017941 */ /* 0x000fea0003800000 */
.L_x_2775:
[----:B------:R-:W-:Y:S05]  /*2f640*/  BRA `(.L_x_2777) ;  /* 0xffffff9400107947 */ /* 0x000fea000383ffff */
.L_x_2582:
[----:B------:R-:W-:Y:S01]  /*2f650*/  BSSY B1, `(.L_x_2778) ;  /* 0x0000006000017945 */ /* 0x000fe20003800000 */
[----:B------:R-:W-:-:S07]  /*2f660*/  IMAD.MOV.U32 R15, RZ, RZ, -0x1 ;  /* 0xffffffffff0f7424 */ /* 0x000fce00078e00ff */
[----:B------:R-:W-:Y:S05]  /*2f670*/  WARPSYNC.COLLECTIVE R15, `(.L_x_2779) ;  /* 0x000000000f0c7348 */ /* 0x000fea0003c00000 */
[----:B------:R-:W-:Y:S02]  /*2f680*/  ELECT P6, UR62, PT ;  /* 0x00000000003e782f */ /* 0x000fe400038c0000 */
[----:B------:R-:W-:Y:S01]  /*2f690*/  MOV R14, UR62 ;  /* 0x0000003e000e7c02 */ /* 0x000fe20008000f00 */
[----:B------:R-:W-:Y:S10]  /*2f6a0*/  ENDCOLLECTIVE ;  /* 0x000000000000791b */ /* 0x000ff40003800000 */
.L_x_2779:
[----:B------:R-:W-:Y:S05]  /*2f6b0*/  BSYNC B1 ;  /* 0x0000000000017941 */ /* 0x000fea0003800000 */
.L_x_2778:
[----:B------:R-:W-:Y:S05]  /*2f6c0*/  BRA `(.L_x_2780) ;  /* 0xffffff9000fc7947 */ /* 0x000fea000383ffff */
.L_x_2584:
[----:B0-----:R0:W1:Y:S02]  /*2f6d0*/  SYNCS.PHASECHK.TRANS64.TRYWAIT P0, [R9+URZ+0x38820], R5 ;  /* 0x03882005090075a7 */ /* 0x001064000800017f */
[----:B-1----:R-:W-:Y:S05]  /*2f6e0*/  @!P0 NANOSLEEP.SYNCS 0x989680 ;  /* 0x009896800000895d */ /* 0x002fea0003900000 */
[----:B------:R-:W1:Y:S02]  /*2f6f0*/  @!P0 SYNCS.PHASECHK.TRANS64 P0, [R9+URZ+0x38820], R5 ;  /* 0x03882005090085a7 */ /* 0x000e64000800007f */
[----:B-1----:R-:W-:Y:S05]  /*2f700*/  @!P0 BRA `(.L_x_2584) ;  /* 0xfffffffc00f08947 */ /* 0x002fea000383ffff */
[----:B------:R-:W-:Y:S05]  /*2f710*/  BRA `(.L_x_2781) ;  /* 0xffffff9400187947 */ /* 0x000fea000383ffff */
.L_x_2587:
[----:B0-----:R0:W1:Y:S02]  /*2f720*/  SYNCS.PHASECHK.TRANS64.TRYWAIT P0, [R5+URZ+0x388a0], R8 ;  /* 0x0388a008050075a7 */ /* 0x001064000800017f */
[----:B-1----:R-:W-:Y:S05]  /*2f730*/  @!P0 NANOSLEEP.SYNCS 0x989680 ;  /* 0x009896800000895d */ /* 0x002fea0003900000 */
[----:B------:R-:W1:Y:S02]  /*2f740*/  @!P0 SYNCS.PHASECHK.TRANS64 P0, [R5+URZ+0x388a0], R8 ;  /* 0x0388a008050085a7 */ /* 0x000e64000800007f */
[----:B-1----:R-:W-:Y:S05]  /*2f750*/  @!P0 BRA `(.L_x_2587) ;  /* 0xfffffffc00f08947 */ /* 0x002fea000383ffff */
[----:B------:R-:W-:Y:S05]  /*2f760*/  BRA `(.L_x_2782) ;  /* 0xffffff9400287947 */ /* 0x000fea000383ffff */
.L_x_2589:
[----:B-1----:R1:W2:Y:S02]  /*2f770*/  SYNCS.PHASECHK.TRANS64.TRYWAIT P0, [R5+URZ+0x388c0], R8 ;  /* 0x0388c008050075a7 */ /* 0x0022a4000800017f */
[----:B--2---:R-:W-:Y:S05]  /*2f780*/  @!P0 NANOSLEEP.SYNCS 0x989680 ;  /* 0x009896800000895d */ /* 0x004fea0003900000 */
[----:B------:R-:W2:Y:S02]  /*2f790*/  @!P0 SYNCS.PHASECHK.TRANS64 P0, [R5+URZ+0x388c0], R8 ;  /* 0x0388c008050085a7 */ /* 0x000ea4000800007f */
[----:B--2---:R-:W-:Y:S05]  /*2f7a0*/  @!P0 BRA `(.L_x_2589) ;  /* 0xfffffffc00f08947 */ /* 0x004fea000383ffff */
[----:B------:R-:W-:Y:S05]  /*2f7b0*/  BRA `(.L_x_2783) ;  /* 0xffffff9400c87947 */ /* 0x000fea000383ffff */
.L_x_2593:
[----:B0-----:R0:W1:Y:S02]  /*2f7c0*/  SYNCS.PHASECHK.TRANS64.TRYWAIT P0, [R6+URZ+0x388a0], R7 ;  /* 0x0388a007060075a7 */ /* 0x001064000800017f */
[----:B-1----:R-:W-:Y:S05]  /*2f7d0*/  @!P0 NANOSLEEP.SYNCS 0x989680 ;  /* 0x009896800000895d */ /* 0x002fea0003900000 */
[----:B------:R-:W1:Y:S02]  /*2f7e0*/  @!P0 SYNCS.PHASECHK.TRANS64 P0, [R6+URZ+0x388a0], R7 ;  /* 0x0388a007060085a7 */ /* 0x000e64000800007f */
[----:B-1----:R-:W-:Y:S05]  /*2f7f0*/  @!P0 BRA `(.L_x_2593) ;  /* 0xfffffffc00f08947 */ /* 0x002fea000383ffff */
[----:B------:R-:W-:Y:S05]  /*2f800*/  BRA `(.L_x_2784) ;  /* 0xffffff9800b07947 */ /* 0x000fea000383ffff */
.L_x_2595:
[----:B-1----:R1:W2:Y:S02]  /*2f810*/  SYNCS.PHASECHK.TRANS64.TRYWAIT P1, [R6+URZ+0x388c0], R7 ;  /* 0x0388c007060075a7 */ /* 0x0022a4000802017f */
[----:B--2---:R-:W-:Y:S05]  /*2f820*/  @!P1 NANOSLEEP.SYNCS 0x989680 ;  /* 0x009896800000995d */ /* 0x004fea0003900000 */
[----:B------:R-:W2:Y:S02]  /*2f830*/  @!P1 SYNCS.PHASECHK.TRANS64 P1, [R6+URZ+0x388c0], R7 ;  /* 0x0388c007060095a7 */ /* 0x000ea4000802007f */
[----:B--2---:R-:W-:Y:S05]  /*2f840*/  @!P1 BRA `(.L_x_2595) ;  /* 0xfffffffc00f09947 */ /* 0x004fea000383ffff */
[----:B------:R-:W-:Y:S05]  /*2f850*/  BRA `(.L_x_2785) ;  /* 0xffffff9c00487947 */ /* 0x000fea000383ffff */
.L_x_2608:
[----:B------:R-:W0:Y:S01]  /*2f860*/  S2R R7, SR_TID.X ;  /* 0x0000000000077919 */ /* 0x000e220000002100 */
[----:B------:R-:W-:Y:S01]  /*2f870*/  BSSY B0, `(.L_x_2786) ;  /* 0x000000a000007945 */ /* 0x000fe20003800000 */
[----:B------:R-:W-:Y:S01]  /*2f880*/  IMAD.MOV.U32 R12, RZ, RZ, RZ ;  /* 0x000000ffff0c7224 */ /* 0x000fe200078e00ff */
[----:B------:R-:W-:Y:S01]  /*2f890*/  MOV R11, 0x1f ;  /* 0x0000001f000b7802 */ /* 0x000fe20000000f00 */
[----:B------:R-:W-:Y:S01]  /*2f8a0*/  IMAD.MOV.U32 R15, RZ, RZ, -0x1 ;  /* 0xffffffffff0f7424 */ /* 0x000fe200078e00ff */
[----:B0-----:R-:W-:-:S04]  /*2f8b0*/  SHF.R.U32.HI R7, RZ, 0x5, R7 ;  /* 0x00000005ff077819 */ /* 0x001fc80000011607 */
[----:B------:R-:W-:-:S04]  /*2f8c0*/  LOP3.LUT R7, R7, 0x3, RZ, 0xc0, !PT ;  /* 0x0000000307077812 */ /* 0x000fc800078ec0ff */
[----:B------:R-:W-:-:S07]  /*2f8d0*/  MOV R13, R7 ;  /* 0x00000007000d7202 */ /* 0x000fce0000000f00 */
[----:B------:R-:W-:Y:S05]  /*2f8e0*/  WARPSYNC.COLLECTIVE R15, `(.L_x_2787) ;  /* 0x000000000f087348 */ /* 0x000fea0003c00000 */
[----:B------:R0:W1:Y:S02]  /*2f8f0*/  SHFL.IDX P6, R14, R13, R12, R11 ;  /* 0x0000000c0d0e7389 */ /* 0x00006400000c000b */
[----:B01----:R-:W-:Y:S01]  /*2f900*/  ENDCOLLECTIVE ;  /* 0x000000000000791b */ /* 0x003fe20003800000 */
.L_x_2787:
[----:B------:R-:W-:Y:S05]  /*2f910*/  BSYNC B0 ;  /* 0x0000000000007941 */ /* 0x000fea0003800000 */
.L_x_2786:
[----:B------:R-:W-:Y:S05]  /*2f920*/  BRA `(.L_x_2788) ;  /* 0xffffffa800a87947 */ /* 0x000fea000383ffff */
.L_x_2609:
[----:B------:R-:W-:Y:S01]  /*2f930*/  BSSY B0, `(.L_x_2789) ;  /* 0x0000006000007945 */ /* 0x000fe20003800000 */
[----:B------:R-:W-:-:S07]  /*2f940*/  MOV R15, 0xffffffff ;  /* 0xffffffff000f7802 */ /* 0x000fce0000000f00 */
[----:B------:R-:W-:Y:S05]  /*2f950*/  WARPSYNC.COLLECTIVE R15, `(.L_x_2790) ;  /* 0x000000000f0c7348 */ /* 0x000fea0003c00000 */
[----:B------:R-:W-:Y:S02]  /*2f960*/  ELECT P6, UR62, PT ;  /* 0x00000000003e782f */ /* 0x000fe400038c0000 */
[----:B------:R-:W-:Y:S01]  /*2f970*/  MOV R14, UR62 ;  /* 0x0000003e000e7c02 */ /* 0x000fe20008000f00 */
[----:B------:R-:W-:Y:S10]  /*2f980*/  ENDCOLLECTIVE ;  /* 0x000000000000791b */ /* 0x000ff40003800000 */
.L_x_2790:
[----:B------:R-:W-:Y:S05]  /*2f990*/  BSYNC B0 ;  /* 0x0000000000007941 */ /* 0x000fea0003800000 */
.L_x_2789:
[----:B------:R-:W-:Y:S05]  /*2f9a0*/  BRA `(.L_x_2791) ;  /* 0xffffffa800987947 */ /* 0x000fea000383ffff */
.L_x_2612:
[----:B0-----:R0:W1:Y:S02]  /*2f9b0*/  SYNCS.PHASECHK.TRANS64.TRYWAIT P0, [R7+URZ+0x38840], R10 ;  /* 0x0388400a070075a7 */ /* 0x001064000800017f */
[----:B-1----:R-:W-:Y:S05]  /*2f9c0*/  @!P0 NANOSLEEP.SYNCS 0x989680 ;  /* 0x009896800000895d */ /* 0x002fea0003900000 */
[----:B------:R-:W1:Y:S02]  /*2f9d0*/  @!P0 SYNCS.PHASECHK.TRANS64 P0, [R7+URZ+0x38840], R10 ;  /* 0x0388400a070085a7 */ /* 0x000e64000800007f */
[----:B-1----:R-:W-:Y:S05]  /*2f9e0*/  @!P0 BRA `(.L_x_2612) ;  /* 0xfffffffc00f08947 */ /* 0x002fea000383ffff */
[----:B------:R-:W-:Y:S05]  /*2f9f0*/  BRA `(.L_x_2792) ;  /* 0xffffffa800fc7947 */ /* 0x000fea000383ffff */
.L_x_2615:
        /* <DEDUP_REMOVED lines=8> */
.L_x_2623:
[----:B0-----:R0:W1:Y:S02]  /*2fa80*/  SYNCS.PHASECHK.TRANS64.TRYWAIT P0, [R7+URZ+0x38840], R8 ;  /* 0x03884008070075a7 */ /* 0x001064000800017f */
[----:B-1----:R-:W-:Y:S05]  /*2fa90*/  @!P0 NANOSLEEP.SYNCS 0x989680 ;  /* 0x009896800000895d */ /* 0x002fea0003900000 */
[----:B------:R-:W1:Y:S02]  /*2faa0*/  @!P0 SYNCS.PHASECHK.TRANS64 P0, [R7+URZ+0x38840], R8 ;  /* 0x03884008070085a7 */ /* 0x000e64000800007f */
[----:B-1----:R-:W-:Y:S05]  /*2fab0*/  @!P0 BRA `(.L_x_2623) ;  /* 0xfffffffc00f08947 */ /* 0x002fea000383ffff */
[----:B------:R-:W-:Y:S05]  /*2fac0*/  BRA `(.L_x_2794) ;  /* 0xffffffb400287947 */ /* 0x000fea000383ffff */
.L_x_2625:
[----:B0-----:R0:W1:Y:S02]  /*2fad0*/  SYNCS.PHASECHK.TRANS64.TRYWAIT P0, [R8+URZ+0x60], R7 ;  /* 0x00006007080075a7 */ /* 0x001064000800017f */
[----:B-1----:R-:W-:Y:S05]  /*2fae0*/  @!P0 NANOSLEEP.SYNCS 0x989680 ;  /* 0x009896800000895d */ /* 0x002fea0003900000 */
[----:B------:R-:W1:Y:S02]  /*2faf0*/  @!P0 SYNCS.PHASECHK.TRANS64 P0, [R8+URZ+0x60], R7 ;  /* 0x00006007080085a7 */ /* 0x000e64000800007f */
[----:B-1----:R-:W-:Y:S05]  /*2fb00*/  @!P0 BRA `(.L_x_2625) ;  /* 0xfffffffc00f08947 */ /* 0x002fea000383ffff */
[----:B------:R-:W-:Y:S05]  /*2fb10*/  BRA `(.L_x_2795) ;  /* 0xffffffb400e87947 */ /* 0x000fea000383ffff */
.L_x_2630:
[----:B-1----:R1:W2:Y:S02]  /*2fb20*/  SYNCS.PHASECHK.TRANS64.TRYWAIT P0, [R2+URZ+0x38840], R3 ;  /* 0x03884003020075a7 */ /* 0x0022a4000800017f */
[----:B--2---:R-:W-:Y:S05]  /*2fb30*/  @!P0 NANOSLEEP.SYNCS 0x989680 ;  /* 0x009896800000895d */ /* 0x004fea0003900000 */
[----:B------:R-:W2:Y:S02]  /*2fb40*/  @!P0 SYNCS.PHASECHK.TRANS64 P0, [R2+URZ+0x38840], R3 ;  /* 0x03884003020085a7 */ /* 0x000ea4000800007f */
[----:B--2---:R-:W-:Y:S05]  /*2fb50*/  @!P0 BRA `(.L_x_2630) ;  /* 0xfffffffc00f08947 */ /* 0x004fea000383ffff */
[----:B------:R-:W-:Y:S05]  /*2fb60*/  BRA `(.L_x_2796) ;  /* 0xffffffbc006c7947 */ /* 0x000fea000383ffff */
.L_x_2632:
[----:B0-----:R0:W1:Y:S02]  /*2fb70*/  SYNCS.PHASECHK.TRANS64.TRYWAIT P1, [R3+URZ+0x60], R2 ;  /* 0x00006002030075a7 */ /* 0x001064000802017f */
[----:B-1----:R-:W-:Y:S05]  /*2fb80*/  @!P1 NANOSLEEP.SYNCS 0x989680 ;  /* 0x009896800000995d */ /* 0x002fea0003900000 */
[----:B------:R-:W1:Y:S02]  /*2fb90*/  @!P1 SYNCS.PHASECHK.TRANS64 P1, [R3+URZ+0x60], R2 ;  /* 0x00006002030095a7 */ /* 0x000e64000802007f */
[----:B-1----:R-:W-:Y:S05]  /*2fba0*/  @!P1 BRA `(.L_x_2632) ;  /* 0xfffffffc00f09947 */ /* 0x002fea000383ffff */
[----:B------:R-:W-:Y:S05]  /*2fbb0*/  BRA `(.L_x_2797) ;  /* 0xffffffc0002c7947 */ /* 0x000fea000383ffff */
.L_x_2637:
[----:B--2---:R2:W3:Y:S02]  /*2fbc0*/  SYNCS.PHASECHK.TRANS64.TRYWAIT P0, [R2+URZ+0x38840], R3 ;  /* 0x03884003020075a7 */ /* 0x0044e4000800017f */
[----:B---3--:R-:W-:Y:S05]  /*2fbd0*/  @!P0 NANOSLEEP.SYNCS 0x989680 ;  /* 0x009896800000895d */ /* 0x008fea0003900000 */
[----:B------:R-:W3:Y:S02]  /*2fbe0*/  @!P0 SYNCS.PHASECHK.TRANS64 P0, [R2+URZ+0x38840], R3 ;  /* 0x03884003020085a7 */ /* 0x000ee4000800007f */
[----:B---3--:R-:W-:Y:S05]  /*2fbf0*/  @!P0 BRA `(.L_x_2637) ;  /* 0xfffffffc00f08947 */ /* 0x008fea000383ffff */
[----:B------:R-:W-:Y:S05]  /*2fc00*/  BRA `(.L_x_2798) ;  /* 0xffffffc400707947 */ /* 0x000fea000383ffff */
.L_x_2639:
[----:B0-----:R0:W1:Y:S02]  /*2fc10*/  SYNCS.PHASECHK.TRANS64.TRYWAIT P1, [R2+URZ+0x60], R9 ;  /* 0x00006009020075a7 */ /* 0x001064000802017f */
[----:B-1----:R-:W-:Y:S05]  /*2fc20*/  @!P1 NANOSLEEP.SYNCS 0x989680 ;  /* 0x009896800000995d */ /* 0x002fea0003900000 */
[----:B------:R-:W1:Y:S02]  /*2fc30*/  @!P1 SYNCS.PHASECHK.TRANS64 P1, [R2+URZ+0x60], R9 ;  /* 0x00006009020095a7 */ /* 0x000e64000802007f */
[----:B-1----:R-:W-:Y:S05]  /*2fc40*/  @!P1 BRA `(.L_x_2639) ;  /* 0xfffffffc00f09947 */ /* 0x002fea000383ffff */
[----:B------:R-:W-:Y:S05]  /*2fc50*/  BRA `(.L_x_2799) ;  /* 0xffffffc800307947 */ /* 0x000fea000383ffff */
.L_x_2646:
[----:B-1----:R1:W2:Y:S02]  /*2fc60*/  SYNCS.PHASECHK.TRANS64.TRYWAIT P0, [R3+URZ+0x38860], R0 ;  /* 0x03886000030075a7 */ /* 0x0022a4000800017f */
[----:B--2---:R-:W-:Y:S05]  /*2fc70*/  @!P0 NANOSLEEP.SYNCS 0x989680 ;  /* 0x009896800000895d */ /* 0x004fea0003900000 */
[----:B------:R-:W2:Y:S02]  /*2fc80*/  @!P0 SYNCS.PHASECHK.TRANS64 P0, [R3+URZ+0x38860], R0 ;  /* 0x03886000030085a7 */ /* 0x000ea4000800007f */
[----:B--2---:R-:W-:Y:S05]  /*2fc90*/  @!P0 BRA `(.L_x_2646) ;  /* 0xfffffffc00f08947 */ /* 0x004fea000383ffff */
[----:B------:R-:W-:Y:S05]  /*2fca0*/  BRA `(.L_x_2800) ;  /* 0xffffffcc005c7947 */ /* 0x000fea000383ffff */
.L_x_2648:
[----:B------:R-:W-:Y:S01]  /*2fcb0*/  BSSY B0, `(.L_x_2801) ;  /* 0x0000008000007945 */ /* 0x000fe20003800000 */
[----:B------:R-:W-:Y:S01]  /*2fcc0*/  IMAD.MOV.U32 R13, RZ, RZ, R16 ;  /* 0x000000ffff0d7224 */ /* 0x000fe200078e0010 */
[----:B------:R-:W-:Y:S01]  /*2fcd0*/  MOV R12, RZ ;  /* 0x000000ff000c7202 */ /* 0x000fe20000000f00 */
[----:B------:R-:W-:Y:S01]  /*2fce0*/  IMAD.MOV.U32 R11, RZ, RZ, 0x1f ;  /* 0x0000001fff0b7424 */ /* 0x000fe200078e00ff */
[----:B0-----:R-:W-:-:S07]  /*2fcf0*/  MOV R15, 0xffffffff ;  /* 0xffffffff000f7802 */ /* 0x001fce0000000f00 */
[----:B-1----:R-:W-:Y:S05]  /*2fd00*/  WARPSYNC.COLLECTIVE R15, `(.L_x_2802) ;  /* 0x000000000f087348 */ /* 0x002fea0003c00000 */
[----:B------:R0:W2:Y:S02]  /*2fd10*/  SHFL.IDX P6, R14, R13, R12, R11 ;  /* 0x0000000c0d0e7389 */ /* 0x0000a400000c000b */
[----:B012---:R-:W-:Y:S01]  /*2fd20*/  ENDCOLLECTIVE ;  /* 0x000000000000791b */ /* 0x007fe20003800000 */
.L_x_2802:
[----:B------:R-:W-:Y:S05]  /*2fd30*/  BSYNC B0 ;  /* 0x0000000000007941 */ /* 0x000fea0003800000 */
.L_x_2801:
[----:B------:R-:W-:Y:S01]  /*2fd40*/  MOV R13, R16 ;  /* 0x00000010000d7202 */ /* 0x000fe20000000f00 */
[----:B------:R-:W-:Y:S01]  /*2fd50*/  IMAD.MOV.U32 R12, RZ, RZ, 0x1 ;  /* 0x00000001ff0c7424 */ /* 0x000fe200078e00ff */
[----:B------:R-:W-:Y:S01]  /*2fd60*/  MOV R11, 0x1f ;  /* 0x0000001f000b7802 */ /* 0x000fe20000000f00 */
[----:B------:R-:W-:Y:S02]  /*2fd70*/  IMAD.MOV.U32 R15, RZ, RZ, -0x1 ;  /* 0xffffffffff0f7424 */ /* 0x000fe400078e00ff */
[----:B------:R-:W-:-:S07]  /*2fd80*/  IMAD.MOV.U32 R4, RZ, RZ, R14 ;  /* 0x000000ffff047224 */ /* 0x000fce00078e000e */
[----:B------:R-:W-:Y:S05]  /*2fd90*/  WARPSYNC.COLLECTIVE R15, `(.L_x_2803) ;  /* 0x000000000f087348 */ /* 0x000fea0003c00000 */
[----:B------:R0:W1:Y:S02]  /*2fda0*/  SHFL.IDX P6, R14, R13, R12, R11 ;  /* 0x0000000c0d0e7389 */ /* 0x00006400000c000b */
[----:B01----:R-:W-:Y:S01]  /*2fdb0*/  ENDCOLLECTIVE ;  /* 0x000000000000791b */ /* 0x003fe20003800000 */
.L_x_2803:
[----:B------:R-:W-:Y:S01]  /*2fdc0*/  MOV R16, R14 ;  /* 0x0000000e00107202 */ /* 0x000fe20000000f00 */
[----:B------:R-:W-:Y:S06]  /*2fdd0*/  BRA `(.L_x_2804) ;  /* 0xffffffd0000c7947 */ /* 0x000fec000383ffff */
.L_x_2651:
[----:B------:R-:W-:Y:S01]  /*2fde0*/  BSSY B0, `(.L_x_2805) ;  /* 0x0000008000007945 */ /* 0x000fe20003800000 */
[----:B-----5:R-:W-:Y:S01]  /*2fdf0*/  IMAD.MOV.U32 R13, RZ, RZ, R3 ;  /* 0x000000ffff0d7224 */ /* 0x020fe200078e0003 */
[----:B------:R-:W-:Y:S01]  /*2fe00*/  MOV R12, 0x1 ;  /* 0x00000001000c7802 */ /* 0x000fe20000000f00 */
[----:B------:R-:W-:Y:S01]  /*2fe10*/  IMAD.MOV.U32 R11, RZ, RZ, RZ ;  /* 0x000000ffff0b7224 */ /* 0x000fe200078e00ff */
[----:B------:R-:W-:-:S07]  /*2fe20*/  MOV R15, 0xffffffff ;  /* 0xffffffff000f7802 */ /* 0x000fce0000000f00 */
[----:B0-234-:R-:W-:Y:S05]  /*2fe30*/  WARPSYNC.COLLECTIVE R15, `(.L_x_2806) ;  /* 0x000000000f087348 */ /* 0x01dfea0003c00000 */
[----:B------:R1:W0:Y:S02]  /*2fe40*/  SHFL.UP P6, R14, R13, R12, R11 ;  /* 0x0400000c0d0e7389 */ /* 0x00022400000c000b */
[----:B01234-:R-:W-:Y:S01]  /*2fe50*/  ENDCOLLECTIVE ;  /* 0x000000000000791b */ /* 0x01ffe20003800000 */
.L_x_2806:
[----:B------:R-:W-:Y:S05]  /*2fe60*/  BSYNC B0 ;  /* 0x0000000000007941 */ /* 0x000fea0003800000 */
.L_x_2805:
        /* <DEDUP_REMOVED lines=10> */
.L_x_2807:
        /* <DEDUP_REMOVED lines=8> */
.L_x_2808:
        /* <DEDUP_REMOVED lines=8> */
.L_x_2809:
        /* <DEDUP_REMOVED lines=8> */
.L_x_2810:
        /* <DEDUP_REMOVED lines=8> */
.L_x_2811:
[----:B------:R-:W-:Y:S05]  /*30110*/  BRA `(.L_x_2812) ;  /* 0xffffffcc00d07947 */ /* 0x000fea000383ffff */
.L_x_2656:
[----:B------:R-:W-:Y:S01]  /*30120*/  BSSY B0, `(.L_x_2813) ;  /* 0x0000008000007945 */ /* 0x000fe20003800000 */
[----:B-----5:R-:W-:Y:S01]  /*30130*/  MOV R13, R3 ;  /* 0x00000003000d7202 */ /* 0x020fe20000000f00 */
[----:B------:R-:W-:Y:S01]  /*30140*/  IMAD.MOV.U32 R12, RZ, RZ, 0x1 ;  /* 0x00000001ff0c7424 */ /* 0x000fe200078e00ff */
[----:B------:R-:W-:Y:S01]  /*30150*/  MOV R11, RZ ;  /* 0x000000ff000b7202 */ /* 0x000fe20000000f00 */
[----:B------:R-:W-:-:S07]  /*30160*/  IMAD.MOV.U32 R15, RZ, RZ, -0x1 ;  /* 0xffffffffff0f7424 */ /* 0x000fce00078e00ff */
[----:B0-----:R-:W-:Y:S05]  /*30170*/  WARPSYNC.COLLECTIVE R15, `(.L_x_2814) ;  /* 0x000000000f087348 */ /* 0x001fea0003c00000 */
[----:B------:R1:W2:Y:S02]  /*30180*/  SHFL.UP P6, R14, R13, R12, R11 ;  /* 0x0400000c0d0e7389 */ /* 0x0002a400000c000b */
[----:B012---:R-:W-:Y:S01]  /*30190*/  ENDCOLLECTIVE ;  /* 0x000000000000791b */ /* 0x007fe20003800000 */
.L_x_2814:
[----:B------:R-:W-:Y:S05]  /*301a0*/  BSYNC B0 ;  /* 0x0000000000007941 */ /* 0x000fea0003800000 */
.L_x_2813:
        /* <DEDUP_REMOVED lines=10> */
.L_x_2815:
        /* <DEDUP_REMOVED lines=8> */
.L_x_2816:
        /* <DEDUP_REMOVED lines=8> */
.L_x_2817:
        /* <DEDUP_REMOVED lines=8> */
.L_x_2818:
        /* <DEDUP_REMOVED lines=8> */
.L_x_2819:
[----:B------:R-:W-:Y:S05]  /*30450*/  BRA `(.L_x_2820) ;  /* 0xffffffcc00b47947 */ /* 0x000fea000383ffff */
.L_x_2658:
[----:B------:R-:W-:Y:S01]  /*30460*/  BSSY B0, `(.L_x_2821) ;  /* 0x0000006000007945 */ /* 0x000fe20003800000 */
[----:B------:R-:W-:Y:S01]  /*30470*/  PLOP3.LUT P6, PT, P6, PT, PT, 0x8, 0x0 ;  /* 0x000000000000781c */ /* 0x000fe200037ce170 */
[----:B------:R-:W-:-:S12]  /*30480*/  IMAD.MOV.U32 R15, RZ, RZ, -0x1 ;  /* 0xffffffffff0f7424 */ /* 0x000fd800078e00ff */
[----:B0-----:R-:W-:Y:S05]  /*30490*/  WARPSYNC.COLLECTIVE R15, `(.L_x_2822) ;  /* 0x000000000f087348 */ /* 0x001fea0003c00000 */
[----:B------:R-:W-:Y:S01]  /*304a0*/  VOTE.ANY R14, PT, P6 ;  /* 0x00000000000e7806 */ /* 0x000fe200030e0100 */
[----:B0-----:R-:W-:Y:S06]  /*304b0*/  ENDCOLLECTIVE ;  /* 0x000000000000791b */ /* 0x001fec0003800000 */
.L_x_2822:
[----:B------:R-:W-:Y:S05]  /*304c0*/  BSYNC B0 ;  /* 0x0000000000007941 */ /* 0x000fea0003800000 */
.L_x_2821:
[----:B------:R-:W-:Y:S01]  /*304d0*/  MOV R6, R14 ;  /* 0x0000000e00067202 */ /* 0x000fe20000000f00 */
[----:B------:R-:W-:Y:S01]  /*304e0*/  IMAD.MOV.U32 R13, RZ, RZ, R3 ;  /* 0x000000ffff0d7224 */ /* 0x000fe200078e0003 */
[----:B------:R-:W-:Y:S01]  /*304f0*/  MOV R15, 0xffffffff ;  /* 0xffffffff000f7802 */ /* 0x000fe20000000f00 */
[----:B------:R-:W-:Y:S01]  /*30500*/  IMAD.MOV.U32 R11, RZ, RZ, 0x1f ;  /* 0x0000001fff0b7424 */ /* 0x000fe200078e00ff */
[----:B------:R-:W0:Y:S02]  /*30510*/  POPC R7, R6 ;  /* 0x0000000600077309 */ /* 0x000e240000000000 */
[----:B0-----:R-:W-:-:S07]  /*30520*/  MOV R12, R7 ;  /* 0x00000007000c7202 */ /* 0x001fce0000000f00 */
[----:B------:R-:W-:Y:S05]  /*30530*/  WARPSYNC.COLLECTIVE R15, `(.L_x_2823) ;  /* 0x000000000f087348 */ /* 0x000fea0003c00000 */
[----:B------:R0:W1:Y:S02]  /*30540*/  SHFL.IDX P6, R14, R13, R12, R11 ;  /* 0x0000000c0d0e7389 */ /* 0x00006400000c000b */
[----:B01----:R-:W-:Y:S01]  /*30550*/  ENDCOLLECTIVE ;  /* 0x000000000000791b */ /* 0x003fe20003800000 */
.L_x_2823:
[----:B------:R-:W-:Y:S01]  /*30560*/  IMAD.MOV.U32 R17, RZ, RZ, R14 ;  /* 0x000000ffff117224 */ /* 0x000fe200078e000e */
[----:B------:R-:W-:Y:S06]  /*30570*/  BRA `(.L_x_2824) ;  /* 0xffffffcc00a47947 */ /* 0x000fec000383ffff */
.L_x_2660:
[----:B------:R-:W-:Y:S01]  /*30580*/  BSSY B0, `(.L_x_2825) ;  /* 0x0000007000007945 */ /* 0x000fe20003800000 */
[----:B------:R-:W-:Y:S01]  /*30590*/  MOV R13, R2 ;  /* 0x00000002000d7202 */ /* 0x000fe20000000f00 */
[----:B------:R-:W-:Y:S01]  /*305a0*/  IMAD.MOV.U32 R11, RZ, RZ, 0x1f ;  /* 0x0000001fff0b7424 */ /* 0x000fe200078e00ff */
[----:B------:R-:W-:-:S07]  /*305b0*/  MOV R15, 0xffffffff ;  /* 0xffffffff000f7802 */ /* 0x000fce0000000f00 */
[----:B012---:R-:W-:Y:S05]  /*305c0*/  WARPSYNC.COLLECTIVE R15, `(.L_x_2826) ;  /* 0x000000000f087348 */ /* 0x007fea0003c00000 */
[----:B------:R3:W4:Y:S02]  /*305d0*/  SHFL.IDX P6, R14, R13, R12, R11 ;  /* 0x0000000c0d0e7389 */ /* 0x00072400000c000b */
[----:B01234-:R-:W-:Y:S01]  /*305e0*/  ENDCOLLECTIVE ;  /* 0x000000000000791b */ /* 0x01ffe20003800000 */
.L_x_2826:
[----:B------:R-:W-:Y:S05]  /*305f0*/  BSYNC B0 ;  /* 0x0000000000007941 */ /* 0x000fea0003800000 */
.L_x_2825:
[----:B------:R-:W-:Y:S01]  /*30600*/  IMAD.MOV.U32 R8, RZ, RZ, R14 ;  /* 0x000000ffff087224 */ /* 0x000fe200078e000e */
[----:B------:R-:W-:Y:S06]  /*30610*/  BRA `(.L_x_2659) ;  /* 0xffffffcc00987947 */ /* 0x000fec000383ffff */
.L_x_2664:
[----:B-1----:R1:W2:Y:S02]  /*30620*/  SYNCS.PHASECHK.TRANS64.TRYWAIT P0, [R0+URZ+0x38820], R3 ;  /* 0x03882003000075a7 */ /* 0x0022a4000800017f */
[----:B--2---:R-:W-:Y:S05]  /*30630*/  @!P0 NANOSLEEP.SYNCS 0x989680 ;  /* 0x009896800000895d */ /* 0x004fea0003900000 */
[----:B------:R-:W2:Y:S02]  /*30640*/  @!P0 SYNCS.PHASECHK.TRANS64 P0, [R0+URZ+0x38820], R3 ;  /* 0x03882003000085a7 */ /* 0x000ea4000800007f */
[----:B--2---:R-:W-:Y:S05]  /*30650*/  @!P0 BRA `(.L_x_2664) ;  /* 0xfffffffc00f08947 */ /* 0x004fea000383ffff */
[----:B------:R-:W-:Y:S05]  /*30660*/  BRA `(.L_x_2827) ;  /* 0xffffffd4000c7947 */ /* 0x000fea000383ffff */
.L_x_2665:
[----:B------:R-:W2:Y:S01]  /*30670*/  S2R R2, SR_TID.X ;  /* 0x0000000000027919 */ /* 0x000ea20000002100 */
[----:B------:R-:W-:Y:S01]  /*30680*/  BSSY B0, `(.L_x_2828) ;  /* 0x000000a000007945 */ /* 0x000fe20003800000 */
[----:B------:R-:W-:Y:S01]  /*30690*/  IMAD.MOV.U32 R12, RZ, RZ, RZ ;  /* 0x000000ffff0c7224 */ /* 0x000fe200078e00ff */
[----:B------:R-:W-:Y:S01]  /*306a0*/  MOV R11, 0x1f ;  /* 0x0000001f000b7802 */ /* 0x000fe20000000f00 */
[----:B------:R-:W-:Y:S01]  /*306b0*/  IMAD.MOV.U32 R15, RZ, RZ, -0x1 ;  /* 0xffffffffff0f7424 */ /* 0x000fe200078e00ff */
[----:B--2---:R-:W-:-:S04]  /*306c0*/  SHF.R.U32.HI R2, RZ, 0x5, R2 ;  /* 0x00000005ff027819 */ /* 0x004fc80000011602 */
[----:B------:R-:W-:-:S04]  /*306d0*/  LOP3.LUT R2, R2, 0x3, RZ, 0xc0, !PT ;  /* 0x0000000302027812 */ /* 0x000fc800078ec0ff */
[----:B0-----:R-:W-:-:S07]  /*306e0*/  MOV R13, R2 ;  /* 0x00000002000d7202 */ /* 0x001fce0000000f00 */
[----:B-1----:R-:W-:Y:S05]  /*306f0*/  WARPSYNC.COLLECTIVE R15, `(.L_x_2829) ;  /* 0x000000000f087348 */ /* 0x002fea0003c00000 */
[----:B------:R0:W2:Y:S02]  /*30700*/  SHFL.IDX P6, R14, R13, R12, R11 ;  /* 0x0000000c0d0e7389 */ /* 0x0000a400000c000b */
[----:B012---:R-:W-:Y:S01]  /*30710*/  ENDCOLLECTIVE ;  /* 0x000000000000791b */ /* 0x007fe20003800000 */
.L_x_2829:
[----:B------:R-:W-:Y:S05]  /*30720*/  BSYNC B0 ;  /* 0x0000000000007941 */ /* 0x000fea0003800000 */
.L_x_2828:
[----:B------:R-:W-:Y:S05]  /*30730*/  BRA `(.L_x_2830) ;  /* 0xffffffd000f47947 */ /* 0x000fea000383ffff */
.L_x_2666:
[----:B------:R-:W-:Y:S01]  /*30740*/  BSSY B0, `(.L_x_2831) ;  /* 0x0000006000007945 */ /* 0x000fe20003800000 */
[----:B------:R-:W-:-:S07]  /*30750*/  MOV R15, 0xffffffff ;  /* 0xffffffff000f7802 */ /* 0x000fce0000000f00 */
[----:B012---:R-:W-:Y:S05]  /*30760*/  WARPSYNC.COLLECTIVE R15, `(.L_x_2832) ;  /* 0x000000000f0c7348 */ /* 0x007fea0003c00000 */
[----:B------:R-:W-:Y:S02]  /*30770*/  ELECT P6, UR62, PT ;  /* 0x00000000003e782f */ /* 0x000fe400038c0000 */
[----:B------:R-:W-:Y:S01]  /*30780*/  MOV R14, UR62 ;  /* 0x0000003e000e7c02 */ /* 0x000fe20008000f00 */
[----:B012---:R-:W-:Y:S10]  /*30790*/  ENDCOLLECTIVE ;  /* 0x000000000000791b */ /* 0x007ff40003800000 */
.L_x_2832:
[----:B------:R-:W-:Y:S05]  /*307a0*/  BSYNC B0 ;  /* 0x0000000000007941 */ /* 0x000fea0003800000 */
.L_x_2831:
[----:B------:R-:W-:Y:S05]  /*307b0*/  BRA `(.L_x_2833) ;  /* 0xffffffd000e87947 */ /* 0x000fea000383ffff */
.L_x_2668:
[----:B-1----:R1:W2:Y:S02]  /*307c0*/  SYNCS.PHASECHK.TRANS64.TRYWAIT P0, [R6+URZ], R5 ;  /* 0x00000005060075a7 */ /* 0x0022a4000800017f */
[----:B--2---:R-:W-:Y:S05]  /*307d0*/  @!P0 NANOSLEEP.SYNCS 0x989680 ;  /* 0x009896800000895d */ /* 0x004fea0003900000 */
[----:B------:R-:W2:Y:S02]  /*307e0*/  @!P0 SYNCS.PHASECHK.TRANS64 P0, [R6+URZ], R5 ;  /* 0x00000005060085a7 */ /* 0x000ea4000800007f */
[----:B--2---:R-:W-:Y:S05]  /*307f0*/  @!P0 BRA `(.L_x_2668) ;  /* 0xfffffffc00f08947 */ /* 0x004fea000383ffff */
[----:B------:R-:W-:Y:S05]  /*30800*/  BRA `(.L_x_2834) ;  /* 0xffffffd4002c7947 */ /* 0x000fea000383ffff */
.L_x_2669:
[----:B--2---:R2:W3:Y:S02]  /*30810*/  SYNCS.PHASECHK.TRANS64.TRYWAIT P0, [R7+URZ], R2 ;  /* 0x00000002070075a7 */ /* 0x0044e4000800017f */
[----:B---3--:R-:W-:Y:S05]  /*30820*/  @!P0 NANOSLEEP.SYNCS 0x989680 ;  /* 0x009896800000895d */ /* 0x008fea0003900000 */
[----:B------:R-:W3:Y:S02]  /*30830*/  @!P0 SYNCS.PHASECHK.TRANS64 P0, [R7+URZ], R2 ;  /* 0x00000002070085a7 */ /* 0x000ee4000800007f */
[----:B---3--:R-:W-:Y:S05]  /*30840*/  @!P0 BRA `(.L_x_2669) ;  /* 0xfffffffc00f08947 */ /* 0x008fea000383ffff */
[----:B------:R-:W-:Y:S05]  /*30850*/  BRA `(.L_x_2835) ;  /* 0xffffffd400207947 */ /* 0x000fea000383ffff */
.L_x_2671:
[----:B---3--:R3:W4:Y:S02]  /*30860*/  SYNCS.PHASECHK.TRANS64.TRYWAIT P0, [R4+URZ], R5 ;  /* 0x00000005040075a7 */ /* 0x008724000800017f */
[----:B----4-:R-:W-:Y:S05]  /*30870*/  @!P0 NANOSLEEP.SYNCS 0x989680 ;  /* 0x009896800000895d */ /* 0x010fea0003900000 */
[----:B------:R-:W4:Y:S02]  /*30880*/  @!P0 SYNCS.PHASECHK.TRANS64 P0, [R4+URZ], R5 ;  /* 0x00000005040085a7 */ /* 0x000f24000800007f */
[----:B----4-:R-:W-:Y:S05]  /*30890*/  @!P0 BRA `(.L_x_2671) ;  /* 0xfffffffc00f08947 */ /* 0x010fea000383ffff */
[----:B------:R-:W-:Y:S05]  /*308a0*/  BRA `(.L_x_2836) ;  /* 0xffffffd400287947 */ /* 0x000fea000383ffff */
.L_x_2837:
        /* <DEDUP_REMOVED lines=13> */
.L_x_2847:


//--------------------- .nv.global.init           --------------------------
	.section	.nv.global.init,"aw",@progbits
.nv.global.init:
	.type		$str$23,@object
	.size		$str$23,($str$24 - $str$23)
$str$23:
        /*0000*/ 	.byte	0x28, 0x61, 0x64, 0x64, 0x72, 0x65, 0x73, 0x73, 0x20, 0x26, 0x20, 0x6d, 0x61, 0x73, 0x6b, 0x29
        /*0010*/ 	.byte	0x20, 0x3d, 0x3d, 0x20, 0x30, 0x00
	.type		$str$24,@object
	.size		$str$24,(__unnamed_9 - $str$24)
$str$24:
        /*0016*/ 	.byte	0x2f, 0x74, 0x6d, 0x70, 0x2f, 0x6f, 0x73, 0x73, 0x5f, 0x6b, 0x65, 0x72, 0x6e, 0x65, 0x6c, 0x73
        /*0026*/ 	.byte	0x5f, 0x73, 0x72, 0x63, 0x2f, 0x66, 0x6c, 0x61, 0x73, 0x68, 0x5f, 0x61, 0x74, 0x74, 0x65, 0x6e
        /*0036*/ 	.byte	0x74, 0x69, 0x6f, 0x6e, 0x2f, 0x63, 0x73, 0x72, 0x63, 0x2f, 0x63, 0x75, 0x74, 0x6c, 0x61, 0x73
        /*0046*/ 	.byte	0x73, 0x2f, 0x69, 0x6e, 0x63, 0x6c, 0x75, 0x64, 0x65, 0x2f, 0x63, 0x75, 0x74, 0x65, 0x2f, 0x70
        /*0056*/ 	.byte	0x6f, 0x69, 0x6e, 0x74, 0x65, 0x72, 0x5f, 0x66, 0x6c, 0x61, 0x67, 0x67, 0x65, 0x64, 0x2e, 0x68
        /*0066*/ 	.byte	0x70, 0x70, 0x00
	.type		__unnamed_9,@object
	.size		__unnamed_9,(__unnamed_5 - __unnamed_9)
__unnamed_9:
        /* <DEDUP_REMOVED lines=23> */
        /*01d9*/ 	.byte	0x3a, 0x43, 0x3c, 0x30, 0x3e, 0x3e, 0x3e, 0x3e, 0x3e, 0x20, 0x26, 0x5d, 0x00
	.type		__unnamed_5,@object
	.size		__unnamed_5,(__unnamed_4 - __unnamed_5)
__unnamed_5:
        /* <DEDUP_REMOVED lines=24> */
	.type		__unnamed_4,@object
	.size		__unnamed_4,(__unnamed_7 - __unnamed_4)
__unnamed_4:
        /* <DEDUP_REMOVED lines=24> */
	.type		__unnamed_7,@object
	.size		__unnamed_7,(__unnamed_8 - __unnamed_7)
__unnamed_7:
        /* <DEDUP_REMOVED lines=28> */
        /*06a6*/ 	.byte	0x36, 0x33, 0x38, 0x34, 0x3e, 0x3e, 0x3e, 0x3e, 0x3e, 0x5d, 0x00
	.type		__unnamed_8,@object
	.size		__unnamed_8,(__unnamed_3 - __unnamed_8)
__unnamed_8:
        /* <DEDUP_REMOVED lines=29> */
	.type		__unnamed_3,@object
	.size		__unnamed_3,(__unnamed_2 - __unnamed_3)
__unnamed_3:
        /* <DEDUP_REMOVED lines=29> */
	.type		__unnamed_2,@object
	.size		__unnamed_2,(__unnamed_6 - __unnamed_2)
__unnamed_2:
        /* <DEDUP_REMOVED lines=29> */
	.type		__unnamed_6,@object
	.size		__unnamed_6,(__unnamed_1 - __unnamed_6)
__unnamed_6:
        /* <DEDUP_REMOVED lines=29> */
	.type		__unnamed_1,@object
	.size		__unnamed_1,(.L_0 - __unnamed_1)
__unnamed_1:
        /* <DEDUP_REMOVED lines=28> */
        /*0fa1*/ 	.byte	0x32, 0x30, 0x34, 0x38, 0x30, 0x3e, 0x3e, 0x3e, 0x3e, 0x3e, 0x20, 0x26, 0x5d, 0x00
.L_0:


//--------------------- .nv.shared._ZN7cutlass13device_kernelIN5flash11enable_sm90INS1_16FlashAttnFwdSm90INS1_25CollectiveMainloopFwdSm90ILi2EN4cute5tupleIJNS5_1CILi1EEES8_S8_EEENS6_IJNS7_ILi128EEENS7_ILi80EEENS7_ILi256EEEEEELi256ENS_6half_tEfNS_4arch4Sm90ELb0ELb0ELb1ELb0ELb0ELb0ELb0ELb1ELb1ELb0ELb0ELb0EEENS1_21CollectiveEpilogueFwdINS6_IJSA_SC_SB_EEES9_SE_SG_Li256ELb0ELb0ELb0ELb0EEENS1_29StaticPersistentTileSchedulerILb0EEEEEEEEEvNT_6ParamsE --------------------------
	.section	.nv.shared._ZN7cutlass13device_kernelIN5flash11enable_sm90INS1_16FlashAttnFwdSm90INS1_25CollectiveMainloopFwdSm90ILi2EN4cute5tupleIJNS5_1CILi1EEES8_S8_EEENS6_IJNS7_ILi128EEENS7_ILi80EEENS7_ILi256EEEEEELi256ENS_6half_tEfNS_4arch4Sm90ELb0ELb0ELb1ELb0ELb0ELb0ELb0ELb1ELb1ELb0ELb0ELb0EEENS1_21CollectiveEpilogueFwdINS6_IJSA_SC_SB_EEES9_SE_SG_Li256ELb0ELb0ELb0ELb0EEENS1_29StaticPersistentTileSchedulerILb0EEEEEEEEEvNT_6ParamsE,"aw",@nobits
	.sectionflags	@""
	.align	16
	.zero		1024


//--------------------- .nv.shared.reserved.0     --------------------------
	.section	.nv.shared.reserved.0,"aw",@nobits
	.weak		__nv_reservedSMEM_offset_0_alias
	.size		__nv_reservedSMEM_offset_0_alias, 0, 0
	.other		__nv_reservedSMEM_offset_0_alias,@"STO_CUDA_RESERVED_SHARED STV_DEFAULT"
__nv_reservedSMEM_offset_0_alias:
	.zero		0


//--------------------- .nv.global                --------------------------
	.section	.nv.global,"aw",@nobits
.nv.global:
	.type		_ZN74_INTERNAL_0b3d2bd4_38_flash_fwd_hdim256_fp16_softcap_sm90_cu_1f2e7571_33524cute1_E,@object
	.size		_ZN74_INTERNAL_0b3d2bd4_38_flash_fwd_hdim256_fp16_softcap_sm90_cu_1f2e7571_33524cute1_E,(_ZN74_INTERNAL_0b3d2bd4_38_flash_fwd_hdim256_fp16_softcap_sm90_cu_1f2e7571_33524cuda3std3__45__cpo6cbeginE - _ZN74_INTERNAL_0b3d2bd4_38_flash_fwd_hdim256_fp16_softcap_sm90_cu_1f2e7571_33524cute1_E)
_ZN74_INTERNAL_0b3d2bd4_38_flash_fwd_hdim256_fp16_softcap_sm90_cu_1f2e7571_33524cute1_E:
	.zero		1
	.type		_ZN74_INTERNAL_0b3d2bd4_38_flash_fwd_hdim256_fp16_softcap_sm90_cu_1f2e7571_33524cuda3std3__45__cpo6cbeginE,@object
	.size		_ZN74_INTERNAL_0b3d2bd4_38_flash_fwd_hdim256_fp16_softcap_sm90_cu_1f2e7571_33524cuda3std3__45__cpo6cbeginE,(_ZN74_INTERNAL_0b3d2bd4_38_flash_fwd_hdim256_fp16_softcap_sm90_cu_1f2e7571_33524cuda3std3__48in_placeE - _ZN74_INTERNAL_0b3d2bd4_38_flash_fwd_hdim256_fp16_softcap_sm90_cu_1f2e7571_33524cuda3std3__45__cpo6cbeginE)
_ZN74_INTERNAL_0b3d2bd4_38_flash_fwd_hdim256_fp16_softcap_sm90_cu_1f2e7571_33524cuda3std3__45__cpo6cbeginE:
	.zero		1
	.type		_ZN74_INTERNAL_0b3d2bd4_38_flash_fwd_hdim256_fp16_softcap_sm90_cu_1f2e7571_33524cuda3std3__48in_placeE,@object
	.size		_ZN74_INTERNAL_0b3d2bd4_38_flash_fwd_hdim256_fp16_softcap_sm90_cu_1f2e7571_33524cuda3std3__48in_placeE,(_ZN74_INTERNAL_0b3d2bd4_38_flash_fwd_hdim256_fp16_softcap_sm90_cu_1f2e7571_33524cuda3std6ranges3__45__cpo9iter_moveE - _ZN74_INTERNAL_0b3d2bd4_38_flash_fwd_hdim256_fp16_softcap_sm90_cu_1f2e7571_33524cuda3std3__48in_placeE)
_ZN74_INTERNAL_0b3d2bd4_38_flash_fwd_hdim256_fp16_softcap_sm90_cu_1f2e7571_33524cuda3std3__48in_placeE:
	.zero		1
	.type		_ZN74_INTERNAL_0b3d2bd4_38_flash_fwd_hdim256_fp16_softcap_sm90_cu_1f2e7571_33524cuda3std6ranges3__45__cpo9iter_moveE,@object
	.size		_ZN74_INTERNAL_0b3d2bd4_38_flash_fwd_hdim256_fp16_softcap_sm90_cu_1f2e7571_33524cuda3std6ranges3__45__cpo9iter_moveE,(_ZN74_INTERNAL_0b3d2bd4_38_flash_fwd_hdim256_fp16_softcap_sm90_cu_1f2e7571_33524cuda3std3__45__cpo5beginE - _ZN74_INTERNAL_0b3d2bd4_38_flash_fwd_hdim256_fp16_softcap_sm90_cu_1f2e7571_33524cuda3std6ranges3__45__cpo9iter_moveE)
_ZN74_INTERNAL_0b3d2bd4_38_flash_fwd_hdim256_fp16_softcap_sm90_cu_1f2e7571_33524cuda3std6ranges3__45__cpo9iter_moveE:
	.zero		1
	.type		_ZN74_INTERNAL_0b3d2bd4_38_flash_fwd_hdim256_fp16_softcap_sm90_cu_1f2e7571_33524cuda3std3__45__cpo5beginE,@object
	.size		_ZN74_INTERNAL_0b3d2bd4_38_flash_fwd_hdim256_fp16_softcap_sm90_cu_1f2e7571_33524cuda3std3__45__cpo5beginE,(_ZN74_INTERNAL_0b3d2bd4_38_flash_fwd_hdim256_fp16_softcap_sm90_cu_1f2e7571_33524cuda3std3__476_GLOBAL__N__0b3d2bd4_38_flash_fwd_hdim256_fp16_softcap_sm90_cu_1f2e7571_33526ignoreE - _ZN74_INTERNAL_0b3d2bd4_38_flash_fwd_hdim256_fp16_softcap_sm90_cu_1f2e7571_33524cuda3std3__45__cpo5beginE)
_ZN74_INTERNAL_0b3d2bd4_38_flash_fwd_hdim256_fp16_softcap_sm90_cu_1f2e7571_33524cuda3std3__45__cpo5beginE:
	.zero		1
	.type		_ZN74_INTERNAL_0b3d2bd4_38_flash_fwd_hdim256_fp16_softcap_sm90_cu_1f2e7571_33524cuda3std3__476_GLOBAL__N__0b3d2bd4_38_flash_fwd_hdim256_fp16_softcap_sm90_cu_1f2e7571_33526ignoreE,@object
	.size		_ZN74_INTERNAL_0b3d2bd4_38_flash_fwd_hdim256_fp16_softcap_sm90_cu_1f2e7571_33524cuda3std3__476_GLOBAL__N__0b3d2bd4_38_flash_fwd_hdim256_fp16_softcap_sm90_cu_1f2e7571_33526ignoreE,(_ZN74_INTERNAL_0b3d2bd4_38_flash_fwd_hdim256_fp16_softcap_sm90_cu_1f2e7571_33524cute7productE - _ZN74_INTERNAL_0b3d2bd4_38_flash_fwd_hdim256_fp16_softcap_sm90_cu_1f2e7571_33524cuda3std3__476_GLOBAL__N__0b3d2bd4_38_flash_fwd_hdim256_fp16_softcap_sm90_cu_1f2e7571_33526ignoreE)
_ZN74_INTERNAL_0b3d2bd4_38_flash_fwd_hdim256_fp16_softcap_sm90_cu_1f2e7571_33524cuda3std3__476_GLOBAL__N__0b3d2bd4_38_flash_fwd_hdim256_fp16_softcap_sm90_cu_1f2e7571_33526ignoreE:
	.zero		1
	.type		_ZN74_INTERNAL_0b3d2bd4_38_flash_fwd_hdim256_fp16_softcap_sm90_cu_1f2e7571_33524cute7productE,@object
	.size		_ZN74_INTERNAL_0b3d2bd4_38_flash_fwd_hdim256_fp16_softcap_sm90_cu_1f2e7571_33524cute7productE,(_ZN74_INTERNAL_0b3d2bd4_38_flash_fwd_hdim256_fp16_softcap_sm90_cu_1f2e7571_33524cuda3std3__45__cpo3endE - _ZN74_INTERNAL_0b3d2bd4_38_flash_fwd_hdim256_fp16_softcap_sm90_cu_1f2e7571_33524cute7productE)
_ZN74_INTERNAL_0b3d2bd4_38_flash_fwd_hdim256_fp16_softcap_sm90_cu_1f2e7571_33524cute7productE:
	.zero		1
	.type		_ZN74_INTERNAL_0b3d2bd4_38_flash_fwd_hdim256_fp16_softcap_sm90_cu_1f2e7571_33524cuda3std3__45__cpo3endE,@object
	.size		_ZN74_INTERNAL_0b3d2bd4_38_flash_fwd_hdim256_fp16_softcap_sm90_cu_1f2e7571_33524cuda3std3__45__cpo3endE,(_ZN74_INTERNAL_0b3d2bd4_38_flash_fwd_hdim256_fp16_softcap_sm90_cu_1f2e7571_33524cuda3std3__419piecewise_constructE - _ZN74_INTERNAL_0b3d2bd4_38_flash_fwd_hdim256_fp16_softcap_sm90_cu_1f2e7571_33524cuda3std3__45__cpo3endE)
_ZN74_INTERNAL_0b3d2bd4_38_flash_fwd_hdim256_fp16_softcap_sm90_cu_1f2e7571_33524cuda3std3__45__cpo3endE:
	.zero		1
	.type		_ZN74_INTERNAL_0b3d2bd4_38_flash_fwd_hdim256_fp16_softcap_sm90_cu_1f2e7571_33524cuda3std3__419piecewise_constructE,@object
	.size		_ZN74_INTERNAL_0b3d2bd4_38_flash_fwd_hdim256_fp16_softcap_sm90_cu_1f2e7571_33524cuda3std3__419piecewise_constructE,(_ZN74_INTERNAL_0b3d2bd4_38_flash_fwd_hdim256_fp16_softcap_sm90_cu_1f2e7571_33524cuda3std3__45__cpo4cendE - _ZN74_INTERNAL_0b3d2bd4_38_flash_fwd_hdim256_fp16_softcap_sm90_cu_1f2e7571_33524cuda3std3__419piecewise_constructE)
_ZN74_INTERNAL_0b3d2bd4_38_flash_fwd_hdim256_fp16_softcap_sm90_cu_1f2e7571_33524cuda3std3__419piecewise_constructE:
	.zero		1
	.type		_ZN74_INTERNAL_0b3d2bd4_38_flash_fwd_hdim256_fp16_softcap_sm90_cu_1f2e7571_33524cuda3std3__45__cpo4cendE,@object
	.size		_ZN74_INTERNAL_0b3d2bd4_38_flash_fwd_hdim256_fp16_softcap_sm90_cu_1f2e7571_33524cuda3std3__45__cpo4cendE,(_ZN74_INTERNAL_0b3d2bd4_38_flash_fwd_hdim256_fp16_softcap_sm90_cu_1f2e7571_33524cuda3std6ranges3__45__cpo4swapE - _ZN74_INTERNAL_0b3d2bd4_38_flash_fwd_hdim256_fp16_softcap_sm90_cu_1f2e7571_33524cuda3std3__45__cpo4cendE)
_ZN74_INTERNAL_0b3d2bd4_38_flash_fwd_hdim256_fp16_softcap_sm90_cu_1f2e7571_33524cuda3std3__45__cpo4cendE:
	.zero		1
	.type		_ZN74_INTERNAL_0b3d2bd4_38_flash_fwd_hdim256_fp16_softcap_sm90_cu_1f2e7571_33524cuda3std6ranges3__45__cpo4swapE,@object
	.size		_ZN74_INTERNAL_0b3d2bd4_38_flash_fwd_hdim256_fp16_softcap_sm90_cu_1f2e7571_33524cuda3std6ranges3__45__cpo4swapE,(.L_16 - _ZN74_INTERNAL_0b3d2bd4_38_flash_fwd_hdim256_fp16_softcap_sm90_cu_1f2e7571_33524cuda3std6ranges3__45__cpo4swapE)
_ZN74_INTERNAL_0b3d2bd4_38_flash_fwd_hdim256_fp16_softcap_sm90_cu_1f2e7571_33524cuda3std6ranges3__45__cpo4swapE:
	.zero		1
.L_16:


//--------------------- .nv.shared._ZN7cutlass13device_kernelIN5flash11enable_sm90INS1_16FlashAttnFwdSm90INS1_25CollectiveMainloopFwdSm90ILi2EN4cute5tupleIJNS5_1CILi2EEENS7_ILi1EEES9_EEENS6_IJNS7_ILi128EEENS7_ILi80EEENS7_ILi256EEEEEELi256ENS_6half_tEfNS_4arch4Sm90ELb0ELb0ELb1ELb0ELb0ELb0ELb0ELb1ELb1ELb0ELb0ELb0EEENS1_21CollectiveEpilogueFwdINS6_IJSB_SD_SC_EEESA_SF_SH_Li256ELb0ELb0ELb0ELb0EEENS1_29StaticPersistentTileSchedulerILb0EEEEEEEEEvNT_6ParamsE --------------------------
	.section	.nv.shared._ZN7cutlass13device_kernelIN5flash11enable_sm90INS1_16FlashAttnFwdSm90INS1_25CollectiveMainloopFwdSm90ILi2EN4cute5tupleIJNS5_1CILi2EEENS7_ILi1EEES9_EEENS6_IJNS7_ILi128EEENS7_ILi80EEENS7_ILi256EEEEEELi256ENS_6half_tEfNS_4arch4Sm90ELb0ELb0ELb1ELb0ELb0ELb0ELb0ELb1ELb1ELb0ELb0ELb0EEENS1_21CollectiveEpilogueFwdINS6_IJSB_SD_SC_EEESA_SF_SH_Li256ELb0ELb0ELb0ELb0EEENS1_29StaticPersistentTileSchedulerILb0EEEEEEEEEvNT_6ParamsE,"aw",@nobits
	.sectionflags	@""
	.align	16
	.zero		1024


//--------------------- .nv.shared._ZN7cutlass13device_kernelIN5flash11enable_sm90INS1_16FlashAttnFwdSm90INS1_25CollectiveMainloopFwdSm90ILi2EN4cute5tupleIJNS5_1CILi1EEES8_S8_EEENS6_IJNS7_ILi128EEENS7_ILi80EEENS7_ILi256EEEEEELi256ENS_6half_tEfNS_4arch4Sm90ELb0ELb0ELb1ELb1ELb0ELb0ELb0ELb1ELb1ELb0ELb0ELb0EEENS1_21CollectiveEpilogueFwdINS6_IJSA_SC_SB_EEES9_SE_SG_Li256ELb1ELb0ELb0ELb0EEENS1_36VarlenDynamicPersistentTileSchedulerILi128ELi80ELi256ELi32ELb0ELb0ELb1ELb0ELb1ELb1EEEEEEEEEvNT_6ParamsE --------------------------
	.section	.nv.shared._ZN7cutlass13device_kernelIN5flash11enable_sm90INS1_16FlashAttnFwdSm90INS1_25CollectiveMainloopFwdSm90ILi2EN4cute5tupleIJNS5_1CILi1EEES8_S8_EEENS6_IJNS7_ILi128EEENS7_ILi80EEENS7_ILi256EEEEEELi256ENS_6half_tEfNS_4arch4Sm90ELb0ELb0ELb1ELb1ELb0ELb0ELb0ELb1ELb1ELb0ELb0ELb0EEENS1_21CollectiveEpilogueFwdINS6_IJSA_SC_SB_EEES9_SE_SG_Li256ELb1ELb0ELb0ELb0EEENS1_36VarlenDynamicPersistentTileSchedulerILi128ELi80ELi256ELi32ELb0ELb0ELb1ELb0ELb1ELb1EEEEEEEEEvNT_6ParamsE,"aw",@nobits
	.sectionflags	@""
	.align	16
	.zero		1024


//--------------------- .nv.shared._ZN7cutlass13device_kernelIN5flash11enable_sm90INS1_16FlashAttnFwdSm90INS1_25CollectiveMainloopFwdSm90ILi2EN4cute5tupleIJNS5_1CILi1EEES8_S8_EEENS6_IJNS7_ILi128EEENS7_ILi80EEENS7_ILi256EEEEEELi256ENS_6half_tEfNS_4arch4Sm90ELb0ELb0ELb1ELb1ELb0ELb1ELb0ELb1ELb1ELb0ELb0ELb0EEENS1_21CollectiveEpilogueFwdINS6_IJSA_SC_SB_EEES9_SE_SG_Li256ELb1ELb0ELb0ELb0EEENS1_36VarlenDynamicPersistentTileSchedulerILi128ELi80ELi256ELi32ELb0ELb0ELb1ELb0ELb1ELb1EEEEEEEEEvNT_6ParamsE --------------------------
	.section	.nv.shared._ZN7cutlass13device_kernelIN5flash11enable_sm90INS1_16FlashAttnFwdSm90INS1_25CollectiveMainloopFwdSm90ILi2EN4cute5tupleIJNS5_1CILi1EEES8_S8_EEENS6_IJNS7_ILi128EEENS7_ILi80EEENS7_ILi256EEEEEELi256ENS_6half_tEfNS_4arch4Sm90ELb0ELb0ELb1ELb1ELb0ELb1ELb0ELb1ELb1ELb0ELb0ELb0EEENS1_21CollectiveEpilogueFwdINS6_IJSA_SC_SB_EEES9_SE_SG_Li256ELb1ELb0ELb0ELb0EEENS1_36VarlenDynamicPersistentTileSchedulerILi128ELi80ELi256ELi32ELb0ELb0ELb1ELb0ELb1ELb1EEEEEEEEEvNT_6ParamsE,"aw",@nobits
	.sectionflags	@""
	.align	16
	.zero		1024


//--------------------- .nv.shared._ZN7cutlass13device_kernelIN5flash11enable_sm90INS1_16FlashAttnFwdSm90INS1_25CollectiveMainloopFwdSm90ILi2EN4cute5tupleIJNS5_1CILi1EEES8_S8_EEENS6_IJNS7_ILi128EEENS7_ILi64EEENS7_ILi256EEEEEELi256ENS_6half_tEfNS_4arch4Sm90ELb0ELb1ELb1ELb0ELb0ELb0ELb0ELb1ELb1ELb0ELb0ELb0EEENS1_21CollectiveEpilogueFwdINS6_IJSA_SC_SB_EEES9_SE_SG_Li256ELb0ELb0ELb0ELb0EEENS1_30DynamicPersistentTileSchedulerILi256ELi32ELb0ELb0ELb1EEEEEEEEEvNT_6ParamsE --------------------------
	.section	.nv.shared._ZN7cutlass13device_kernelIN5flash11enable_sm90INS1_16FlashAttnFwdSm90INS1_25CollectiveMainloopFwdSm90ILi2EN4cute5tupleIJNS5_1CILi1EEES8_S8_EEENS6_IJNS7_ILi128EEENS7_ILi64EEENS7_ILi256EEEEEELi256ENS_6half_tEfNS_4arch4Sm90ELb0ELb1ELb1ELb0ELb0ELb0ELb0ELb1ELb1ELb0ELb0ELb0EEENS1_21CollectiveEpilogueFwdINS6_IJSA_SC_SB_EEES9_SE_SG_Li256ELb0ELb0ELb0ELb0EEENS1_30DynamicPersistentTileSchedulerILi256ELi32ELb0ELb0ELb1EEEEEEEEEvNT_6ParamsE,"aw",@nobits
	.sectionflags	@""
	.align	16
	.zero		1024


//--------------------- .nv.shared._ZN7cutlass13device_kernelIN5flash11enable_sm90INS1_16FlashAttnFwdSm90INS1_25CollectiveMainloopFwdSm90ILi2EN4cute5tupleIJNS5_1CILi1EEES8_S8_EEENS6_IJNS7_ILi128EEENS7_ILi64EEENS7_ILi256EEEEEELi256ENS_6half_tEfNS_4arch4Sm90ELb0ELb1ELb1ELb1ELb0ELb0ELb0ELb1ELb1ELb0ELb0ELb0EEENS1_21CollectiveEpilogueFwdINS6_IJSA_SC_SB_EEES9_SE_SG_Li256ELb1ELb0ELb0ELb0EEENS1_36VarlenDynamicPersistentTileSchedulerILi128ELi64ELi256ELi32ELb0ELb0ELb1ELb1ELb0ELb1EEEEEEEEEvNT_6ParamsE --------------------------
	.section	.nv.shared._ZN7cutlass13device_kernelIN5flash11enable_sm90INS1_16FlashAttnFwdSm90INS1_25CollectiveMainloopFwdSm90ILi2EN4cute5tupleIJNS5_1CILi1EEES8_S8_EEENS6_IJNS7_ILi128EEENS7_ILi64EEENS7_ILi256EEEEEELi256ENS_6half_tEfNS_4arch4Sm90ELb0ELb1ELb1ELb1ELb0ELb0ELb0ELb1ELb1ELb0ELb0ELb0EEENS1_21CollectiveEpilogueFwdINS6_IJSA_SC_SB_EEES9_SE_SG_Li256ELb1ELb0ELb0ELb0EEENS1_36VarlenDynamicPersistentTileSchedulerILi128ELi64ELi256ELi32ELb0ELb0ELb1ELb1ELb0ELb1EEEEEEEEEvNT_6ParamsE,"aw",@nobits
	.sectionflags	@""
	.align	16
	.zero		1024


//--------------------- .nv.shared._ZN7cutlass13device_kernelIN5flash11enable_sm90INS1_16FlashAttnFwdSm90INS1_25CollectiveMainloopFwdSm90ILi2EN4cute5tupleIJNS5_1CILi1EEES8_S8_EEENS6_IJNS7_ILi128EEENS7_ILi64EEENS7_ILi256EEEEEELi256ENS_6half_tEfNS_4arch4Sm90ELb0ELb1ELb1ELb1ELb0ELb1ELb0ELb1ELb1ELb0ELb0ELb0EEENS1_21CollectiveEpilogueFwdINS6_IJSA_SC_SB_EEES9_SE_SG_Li256ELb1ELb0ELb0ELb0EEENS1_36VarlenDynamicPersistentTileSchedulerILi128ELi64ELi256ELi32ELb0ELb0ELb1ELb1ELb0ELb1EEEEEEEEEvNT_6ParamsE --------------------------
	.section	.nv.shared._ZN7cutlass13device_kernelIN5flash11enable_sm90INS1_16FlashAttnFwdSm90INS1_25CollectiveMainloopFwdSm90ILi2EN4cute5tupleIJNS5_1CILi1EEES8_S8_EEENS6_IJNS7_ILi128EEENS7_ILi64EEENS7_ILi256EEEEEELi256ENS_6half_tEfNS_4arch4Sm90ELb0ELb1ELb1ELb1ELb0ELb1ELb0ELb1ELb1ELb0ELb0ELb0EEENS1_21CollectiveEpilogueFwdINS6_IJSA_SC_SB_EEES9_SE_SG_Li256ELb1ELb0ELb0ELb0EEENS1_36VarlenDynamicPersistentTileSchedulerILi128ELi64ELi256ELi32ELb0ELb0ELb1ELb1ELb0ELb1EEEEEEEEEvNT_6ParamsE,"aw",@nobits
	.sectionflags	@""
	.align	16
	.zero		1024


//--------------------- .nv.shared._ZN7cutlass13device_kernelIN5flash11enable_sm90INS1_16FlashAttnFwdSm90INS1_25CollectiveMainloopFwdSm90ILi2EN4cute5tupleIJNS5_1CILi1EEES8_S8_EEENS6_IJNS7_ILi128EEENS7_ILi80EEENS7_ILi256EEEEEELi256ENS_6half_tEfNS_4arch4Sm90ELb1ELb0ELb1ELb0ELb0ELb0ELb0ELb1ELb1ELb0ELb0ELb0EEENS1_21CollectiveEpilogueFwdINS6_IJSA_SC_SB_EEES9_SE_SG_Li256ELb0ELb0ELb0ELb0EEENS1_30DynamicPersistentTileSchedulerILi256ELi32ELb0ELb0ELb1EEEEEEEEEvNT_6ParamsE --------------------------
	.section	.nv.shared._ZN7cutlass13device_kernelIN5flash11enable_sm90INS1_16FlashAttnFwdSm90INS1_25CollectiveMainloopFwdSm90ILi2EN4cute5tupleIJNS5_1CILi1EEES8_S8_EEENS6_IJNS7_ILi128EEENS7_ILi80EEENS7_ILi256EEEEEELi256ENS_6half_tEfNS_4arch4Sm90ELb1ELb0ELb1ELb0ELb0ELb0ELb0ELb1ELb1ELb0ELb0ELb0EEENS1_21CollectiveEpilogueFwdINS6_IJSA_SC_SB_EEES9_SE_SG_Li256ELb0ELb0ELb0ELb0EEENS1_30DynamicPersistentTileSchedulerILi256ELi32ELb0ELb0ELb1EEEEEEEEEvNT_6ParamsE,"aw",@nobits
	.sectionflags	@""
	.align	16
	.zero		1024


//--------------------- .nv.shared._ZN7cutlass13device_kernelIN5flash11enable_sm90INS1_16FlashAttnFwdSm90INS1_25CollectiveMainloopFwdSm90ILi2EN4cute5tupleIJNS5_1CILi1EEES8_S8_EEENS6_IJNS7_ILi128EEENS7_ILi80EEENS7_ILi256EEEEEELi256ENS_6half_tEfNS_4arch4Sm90ELb1ELb0ELb1ELb1ELb0ELb0ELb0ELb1ELb1ELb0ELb0ELb0EEENS1_21CollectiveEpilogueFwdINS6_IJSA_SC_SB_EEES9_SE_SG_Li256ELb1ELb0ELb0ELb0EEENS1_36VarlenDynamicPersistentTileSchedulerILi128ELi80ELi256ELi32ELb0ELb0ELb1ELb1ELb1ELb1EEEEEEEEEvNT_6ParamsE --------------------------
	.section	.nv.shared._ZN7cutlass13device_kernelIN5flash11enable_sm90INS1_16FlashAttnFwdSm90INS1_25CollectiveMainloopFwdSm90ILi2EN4cute5tupleIJNS5_1CILi1EEES8_S8_EEENS6_IJNS7_ILi128EEENS7_ILi80EEENS7_ILi256EEEEEELi256ENS_6half_tEfNS_4arch4Sm90ELb1ELb0ELb1ELb1ELb0ELb0ELb0ELb1ELb1ELb0ELb0ELb0EEENS1_21CollectiveEpilogueFwdINS6_IJSA_SC_SB_EEES9_SE_SG_Li256ELb1ELb0ELb0ELb0EEENS1_36VarlenDynamicPersistentTileSchedulerILi128ELi80ELi256ELi32ELb0ELb0ELb1ELb1ELb1ELb1EEEEEEEEEvNT_6ParamsE,"aw",@nobits
	.sectionflags	@""
	.align	16
	.zero		1024


//--------------------- .nv.shared._ZN7cutlass13device_kernelIN5flash11enable_sm90INS1_16FlashAttnFwdSm90INS1_25CollectiveMainloopFwdSm90ILi2EN4cute5tupleIJNS5_1CILi1EEES8_S8_EEENS6_IJNS7_ILi128EEENS7_ILi80EEENS7_ILi256EEEEEELi256ENS_6half_tEfNS_4arch4Sm90ELb1ELb0ELb1ELb1ELb0ELb1ELb0ELb1ELb1ELb0ELb0ELb0EEENS1_21CollectiveEpilogueFwdINS6_IJSA_SC_SB_EEES9_SE_SG_Li256ELb1ELb0ELb0ELb0EEENS1_36VarlenDynamicPersistentTileSchedulerILi128ELi80ELi256ELi32ELb0ELb0ELb1ELb1ELb1ELb1EEEEEEEEEvNT_6ParamsE --------------------------
	.section	.nv.shared._ZN7cutlass13device_kernelIN5flash11enable_sm90INS1_16FlashAttnFwdSm90INS1_25CollectiveMainloopFwdSm90ILi2EN4cute5tupleIJNS5_1CILi1EEES8_S8_EEENS6_IJNS7_ILi128EEENS7_ILi80EEENS7_ILi256EEEEEELi256ENS_6half_tEfNS_4arch4Sm90ELb1ELb0ELb1ELb1ELb0ELb1ELb0ELb1ELb1ELb0ELb0ELb0EEENS1_21CollectiveEpilogueFwdINS6_IJSA_SC_SB_EEES9_SE_SG_Li256ELb1ELb0ELb0ELb0EEENS1_36VarlenDynamicPersistentTileSchedulerILi128ELi80ELi256ELi32ELb0ELb0ELb1ELb1ELb1ELb1EEEEEEEEEvNT_6ParamsE,"aw",@nobits
	.sectionflags	@""
	.align	16
	.zero		1024


//--------------------- .nv.constant0._ZN7cutlass13device_kernelIN5flash11enable_sm90INS1_16FlashAttnFwdSm90INS1_25CollectiveMainloopFwdSm90ILi2EN4cute5tupleIJNS5_1CILi1EEES8_S8_EEENS6_IJNS7_ILi128EEENS7_ILi80EEENS7_ILi256EEEEEELi256ENS_6half_tEfNS_4arch4Sm90ELb0ELb0ELb1ELb0ELb0ELb0ELb0ELb1ELb1ELb0ELb0ELb0EEENS1_21CollectiveEpilogueFwdINS6_IJSA_SC_SB_EEES9_SE_SG_Li256ELb0ELb0ELb0ELb0EEENS1_29StaticPersistentTileSchedulerILb0EEEEEEEEEvNT_6ParamsE --------------------------
	.section	.nv.constant0._ZN7cutlass13device_kernelIN5flash11enable_sm90INS1_16FlashAttnFwdSm90INS1_25CollectiveMainloopFwdSm90ILi2EN4cute5tupleIJNS5_1CILi1EEES8_S8_EEENS6_IJNS7_ILi128EEENS7_ILi80EEENS7_ILi256EEEEEELi256ENS_6half_tEfNS_4arch4Sm90ELb0ELb0ELb1ELb0ELb0ELb0ELb0ELb1ELb1ELb0ELb0ELb0EEENS1_21CollectiveEpilogueFwdINS6_IJSA_SC_SB_EEES9_SE_SG_Li256ELb0ELb0ELb0ELb0EEENS1_29StaticPersistentTileSchedulerILb0EEEEEEEEEvNT_6ParamsE,"a",@progbits
	.sectionflags	@""
	.align	4
.nv.constant0._ZN7cutlass13device_kernelIN5flash11enable_sm90INS1_16FlashAttnFwdSm90INS1_25CollectiveMainloopFwdSm90ILi2EN4cute5tupleIJNS5_1CILi1EEES8_S8_EEENS6_IJNS7_ILi128EEENS7_ILi80EEENS7_ILi256EEEEEELi256ENS_6half_tEfNS_4arch4Sm90ELb0ELb0ELb1ELb0ELb0ELb0ELb0ELb1ELb1ELb0ELb0ELb0EEENS1_21CollectiveEpilogueFwdINS6_IJSA_SC_SB_EEES9_SE_SG_Li256ELb0ELb0ELb0ELb0EEENS1_29StaticPersistentTileSchedulerILb0EEEEEEEEEvNT_6ParamsE:
	.zero		3584


//--------------------- .nv.constant0._ZN7cutlass13device_kernelIN5flash11enable_sm90INS1_16FlashAttnFwdSm90INS1_25CollectiveMainloopFwdSm90ILi2EN4cute5tupleIJNS5_1CILi2EEENS7_ILi1EEES9_EEENS6_IJNS7_ILi128EEENS7_ILi80EEENS7_ILi256EEEEEELi256ENS_6half_tEfNS_4arch4Sm90ELb0ELb0ELb1ELb0ELb0ELb0ELb0ELb1ELb1ELb0ELb0ELb0EEENS1_21CollectiveEpilogueFwdINS6_IJSB_SD_SC_EEESA_SF_SH_Li256ELb0ELb0ELb0ELb0EEENS1_29StaticPersistentTileSchedulerILb0EEEEEEEEEvNT_6ParamsE --------------------------
	.section	.nv.constant0._ZN7cutlass13device_kernelIN5flash11enable_sm90INS1_16FlashAttnFwdSm90INS1_25CollectiveMainloopFwdSm90ILi2EN4cute5tupleIJNS5_1CILi2EEENS7_ILi1EEES9_EEENS6_IJNS7_ILi128EEENS7_ILi80EEENS7_ILi256EEEEEELi256ENS_6half_tEfNS_4arch4Sm90ELb0ELb0ELb1ELb0ELb0ELb0ELb0ELb1ELb1ELb0ELb0ELb0EEENS1_21CollectiveEpilogueFwdINS6_IJSB_SD_SC_EEESA_SF_SH_Li256ELb0ELb0ELb0ELb0EEENS1_29StaticPersistentTileSchedulerILb0EEEEEEEEEvNT_6ParamsE,"a",@progbits
	.sectionflags	@""
	.align	4
.nv.constant0._ZN7cutlass13device_kernelIN5flash11enable_sm90INS1_16FlashAttnFwdSm90INS1_25CollectiveMainloopFwdSm90ILi2EN4cute5tupleIJNS5_1CILi2EEENS7_ILi1EEES9_EEENS6_IJNS7_ILi128EEENS7_ILi80EEENS7_ILi256EEEEEELi256ENS_6half_tEfNS_4arch4Sm90ELb0ELb0ELb1ELb0ELb0ELb0ELb0ELb1ELb1ELb0ELb0ELb0EEENS1_21CollectiveEpilogueFwdINS6_IJSB_SD_SC_EEESA_SF_SH_Li256ELb0ELb0ELb0ELb0EEENS1_29StaticPersistentTileSchedulerILb0EEEEEEEEEvNT_6ParamsE:
	.zero		3584


//--------------------- .nv.constant0._ZN7cutlass13device_kernelIN5flash11enable_sm90INS1_16FlashAttnFwdSm90INS1_25CollectiveMainloopFwdSm90ILi2EN4cute5tupleIJNS5_1CILi1EEES8_S8_EEENS6_IJNS7_ILi128EEENS7_ILi80EEENS7_ILi256EEEEEELi256ENS_6half_tEfNS_4arch4Sm90ELb0ELb0ELb1ELb1ELb0ELb0ELb0ELb1ELb1ELb0ELb0ELb0EEENS1_21CollectiveEpilogueFwdINS6_IJSA_SC_SB_EEES9_SE_SG_Li256ELb1ELb0ELb0ELb0EEENS1_36VarlenDynamicPersistentTileSchedulerILi128ELi80ELi256ELi32ELb0ELb0ELb1ELb0ELb1ELb1EEEEEEEEEvNT_6ParamsE --------------------------
	.section	.nv.constant0._ZN7cutlass13device_kernelIN5flash11enable_sm90INS1_16FlashAttnFwdSm90INS1_25CollectiveMainloopFwdSm90ILi2EN4cute5tupleIJNS5_1CILi1EEES8_S8_EEENS6_IJNS7_ILi128EEENS7_ILi80EEENS7_ILi256EEEEEELi256ENS_6half_tEfNS_4arch4Sm90ELb0ELb0ELb1ELb1ELb0ELb0ELb0ELb1ELb1ELb0ELb0ELb0EEENS1_21CollectiveEpilogueFwdINS6_IJSA_SC_SB_EEES9_SE_SG_Li256ELb1ELb0ELb0ELb0EEENS1_36VarlenDynamicPersistentTileSchedulerILi128ELi80ELi256ELi32ELb0ELb0ELb1ELb0ELb1ELb1EEEEEEEEEvNT_6ParamsE,"a",@progbits
	.sectionflags	@""
	.align	4
.nv.constant0._ZN7cutlass13device_kernelIN5flash11enable_sm90INS1_16FlashAttnFwdSm90INS1_25CollectiveMainloopFwdSm90ILi2EN4cute5tupleIJNS5_1CILi1EEES8_S8_EEENS6_IJNS7_ILi128EEENS7_ILi80EEENS7_ILi256EEEEEELi256ENS_6half_tEfNS_4arch4Sm90ELb0ELb0ELb1ELb1ELb0ELb0ELb0ELb1ELb1ELb0ELb0ELb0EEENS1_21CollectiveEpilogueFwdINS6_IJSA_SC_SB_EEES9_SE_SG_Li256ELb1ELb0ELb0ELb0EEENS1_36VarlenDynamicPersistentTileSchedulerILi128ELi80ELi256ELi32ELb0ELb0ELb1ELb0ELb1ELb1EEEEEEEEEvNT_6ParamsE:
	.zero		3200


//--------------------- .nv.constant0._ZN7cutlass13device_kernelIN5flash11enable_sm90INS1_16FlashAttnFwdSm90INS1_25CollectiveMainloopFwdSm90ILi2EN4cute5tupleIJNS5_1CILi1EEES8_S8_EEENS6_IJNS7_ILi128EEENS7_ILi80EEENS7_ILi256EEEEEELi256ENS_6half_tEfNS_4arch4Sm90ELb0ELb0ELb1ELb1ELb0ELb1ELb0ELb1ELb1ELb0ELb0ELb0EEENS1_21CollectiveEpilogueFwdINS6_IJSA_SC_SB_EEES9_SE_SG_Li256ELb1ELb0ELb0ELb0EEENS1_36VarlenDynamicPersistentTileSchedulerILi128ELi80ELi256ELi32ELb0ELb0ELb1ELb0ELb1ELb1EEEEEEEEEvNT_6ParamsE --------------------------
	.section	.nv.constant0._ZN7cutlass13device_kernelIN5flash11enable_sm90INS1_16FlashAttnFwdSm90INS1_25CollectiveMainloopFwdSm90ILi2EN4cute5tupleIJNS5_1CILi1EEES8_S8_EEENS6_IJNS7_ILi128EEENS7_ILi80EEENS7_ILi256EEEEEELi256ENS_6half_tEfNS_4arch4Sm90ELb0ELb0ELb1ELb1ELb0ELb1ELb0ELb1ELb1ELb0ELb0ELb0EEENS1_21CollectiveEpilogueFwdINS6_IJSA_SC_SB_EEES9_SE_SG_Li256ELb1ELb0ELb0ELb0EEENS1_36VarlenDynamicPersistentTileSchedulerILi128ELi80ELi256ELi32ELb0ELb0ELb1ELb0ELb1ELb1EEEEEEEEEvNT_6ParamsE,"a",@progbits
	.sectionflags	@""
	.align	4
.nv.constant0._ZN7cutlass13device_kernelIN5flash11enable_sm90INS1_16FlashAttnFwdSm90INS1_25CollectiveMainloopFwdSm90ILi2EN4cute5tupleIJNS5_1CILi1EEES8_S8_EEENS6_IJNS7_ILi128EEENS7_ILi80EEENS7_ILi256EEEEEELi256ENS_6half_tEfNS_4arch4Sm90ELb0ELb0ELb1ELb1ELb0ELb1ELb0ELb1ELb1ELb0ELb0ELb0EEENS1_21CollectiveEpilogueFwdINS6_IJSA_SC_SB_EEES9_SE_SG_Li256ELb1ELb0ELb0ELb0EEENS1_36VarlenDynamicPersistentTileSchedulerILi128ELi80ELi256ELi32ELb0ELb0ELb1ELb0ELb1ELb1EEEEEEEEEvNT_6ParamsE:
	.zero		3200


//--------------------- .nv.constant0._ZN7cutlass13device_kernelIN5flash11enable_sm90INS1_16FlashAttnFwdSm90INS1_25CollectiveMainloopFwdSm90ILi2EN4cute5tupleIJNS5_1CILi1EEES8_S8_EEENS6_IJNS7_ILi128EEENS7_ILi64EEENS7_ILi256EEEEEELi256ENS_6half_tEfNS_4arch4Sm90ELb0ELb1ELb1ELb0ELb0ELb0ELb0ELb1ELb1ELb0ELb0ELb0EEENS1_21CollectiveEpilogueFwdINS6_IJSA_SC_SB_EEES9_SE_SG_Li256ELb0ELb0ELb0ELb0EEENS1_30DynamicPersistentTileSchedulerILi256ELi32ELb0ELb0ELb1EEEEEEEEEvNT_6ParamsE --------------------------
	.section	.nv.constant0._ZN7cutlass13device_kernelIN5flash11enable_sm90INS1_16FlashAttnFwdSm90INS1_25CollectiveMainloopFwdSm90ILi2EN4cute5tupleIJNS5_1CILi1EEES8_S8_EEENS6_IJNS7_ILi128EEENS7_ILi64EEENS7_ILi256EEEEEELi256ENS_6half_tEfNS_4arch4Sm90ELb0ELb1ELb1ELb0ELb0ELb0ELb0ELb1ELb1ELb0ELb0ELb0EEENS1_21CollectiveEpilogueFwdINS6_IJSA_SC_SB_EEES9_SE_SG_Li256ELb0ELb0ELb0ELb0EEENS1_30DynamicPersistentTileSchedulerILi256ELi32ELb0ELb0ELb1EEEEEEEEEvNT_6ParamsE,"a",@progbits
	.sectionflags	@""
	.align	4
.nv.constant0._ZN7cutlass13device_kernelIN5flash11enable_sm90INS1_16FlashAttnFwdSm90INS1_25CollectiveMainloopFwdSm90ILi2EN4cute5tupleIJNS5_1CILi1EEES8_S8_EEENS6_IJNS7_ILi128EEENS7_ILi64EEENS7_ILi256EEEEEELi256ENS_6half_tEfNS_4arch4Sm90ELb0ELb1ELb1ELb0ELb0ELb0ELb0ELb1ELb1ELb0ELb0ELb0EEENS1_21CollectiveEpilogueFwdINS6_IJSA_SC_SB_EEES9_SE_SG_Li256ELb0ELb0ELb0ELb0EEENS1_30DynamicPersistentTileSchedulerILi256ELi32ELb0ELb0ELb1EEEEEEEEEvNT_6ParamsE:
	.zero		3584


//--------------------- .nv.constant0._ZN7cutlass13device_kernelIN5flash11enable_sm90INS1_16FlashAttnFwdSm90INS1_25CollectiveMainloopFwdSm90ILi2EN4cute5tupleIJNS5_1CILi1EEES8_S8_EEENS6_IJNS7_ILi128EEENS7_ILi64EEENS7_ILi256EEEEEELi256ENS_6half_tEfNS_4arch4Sm90ELb0ELb1ELb1ELb1ELb0ELb0ELb0ELb1ELb1ELb0ELb0ELb0EEENS1_21CollectiveEpilogueFwdINS6_IJSA_SC_SB_EEES9_SE_SG_Li256ELb1ELb0ELb0ELb0EEENS1_36VarlenDynamicPersistentTileSchedulerILi128ELi64ELi256ELi32ELb0ELb0ELb1ELb1ELb0ELb1EEEEEEEEEvNT_6ParamsE --------------------------
	.section	.nv.constant0._ZN7cutlass13device_kernelIN5flash11enable_sm90INS1_16FlashAttnFwdSm90INS1_25CollectiveMainloopFwdSm90ILi2EN4cute5tupleIJNS5_1CILi1EEES8_S8_EEENS6_IJNS7_ILi128EEENS7_ILi64EEENS7_ILi256EEEEEELi256ENS_6half_tEfNS_4arch4Sm90ELb0ELb1ELb1ELb1ELb0ELb0ELb0ELb1ELb1ELb0ELb0ELb0EEENS1_21CollectiveEpilogueFwdINS6_IJSA_SC_SB_EEES9_SE_SG_Li256ELb1ELb0ELb0ELb0EEENS1_36VarlenDynamicPersistentTileSchedulerILi128ELi64ELi256ELi32ELb0ELb0ELb1ELb1ELb0ELb1EEEEEEEEEvNT_6ParamsE,"a",@progbits
	.sectionflags	@""
	.align	4
.nv.constant0._ZN7cutlass13device_kernelIN5flash11enable_sm90INS1_16FlashAttnFwdSm90INS1_25CollectiveMainloopFwdSm90ILi2EN4cute5tupleIJNS5_1CILi1EEES8_S8_EEENS6_IJNS7_ILi128EEENS7_ILi64EEENS7_ILi256EEEEEELi256ENS_6half_tEfNS_4arch4Sm90ELb0ELb1ELb1ELb1ELb0ELb0ELb0ELb1ELb1ELb0ELb0ELb0EEENS1_21CollectiveEpilogueFwdINS6_IJSA_SC_SB_EEES9_SE_SG_Li256ELb1ELb0ELb0ELb0EEENS1_36VarlenDynamicPersistentTileSchedulerILi128ELi64ELi256ELi32ELb0ELb0ELb1ELb1ELb0ELb1EEEEEEEEEvNT_6ParamsE:
	.zero		3200


//--------------------- .nv.constant0._ZN7cutlass13device_kernelIN5flash11enable_sm90INS1_16FlashAttnFwdSm90INS1_25CollectiveMainloopFwdSm90ILi2EN4cute5tupleIJNS5_1CILi1EEES8_S8_EEENS6_IJNS7_ILi128EEENS7_ILi64EEENS7_ILi256EEEEEELi256ENS_6half_tEfNS_4arch4Sm90ELb0ELb1ELb1ELb1ELb0ELb1ELb0ELb1ELb1ELb0ELb0ELb0EEENS1_21CollectiveEpilogueFwdINS6_IJSA_SC_SB_EEES9_SE_SG_Li256ELb1ELb0ELb0ELb0EEENS1_36VarlenDynamicPersistentTileSchedulerILi128ELi64ELi256ELi32ELb0ELb0ELb1ELb1ELb0ELb1EEEEEEEEEvNT_6ParamsE --------------------------
	.section	.nv.constant0._ZN7cutlass13device_kernelIN5flash11enable_sm90INS1_16FlashAttnFwdSm90INS1_25CollectiveMainloopFwdSm90ILi2EN4cute5tupleIJNS5_1CILi1EEES8_S8_EEENS6_IJNS7_ILi128EEENS7_ILi64EEENS7_ILi256EEEEEELi256ENS_6half_tEfNS_4arch4Sm90ELb0ELb1ELb1ELb1ELb0ELb1ELb0ELb1ELb1ELb0ELb0ELb0EEENS1_21CollectiveEpilogueFwdINS6_IJSA_SC_SB_EEES9_SE_SG_Li256ELb1ELb0ELb0ELb0EEENS1_36VarlenDynamicPersistentTileSchedulerILi128ELi64ELi256ELi32ELb0ELb0ELb1ELb1ELb0ELb1EEEEEEEEEvNT_6ParamsE,"a",@progbits
	.sectionflags	@""
	.align	4
.nv.constant0._ZN7cutlass13device_kernelIN5flash11enable_sm90INS1_16FlashAttnFwdSm90INS1_25CollectiveMainloopFwdSm90ILi2EN4cute5tupleIJNS5_1CILi1EEES8_S8_EEENS6_IJNS7_ILi128EEENS7_ILi64EEENS7_ILi256EEEEEELi256ENS_6half_tEfNS_4arch4Sm90ELb0ELb1ELb1ELb1ELb0ELb1ELb0ELb1ELb1ELb0ELb0ELb0EEENS1_21CollectiveEpilogueFwdINS6_IJSA_SC_SB_EEES9_SE_SG_Li256ELb1ELb0ELb0ELb0EEENS1_36VarlenDynamicPersistentTileSchedulerILi128ELi64ELi256ELi32ELb0ELb0ELb1ELb1ELb0ELb1EEEEEEEEEvNT_6ParamsE:
	.zero		3200


//--------------------- .nv.constant0._ZN7cutlass13device_kernelIN5flash11enable_sm90INS1_16FlashAttnFwdSm90INS1_25CollectiveMainloopFwdSm90ILi2EN4cute5tupleIJNS5_1CILi1EEES8_S8_EEENS6_IJNS7_ILi128EEENS7_ILi80EEENS7_ILi256EEEEEELi256ENS_6half_tEfNS_4arch4Sm90ELb1ELb0ELb1ELb0ELb0ELb0ELb0ELb1ELb1ELb0ELb0ELb0EEENS1_21CollectiveEpilogueFwdINS6_IJSA_SC_SB_EEES9_SE_SG_Li256ELb0ELb0ELb0ELb0EEENS1_30DynamicPersistentTileSchedulerILi256ELi32ELb0ELb0ELb1EEEEEEEEEvNT_6ParamsE --------------------------
	.section	.nv.constant0._ZN7cutlass13device_kernelIN5flash11enable_sm90INS1_16FlashAttnFwdSm90INS1_25CollectiveMainloopFwdSm90ILi2EN4cute5tupleIJNS5_1CILi1EEES8_S8_EEENS6_IJNS7_ILi128EEENS7_ILi80EEENS7_ILi256EEEEEELi256ENS_6half_tEfNS_4arch4Sm90ELb1ELb0ELb1ELb0ELb0ELb0ELb0ELb1ELb1ELb0ELb0ELb0EEENS1_21CollectiveEpilogueFwdINS6_IJSA_SC_SB_EEES9_SE_SG_Li256ELb0ELb0ELb0ELb0EEENS1_30DynamicPersistentTileSchedulerILi256ELi32ELb0ELb0ELb1EEEEEEEEEvNT_6ParamsE,"a",@progbits
	.sectionflags	@""
	.align	4
.nv.constant0._ZN7cutlass13device_kernelIN5flash11enable_sm90INS1_16FlashAttnFwdSm90INS1_25CollectiveMainloopFwdSm90ILi2EN4cute5tupleIJNS5_1CILi1EEES8_S8_EEENS6_IJNS7_ILi128EEENS7_ILi80EEENS7_ILi256EEEEEELi256ENS_6half_tEfNS_4arch4Sm90ELb1ELb0ELb1ELb0ELb0ELb0ELb0ELb1ELb1ELb0ELb0ELb0EEENS1_21CollectiveEpilogueFwdINS6_IJSA_SC_SB_EEES9_SE_SG_Li256ELb0ELb0ELb0ELb0EEENS1_30DynamicPersistentTileSchedulerILi256ELi32ELb0ELb0ELb1EEEEEEEEEvNT_6ParamsE:
	.zero		3584


//--------------------- .nv.constant0._ZN7cutlass13device_kernelIN5flash11enable_sm90INS1_16FlashAttnFwdSm90INS1_25CollectiveMainloopFwdSm90ILi2EN4cute5tupleIJNS5_1CILi1EEES8_S8_EEENS6_IJNS7_ILi128EEENS7_ILi80EEENS7_ILi256EEEEEELi256ENS_6half_tEfNS_4arch4Sm90ELb1ELb0ELb1ELb1ELb0ELb0ELb0ELb1ELb1ELb0ELb0ELb0EEENS1_21CollectiveEpilogueFwdINS6_IJSA_SC_SB_EEES9_SE_SG_Li256ELb1ELb0ELb0ELb0EEENS1_36VarlenDynamicPersistentTileSchedulerILi128ELi80ELi256ELi32ELb0ELb0ELb1ELb1ELb1ELb1EEEEEEEEEvNT_6ParamsE --------------------------
	.section	.nv.constant0._ZN7cutlass13device_kernelIN5flash11enable_sm90INS1_16FlashAttnFwdSm90INS1_25CollectiveMainloopFwdSm90ILi2EN4cute5tupleIJNS5_1CILi1EEES8_S8_EEENS6_IJNS7_ILi128EEENS7_ILi80EEENS7_ILi256EEEEEELi256ENS_6half_tEfNS_4arch4Sm90ELb1ELb0ELb1ELb1ELb0ELb0ELb0ELb1ELb1ELb0ELb0ELb0EEENS1_21CollectiveEpilogueFwdINS6_IJSA_SC_SB_EEES9_SE_SG_Li256ELb1ELb0ELb0ELb0EEENS1_36VarlenDynamicPersistentTileSchedulerILi128ELi80ELi256ELi32ELb0ELb0ELb1ELb1ELb1ELb1EEEEEEEEEvNT_6ParamsE,"a",@progbits
	.sectionflags	@""
	.align	4
.nv.constant0._ZN7cutlass13device_kernelIN5flash11enable_sm90INS1_16FlashAttnFwdSm90INS1_25CollectiveMainloopFwdSm90ILi2EN4cute5tupleIJNS5_1CILi1EEES8_S8_EEENS6_IJNS7_ILi128EEENS7_ILi80EEENS7_ILi256EEEEEELi256ENS_6half_tEfNS_4arch4Sm90ELb1ELb0ELb1ELb1ELb0ELb0ELb0ELb1ELb1ELb0ELb0ELb0EEENS1_21CollectiveEpilogueFwdINS6_IJSA_SC_SB_EEES9_SE_SG_Li256ELb1ELb0ELb0ELb0EEENS1_36VarlenDynamicPersistentTileSchedulerILi128ELi80ELi256ELi32ELb0ELb0ELb1ELb1ELb1ELb1EEEEEEEEEvNT_6ParamsE:
	.zero		3200


//--------------------- .nv.constant0._ZN7cutlass13device_kernelIN5flash11enable_sm90INS1_16FlashAttnFwdSm90INS1_25CollectiveMainloopFwdSm90ILi2EN4cute5tupleIJNS5_1CILi1EEES8_S8_EEENS6_IJNS7_ILi128EEENS7_ILi80EEENS7_ILi256EEEEEELi256ENS_6half_tEfNS_4arch4Sm90ELb1ELb0ELb1ELb1ELb0ELb1ELb0ELb1ELb1ELb0ELb0ELb0EEENS1_21CollectiveEpilogueFwdINS6_IJSA_SC_SB_EEES9_SE_SG_Li256ELb1ELb0ELb0ELb0EEENS1_36VarlenDynamicPersistentTileSchedulerILi128ELi80ELi256ELi32ELb0ELb0ELb1ELb1ELb1ELb1EEEEEEEEEvNT_6ParamsE --------------------------
	.section	.nv.constant0._ZN7cutlass13device_kernelIN5flash11enable_sm90INS1_16FlashAttnFwdSm90INS1_25CollectiveMainloopFwdSm90ILi2EN4cute5tupleIJNS5_1CILi1EEES8_S8_EEENS6_IJNS7_ILi128EEENS7_ILi80EEENS7_ILi256EEEEEELi256ENS_6half_tEfNS_4arch4Sm90ELb1ELb0ELb1ELb1ELb0ELb1ELb0ELb1ELb1ELb0ELb0ELb0EEENS1_21CollectiveEpilogueFwdINS6_IJSA_SC_SB_EEES9_SE_SG_Li256ELb1ELb0ELb0ELb0EEENS1_36VarlenDynamicPersistentTileSchedulerILi128ELi80ELi256ELi32ELb0ELb0ELb1ELb1ELb1ELb1EEEEEEEEEvNT_6ParamsE,"a",@progbits
	.sectionflags	@""
	.align	4
.nv.constant0._ZN7cutlass13device_kernelIN5flash11enable_sm90INS1_16FlashAttnFwdSm90INS1_25CollectiveMainloopFwdSm90ILi2EN4cute5tupleIJNS5_1CILi1EEES8_S8_EEENS6_IJNS7_ILi128EEENS7_ILi80EEENS7_ILi256EEEEEELi256ENS_6half_tEfNS_4arch4Sm90ELb1ELb0ELb1ELb1ELb0ELb1ELb0ELb1ELb1ELb0ELb0ELb0EEENS1_21CollectiveEpilogueFwdINS6_IJSA_SC_SB_EEES9_SE_SG_Li256ELb1ELb0ELb0ELb0EEENS1_36VarlenDynamicPersistentTileSchedulerILi128ELi80ELi256ELi32ELb0ELb0ELb1ELb1ELb1ELb1EEEEEEEEEvNT_6ParamsE:
	.zero		3200


//--------------------- SYMBOLS --------------------------

	.type		.nv.reservedSmem.offset0,@object
	.size		.nv.reservedSmem.offset0,0x4
	.type		__assertfail,@function
